	.target	sm_80

	.elftype	@"ET_EXEC"


//--------------------- .note.nv.tkinfo           --------------------------
	.section	.note.nv.tkinfo,"",@"SHT_NOTE"
	.sectionflags	@"SHF_NOTE_NV_TKINFO"
	.tkinfo
        /*0018*/ 	.word	0x00000002
        /*0030*/ 	.string	""
        /*0030*/ 	.string	"ptxas"
        /*0030*/ 	.string	"Cuda compilation tools, release 13.0, V13.0.88"
        /*0030*/ 	.string	"Build cuda_13.0.r13.0/compiler.36424714_0"
        /*0030*/ 	.string	"-arch sm_80 -m 64 "



//--------------------- .note.nv.cuinfo           --------------------------
	.section	.note.nv.cuinfo,"",@"SHT_NOTE"
	.sectionflags	@"SHF_NOTE_NV_CUINFO"
        /*0018*/ 	.short	0x0002
        /*001a*/ 	.short	0x0050
        /*001c*/ 	.short	0x0082
	.zero		2


//--------------------- .nv.info                  --------------------------
	.section	.nv.info,"",@"SHT_CUDA_INFO"
	.align	4


	//----- nvinfo : EIATTR_REGCOUNT
	.align		4
        /*0000*/ 	.byte	0x04, 0x2f
        /*0002*/ 	.short	(.L_1 - .L_0)
	.align		4
.L_0:
        /*0004*/ 	.word	index@(_ZN10layer_norm31ln_parallel_residual_bwd_kernelINS_13Kernel_traitsIfffffjLj2048ELj1ELj1ELj4ELj16ENS_18Kernel_traits_baseILj2048EfffffjLj128EEEEELb1ELb1ELb1EEEvNS_9BwdParamsE)
        /*0008*/ 	.word	0x0000008f


	//----- nvinfo : EIATTR_FRAME_SIZE
	.align		4
.L_1:
        /*000c*/ 	.byte	0x04, 0x11
        /*000e*/ 	.short	(.L_3 - .L_2)
	.align		4
.L_2:
        /*0010*/ 	.word	index@($__internal_119_$__cuda_sm70_shflsync_down_p)
        /*0014*/ 	.word	0x00000000


	//----- nvinfo : EIATTR_FRAME_SIZE
	.align		4
.L_3:
        /*0018*/ 	.byte	0x04, 0x11
        /*001a*/ 	.short	(.L_5 - .L_4)
	.align		4
.L_4:
        /*001c*/ 	.word	index@(_ZN10layer_norm31ln_parallel_residual_bwd_kernelINS_13Kernel_traitsIfffffjLj2048ELj1ELj1ELj4ELj16ENS_18Kernel_traits_baseILj2048EfffffjLj128EEEEELb1ELb1ELb1EEEvNS_9BwdParamsE)
        /*0020*/ 	.word	0x00000000


	//----- nvinfo : EIATTR_REGCOUNT
	.align		4
.L_5:
        /*0024*/ 	.byte	0x04, 0x2f
        /*0026*/ 	.short	(.L_7 - .L_6)
	.align		4
.L_6:
        /*0028*/ 	.word	index@(_ZN10layer_norm40ln_parallel_residual_bwd_finalize_kernelINS_22Kernel_traits_finalizeILj2048EfffffjLb0ELj1024ELj4ENS_18Kernel_traits_baseILj2048EfffffjLj1024EEEEELb1EEEvNS_9BwdParamsE)
        /*002c*/ 	.word	0x00000020


	//----- nvinfo : EIATTR_FRAME_SIZE
	.align		4
.L_7:
        /*0030*/ 	.byte	0x04, 0x11
        /*0032*/ 	.short	(.L_9 - .L_8)
	.align		4
.L_8:
        /*0034*/ 	.word	index@($__internal_118_$__cuda_sm70_shflsync_bfly_p)
        /*0038*/ 	.word	0x00000000


	//----- nvinfo : EIATTR_FRAME_SIZE
	.align		4
.L_9:
        /*003c*/ 	.byte	0x04, 0x11
        /*003e*/ 	.short	(.L_11 - .L_10)
	.align		4
.L_10:
        /*0040*/ 	.word	index@(_ZN10layer_norm40ln_parallel_residual_bwd_finalize_kernelINS_22Kernel_traits_finalizeILj2048EfffffjLb0ELj1024ELj4ENS_18Kernel_traits_baseILj2048EfffffjLj1024EEEEELb1EEEvNS_9BwdParamsE)
        /*0044*/ 	.word	0x00000000


	//----- nvinfo : EIATTR_REGCOUNT
	.align		4
.L_11:
        /*0048*/ 	.byte	0x04, 0x2f
        /*004a*/ 	.short	(.L_13 - .L_12)
	.align		4
.L_12:
        /*004c*/ 	.word	index@(_ZN10layer_norm22ln_bwd_finalize_kernelINS_22Kernel_traits_finalizeILj2048EfffffjLb0ELj1024ELj4ENS_18Kernel_traits_baseILj2048EfffffjLj1024EEEEELb0ELb1EEEvNS_9BwdParamsE)
        /*0050*/ 	.word	0x00000020


	//----- nvinfo : EIATTR_FRAME_SIZE
	.align		4
.L_13:
        /*0054*/ 	.byte	0x04, 0x11
        /*0056*/ 	.short	(.L_15 - .L_14)
	.align		4
.L_14:
        /*0058*/ 	.word	index@($__internal_117_$__cuda_sm70_shflsync_bfly_p)
        /*005c*/ 	.word	0x00000000


	//----- nvinfo : EIATTR_FRAME_SIZE
	.align		4
.L_15:
        /*0060*/ 	.byte	0x04, 0x11
        /*0062*/ 	.short	(.L_17 - .L_16)
	.align		4
.L_16:
        /*0064*/ 	.word	index@(_ZN10layer_norm22ln_bwd_finalize_kernelINS_22Kernel_traits_finalizeILj2048EfffffjLb0ELj1024ELj4ENS_18Kernel_traits_baseILj2048EfffffjLj1024EEEEELb0ELb1EEEvNS_9BwdParamsE)
        /*0068*/ 	.word	0x00000000


	//----- nvinfo : EIATTR_REGCOUNT
	.align		4
.L_17:
        /*006c*/ 	.byte	0x04, 0x2f
        /*006e*/ 	.short	(.L_19 - .L_18)
	.align		4
.L_18:
        /*0070*/ 	.word	index@(_ZN10layer_norm31ln_parallel_residual_bwd_kernelINS_13Kernel_traitsIfffffjLj2048ELj1ELj1ELj4ELj16ENS_18Kernel_traits_baseILj2048EfffffjLj128EEEEELb1ELb1ELb0EEEvNS_9BwdParamsE)
        /*0074*/ 	.word	0x0000008c


	//----- nvinfo : EIATTR_FRAME_SIZE
	.align		4
.L_19:
        /*0078*/ 	.byte	0x04, 0x11
        /*007a*/ 	.short	(.L_21 - .L_20)
	.align		4
.L_20:
        /*007c*/ 	.word	index@($__internal_116_$__cuda_sm70_shflsync_down_p)
        /*0080*/ 	.word	0x00000000


	//----- nvinfo : EIATTR_FRAME_SIZE
	.align		4
.L_21:
        /*0084*/ 	.byte	0x04, 0x11
        /*0086*/ 	.short	(.L_23 - .L_22)
	.align		4
.L_22:
        /*0088*/ 	.word	index@(_ZN10layer_norm31ln_parallel_residual_bwd_kernelINS_13Kernel_traitsIfffffjLj2048ELj1ELj1ELj4ELj16ENS_18Kernel_traits_baseILj2048EfffffjLj128EEEEELb1ELb1ELb0EEEvNS_9BwdParamsE)
        /*008c*/ 	.word	0x00000000


	//----- nvinfo : EIATTR_REGCOUNT
	.align		4
.L_23:
        /*0090*/ 	.byte	0x04, 0x2f
        /*0092*/ 	.short	(.L_25 - .L_24)
	.align		4
.L_24:
        /*0094*/ 	.word	index@(_ZN10layer_norm40ln_parallel_residual_bwd_finalize_kernelINS_22Kernel_traits_finalizeILj2048EfffffjLb0ELj1024ELj4ENS_18Kernel_traits_baseILj2048EfffffjLj1024EEEEELb0EEEvNS_9BwdParamsE)
        /*0098*/ 	.word	0x00000020


	//----- nvinfo : EIATTR_FRAME_SIZE
	.align		4
.L_25:
        /*009c*/ 	.byte	0x04, 0x11
        /*009e*/ 	.short	(.L_27 - .L_26)
	.align		4
.L_26:
        /*00a0*/ 	.word	index@($__internal_115_$__cuda_sm70_shflsync_bfly_p)
        /*00a4*/ 	.word	0x00000000


	//----- nvinfo : EIATTR_FRAME_SIZE
	.align		4
.L_27:
        /*00a8*/ 	.byte	0x04, 0x11
        /*00aa*/ 	.short	(.L_29 - .L_28)
	.align		4
.L_28:
        /*00ac*/ 	.word	index@(_ZN10layer_norm40ln_parallel_residual_bwd_finalize_kernelINS_22Kernel_traits_finalizeILj2048EfffffjLb0ELj1024ELj4ENS_18Kernel_traits_baseILj2048EfffffjLj1024EEEEELb0EEEvNS_9BwdParamsE)
        /*00b0*/ 	.word	0x00000000


	//----- nvinfo : EIATTR_REGCOUNT
	.align		4
.L_29:
        /*00b4*/ 	.byte	0x04, 0x2f
        /*00b6*/ 	.short	(.L_31 - .L_30)
	.align		4
.L_30:
        /*00b8*/ 	.word	index@(_ZN10layer_norm22ln_bwd_finalize_kernelINS_22Kernel_traits_finalizeILj2048EfffffjLb0ELj1024ELj4ENS_18Kernel_traits_baseILj2048EfffffjLj1024EEEEELb0ELb0EEEvNS_9BwdParamsE)
        /*00bc*/ 	.word	0x0000001e


	//----- nvinfo : EIATTR_FRAME_SIZE
	.align		4
.L_31:
        /*00c0*/ 	.byte	0x04, 0x11
        /*00c2*/ 	.short	(.L_33 - .L_32)
	.align		4
.L_32:
        /*00c4*/ 	.word	index@($__internal_114_$__cuda_sm70_shflsync_bfly_p)
        /*00c8*/ 	.word	0x00000000


	//----- nvinfo : EIATTR_FRAME_SIZE
	.align		4
.L_33:
        /*00cc*/ 	.byte	0x04, 0x11
        /*00ce*/ 	.short	(.L_35 - .L_34)
	.align		4
.L_34:
        /*00d0*/ 	.word	index@(_ZN10layer_norm22ln_bwd_finalize_kernelINS_22Kernel_traits_finalizeILj2048EfffffjLb0ELj1024ELj4ENS_18Kernel_traits_baseILj2048EfffffjLj1024EEEEELb0ELb0EEEvNS_9BwdParamsE)
        /*00d4*/ 	.word	0x00000000


	//----- nvinfo : EIATTR_REGCOUNT
	.align		4
.L_35:
        /*00d8*/ 	.byte	0x04, 0x2f
        /*00da*/ 	.short	(.L_37 - .L_36)
	.align		4
.L_36:
        /*00dc*/ 	.word	index@(_ZN10layer_norm31ln_parallel_residual_bwd_kernelINS_13Kernel_traitsIfffffjLj2048ELj1ELj1ELj4ELj16ENS_18Kernel_traits_baseILj2048EfffffjLj128EEEEELb1ELb0ELb1EEEvNS_9BwdParamsE)
        /*00e0*/ 	.word	0x000000cf


	//----- nvinfo : EIATTR_FRAME_SIZE
	.align		4
.L_37:
        /*00e4*/ 	.byte	0x04, 0x11
        /*00e6*/ 	.short	(.L_39 - .L_38)
	.align		4
.L_38:
        /*00e8*/ 	.word	index@($__internal_113_$__cuda_sm70_shflsync_down_p)
        /*00ec*/ 	.word	0x00000000


	//----- nvinfo : EIATTR_FRAME_SIZE
	.align		4
.L_39:
        /*00f0*/ 	.byte	0x04, 0x11
        /*00f2*/ 	.short	(.L_41 - .L_40)
	.align		4
.L_40:
        /*00f4*/ 	.word	index@(_ZN10layer_norm31ln_parallel_residual_bwd_kernelINS_13Kernel_traitsIfffffjLj2048ELj1ELj1ELj4ELj16ENS_18Kernel_traits_baseILj2048EfffffjLj128EEEEELb1ELb0ELb1EEEvNS_9BwdParamsE)
        /*00f8*/ 	.word	0x00000000


	//----- nvinfo : EIATTR_REGCOUNT
	.align		4
.L_41:
        /*00fc*/ 	.byte	0x04, 0x2f
        /*00fe*/ 	.short	(.L_43 - .L_42)
	.align		4
.L_42:
        /*0100*/ 	.word	index@(_ZN10layer_norm31ln_parallel_residual_bwd_kernelINS_13Kernel_traitsIfffffjLj2048ELj1ELj1ELj4ELj16ENS_18Kernel_traits_baseILj2048EfffffjLj128EEEEELb1ELb0ELb0EEEvNS_9BwdParamsE)
        /*0104*/ 	.word	0x000000c1


	//----- nvinfo : EIATTR_FRAME_SIZE
	.align		4
.L_43:
        /*0108*/ 	.byte	0x04, 0x11
        /*010a*/ 	.short	(.L_45 - .L_44)
	.align		4
.L_44:
        /*010c*/ 	.word	index@($__internal_112_$__cuda_sm70_shflsync_down_p)
        /*0110*/ 	.word	0x00000000


	//----- nvinfo : EIATTR_FRAME_SIZE
	.align		4
.L_45:
        /*0114*/ 	.byte	0x04, 0x11
        /*0116*/ 	.short	(.L_47 - .L_46)
	.align		4
.L_46:
        /*0118*/ 	.word	index@(_ZN10layer_norm31ln_parallel_residual_bwd_kernelINS_13Kernel_traitsIfffffjLj2048ELj1ELj1ELj4ELj16ENS_18Kernel_traits_baseILj2048EfffffjLj128EEEEELb1ELb0ELb0EEEvNS_9BwdParamsE)
        /*011c*/ 	.word	0x00000000


	//----- nvinfo : EIATTR_REGCOUNT
	.align		4
.L_47:
        /*0120*/ 	.byte	0x04, 0x2f
        /*0122*/ 	.short	(.L_49 - .L_48)
	.align		4
.L_48:
        /*0124*/ 	.word	index@(_ZN10layer_norm31ln_parallel_residual_bwd_kernelINS_13Kernel_traitsIfffffjLj2048ELj1ELj1ELj4ELj16ENS_18Kernel_traits_baseILj2048EfffffjLj128EEEEELb0ELb1ELb1EEEvNS_9BwdParamsE)
        /*0128*/ 	.word	0x0000007f


	//----- nvinfo : EIATTR_FRAME_SIZE
	.align		4
.L_49:
        /*012c*/ 	.byte	0x04, 0x11
        /*012e*/ 	.short	(.L_51 - .L_50)
	.align		4
.L_50:
        /*0130*/ 	.word	index@($__internal_111_$__cuda_sm70_shflsync_down_p)
        /*0134*/ 	.word	0x00000000


	//----- nvinfo : EIATTR_FRAME_SIZE
	.align		4
.L_51:
        /*0138*/ 	.byte	0x04, 0x11
        /*013a*/ 	.short	(.L_53 - .L_52)
	.align		4
.L_52:
        /*013c*/ 	.word	index@(_ZN10layer_norm31ln_parallel_residual_bwd_kernelINS_13Kernel_traitsIfffffjLj2048ELj1ELj1ELj4ELj16ENS_18Kernel_traits_baseILj2048EfffffjLj128EEEEELb0ELb1ELb1EEEvNS_9BwdParamsE)
        /*0140*/ 	.word	0x00000000


	//----- nvinfo : EIATTR_REGCOUNT
	.align		4
.L_53:
        /*0144*/ 	.byte	0x04, 0x2f
        /*0146*/ 	.short	(.L_55 - .L_54)
	.align		4
.L_54:
        /*0148*/ 	.word	index@(_ZN10layer_norm31ln_parallel_residual_bwd_kernelINS_13Kernel_traitsIfffffjLj2048ELj1ELj1ELj4ELj16ENS_18Kernel_traits_baseILj2048EfffffjLj128EEEEELb0ELb1ELb0EEEvNS_9BwdParamsE)
        /*014c*/ 	.word	0x0000007f


	//----- nvinfo : EIATTR_FRAME_SIZE
	.align		4
.L_55:
        /*0150*/ 	.byte	0x04, 0x11
        /*0152*/ 	.short	(.L_57 - .L_56)
	.align		4
.L_56:
        /*0154*/ 	.word	index@($__internal_110_$__cuda_sm70_shflsync_down_p)
        /*0158*/ 	.word	0x00000000


	//----- nvinfo : EIATTR_FRAME_SIZE
	.align		4
.L_57:
        /*015c*/ 	.byte	0x04, 0x11
        /*015e*/ 	.short	(.L_59 - .L_58)
	.align		4
.L_58:
        /*0160*/ 	.word	index@(_ZN10layer_norm31ln_parallel_residual_bwd_kernelINS_13Kernel_traitsIfffffjLj2048ELj1ELj1ELj4ELj16ENS_18Kernel_traits_baseILj2048EfffffjLj128EEEEELb0ELb1ELb0EEEvNS_9BwdParamsE)
        /*0164*/ 	.word	0x00000000


	//----- nvinfo : EIATTR_REGCOUNT
	.align		4
.L_59:
        /*0168*/ 	.byte	0x04, 0x2f
        /*016a*/ 	.short	(.L_61 - .L_60)
	.align		4
.L_60:
        /*016c*/ 	.word	index@(_ZN10layer_norm31ln_parallel_residual_bwd_kernelINS_13Kernel_traitsIfffffjLj2048ELj1ELj1ELj4ELj16ENS_18Kernel_traits_baseILj2048EfffffjLj128EEEEELb0ELb0ELb1EEEvNS_9BwdParamsE)
        /*0170*/ 	.word	0x000000c3


	//----- nvinfo : EIATTR_FRAME_SIZE
	.align		4
.L_61:
        /*0174*/ 	.byte	0x04, 0x11
        /*0176*/ 	.short	(.L_63 - .L_62)
	.align		4
.L_62:
        /*0178*/ 	.word	index@($__internal_109_$__cuda_sm70_shflsync_down_p)
        /*017c*/ 	.word	0x00000000


	//----- nvinfo : EIATTR_FRAME_SIZE
	.align		4
.L_63:
        /*0180*/ 	.byte	0x04, 0x11
        /*0182*/ 	.short	(.L_65 - .L_64)
	.align		4
.L_64:
        /*0184*/ 	.word	index@(_ZN10layer_norm31ln_parallel_residual_bwd_kernelINS_13Kernel_traitsIfffffjLj2048ELj1ELj1ELj4ELj16ENS_18Kernel_traits_baseILj2048EfffffjLj128EEEEELb0ELb0ELb1EEEvNS_9BwdParamsE)
        /*0188*/ 	.word	0x00000000


	//----- nvinfo : EIATTR_REGCOUNT
	.align		4
.L_65:
        /*018c*/ 	.byte	0x04, 0x2f
        /*018e*/ 	.short	(.L_67 - .L_66)
	.align		4
.L_66:
        /*0190*/ 	.word	index@(_ZN10layer_norm31ln_parallel_residual_bwd_kernelINS_13Kernel_traitsIfffffjLj2048ELj1ELj1ELj4ELj16ENS_18Kernel_traits_baseILj2048EfffffjLj128EEEEELb0ELb0ELb0EEEvNS_9BwdParamsE)
        /*0194*/ 	.word	0x000000b4


	//----- nvinfo : EIATTR_FRAME_SIZE
	.align		4
.L_67:
        /*0198*/ 	.byte	0x04, 0x11
        /*019a*/ 	.short	(.L_69 - .L_68)
	.align		4
.L_68:
        /*019c*/ 	.word	index@($__internal_108_$__cuda_sm70_shflsync_down_p)
        /*01a0*/ 	.word	0x00000000


	//----- nvinfo : EIATTR_FRAME_SIZE
	.align		4
.L_69:
        /*01a4*/ 	.byte	0x04, 0x11
        /*01a6*/ 	.short	(.L_71 - .L_70)
	.align		4
.L_70:
        /*01a8*/ 	.word	index@(_ZN10layer_norm31ln_parallel_residual_bwd_kernelINS_13Kernel_traitsIfffffjLj2048ELj1ELj1ELj4ELj16ENS_18Kernel_traits_baseILj2048EfffffjLj128EEEEELb0ELb0ELb0EEEvNS_9BwdParamsE)
        /*01ac*/ 	.word	0x00000000


	//----- nvinfo : EIATTR_REGCOUNT
	.align		4
.L_71:
        /*01b0*/ 	.byte	0x04, 0x2f
        /*01b2*/ 	.short	(.L_73 - .L_72)
	.align		4
.L_72:
        /*01b4*/ 	.word	index@(_ZN10layer_norm31ln_parallel_residual_bwd_kernelINS_13Kernel_traitsI6__halfffffjLj2048ELj1ELj1ELj4ELj16ENS_18Kernel_traits_baseILj2048ES2_ffffjLj128EEEEELb1ELb1ELb1EEEvNS_9BwdParamsE)
        /*01b8*/ 	.word	0x0000008f


	//----- nvinfo : EIATTR_FRAME_SIZE
	.align		4
.L_73:
        /*01bc*/ 	.byte	0x04, 0x11
        /*01be*/ 	.short	(.L_75 - .L_74)
	.align		4
.L_74:
        /*01c0*/ 	.word	index@($__internal_107_$__cuda_sm70_shflsync_down_p)
        /*01c4*/ 	.word	0x00000000


	//----- nvinfo : EIATTR_FRAME_SIZE
	.align		4
.L_75:
        /*01c8*/ 	.byte	0x04, 0x11
        /*01ca*/ 	.short	(.L_77 - .L_76)
	.align		4
.L_76:
        /*01cc*/ 	.word	index@(_ZN10layer_norm31ln_parallel_residual_bwd_kernelINS_13Kernel_traitsI6__halfffffjLj2048ELj1ELj1ELj4ELj16ENS_18Kernel_traits_baseILj2048ES2_ffffjLj128EEEEELb1ELb1ELb1EEEvNS_9BwdParamsE)
        /*01d0*/ 	.word	0x00000000


	//----- nvinfo : EIATTR_REGCOUNT
	.align		4
.L_77:
        /*01d4*/ 	.byte	0x04, 0x2f
        /*01d6*/ 	.short	(.L_79 - .L_78)
	.align		4
.L_78:
        /*01d8*/ 	.word	index@(_ZN10layer_norm40ln_parallel_residual_bwd_finalize_kernelINS_22Kernel_traits_finalizeILj2048E6__halfffffjLb0ELj1024ELj4ENS_18Kernel_traits_baseILj2048ES2_ffffjLj1024EEEEELb1EEEvNS_9BwdParamsE)
        /*01dc*/ 	.word	0x00000020


	//----- nvinfo : EIATTR_FRAME_SIZE
	.align		4
.L_79:
        /*01e0*/ 	.byte	0x04, 0x11
        /*01e2*/ 	.short	(.L_81 - .L_80)
	.align		4
.L_80:
        /*01e4*/ 	.word	index@($__internal_106_$__cuda_sm70_shflsync_bfly_p)
        /*01e8*/ 	.word	0x00000000


	//----- nvinfo : EIATTR_FRAME_SIZE
	.align		4
.L_81:
        /*01ec*/ 	.byte	0x04, 0x11
        /*01ee*/ 	.short	(.L_83 - .L_82)
	.align		4
.L_82:
        /*01f0*/ 	.word	index@(_ZN10layer_norm40ln_parallel_residual_bwd_finalize_kernelINS_22Kernel_traits_finalizeILj2048E6__halfffffjLb0ELj1024ELj4ENS_18Kernel_traits_baseILj2048ES2_ffffjLj1024EEEEELb1EEEvNS_9BwdParamsE)
        /*01f4*/ 	.word	0x00000000


	//----- nvinfo : EIATTR_REGCOUNT
	.align		4
.L_83:
        /*01f8*/ 	.byte	0x04, 0x2f
        /*01fa*/ 	.short	(.L_85 - .L_84)
	.align		4
.L_84:
        /*01fc*/ 	.word	index@(_ZN10layer_norm22ln_bwd_finalize_kernelINS_22Kernel_traits_finalizeILj2048E6__halfffffjLb0ELj1024ELj4ENS_18Kernel_traits_baseILj2048ES2_ffffjLj1024EEEEELb0ELb1EEEvNS_9BwdParamsE)
        /*0200*/ 	.word	0x00000020


	//----- nvinfo : EIATTR_FRAME_SIZE
	.align		4
.L_85:
        /*0204*/ 	.byte	0x04, 0x11
        /*0206*/ 	.short	(.L_87 - .L_86)
	.align		4
.L_86:
        /*0208*/ 	.word	index@($__internal_105_$__cuda_sm70_shflsync_bfly_p)
        /*020c*/ 	.word	0x00000000


	//----- nvinfo : EIATTR_FRAME_SIZE
	.align		4
.L_87:
        /*0210*/ 	.byte	0x04, 0x11
        /*0212*/ 	.short	(.L_89 - .L_88)
	.align		4
.L_88:
        /*0214*/ 	.word	index@(_ZN10layer_norm22ln_bwd_finalize_kernelINS_22Kernel_traits_finalizeILj2048E6__halfffffjLb0ELj1024ELj4ENS_18Kernel_traits_baseILj2048ES2_ffffjLj1024EEEEELb0ELb1EEEvNS_9BwdParamsE)
        /*0218*/ 	.word	0x00000000


	//----- nvinfo : EIATTR_REGCOUNT
	.align		4
.L_89:
        /*021c*/ 	.byte	0x04, 0x2f
        /*021e*/ 	.short	(.L_91 - .L_90)
	.align		4
.L_90:
        /*0220*/ 	.word	index@(_ZN10layer_norm31ln_parallel_residual_bwd_kernelINS_13Kernel_traitsI6__halfffffjLj2048ELj1ELj1ELj4ELj16ENS_18Kernel_traits_baseILj2048ES2_ffffjLj128EEEEELb1ELb1ELb0EEEvNS_9BwdParamsE)
        /*0224*/ 	.word	0x0000008d


	//----- nvinfo : EIATTR_FRAME_SIZE
	.align		4
.L_91:
        /*0228*/ 	.byte	0x04, 0x11
        /*022a*/ 	.short	(.L_93 - .L_92)
	.align		4
.L_92:
        /*022c*/ 	.word	index@($__internal_104_$__cuda_sm70_shflsync_down_p)
        /*0230*/ 	.word	0x00000000


	//----- nvinfo : EIATTR_FRAME_SIZE
	.align		4
.L_93:
        /*0234*/ 	.byte	0x04, 0x11
        /*0236*/ 	.short	(.L_95 - .L_94)
	.align		4
.L_94:
        /*0238*/ 	.word	index@(_ZN10layer_norm31ln_parallel_residual_bwd_kernelINS_13Kernel_traitsI6__halfffffjLj2048ELj1ELj1ELj4ELj16ENS_18Kernel_traits_baseILj2048ES2_ffffjLj128EEEEELb1ELb1ELb0EEEvNS_9BwdParamsE)
        /*023c*/ 	.word	0x00000000


	//----- nvinfo : EIATTR_REGCOUNT
	.align		4
.L_95:
        /*0240*/ 	.byte	0x04, 0x2f
        /*0242*/ 	.short	(.L_97 - .L_96)
	.align		4
.L_96:
        /*0244*/ 	.word	index@(_ZN10layer_norm40ln_parallel_residual_bwd_finalize_kernelINS_22Kernel_traits_finalizeILj2048E6__halfffffjLb0ELj1024ELj4ENS_18Kernel_traits_baseILj2048ES2_ffffjLj1024EEEEELb0EEEvNS_9BwdParamsE)
        /*0248*/ 	.word	0x00000020


	//----- nvinfo : EIATTR_FRAME_SIZE
	.align		4
.L_97:
        /*024c*/ 	.byte	0x04, 0x11
        /*024e*/ 	.short	(.L_99 - .L_98)
	.align		4
.L_98:
        /*0250*/ 	.word	index@($__internal_103_$__cuda_sm70_shflsync_bfly_p)
        /*0254*/ 	.word	0x00000000


	//----- nvinfo : EIATTR_FRAME_SIZE
	.align		4
.L_99:
        /*0258*/ 	.byte	0x04, 0x11
        /*025a*/ 	.short	(.L_101 - .L_100)
	.align		4
.L_100:
        /*025c*/ 	.word	index@(_ZN10layer_norm40ln_parallel_residual_bwd_finalize_kernelINS_22Kernel_traits_finalizeILj2048E6__halfffffjLb0ELj1024ELj4ENS_18Kernel_traits_baseILj2048ES2_ffffjLj1024EEEEELb0EEEvNS_9BwdParamsE)
        /*0260*/ 	.word	0x00000000


	//----- nvinfo : EIATTR_REGCOUNT
	.align		4
.L_101:
        /*0264*/ 	.byte	0x04, 0x2f
        /*0266*/ 	.short	(.L_103 - .L_102)
	.align		4
.L_102:
        /*0268*/ 	.word	index@(_ZN10layer_norm22ln_bwd_finalize_kernelINS_22Kernel_traits_finalizeILj2048E6__halfffffjLb0ELj1024ELj4ENS_18Kernel_traits_baseILj2048ES2_ffffjLj1024EEEEELb0ELb0EEEvNS_9BwdParamsE)
        /*026c*/ 	.word	0x0000001e


	//----- nvinfo : EIATTR_FRAME_SIZE
	.align		4
.L_103:
        /*0270*/ 	.byte	0x04, 0x11
        /*0272*/ 	.short	(.L_105 - .L_104)
	.align		4
.L_104:
        /*0274*/ 	.word	index@($__internal_102_$__cuda_sm70_shflsync_bfly_p)
        /*0278*/ 	.word	0x00000000


	//----- nvinfo : EIATTR_FRAME_SIZE
	.align		4
.L_105:
        /*027c*/ 	.byte	0x04, 0x11
        /*027e*/ 	.short	(.L_107 - .L_106)
	.align		4
.L_106:
        /*0280*/ 	.word	index@(_ZN10layer_norm22ln_bwd_finalize_kernelINS_22Kernel_traits_finalizeILj2048E6__halfffffjLb0ELj1024ELj4ENS_18Kernel_traits_baseILj2048ES2_ffffjLj1024EEEEELb0ELb0EEEvNS_9BwdParamsE)
        /*0284*/ 	.word	0x00000000


	//----- nvinfo : EIATTR_REGCOUNT
	.align		4
.L_107:
        /*0288*/ 	.byte	0x04, 0x2f
        /*028a*/ 	.short	(.L_109 - .L_108)
	.align		4
.L_108:
        /*028c*/ 	.word	index@(_ZN10layer_norm31ln_parallel_residual_bwd_kernelINS_13Kernel_traitsI6__halfffffjLj2048ELj1ELj1ELj4ELj16ENS_18Kernel_traits_baseILj2048ES2_ffffjLj128EEEEELb1ELb0ELb1EEEvNS_9BwdParamsE)
        /*0290*/ 	.word	0x000000cd


	//----- nvinfo : EIATTR_FRAME_SIZE
	.align		4
.L_109:
        /*0294*/ 	.byte	0x04, 0x11
        /*0296*/ 	.short	(.L_111 - .L_110)
	.align		4
.L_110:
        /*0298*/ 	.word	index@($__internal_101_$__cuda_sm70_shflsync_down_p)
        /*029c*/ 	.word	0x00000000


	//----- nvinfo : EIATTR_FRAME_SIZE
	.align		4
.L_111:
        /*02a0*/ 	.byte	0x04, 0x11
        /*02a2*/ 	.short	(.L_113 - .L_112)
	.align		4
.L_112:
        /*02a4*/ 	.word	index@(_ZN10layer_norm31ln_parallel_residual_bwd_kernelINS_13Kernel_traitsI6__halfffffjLj2048ELj1ELj1ELj4ELj16ENS_18Kernel_traits_baseILj2048ES2_ffffjLj128EEEEELb1ELb0ELb1EEEvNS_9BwdParamsE)
        /*02a8*/ 	.word	0x00000000


	//----- nvinfo : EIATTR_REGCOUNT
	.align		4
.L_113:
        /*02ac*/ 	.byte	0x04, 0x2f
        /*02ae*/ 	.short	(.L_115 - .L_114)
	.align		4
.L_114:
        /*02b0*/ 	.word	index@(_ZN10layer_norm31ln_parallel_residual_bwd_kernelINS_13Kernel_traitsI6__halfffffjLj2048ELj1ELj1ELj4ELj16ENS_18Kernel_traits_baseILj2048ES2_ffffjLj128EEEEELb1ELb0ELb0EEEvNS_9BwdParamsE)
        /*02b4*/ 	.word	0x000000bd


	//----- nvinfo : EIATTR_FRAME_SIZE
	.align		4
.L_115:
        /*02b8*/ 	.byte	0x04, 0x11
        /*02ba*/ 	.short	(.L_117 - .L_116)
	.align		4
.L_116:
        /*02bc*/ 	.word	index@($__internal_100_$__cuda_sm70_shflsync_down_p)
        /*02c0*/ 	.word	0x00000000


	//----- nvinfo : EIATTR_FRAME_SIZE
	.align		4
.L_117:
        /*02c4*/ 	.byte	0x04, 0x11
        /*02c6*/ 	.short	(.L_119 - .L_118)
	.align		4
.L_118:
        /*02c8*/ 	.word	index@(_ZN10layer_norm31ln_parallel_residual_bwd_kernelINS_13Kernel_traitsI6__halfffffjLj2048ELj1ELj1ELj4ELj16ENS_18Kernel_traits_baseILj2048ES2_ffffjLj128EEEEELb1ELb0ELb0EEEvNS_9BwdParamsE)
        /*02cc*/ 	.word	0x00000000


	//----- nvinfo : EIATTR_REGCOUNT
	.align		4
.L_119:
        /*02d0*/ 	.byte	0x04, 0x2f
        /*02d2*/ 	.short	(.L_121 - .L_120)
	.align		4
.L_120:
        /*02d4*/ 	.word	index@(_ZN10layer_norm31ln_parallel_residual_bwd_kernelINS_13Kernel_traitsI6__halfffffjLj2048ELj1ELj1ELj4ELj16ENS_18Kernel_traits_baseILj2048ES2_ffffjLj128EEEEELb0ELb1ELb1EEEvNS_9BwdParamsE)
        /*02d8*/ 	.word	0x00000080


	//----- nvinfo : EIATTR_FRAME_SIZE
	.align		4
.L_121:
        /*02dc*/ 	.byte	0x04, 0x11
        /*02de*/ 	.short	(.L_123 - .L_122)
	.align		4
.L_122:
        /*02e0*/ 	.word	index@($__internal_99_$__cuda_sm70_shflsync_down_p)
        /*02e4*/ 	.word	0x00000000


	//----- nvinfo : EIATTR_FRAME_SIZE
	.align		4
.L_123:
        /*02e8*/ 	.byte	0x04, 0x11
        /*02ea*/ 	.short	(.L_125 - .L_124)
	.align		4
.L_124:
        /*02ec*/ 	.word	index@(_ZN10layer_norm31ln_parallel_residual_bwd_kernelINS_13Kernel_traitsI6__halfffffjLj2048ELj1ELj1ELj4ELj16ENS_18Kernel_traits_baseILj2048ES2_ffffjLj128EEEEELb0ELb1ELb1EEEvNS_9BwdParamsE)
        /*02f0*/ 	.word	0x00000000


	//----- nvinfo : EIATTR_REGCOUNT
	.align		4
.L_125:
        /*02f4*/ 	.byte	0x04, 0x2f
        /*02f6*/ 	.short	(.L_127 - .L_126)
	.align		4
.L_126:
        /*02f8*/ 	.word	index@(_ZN10layer_norm31ln_parallel_residual_bwd_kernelINS_13Kernel_traitsI6__halfffffjLj2048ELj1ELj1ELj4ELj16ENS_18Kernel_traits_baseILj2048ES2_ffffjLj128EEEEELb0ELb1ELb0EEEvNS_9BwdParamsE)
        /*02fc*/ 	.word	0x0000007f


	//----- nvinfo : EIATTR_FRAME_SIZE
	.align		4
.L_127:
        /*0300*/ 	.byte	0x04, 0x11
        /*0302*/ 	.short	(.L_129 - .L_128)
	.align		4
.L_128:
        /*0304*/ 	.word	index@($__internal_98_$__cuda_sm70_shflsync_down_p)
        /*0308*/ 	.word	0x00000000


	//----- nvinfo : EIATTR_FRAME_SIZE
	.align		4
.L_129:
        /*030c*/ 	.byte	0x04, 0x11
        /*030e*/ 	.short	(.L_131 - .L_130)
	.align		4
.L_130:
        /*0310*/ 	.word	index@(_ZN10layer_norm31ln_parallel_residual_bwd_kernelINS_13Kernel_traitsI6__halfffffjLj2048ELj1ELj1ELj4ELj16ENS_18Kernel_traits_baseILj2048ES2_ffffjLj128EEEEELb0ELb1ELb0EEEvNS_9BwdParamsE)
        /*0314*/ 	.word	0x00000000


	//----- nvinfo : EIATTR_REGCOUNT
	.align		4
.L_131:
        /*0318*/ 	.byte	0x04, 0x2f
        /*031a*/ 	.short	(.L_133 - .L_132)
	.align		4
.L_132:
        /*031c*/ 	.word	index@(_ZN10layer_norm31ln_parallel_residual_bwd_kernelINS_13Kernel_traitsI6__halfffffjLj2048ELj1ELj1ELj4ELj16ENS_18Kernel_traits_baseILj2048ES2_ffffjLj128EEEEELb0ELb0ELb1EEEvNS_9BwdParamsE)
        /*0320*/ 	.word	0x000000be


	//----- nvinfo : EIATTR_FRAME_SIZE
	.align		4
.L_133:
        /*0324*/ 	.byte	0x04, 0x11
        /*0326*/ 	.short	(.L_135 - .L_134)
	.align		4
.L_134:
        /*0328*/ 	.word	index@($__internal_97_$__cuda_sm70_shflsync_down_p)
        /*032c*/ 	.word	0x00000000


	//----- nvinfo : EIATTR_FRAME_SIZE
	.align		4
.L_135:
        /*0330*/ 	.byte	0x04, 0x11
        /*0332*/ 	.short	(.L_137 - .L_136)
	.align		4
.L_136:
        /*0334*/ 	.word	index@(_ZN10layer_norm31ln_parallel_residual_bwd_kernelINS_13Kernel_traitsI6__halfffffjLj2048ELj1ELj1ELj4ELj16ENS_18Kernel_traits_baseILj2048ES2_ffffjLj128EEEEELb0ELb0ELb1EEEvNS_9BwdParamsE)
        /*0338*/ 	.word	0x00000000


	//----- nvinfo : EIATTR_REGCOUNT
	.align		4
.L_137:
        /*033c*/ 	.byte	0x04, 0x2f
        /*033e*/ 	.short	(.L_139 - .L_138)
	.align		4
.L_138:
        /*0340*/ 	.word	index@(_ZN10layer_norm31ln_parallel_residual_bwd_kernelINS_13Kernel_traitsI6__halfffffjLj2048ELj1ELj1ELj4ELj16ENS_18Kernel_traits_baseILj2048ES2_ffffjLj128EEEEELb0ELb0ELb0EEEvNS_9BwdParamsE)
        /*0344*/ 	.word	0x000000b1


	//----- nvinfo : EIATTR_FRAME_SIZE
	.align		4
.L_139:
        /*0348*/ 	.byte	0x04, 0x11
        /*034a*/ 	.short	(.L_141 - .L_140)
	.align		4
.L_140:
        /*034c*/ 	.word	index@($__internal_96_$__cuda_sm70_shflsync_down_p)
        /*0350*/ 	.word	0x00000000


	//----- nvinfo : EIATTR_FRAME_SIZE
	.align		4
.L_141:
        /*0354*/ 	.byte	0x04, 0x11
        /*0356*/ 	.short	(.L_143 - .L_142)
	.align		4
.L_142:
        /*0358*/ 	.word	index@(_ZN10layer_norm31ln_parallel_residual_bwd_kernelINS_13Kernel_traitsI6__halfffffjLj2048ELj1ELj1ELj4ELj16ENS_18Kernel_traits_baseILj2048ES2_ffffjLj128EEEEELb0ELb0ELb0EEEvNS_9BwdParamsE)
        /*035c*/ 	.word	0x00000000


	//----- nvinfo : EIATTR_REGCOUNT
	.align		4
.L_143:
        /*0360*/ 	.byte	0x04, 0x2f
        /*0362*/ 	.short	(.L_145 - .L_144)
	.align		4
.L_144:
        /*0364*/ 	.word	index@(_ZN10layer_norm31ln_parallel_residual_bwd_kernelINS_13Kernel_traitsIf6__halffS2_fjLj2048ELj1ELj1ELj4ELj16ENS_18Kernel_traits_baseILj2048EfS2_fS2_fjLj128EEEEELb1ELb1ELb1EEEvNS_9BwdParamsE)
        /*0368*/ 	.word	0x0000009a


	//----- nvinfo : EIATTR_FRAME_SIZE
	.align		4
.L_145:
        /*036c*/ 	.byte	0x04, 0x11
        /*036e*/ 	.short	(.L_147 - .L_146)
	.align		4
.L_146:
        /*0370*/ 	.word	index@($__internal_95_$__cuda_sm70_shflsync_down_p)
        /*0374*/ 	.word	0x00000000


	//----- nvinfo : EIATTR_FRAME_SIZE
	.align		4
.L_147:
        /*0378*/ 	.byte	0x04, 0x11
        /*037a*/ 	.short	(.L_149 - .L_148)
	.align		4
.L_148:
        /*037c*/ 	.word	index@(_ZN10layer_norm31ln_parallel_residual_bwd_kernelINS_13Kernel_traitsIf6__halffS2_fjLj2048ELj1ELj1ELj4ELj16ENS_18Kernel_traits_baseILj2048EfS2_fS2_fjLj128EEEEELb1ELb1ELb1EEEvNS_9BwdParamsE)
        /*0380*/ 	.word	0x00000000


	//----- nvinfo : EIATTR_REGCOUNT
	.align		4
.L_149:
        /*0384*/ 	.byte	0x04, 0x2f
        /*0386*/ 	.short	(.L_151 - .L_150)
	.align		4
.L_150:
        /*0388*/ 	.word	index@(_ZN10layer_norm40ln_parallel_residual_bwd_finalize_kernelINS_22Kernel_traits_finalizeILj2048Ef6__halffS2_fjLb0ELj1024ELj4ENS_18Kernel_traits_baseILj2048EfS2_fS2_fjLj1024EEEEELb1EEEvNS_9BwdParamsE)
        /*038c*/ 	.word	0x00000020


	//----- nvinfo : EIATTR_FRAME_SIZE
	.align		4
.L_151:
        /*0390*/ 	.byte	0x04, 0x11
        /*0392*/ 	.short	(.L_153 - .L_152)
	.align		4
.L_152:
        /*0394*/ 	.word	index@($__internal_94_$__cuda_sm70_shflsync_bfly_p)
        /*0398*/ 	.word	0x00000000


	//----- nvinfo : EIATTR_FRAME_SIZE
	.align		4
.L_153:
        /*039c*/ 	.byte	0x04, 0x11
        /*039e*/ 	.short	(.L_155 - .L_154)
	.align		4
.L_154:
        /*03a0*/ 	.word	index@(_ZN10layer_norm40ln_parallel_residual_bwd_finalize_kernelINS_22Kernel_traits_finalizeILj2048Ef6__halffS2_fjLb0ELj1024ELj4ENS_18Kernel_traits_baseILj2048EfS2_fS2_fjLj1024EEEEELb1EEEvNS_9BwdParamsE)
        /*03a4*/ 	.word	0x00000000


	//----- nvinfo : EIATTR_REGCOUNT
	.align		4
.L_155:
        /*03a8*/ 	.byte	0x04, 0x2f
        /*03aa*/ 	.short	(.L_157 - .L_156)
	.align		4
.L_156:
        /*03ac*/ 	.word	index@(_ZN10layer_norm22ln_bwd_finalize_kernelINS_22Kernel_traits_finalizeILj2048Ef6__halffS2_fjLb0ELj1024ELj4ENS_18Kernel_traits_baseILj2048EfS2_fS2_fjLj1024EEEEELb0ELb1EEEvNS_9BwdParamsE)
        /*03b0*/ 	.word	0x00000020


	//----- nvinfo : EIATTR_FRAME_SIZE
	.align		4
.L_157:
        /*03b4*/ 	.byte	0x04, 0x11
        /*03b6*/ 	.short	(.L_159 - .L_158)
	.align		4
.L_158:
        /*03b8*/ 	.word	index@($__internal_93_$__cuda_sm70_shflsync_bfly_p)
        /*03bc*/ 	.word	0x00000000


	//----- nvinfo : EIATTR_FRAME_SIZE
	.align		4
.L_159:
        /*03c0*/ 	.byte	0x04, 0x11
        /*03c2*/ 	.short	(.L_161 - .L_160)
	.align		4
.L_160:
        /*03c4*/ 	.word	index@(_ZN10layer_norm22ln_bwd_finalize_kernelINS_22Kernel_traits_finalizeILj2048Ef6__halffS2_fjLb0ELj1024ELj4ENS_18Kernel_traits_baseILj2048EfS2_fS2_fjLj1024EEEEELb0ELb1EEEvNS_9BwdParamsE)
        /*03c8*/ 	.word	0x00000000


	//----- nvinfo : EIATTR_REGCOUNT
	.align		4
.L_161:
        /*03cc*/ 	.byte	0x04, 0x2f
        /*03ce*/ 	.short	(.L_163 - .L_162)
	.align		4
.L_162:
        /*03d0*/ 	.word	index@(_ZN10layer_norm31ln_parallel_residual_bwd_kernelINS_13Kernel_traitsIf6__halffS2_fjLj2048ELj1ELj1ELj4ELj16ENS_18Kernel_traits_baseILj2048EfS2_fS2_fjLj128EEEEELb1ELb1ELb0EEEvNS_9BwdParamsE)
        /*03d4*/ 	.word	0x00000095


	//----- nvinfo : EIATTR_FRAME_SIZE
	.align		4
.L_163:
        /*03d8*/ 	.byte	0x04, 0x11
        /*03da*/ 	.short	(.L_165 - .L_164)
	.align		4
.L_164:
        /*03dc*/ 	.word	index@($__internal_92_$__cuda_sm70_shflsync_down_p)
        /*03e0*/ 	.word	0x00000000


	//----- nvinfo : EIATTR_FRAME_SIZE
	.align		4
.L_165:
        /*03e4*/ 	.byte	0x04, 0x11
        /*03e6*/ 	.short	(.L_167 - .L_166)
	.align		4
.L_166:
        /*03e8*/ 	.word	index@(_ZN10layer_norm31ln_parallel_residual_bwd_kernelINS_13Kernel_traitsIf6__halffS2_fjLj2048ELj1ELj1ELj4ELj16ENS_18Kernel_traits_baseILj2048EfS2_fS2_fjLj128EEEEELb1ELb1ELb0EEEvNS_9BwdParamsE)
        /*03ec*/ 	.word	0x00000000


	//----- nvinfo : EIATTR_REGCOUNT
	.align		4
.L_167:
        /*03f0*/ 	.byte	0x04, 0x2f
        /*03f2*/ 	.short	(.L_169 - .L_168)
	.align		4
.L_168:
        /*03f4*/ 	.word	index@(_ZN10layer_norm40ln_parallel_residual_bwd_finalize_kernelINS_22Kernel_traits_finalizeILj2048Ef6__halffS2_fjLb0ELj1024ELj4ENS_18Kernel_traits_baseILj2048EfS2_fS2_fjLj1024EEEEELb0EEEvNS_9BwdParamsE)
        /*03f8*/ 	.word	0x00000020


	//----- nvinfo : EIATTR_FRAME_SIZE
	.align		4
.L_169:
        /*03fc*/ 	.byte	0x04, 0x11
        /*03fe*/ 	.short	(.L_171 - .L_170)
	.align		4
.L_170:
        /*0400*/ 	.word	index@($__internal_91_$__cuda_sm70_shflsync_bfly_p)
        /*0404*/ 	.word	0x00000000


	//----- nvinfo : EIATTR_FRAME_SIZE
	.align		4
.L_171:
        /*0408*/ 	.byte	0x04, 0x11
        /*040a*/ 	.short	(.L_173 - .L_172)
	.align		4
.L_172:
        /*040c*/ 	.word	index@(_ZN10layer_norm40ln_parallel_residual_bwd_finalize_kernelINS_22Kernel_traits_finalizeILj2048Ef6__halffS2_fjLb0ELj1024ELj4ENS_18Kernel_traits_baseILj2048EfS2_fS2_fjLj1024EEEEELb0EEEvNS_9BwdParamsE)
        /*0410*/ 	.word	0x00000000


	//----- nvinfo : EIATTR_REGCOUNT
	.align		4
.L_173:
        /*0414*/ 	.byte	0x04, 0x2f
        /*0416*/ 	.short	(.L_175 - .L_174)
	.align		4
.L_174:
        /*0418*/ 	.word	index@(_ZN10layer_norm22ln_bwd_finalize_kernelINS_22Kernel_traits_finalizeILj2048Ef6__halffS2_fjLb0ELj1024ELj4ENS_18Kernel_traits_baseILj2048EfS2_fS2_fjLj1024EEEEELb0ELb0EEEvNS_9BwdParamsE)
        /*041c*/ 	.word	0x0000001e


	//----- nvinfo : EIATTR_FRAME_SIZE
	.align		4
.L_175:
        /*0420*/ 	.byte	0x04, 0x11
        /*0422*/ 	.short	(.L_177 - .L_176)
	.align		4
.L_176:
        /*0424*/ 	.word	index@($__internal_90_$__cuda_sm70_shflsync_bfly_p)
        /*0428*/ 	.word	0x00000000


	//----- nvinfo : EIATTR_FRAME_SIZE
	.align		4
.L_177:
        /*042c*/ 	.byte	0x04, 0x11
        /*042e*/ 	.short	(.L_179 - .L_178)
	.align		4
.L_178:
        /*0430*/ 	.word	index@(_ZN10layer_norm22ln_bwd_finalize_kernelINS_22Kernel_traits_finalizeILj2048Ef6__halffS2_fjLb0ELj1024ELj4ENS_18Kernel_traits_baseILj2048EfS2_fS2_fjLj1024EEEEELb0ELb0EEEvNS_9BwdParamsE)
        /*0434*/ 	.word	0x00000000


	//----- nvinfo : EIATTR_REGCOUNT
	.align		4
.L_179:
        /*0438*/ 	.byte	0x04, 0x2f
        /*043a*/ 	.short	(.L_181 - .L_180)
	.align		4
.L_180:
        /*043c*/ 	.word	index@(_ZN10layer_norm31ln_parallel_residual_bwd_kernelINS_13Kernel_traitsIf6__halffS2_fjLj2048ELj1ELj1ELj4ELj16ENS_18Kernel_traits_baseILj2048EfS2_fS2_fjLj128EEEEELb1ELb0ELb1EEEvNS_9BwdParamsE)
        /*0440*/ 	.word	0x000000c2


	//----- nvinfo : EIATTR_FRAME_SIZE
	.align		4
.L_181:
        /*0444*/ 	.byte	0x04, 0x11
        /*0446*/ 	.short	(.L_183 - .L_182)
	.align		4
.L_182:
        /*0448*/ 	.word	index@($__internal_89_$__cuda_sm70_shflsync_down_p)
        /*044c*/ 	.word	0x00000000


	//----- nvinfo : EIATTR_FRAME_SIZE
	.align		4
.L_183:
        /*0450*/ 	.byte	0x04, 0x11
        /*0452*/ 	.short	(.L_185 - .L_184)
	.align		4
.L_184:
        /*0454*/ 	.word	index@(_ZN10layer_norm31ln_parallel_residual_bwd_kernelINS_13Kernel_traitsIf6__halffS2_fjLj2048ELj1ELj1ELj4ELj16ENS_18Kernel_traits_baseILj2048EfS2_fS2_fjLj128EEEEELb1ELb0ELb1EEEvNS_9BwdParamsE)
        /*0458*/ 	.word	0x00000000


	//----- nvinfo : EIATTR_REGCOUNT
	.align		4
.L_185:
        /*045c*/ 	.byte	0x04, 0x2f
        /*045e*/ 	.short	(.L_187 - .L_186)
	.align		4
.L_186:
        /*0460*/ 	.word	index@(_ZN10layer_norm31ln_parallel_residual_bwd_kernelINS_13Kernel_traitsIf6__halffS2_fjLj2048ELj1ELj1ELj4ELj16ENS_18Kernel_traits_baseILj2048EfS2_fS2_fjLj128EEEEELb1ELb0ELb0EEEvNS_9BwdParamsE)
        /*0464*/ 	.word	0x000000c7


	//----- nvinfo : EIATTR_FRAME_SIZE
	.align		4
.L_187:
        /*0468*/ 	.byte	0x04, 0x11
        /*046a*/ 	.short	(.L_189 - .L_188)
	.align		4
.L_188:
        /*046c*/ 	.word	index@($__internal_88_$__cuda_sm70_shflsync_down_p)
        /*0470*/ 	.word	0x00000000


	//----- nvinfo : EIATTR_FRAME_SIZE
	.align		4
.L_189:
        /*0474*/ 	.byte	0x04, 0x11
        /*0476*/ 	.short	(.L_191 - .L_190)
	.align		4
.L_190:
        /*0478*/ 	.word	index@(_ZN10layer_norm31ln_parallel_residual_bwd_kernelINS_13Kernel_traitsIf6__halffS2_fjLj2048ELj1ELj1ELj4ELj16ENS_18Kernel_traits_baseILj2048EfS2_fS2_fjLj128EEEEELb1ELb0ELb0EEEvNS_9BwdParamsE)
        /*047c*/ 	.word	0x00000000


	//----- nvinfo : EIATTR_REGCOUNT
	.align		4
.L_191:
        /*0480*/ 	.byte	0x04, 0x2f
        /*0482*/ 	.short	(.L_193 - .L_192)
	.align		4
.L_192:
        /*0484*/ 	.word	index@(_ZN10layer_norm31ln_parallel_residual_bwd_kernelINS_13Kernel_traitsIf6__halffS2_fjLj2048ELj1ELj1ELj4ELj16ENS_18Kernel_traits_baseILj2048EfS2_fS2_fjLj128EEEEELb0ELb1ELb1EEEvNS_9BwdParamsE)
        /*0488*/ 	.word	0x00000080


	//----- nvinfo : EIATTR_FRAME_SIZE
	.align		4
.L_193:
        /*048c*/ 	.byte	0x04, 0x11
        /*048e*/ 	.short	(.L_195 - .L_194)
	.align		4
.L_194:
        /*0490*/ 	.word	index@($__internal_87_$__cuda_sm70_shflsync_down_p)
        /*0494*/ 	.word	0x00000000


	//----- nvinfo : EIATTR_FRAME_SIZE
	.align		4
.L_195:
        /*0498*/ 	.byte	0x04, 0x11
        /*049a*/ 	.short	(.L_197 - .L_196)
	.align		4
.L_196:
        /*049c*/ 	.word	index@(_ZN10layer_norm31ln_parallel_residual_bwd_kernelINS_13Kernel_traitsIf6__halffS2_fjLj2048ELj1ELj1ELj4ELj16ENS_18Kernel_traits_baseILj2048EfS2_fS2_fjLj128EEEEELb0ELb1ELb1EEEvNS_9BwdParamsE)
        /*04a0*/ 	.word	0x00000000


	//----- nvinfo : EIATTR_REGCOUNT
	.align		4
.L_197:
        /*04a4*/ 	.byte	0x04, 0x2f
        /*04a6*/ 	.short	(.L_199 - .L_198)
	.align		4
.L_198:
        /*04a8*/ 	.word	index@(_ZN10layer_norm31ln_parallel_residual_bwd_kernelINS_13Kernel_traitsIf6__halffS2_fjLj2048ELj1ELj1ELj4ELj16ENS_18Kernel_traits_baseILj2048EfS2_fS2_fjLj128EEEEELb0ELb1ELb0EEEvNS_9BwdParamsE)
        /*04ac*/ 	.word	0x00000080


	//----- nvinfo : EIATTR_FRAME_SIZE
	.align		4
.L_199:
        /*04b0*/ 	.byte	0x04, 0x11
        /*04b2*/ 	.short	(.L_201 - .L_200)
	.align		4
.L_200:
        /*04b4*/ 	.word	index@($__internal_86_$__cuda_sm70_shflsync_down_p)
        /*04b8*/ 	.word	0x00000000


	//----- nvinfo : EIATTR_FRAME_SIZE
	.align		4
.L_201:
        /*04bc*/ 	.byte	0x04, 0x11
        /*04be*/ 	.short	(.L_203 - .L_202)
	.align		4
.L_202:
        /*04c0*/ 	.word	index@(_ZN10layer_norm31ln_parallel_residual_bwd_kernelINS_13Kernel_traitsIf6__halffS2_fjLj2048ELj1ELj1ELj4ELj16ENS_18Kernel_traits_baseILj2048EfS2_fS2_fjLj128EEEEELb0ELb1ELb0EEEvNS_9BwdParamsE)
        /*04c4*/ 	.word	0x00000000


	//----- nvinfo : EIATTR_REGCOUNT
	.align		4
.L_203:
        /*04c8*/ 	.byte	0x04, 0x2f
        /*04ca*/ 	.short	(.L_205 - .L_204)
	.align		4
.L_204:
        /*04cc*/ 	.word	index@(_ZN10layer_norm31ln_parallel_residual_bwd_kernelINS_13Kernel_traitsIf6__halffS2_fjLj2048ELj1ELj1ELj4ELj16ENS_18Kernel_traits_baseILj2048EfS2_fS2_fjLj128EEEEELb0ELb0ELb1EEEvNS_9BwdParamsE)
        /*04d0*/ 	.word	0x000000b7


	//----- nvinfo : EIATTR_FRAME_SIZE
	.align		4
.L_205:
        /*04d4*/ 	.byte	0x04, 0x11
        /*04d6*/ 	.short	(.L_207 - .L_206)
	.align		4
.L_206:
        /*04d8*/ 	.word	index@($__internal_85_$__cuda_sm70_shflsync_down_p)
        /*04dc*/ 	.word	0x00000000


	//----- nvinfo : EIATTR_FRAME_SIZE
	.align		4
.L_207:
        /*04e0*/ 	.byte	0x04, 0x11
        /*04e2*/ 	.short	(.L_209 - .L_208)
	.align		4
.L_208:
        /*04e4*/ 	.word	index@(_ZN10layer_norm31ln_parallel_residual_bwd_kernelINS_13Kernel_traitsIf6__halffS2_fjLj2048ELj1ELj1ELj4ELj16ENS_18Kernel_traits_baseILj2048EfS2_fS2_fjLj128EEEEELb0ELb0ELb1EEEvNS_9BwdParamsE)
        /*04e8*/ 	.word	0x00000000


	//----- nvinfo : EIATTR_REGCOUNT
	.align		4
.L_209:
        /*04ec*/ 	.byte	0x04, 0x2f
        /*04ee*/ 	.short	(.L_211 - .L_210)
	.align		4
.L_210:
        /*04f0*/ 	.word	index@(_ZN10layer_norm31ln_parallel_residual_bwd_kernelINS_13Kernel_traitsIf6__halffS2_fjLj2048ELj1ELj1ELj4ELj16ENS_18Kernel_traits_baseILj2048EfS2_fS2_fjLj128EEEEELb0ELb0ELb0EEEvNS_9BwdParamsE)
        /*04f4*/ 	.word	0x000000bd


	//----- nvinfo : EIATTR_FRAME_SIZE
	.align		4
.L_211:
        /*04f8*/ 	.byte	0x04, 0x11
        /*04fa*/ 	.short	(.L_213 - .L_212)
	.align		4
.L_212:
        /*04fc*/ 	.word	index@($__internal_84_$__cuda_sm70_shflsync_down_p)
        /*0500*/ 	.word	0x00000000


	//----- nvinfo : EIATTR_FRAME_SIZE
	.align		4
.L_213:
        /*0504*/ 	.byte	0x04, 0x11
        /*0506*/ 	.short	(.L_215 - .L_214)
	.align		4
.L_214:
        /*0508*/ 	.word	index@(_ZN10layer_norm31ln_parallel_residual_bwd_kernelINS_13Kernel_traitsIf6__halffS2_fjLj2048ELj1ELj1ELj4ELj16ENS_18Kernel_traits_baseILj2048EfS2_fS2_fjLj128EEEEELb0ELb0ELb0EEEvNS_9BwdParamsE)
        /*050c*/ 	.word	0x00000000


	//----- nvinfo : EIATTR_REGCOUNT
	.align		4
.L_215:
        /*0510*/ 	.byte	0x04, 0x2f
        /*0512*/ 	.short	(.L_217 - .L_216)
	.align		4
.L_216:
        /*0514*/ 	.word	index@(_ZN10layer_norm31ln_parallel_residual_bwd_kernelINS_13Kernel_traitsI6__halfS2_fS2_fjLj2048ELj1ELj1ELj4ELj16ENS_18Kernel_traits_baseILj2048ES2_S2_fS2_fjLj128EEEEELb1ELb1ELb1EEEvNS_9BwdParamsE)
        /*0518*/ 	.word	0x0000009a


	//----- nvinfo : EIATTR_FRAME_SIZE
	.align		4
.L_217:
        /*051c*/ 	.byte	0x04, 0x11
        /*051e*/ 	.short	(.L_219 - .L_218)
	.align		4
.L_218:
        /*0520*/ 	.word	index@($__internal_83_$__cuda_sm70_shflsync_down_p)
        /*0524*/ 	.word	0x00000000


	//----- nvinfo : EIATTR_FRAME_SIZE
	.align		4
.L_219:
        /*0528*/ 	.byte	0x04, 0x11
        /*052a*/ 	.short	(.L_221 - .L_220)
	.align		4
.L_220:
        /*052c*/ 	.word	index@(_ZN10layer_norm31ln_parallel_residual_bwd_kernelINS_13Kernel_traitsI6__halfS2_fS2_fjLj2048ELj1ELj1ELj4ELj16ENS_18Kernel_traits_baseILj2048ES2_S2_fS2_fjLj128EEEEELb1ELb1ELb1EEEvNS_9BwdParamsE)
        /*0530*/ 	.word	0x00000000


	//----- nvinfo : EIATTR_REGCOUNT
	.align		4
.L_221:
        /*0534*/ 	.byte	0x04, 0x2f
        /*0536*/ 	.short	(.L_223 - .L_222)
	.align		4
.L_222:
        /*0538*/ 	.word	index@(_ZN10layer_norm40ln_parallel_residual_bwd_finalize_kernelINS_22Kernel_traits_finalizeILj2048E6__halfS2_fS2_fjLb0ELj1024ELj4ENS_18Kernel_traits_baseILj2048ES2_S2_fS2_fjLj1024EEEEELb1EEEvNS_9BwdParamsE)
        /*053c*/ 	.word	0x00000020


	//----- nvinfo : EIATTR_FRAME_SIZE
	.align		4
.L_223:
        /*0540*/ 	.byte	0x04, 0x11
        /*0542*/ 	.short	(.L_225 - .L_224)
	.align		4
.L_224:
        /*0544*/ 	.word	index@($__internal_82_$__cuda_sm70_shflsync_bfly_p)
        /*0548*/ 	.word	0x00000000


	//----- nvinfo : EIATTR_FRAME_SIZE
	.align		4
.L_225:
        /*054c*/ 	.byte	0x04, 0x11
        /*054e*/ 	.short	(.L_227 - .L_226)
	.align		4
.L_226:
        /*0550*/ 	.word	index@(_ZN10layer_norm40ln_parallel_residual_bwd_finalize_kernelINS_22Kernel_traits_finalizeILj2048E6__halfS2_fS2_fjLb0ELj1024ELj4ENS_18Kernel_traits_baseILj2048ES2_S2_fS2_fjLj1024EEEEELb1EEEvNS_9BwdParamsE)
        /*0554*/ 	.word	0x00000000


	//----- nvinfo : EIATTR_REGCOUNT
	.align		4
.L_227:
        /*0558*/ 	.byte	0x04, 0x2f
        /*055a*/ 	.short	(.L_229 - .L_228)
	.align		4
.L_228:
        /*055c*/ 	.word	index@(_ZN10layer_norm22ln_bwd_finalize_kernelINS_22Kernel_traits_finalizeILj2048E6__halfS2_fS2_fjLb0ELj1024ELj4ENS_18Kernel_traits_baseILj2048ES2_S2_fS2_fjLj1024EEEEELb0ELb1EEEvNS_9BwdParamsE)
        /*0560*/ 	.word	0x00000020


	//----- nvinfo : EIATTR_FRAME_SIZE
	.align		4
.L_229:
        /*0564*/ 	.byte	0x04, 0x11
        /*0566*/ 	.short	(.L_231 - .L_230)
	.align		4
.L_230:
        /*0568*/ 	.word	index@($__internal_81_$__cuda_sm70_shflsync_bfly_p)
        /*056c*/ 	.word	0x00000000


	//----- nvinfo : EIATTR_FRAME_SIZE
	.align		4
.L_231:
        /*0570*/ 	.byte	0x04, 0x11
        /*0572*/ 	.short	(.L_233 - .L_232)
	.align		4
.L_232:
        /*0574*/ 	.word	index@(_ZN10layer_norm22ln_bwd_finalize_kernelINS_22Kernel_traits_finalizeILj2048E6__halfS2_fS2_fjLb0ELj1024ELj4ENS_18Kernel_traits_baseILj2048ES2_S2_fS2_fjLj1024EEEEELb0ELb1EEEvNS_9BwdParamsE)
        /*0578*/ 	.word	0x00000000


	//----- nvinfo : EIATTR_REGCOUNT
	.align		4
.L_233:
        /*057c*/ 	.byte	0x04, 0x2f
        /*057e*/ 	.short	(.L_235 - .L_234)
	.align		4
.L_234:
        /*0580*/ 	.word	index@(_ZN10layer_norm31ln_parallel_residual_bwd_kernelINS_13Kernel_traitsI6__halfS2_fS2_fjLj2048ELj1ELj1ELj4ELj16ENS_18Kernel_traits_baseILj2048ES2_S2_fS2_fjLj128EEEEELb1ELb1ELb0EEEvNS_9BwdParamsE)
        /*0584*/ 	.word	0x00000094


	//----- nvinfo : EIATTR_FRAME_SIZE
	.align		4
.L_235:
        /*0588*/ 	.byte	0x04, 0x11
        /*058a*/ 	.short	(.L_237 - .L_236)
	.align		4
.L_236:
        /*058c*/ 	.word	index@($__internal_80_$__cuda_sm70_shflsync_down_p)
        /*0590*/ 	.word	0x00000000


	//----- nvinfo : EIATTR_FRAME_SIZE
	.align		4
.L_237:
        /*0594*/ 	.byte	0x04, 0x11
        /*0596*/ 	.short	(.L_239 - .L_238)
	.align		4
.L_238:
        /*0598*/ 	.word	index@(_ZN10layer_norm31ln_parallel_residual_bwd_kernelINS_13Kernel_traitsI6__halfS2_fS2_fjLj2048ELj1ELj1ELj4ELj16ENS_18Kernel_traits_baseILj2048ES2_S2_fS2_fjLj128EEEEELb1ELb1ELb0EEEvNS_9BwdParamsE)
        /*059c*/ 	.word	0x00000000


	//----- nvinfo : EIATTR_REGCOUNT
	.align		4
.L_239:
        /*05a0*/ 	.byte	0x04, 0x2f
        /*05a2*/ 	.short	(.L_241 - .L_240)
	.align		4
.L_240:
        /*05a4*/ 	.word	index@(_ZN10layer_norm40ln_parallel_residual_bwd_finalize_kernelINS_22Kernel_traits_finalizeILj2048E6__halfS2_fS2_fjLb0ELj1024ELj4ENS_18Kernel_traits_baseILj2048ES2_S2_fS2_fjLj1024EEEEELb0EEEvNS_9BwdParamsE)
        /*05a8*/ 	.word	0x00000020


	//----- nvinfo : EIATTR_FRAME_SIZE
	.align		4
.L_241:
        /*05ac*/ 	.byte	0x04, 0x11
        /*05ae*/ 	.short	(.L_243 - .L_242)
	.align		4
.L_242:
        /*05b0*/ 	.word	index@($__internal_79_$__cuda_sm70_shflsync_bfly_p)
        /*05b4*/ 	.word	0x00000000


	//----- nvinfo : EIATTR_FRAME_SIZE
	.align		4
.L_243:
        /*05b8*/ 	.byte	0x04, 0x11
        /*05ba*/ 	.short	(.L_245 - .L_244)
	.align		4
.L_244:
        /*05bc*/ 	.word	index@(_ZN10layer_norm40ln_parallel_residual_bwd_finalize_kernelINS_22Kernel_traits_finalizeILj2048E6__halfS2_fS2_fjLb0ELj1024ELj4ENS_18Kernel_traits_baseILj2048ES2_S2_fS2_fjLj1024EEEEELb0EEEvNS_9BwdParamsE)
        /*05c0*/ 	.word	0x00000000


	//----- nvinfo : EIATTR_REGCOUNT
	.align		4
.L_245:
        /*05c4*/ 	.byte	0x04, 0x2f
        /*05c6*/ 	.short	(.L_247 - .L_246)
	.align		4
.L_246:
        /*05c8*/ 	.word	index@(_ZN10layer_norm22ln_bwd_finalize_kernelINS_22Kernel_traits_finalizeILj2048E6__halfS2_fS2_fjLb0ELj1024ELj4ENS_18Kernel_traits_baseILj2048ES2_S2_fS2_fjLj1024EEEEELb0ELb0EEEvNS_9BwdParamsE)
        /*05cc*/ 	.word	0x0000001e


	//----- nvinfo : EIATTR_FRAME_SIZE
	.align		4
.L_247:
        /*05d0*/ 	.byte	0x04, 0x11
        /*05d2*/ 	.short	(.L_249 - .L_248)
	.align		4
.L_248:
        /*05d4*/ 	.word	index@($__internal_78_$__cuda_sm70_shflsync_bfly_p)
        /*05d8*/ 	.word	0x00000000


	//----- nvinfo : EIATTR_FRAME_SIZE
	.align		4
.L_249:
        /*05dc*/ 	.byte	0x04, 0x11
        /*05de*/ 	.short	(.L_251 - .L_250)
	.align		4
.L_250:
        /*05e0*/ 	.word	index@(_ZN10layer_norm22ln_bwd_finalize_kernelINS_22Kernel_traits_finalizeILj2048E6__halfS2_fS2_fjLb0ELj1024ELj4ENS_18Kernel_traits_baseILj2048ES2_S2_fS2_fjLj1024EEEEELb0ELb0EEEvNS_9BwdParamsE)
        /*05e4*/ 	.word	0x00000000


	//----- nvinfo : EIATTR_REGCOUNT
	.align		4
.L_251:
        /*05e8*/ 	.byte	0x04, 0x2f
        /*05ea*/ 	.short	(.L_253 - .L_252)
	.align		4
.L_252:
        /*05ec*/ 	.word	index@(_ZN10layer_norm31ln_parallel_residual_bwd_kernelINS_13Kernel_traitsI6__halfS2_fS2_fjLj2048ELj1ELj1ELj4ELj16ENS_18Kernel_traits_baseILj2048ES2_S2_fS2_fjLj128EEEEELb1ELb0ELb1EEEvNS_9BwdParamsE)
        /*05f0*/ 	.word	0x000000c0


	//----- nvinfo : EIATTR_FRAME_SIZE
	.align		4
.L_253:
        /*05f4*/ 	.byte	0x04, 0x11
        /*05f6*/ 	.short	(.L_255 - .L_254)
	.align		4
.L_254:
        /*05f8*/ 	.word	index@($__internal_77_$__cuda_sm70_shflsync_down_p)
        /*05fc*/ 	.word	0x00000000


	//----- nvinfo : EIATTR_FRAME_SIZE
	.align		4
.L_255:
        /*0600*/ 	.byte	0x04, 0x11
        /*0602*/ 	.short	(.L_257 - .L_256)
	.align		4
.L_256:
        /*0604*/ 	.word	index@(_ZN10layer_norm31ln_parallel_residual_bwd_kernelINS_13Kernel_traitsI6__halfS2_fS2_fjLj2048ELj1ELj1ELj4ELj16ENS_18Kernel_traits_baseILj2048ES2_S2_fS2_fjLj128EEEEELb1ELb0ELb1EEEvNS_9BwdParamsE)
        /*0608*/ 	.word	0x00000000


	//----- nvinfo : EIATTR_REGCOUNT
	.align		4
.L_257:
        /*060c*/ 	.byte	0x04, 0x2f
        /*060e*/ 	.short	(.L_259 - .L_258)
	.align		4
.L_258:
        /*0610*/ 	.word	index@(_ZN10layer_norm31ln_parallel_residual_bwd_kernelINS_13Kernel_traitsI6__halfS2_fS2_fjLj2048ELj1ELj1ELj4ELj16ENS_18Kernel_traits_baseILj2048ES2_S2_fS2_fjLj128EEEEELb1ELb0ELb0EEEvNS_9BwdParamsE)
        /*0614*/ 	.word	0x000000c3


	//----- nvinfo : EIATTR_FRAME_SIZE
	.align		4
.L_259:
        /*0618*/ 	.byte	0x04, 0x11
        /*061a*/ 	.short	(.L_261 - .L_260)
	.align		4
.L_260:
        /*061c*/ 	.word	index@($__internal_76_$__cuda_sm70_shflsync_down_p)
        /*0620*/ 	.word	0x00000000


	//----- nvinfo : EIATTR_FRAME_SIZE
	.align		4
.L_261:
        /*0624*/ 	.byte	0x04, 0x11
        /*0626*/ 	.short	(.L_263 - .L_262)
	.align		4
.L_262:
        /*0628*/ 	.word	index@(_ZN10layer_norm31ln_parallel_residual_bwd_kernelINS_13Kernel_traitsI6__halfS2_fS2_fjLj2048ELj1ELj1ELj4ELj16ENS_18Kernel_traits_baseILj2048ES2_S2_fS2_fjLj128EEEEELb1ELb0ELb0EEEvNS_9BwdParamsE)
        /*062c*/ 	.word	0x00000000


	//----- nvinfo : EIATTR_REGCOUNT
	.align		4
.L_263:
        /*0630*/ 	.byte	0x04, 0x2f
        /*0632*/ 	.short	(.L_265 - .L_264)
	.align		4
.L_264:
        /*0634*/ 	.word	index@(_ZN10layer_norm31ln_parallel_residual_bwd_kernelINS_13Kernel_traitsI6__halfS2_fS2_fjLj2048ELj1ELj1ELj4ELj16ENS_18Kernel_traits_baseILj2048ES2_S2_fS2_fjLj128EEEEELb0ELb1ELb1EEEvNS_9BwdParamsE)
        /*0638*/ 	.word	0x00000080


	//----- nvinfo : EIATTR_FRAME_SIZE
	.align		4
.L_265:
        /*063c*/ 	.byte	0x04, 0x11
        /*063e*/ 	.short	(.L_267 - .L_266)
	.align		4
.L_266:
        /*0640*/ 	.word	index@($__internal_75_$__cuda_sm70_shflsync_down_p)
        /*0644*/ 	.word	0x00000000


	//----- nvinfo : EIATTR_FRAME_SIZE
	.align		4
.L_267:
        /*0648*/ 	.byte	0x04, 0x11
        /*064a*/ 	.short	(.L_269 - .L_268)
	.align		4
.L_268:
        /*064c*/ 	.word	index@(_ZN10layer_norm31ln_parallel_residual_bwd_kernelINS_13Kernel_traitsI6__halfS2_fS2_fjLj2048ELj1ELj1ELj4ELj16ENS_18Kernel_traits_baseILj2048ES2_S2_fS2_fjLj128EEEEELb0ELb1ELb1EEEvNS_9BwdParamsE)
        /*0650*/ 	.word	0x00000000


	//----- nvinfo : EIATTR_REGCOUNT
	.align		4
.L_269:
        /*0654*/ 	.byte	0x04, 0x2f
        /*0656*/ 	.short	(.L_271 - .L_270)
	.align		4
.L_270:
        /*0658*/ 	.word	index@(_ZN10layer_norm31ln_parallel_residual_bwd_kernelINS_13Kernel_traitsI6__halfS2_fS2_fjLj2048ELj1ELj1ELj4ELj16ENS_18Kernel_traits_baseILj2048ES2_S2_fS2_fjLj128EEEEELb0ELb1ELb0EEEvNS_9BwdParamsE)
        /*065c*/ 	.word	0x00000080


	//----- nvinfo : EIATTR_FRAME_SIZE
	.align		4
.L_271:
        /*0660*/ 	.byte	0x04, 0x11
        /*0662*/ 	.short	(.L_273 - .L_272)
	.align		4
.L_272:
        /*0664*/ 	.word	index@($__internal_74_$__cuda_sm70_shflsync_down_p)
        /*0668*/ 	.word	0x00000000


	//----- nvinfo : EIATTR_FRAME_SIZE
	.align		4
.L_273:
        /*066c*/ 	.byte	0x04, 0x11
        /*066e*/ 	.short	(.L_275 - .L_274)
	.align		4
.L_274:
        /*0670*/ 	.word	index@(_ZN10layer_norm31ln_parallel_residual_bwd_kernelINS_13Kernel_traitsI6__halfS2_fS2_fjLj2048ELj1ELj1ELj4ELj16ENS_18Kernel_traits_baseILj2048ES2_S2_fS2_fjLj128EEEEELb0ELb1ELb0EEEvNS_9BwdParamsE)
        /*0674*/ 	.word	0x00000000


	//----- nvinfo : EIATTR_REGCOUNT
	.align		4
.L_275:
        /*0678*/ 	.byte	0x04, 0x2f
        /*067a*/ 	.short	(.L_277 - .L_276)
	.align		4
.L_276:
        /*067c*/ 	.word	index@(_ZN10layer_norm31ln_parallel_residual_bwd_kernelINS_13Kernel_traitsI6__halfS2_fS2_fjLj2048ELj1ELj1ELj4ELj16ENS_18Kernel_traits_baseILj2048ES2_S2_fS2_fjLj128EEEEELb0ELb0ELb1EEEvNS_9BwdParamsE)
        /*0680*/ 	.word	0x000000b7


	//----- nvinfo : EIATTR_FRAME_SIZE
	.align		4
.L_277:
        /*0684*/ 	.byte	0x04, 0x11
        /*0686*/ 	.short	(.L_279 - .L_278)
	.align		4
.L_278:
        /*0688*/ 	.word	index@($__internal_73_$__cuda_sm70_shflsync_down_p)
        /*068c*/ 	.word	0x00000000


	//----- nvinfo : EIATTR_FRAME_SIZE
	.align		4
.L_279:
        /*0690*/ 	.byte	0x04, 0x11
        /*0692*/ 	.short	(.L_281 - .L_280)
	.align		4
.L_280:
        /*0694*/ 	.word	index@(_ZN10layer_norm31ln_parallel_residual_bwd_kernelINS_13Kernel_traitsI6__halfS2_fS2_fjLj2048ELj1ELj1ELj4ELj16ENS_18Kernel_traits_baseILj2048ES2_S2_fS2_fjLj128EEEEELb0ELb0ELb1EEEvNS_9BwdParamsE)
        /*0698*/ 	.word	0x00000000


	//----- nvinfo : EIATTR_REGCOUNT
	.align		4
.L_281:
        /*069c*/ 	.byte	0x04, 0x2f
        /*069e*/ 	.short	(.L_283 - .L_282)
	.align		4
.L_282:
        /*06a0*/ 	.word	index@(_ZN10layer_norm31ln_parallel_residual_bwd_kernelINS_13Kernel_traitsI6__halfS2_fS2_fjLj2048ELj1ELj1ELj4ELj16ENS_18Kernel_traits_baseILj2048ES2_S2_fS2_fjLj128EEEEELb0ELb0ELb0EEEvNS_9BwdParamsE)
        /*06a4*/ 	.word	0x000000bc


	//----- nvinfo : EIATTR_FRAME_SIZE
	.align		4
.L_283:
        /*06a8*/ 	.byte	0x04, 0x11
        /*06aa*/ 	.short	(.L_285 - .L_284)
	.align		4
.L_284:
        /*06ac*/ 	.word	index@($__internal_72_$__cuda_sm70_shflsync_down_p)
        /*06b0*/ 	.word	0x00000000


	//----- nvinfo : EIATTR_FRAME_SIZE
	.align		4
.L_285:
        /*06b4*/ 	.byte	0x04, 0x11
        /*06b6*/ 	.short	(.L_287 - .L_286)
	.align		4
.L_286:
        /*06b8*/ 	.word	index@(_ZN10layer_norm31ln_parallel_residual_bwd_kernelINS_13Kernel_traitsI6__halfS2_fS2_fjLj2048ELj1ELj1ELj4ELj16ENS_18Kernel_traits_baseILj2048ES2_S2_fS2_fjLj128EEEEELb0ELb0ELb0EEEvNS_9BwdParamsE)
        /*06bc*/ 	.word	0x00000000


	//----- nvinfo : EIATTR_REGCOUNT
	.align		4
.L_287:
        /*06c0*/ 	.byte	0x04, 0x2f
        /*06c2*/ 	.short	(.L_289 - .L_288)
	.align		4
.L_288:
        /*06c4*/ 	.word	index@(_ZN10layer_norm31ln_parallel_residual_bwd_kernelINS_13Kernel_traitsIf6__halfS2_S2_fjLj2048ELj1ELj1ELj4ELj16ENS_18Kernel_traits_baseILj2048EfS2_S2_S2_fjLj128EEEEELb1ELb1ELb1EEEvNS_9BwdParamsE)
        /*06c8*/ 	.word	0x00000080


	//----- nvinfo : EIATTR_FRAME_SIZE
	.align		4
.L_289:
        /*06cc*/ 	.byte	0x04, 0x11
        /*06ce*/ 	.short	(.L_291 - .L_290)
	.align		4
.L_290:
        /*06d0*/ 	.word	index@($__internal_71_$__cuda_sm70_shflsync_down_p)
        /*06d4*/ 	.word	0x00000000


	//----- nvinfo : EIATTR_FRAME_SIZE
	.align		4
.L_291:
        /*06d8*/ 	.byte	0x04, 0x11
        /*06da*/ 	.short	(.L_293 - .L_292)
	.align		4
.L_292:
        /*06dc*/ 	.word	index@(_ZN10layer_norm31ln_parallel_residual_bwd_kernelINS_13Kernel_traitsIf6__halfS2_S2_fjLj2048ELj1ELj1ELj4ELj16ENS_18Kernel_traits_baseILj2048EfS2_S2_S2_fjLj128EEEEELb1ELb1ELb1EEEvNS_9BwdParamsE)
        /*06e0*/ 	.word	0x00000000


	//----- nvinfo : EIATTR_REGCOUNT
	.align		4
.L_293:
        /*06e4*/ 	.byte	0x04, 0x2f
        /*06e6*/ 	.short	(.L_295 - .L_294)
	.align		4
.L_294:
        /*06e8*/ 	.word	index@(_ZN10layer_norm40ln_parallel_residual_bwd_finalize_kernelINS_22Kernel_traits_finalizeILj2048Ef6__halfS2_S2_fjLb0ELj1024ELj4ENS_18Kernel_traits_baseILj2048EfS2_S2_S2_fjLj1024EEEEELb1EEEvNS_9BwdParamsE)
        /*06ec*/ 	.word	0x00000020


	//----- nvinfo : EIATTR_FRAME_SIZE
	.align		4
.L_295:
        /*06f0*/ 	.byte	0x04, 0x11
        /*06f2*/ 	.short	(.L_297 - .L_296)
	.align		4
.L_296:
        /*06f4*/ 	.word	index@($__internal_70_$__cuda_sm70_shflsync_bfly_p)
        /*06f8*/ 	.word	0x00000000


	//----- nvinfo : EIATTR_FRAME_SIZE
	.align		4
.L_297:
        /*06fc*/ 	.byte	0x04, 0x11
        /*06fe*/ 	.short	(.L_299 - .L_298)
	.align		4
.L_298:
        /*0700*/ 	.word	index@(_ZN10layer_norm40ln_parallel_residual_bwd_finalize_kernelINS_22Kernel_traits_finalizeILj2048Ef6__halfS2_S2_fjLb0ELj1024ELj4ENS_18Kernel_traits_baseILj2048EfS2_S2_S2_fjLj1024EEEEELb1EEEvNS_9BwdParamsE)
        /*0704*/ 	.word	0x00000000


	//----- nvinfo : EIATTR_REGCOUNT
	.align		4
.L_299:
        /*0708*/ 	.byte	0x04, 0x2f
        /*070a*/ 	.short	(.L_301 - .L_300)
	.align		4
.L_300:
        /*070c*/ 	.word	index@(_ZN10layer_norm22ln_bwd_finalize_kernelINS_22Kernel_traits_finalizeILj2048Ef6__halfS2_S2_fjLb0ELj1024ELj4ENS_18Kernel_traits_baseILj2048EfS2_S2_S2_fjLj1024EEEEELb0ELb1EEEvNS_9BwdParamsE)
        /*0710*/ 	.word	0x00000020


	//----- nvinfo : EIATTR_FRAME_SIZE
	.align		4
.L_301:
        /*0714*/ 	.byte	0x04, 0x11
        /*0716*/ 	.short	(.L_303 - .L_302)
	.align		4
.L_302:
        /*0718*/ 	.word	index@($__internal_69_$__cuda_sm70_shflsync_bfly_p)
        /*071c*/ 	.word	0x00000000


	//----- nvinfo : EIATTR_FRAME_SIZE
	.align		4
.L_303:
        /*0720*/ 	.byte	0x04, 0x11
        /*0722*/ 	.short	(.L_305 - .L_304)
	.align		4
.L_304:
        /*0724*/ 	.word	index@(_ZN10layer_norm22ln_bwd_finalize_kernelINS_22Kernel_traits_finalizeILj2048Ef6__halfS2_S2_fjLb0ELj1024ELj4ENS_18Kernel_traits_baseILj2048EfS2_S2_S2_fjLj1024EEEEELb0ELb1EEEvNS_9BwdParamsE)
        /*0728*/ 	.word	0x00000000


	//----- nvinfo : EIATTR_REGCOUNT
	.align		4
.L_305:
        /*072c*/ 	.byte	0x04, 0x2f
        /*072e*/ 	.short	(.L_307 - .L_306)
	.align		4
.L_306:
        /*0730*/ 	.word	index@(_ZN10layer_norm31ln_parallel_residual_bwd_kernelINS_13Kernel_traitsIf6__halfS2_S2_fjLj2048ELj1ELj1ELj4ELj16ENS_18Kernel_traits_baseILj2048EfS2_S2_S2_fjLj128EEEEELb1ELb1ELb0EEEvNS_9BwdParamsE)
        /*0734*/ 	.word	0x00000080


	//----- nvinfo : EIATTR_FRAME_SIZE
	.align		4
.L_307:
        /*0738*/ 	.byte	0x04, 0x11
        /*073a*/ 	.short	(.L_309 - .L_308)
	.align		4
.L_308:
        /*073c*/ 	.word	index@($__internal_68_$__cuda_sm70_shflsync_down_p)
        /*0740*/ 	.word	0x00000000


	//----- nvinfo : EIATTR_FRAME_SIZE
	.align		4
.L_309:
        /*0744*/ 	.byte	0x04, 0x11
        /*0746*/ 	.short	(.L_311 - .L_310)
	.align		4
.L_310:
        /*0748*/ 	.word	index@(_ZN10layer_norm31ln_parallel_residual_bwd_kernelINS_13Kernel_traitsIf6__halfS2_S2_fjLj2048ELj1ELj1ELj4ELj16ENS_18Kernel_traits_baseILj2048EfS2_S2_S2_fjLj128EEEEELb1ELb1ELb0EEEvNS_9BwdParamsE)
        /*074c*/ 	.word	0x00000000


	//----- nvinfo : EIATTR_REGCOUNT
	.align		4
.L_311:
        /*0750*/ 	.byte	0x04, 0x2f
        /*0752*/ 	.short	(.L_313 - .L_312)
	.align		4
.L_312:
        /*0754*/ 	.word	index@(_ZN10layer_norm40ln_parallel_residual_bwd_finalize_kernelINS_22Kernel_traits_finalizeILj2048Ef6__halfS2_S2_fjLb0ELj1024ELj4ENS_18Kernel_traits_baseILj2048EfS2_S2_S2_fjLj1024EEEEELb0EEEvNS_9BwdParamsE)
        /*0758*/ 	.word	0x00000020


	//----- nvinfo : EIATTR_FRAME_SIZE
	.align		4
.L_313:
        /*075c*/ 	.byte	0x04, 0x11
        /*075e*/ 	.short	(.L_315 - .L_314)
	.align		4
.L_314:
        /*0760*/ 	.word	index@($__internal_67_$__cuda_sm70_shflsync_bfly_p)
        /*0764*/ 	.word	0x00000000


	//----- nvinfo : EIATTR_FRAME_SIZE
	.align		4
.L_315:
        /*0768*/ 	.byte	0x04, 0x11
        /*076a*/ 	.short	(.L_317 - .L_316)
	.align		4
.L_316:
        /*076c*/ 	.word	index@(_ZN10layer_norm40ln_parallel_residual_bwd_finalize_kernelINS_22Kernel_traits_finalizeILj2048Ef6__halfS2_S2_fjLb0ELj1024ELj4ENS_18Kernel_traits_baseILj2048EfS2_S2_S2_fjLj1024EEEEELb0EEEvNS_9BwdParamsE)
        /*0770*/ 	.word	0x00000000


	//----- nvinfo : EIATTR_REGCOUNT
	.align		4
.L_317:
        /*0774*/ 	.byte	0x04, 0x2f
        /*0776*/ 	.short	(.L_319 - .L_318)
	.align		4
.L_318:
        /*0778*/ 	.word	index@(_ZN10layer_norm22ln_bwd_finalize_kernelINS_22Kernel_traits_finalizeILj2048Ef6__halfS2_S2_fjLb0ELj1024ELj4ENS_18Kernel_traits_baseILj2048EfS2_S2_S2_fjLj1024EEEEELb0ELb0EEEvNS_9BwdParamsE)
        /*077c*/ 	.word	0x0000001e


	//----- nvinfo : EIATTR_FRAME_SIZE
	.align		4
.L_319:
        /*0780*/ 	.byte	0x04, 0x11
        /*0782*/ 	.short	(.L_321 - .L_320)
	.align		4
.L_320:
        /*0784*/ 	.word	index@($__internal_66_$__cuda_sm70_shflsync_bfly_p)
        /*0788*/ 	.word	0x00000000


	//----- nvinfo : EIATTR_FRAME_SIZE
	.align		4
.L_321:
        /*078c*/ 	.byte	0x04, 0x11
        /*078e*/ 	.short	(.L_323 - .L_322)
	.align		4
.L_322:
        /*0790*/ 	.word	index@(_ZN10layer_norm22ln_bwd_finalize_kernelINS_22Kernel_traits_finalizeILj2048Ef6__halfS2_S2_fjLb0ELj1024ELj4ENS_18Kernel_traits_baseILj2048EfS2_S2_S2_fjLj1024EEEEELb0ELb0EEEvNS_9BwdParamsE)
        /*0794*/ 	.word	0x00000000


	//----- nvinfo : EIATTR_REGCOUNT
	.align		4
.L_323:
        /*0798*/ 	.byte	0x04, 0x2f
        /*079a*/ 	.short	(.L_325 - .L_324)
	.align		4
.L_324:
        /*079c*/ 	.word	index@(_ZN10layer_norm31ln_parallel_residual_bwd_kernelINS_13Kernel_traitsIf6__halfS2_S2_fjLj2048ELj1ELj1ELj4ELj16ENS_18Kernel_traits_baseILj2048EfS2_S2_S2_fjLj128EEEEELb1ELb0ELb1EEEvNS_9BwdParamsE)
        /*07a0*/ 	.word	0x000000b9


	//----- nvinfo : EIATTR_FRAME_SIZE
	.align		4
.L_325:
        /*07a4*/ 	.byte	0x04, 0x11
        /*07a6*/ 	.short	(.L_327 - .L_326)
	.align		4
.L_326:
        /*07a8*/ 	.word	index@($__internal_65_$__cuda_sm70_shflsync_down_p)
        /*07ac*/ 	.word	0x00000000


	//----- nvinfo : EIATTR_FRAME_SIZE
	.align		4
.L_327:
        /*07b0*/ 	.byte	0x04, 0x11
        /*07b2*/ 	.short	(.L_329 - .L_328)
	.align		4
.L_328:
        /*07b4*/ 	.word	index@(_ZN10layer_norm31ln_parallel_residual_bwd_kernelINS_13Kernel_traitsIf6__halfS2_S2_fjLj2048ELj1ELj1ELj4ELj16ENS_18Kernel_traits_baseILj2048EfS2_S2_S2_fjLj128EEEEELb1ELb0ELb1EEEvNS_9BwdParamsE)
        /*07b8*/ 	.word	0x00000000


	//----- nvinfo : EIATTR_REGCOUNT
	.align		4
.L_329:
        /*07bc*/ 	.byte	0x04, 0x2f
        /*07be*/ 	.short	(.L_331 - .L_330)
	.align		4
.L_330:
        /*07c0*/ 	.word	index@(_ZN10layer_norm31ln_parallel_residual_bwd_kernelINS_13Kernel_traitsIf6__halfS2_S2_fjLj2048ELj1ELj1ELj4ELj16ENS_18Kernel_traits_baseILj2048EfS2_S2_S2_fjLj128EEEEELb1ELb0ELb0EEEvNS_9BwdParamsE)
        /*07c4*/ 	.word	0x000000bd


	//----- nvinfo : EIATTR_FRAME_SIZE
	.align		4
.L_331:
        /*07c8*/ 	.byte	0x04, 0x11
        /*07ca*/ 	.short	(.L_333 - .L_332)
	.align		4
.L_332:
        /*07cc*/ 	.word	index@($__internal_64_$__cuda_sm70_shflsync_down_p)
        /*07d0*/ 	.word	0x00000000


	//----- nvinfo : EIATTR_FRAME_SIZE
	.align		4
.L_333:
        /*07d4*/ 	.byte	0x04, 0x11
        /*07d6*/ 	.short	(.L_335 - .L_334)
	.align		4
.L_334:
        /*07d8*/ 	.word	index@(_ZN10layer_norm31ln_parallel_residual_bwd_kernelINS_13Kernel_traitsIf6__halfS2_S2_fjLj2048ELj1ELj1ELj4ELj16ENS_18Kernel_traits_baseILj2048EfS2_S2_S2_fjLj128EEEEELb1ELb0ELb0EEEvNS_9BwdParamsE)
        /*07dc*/ 	.word	0x00000000


	//----- nvinfo : EIATTR_REGCOUNT
	.align		4
.L_335:
        /*07e0*/ 	.byte	0x04, 0x2f
        /*07e2*/ 	.short	(.L_337 - .L_336)
	.align		4
.L_336:
        /*07e4*/ 	.word	index@(_ZN10layer_norm31ln_parallel_residual_bwd_kernelINS_13Kernel_traitsIf6__halfS2_S2_fjLj2048ELj1ELj1ELj4ELj16ENS_18Kernel_traits_baseILj2048EfS2_S2_S2_fjLj128EEEEELb0ELb1ELb1EEEvNS_9BwdParamsE)
        /*07e8*/ 	.word	0x0000007a


	//----- nvinfo : EIATTR_FRAME_SIZE
	.align		4
.L_337:
        /*07ec*/ 	.byte	0x04, 0x11
        /*07ee*/ 	.short	(.L_339 - .L_338)
	.align		4
.L_338:
        /*07f0*/ 	.word	index@($__internal_63_$__cuda_sm70_shflsync_down_p)
        /*07f4*/ 	.word	0x00000000


	//----- nvinfo : EIATTR_FRAME_SIZE
	.align		4
.L_339:
        /*07f8*/ 	.byte	0x04, 0x11
        /*07fa*/ 	.short	(.L_341 - .L_340)
	.align		4
.L_340:
        /*07fc*/ 	.word	index@(_ZN10layer_norm31ln_parallel_residual_bwd_kernelINS_13Kernel_traitsIf6__halfS2_S2_fjLj2048ELj1ELj1ELj4ELj16ENS_18Kernel_traits_baseILj2048EfS2_S2_S2_fjLj128EEEEELb0ELb1ELb1EEEvNS_9BwdParamsE)
        /*0800*/ 	.word	0x00000000


	//----- nvinfo : EIATTR_REGCOUNT
	.align		4
.L_341:
        /*0804*/ 	.byte	0x04, 0x2f
        /*0806*/ 	.short	(.L_343 - .L_342)
	.align		4
.L_342:
        /*0808*/ 	.word	index@(_ZN10layer_norm31ln_parallel_residual_bwd_kernelINS_13Kernel_traitsIf6__halfS2_S2_fjLj2048ELj1ELj1ELj4ELj16ENS_18Kernel_traits_baseILj2048EfS2_S2_S2_fjLj128EEEEELb0ELb1ELb0EEEvNS_9BwdParamsE)
        /*080c*/ 	.word	0x0000007f


	//----- nvinfo : EIATTR_FRAME_SIZE
	.align		4
.L_343:
        /*0810*/ 	.byte	0x04, 0x11
        /*0812*/ 	.short	(.L_345 - .L_344)
	.align		4
.L_344:
        /*0814*/ 	.word	index@($__internal_62_$__cuda_sm70_shflsync_down_p)
        /*0818*/ 	.word	0x00000000


	//----- nvinfo : EIATTR_FRAME_SIZE
	.align		4
.L_345:
        /*081c*/ 	.byte	0x04, 0x11
        /*081e*/ 	.short	(.L_347 - .L_346)
	.align		4
.L_346:
        /*0820*/ 	.word	index@(_ZN10layer_norm31ln_parallel_residual_bwd_kernelINS_13Kernel_traitsIf6__halfS2_S2_fjLj2048ELj1ELj1ELj4ELj16ENS_18Kernel_traits_baseILj2048EfS2_S2_S2_fjLj128EEEEELb0ELb1ELb0EEEvNS_9BwdParamsE)
        /*0824*/ 	.word	0x00000000


	//----- nvinfo : EIATTR_REGCOUNT
	.align		4
.L_347:
        /*0828*/ 	.byte	0x04, 0x2f
        /*082a*/ 	.short	(.L_349 - .L_348)
	.align		4
.L_348:
        /*082c*/ 	.word	index@(_ZN10layer_norm31ln_parallel_residual_bwd_kernelINS_13Kernel_traitsIf6__halfS2_S2_fjLj2048ELj1ELj1ELj4ELj16ENS_18Kernel_traits_baseILj2048EfS2_S2_S2_fjLj128EEEEELb0ELb0ELb1EEEvNS_9BwdParamsE)
        /*0830*/ 	.word	0x000000a7


	//----- nvinfo : EIATTR_FRAME_SIZE
	.align		4
.L_349:
        /*0834*/ 	.byte	0x04, 0x11
        /*0836*/ 	.short	(.L_351 - .L_350)
	.align		4
.L_350:
        /*0838*/ 	.word	index@($__internal_61_$__cuda_sm70_shflsync_down_p)
        /*083c*/ 	.word	0x00000000


	//----- nvinfo : EIATTR_FRAME_SIZE
	.align		4
.L_351:
        /*0840*/ 	.byte	0x04, 0x11
        /*0842*/ 	.short	(.L_353 - .L_352)
	.align		4
.L_352:
        /*0844*/ 	.word	index@(_ZN10layer_norm31ln_parallel_residual_bwd_kernelINS_13Kernel_traitsIf6__halfS2_S2_fjLj2048ELj1ELj1ELj4ELj16ENS_18Kernel_traits_baseILj2048EfS2_S2_S2_fjLj128EEEEELb0ELb0ELb1EEEvNS_9BwdParamsE)
        /*0848*/ 	.word	0x00000000


	//----- nvinfo : EIATTR_REGCOUNT
	.align		4
.L_353:
        /*084c*/ 	.byte	0x04, 0x2f
        /*084e*/ 	.short	(.L_355 - .L_354)
	.align		4
.L_354:
        /*0850*/ 	.word	index@(_ZN10layer_norm31ln_parallel_residual_bwd_kernelINS_13Kernel_traitsIf6__halfS2_S2_fjLj2048ELj1ELj1ELj4ELj16ENS_18Kernel_traits_baseILj2048EfS2_S2_S2_fjLj128EEEEELb0ELb0ELb0EEEvNS_9BwdParamsE)
        /*0854*/ 	.word	0x000000a8


	//----- nvinfo : EIATTR_FRAME_SIZE
	.align		4
.L_355:
        /*0858*/ 	.byte	0x04, 0x11
        /*085a*/ 	.short	(.L_357 - .L_356)
	.align		4
.L_356:
        /*085c*/ 	.word	index@($__internal_60_$__cuda_sm70_shflsync_down_p)
        /*0860*/ 	.word	0x00000000


	//----- nvinfo : EIATTR_FRAME_SIZE
	.align		4
.L_357:
        /*0864*/ 	.byte	0x04, 0x11
        /*0866*/ 	.short	(.L_359 - .L_358)
	.align		4
.L_358:
        /*0868*/ 	.word	index@(_ZN10layer_norm31ln_parallel_residual_bwd_kernelINS_13Kernel_traitsIf6__halfS2_S2_fjLj2048ELj1ELj1ELj4ELj16ENS_18Kernel_traits_baseILj2048EfS2_S2_S2_fjLj128EEEEELb0ELb0ELb0EEEvNS_9BwdParamsE)
        /*086c*/ 	.word	0x00000000


	//----- nvinfo : EIATTR_REGCOUNT
	.align		4
.L_359:
        /*0870*/ 	.byte	0x04, 0x2f
        /*0872*/ 	.short	(.L_361 - .L_360)
	.align		4
.L_360:
        /*0874*/ 	.word	index@(_ZN10layer_norm31ln_parallel_residual_bwd_kernelINS_13Kernel_traitsIf13__nv_bfloat16fS2_fjLj2048ELj1ELj1ELj4ELj16ENS_18Kernel_traits_baseILj2048EfS2_fS2_fjLj128EEEEELb1ELb1ELb1EEEvNS_9BwdParamsE)
        /*0878*/ 	.word	0x00000098


	//----- nvinfo : EIATTR_FRAME_SIZE
	.align		4
.L_361:
        /*087c*/ 	.byte	0x04, 0x11
        /*087e*/ 	.short	(.L_363 - .L_362)
	.align		4
.L_362:
        /*0880*/ 	.word	index@($__internal_59_$__cuda_sm70_shflsync_down_p)
        /*0884*/ 	.word	0x00000000


	//----- nvinfo : EIATTR_FRAME_SIZE
	.align		4
.L_363:
        /*0888*/ 	.byte	0x04, 0x11
        /*088a*/ 	.short	(.L_365 - .L_364)
	.align		4
.L_364:
        /*088c*/ 	.word	index@(_ZN10layer_norm31ln_parallel_residual_bwd_kernelINS_13Kernel_traitsIf13__nv_bfloat16fS2_fjLj2048ELj1ELj1ELj4ELj16ENS_18Kernel_traits_baseILj2048EfS2_fS2_fjLj128EEEEELb1ELb1ELb1EEEvNS_9BwdParamsE)
        /*0890*/ 	.word	0x00000000


	//----- nvinfo : EIATTR_REGCOUNT
	.align		4
.L_365:
        /*0894*/ 	.byte	0x04, 0x2f
        /*0896*/ 	.short	(.L_367 - .L_366)
	.align		4
.L_366:
        /*0898*/ 	.word	index@(_ZN10layer_norm40ln_parallel_residual_bwd_finalize_kernelINS_22Kernel_traits_finalizeILj2048Ef13__nv_bfloat16fS2_fjLb0ELj1024ELj4ENS_18Kernel_traits_baseILj2048EfS2_fS2_fjLj1024EEEEELb1EEEvNS_9BwdParamsE)
        /*089c*/ 	.word	0x00000020


	//----- nvinfo : EIATTR_FRAME_SIZE
	.align		4
.L_367:
        /*08a0*/ 	.byte	0x04, 0x11
        /*08a2*/ 	.short	(.L_369 - .L_368)
	.align		4
.L_368:
        /*08a4*/ 	.word	index@($__internal_58_$__cuda_sm70_shflsync_bfly_p)
        /*08a8*/ 	.word	0x00000000


	//----- nvinfo : EIATTR_FRAME_SIZE
	.align		4
.L_369:
        /*08ac*/ 	.byte	0x04, 0x11
        /*08ae*/ 	.short	(.L_371 - .L_370)
	.align		4
.L_370:
        /*08b0*/ 	.word	index@(_ZN10layer_norm40ln_parallel_residual_bwd_finalize_kernelINS_22Kernel_traits_finalizeILj2048Ef13__nv_bfloat16fS2_fjLb0ELj1024ELj4ENS_18Kernel_traits_baseILj2048EfS2_fS2_fjLj1024EEEEELb1EEEvNS_9BwdParamsE)
        /*08b4*/ 	.word	0x00000000


	//----- nvinfo : EIATTR_REGCOUNT
	.align		4
.L_371:
        /*08b8*/ 	.byte	0x04, 0x2f
        /*08ba*/ 	.short	(.L_373 - .L_372)
	.align		4
.L_372:
        /*08bc*/ 	.word	index@(_ZN10layer_norm22ln_bwd_finalize_kernelINS_22Kernel_traits_finalizeILj2048Ef13__nv_bfloat16fS2_fjLb0ELj1024ELj4ENS_18Kernel_traits_baseILj2048EfS2_fS2_fjLj1024EEEEELb0ELb1EEEvNS_9BwdParamsE)
        /*08c0*/ 	.word	0x00000020


	//----- nvinfo : EIATTR_FRAME_SIZE
	.align		4
.L_373:
        /*08c4*/ 	.byte	0x04, 0x11
        /*08c6*/ 	.short	(.L_375 - .L_374)
	.align		4
.L_374:
        /*08c8*/ 	.word	index@($__internal_57_$__cuda_sm70_shflsync_bfly_p)
        /*08cc*/ 	.word	0x00000000


	//----- nvinfo : EIATTR_FRAME_SIZE
	.align		4
.L_375:
        /*08d0*/ 	.byte	0x04, 0x11
        /*08d2*/ 	.short	(.L_377 - .L_376)
	.align		4
.L_376:
        /*08d4*/ 	.word	index@(_ZN10layer_norm22ln_bwd_finalize_kernelINS_22Kernel_traits_finalizeILj2048Ef13__nv_bfloat16fS2_fjLb0ELj1024ELj4ENS_18Kernel_traits_baseILj2048EfS2_fS2_fjLj1024EEEEELb0ELb1EEEvNS_9BwdParamsE)
        /*08d8*/ 	.word	0x00000000


	//----- nvinfo : EIATTR_REGCOUNT
	.align		4
.L_377:
        /*08dc*/ 	.byte	0x04, 0x2f
        /*08de*/ 	.short	(.L_379 - .L_378)
	.align		4
.L_378:
        /*08e0*/ 	.word	index@(_ZN10layer_norm31ln_parallel_residual_bwd_kernelINS_13Kernel_traitsIf13__nv_bfloat16fS2_fjLj2048ELj1ELj1ELj4ELj16ENS_18Kernel_traits_baseILj2048EfS2_fS2_fjLj128EEEEELb1ELb1ELb0EEEvNS_9BwdParamsE)
        /*08e4*/ 	.word	0x00000095


	//----- nvinfo : EIATTR_FRAME_SIZE
	.align		4
.L_379:
        /*08e8*/ 	.byte	0x04, 0x11
        /*08ea*/ 	.short	(.L_381 - .L_380)
	.align		4
.L_380:
        /*08ec*/ 	.word	index@($__internal_56_$__cuda_sm70_shflsync_down_p)
        /*08f0*/ 	.word	0x00000000


	//----- nvinfo : EIATTR_FRAME_SIZE
	.align		4
.L_381:
        /*08f4*/ 	.byte	0x04, 0x11
        /*08f6*/ 	.short	(.L_383 - .L_382)
	.align		4
.L_382:
        /*08f8*/ 	.word	index@(_ZN10layer_norm31ln_parallel_residual_bwd_kernelINS_13Kernel_traitsIf13__nv_bfloat16fS2_fjLj2048ELj1ELj1ELj4ELj16ENS_18Kernel_traits_baseILj2048EfS2_fS2_fjLj128EEEEELb1ELb1ELb0EEEvNS_9BwdParamsE)
        /*08fc*/ 	.word	0x00000000


	//----- nvinfo : EIATTR_REGCOUNT
	.align		4
.L_383:
        /*0900*/ 	.byte	0x04, 0x2f
        /*0902*/ 	.short	(.L_385 - .L_384)
	.align		4
.L_384:
        /*0904*/ 	.word	index@(_ZN10layer_norm40ln_parallel_residual_bwd_finalize_kernelINS_22Kernel_traits_finalizeILj2048Ef13__nv_bfloat16fS2_fjLb0ELj1024ELj4ENS_18Kernel_traits_baseILj2048EfS2_fS2_fjLj1024EEEEELb0EEEvNS_9BwdParamsE)
        /*0908*/ 	.word	0x00000020


	//----- nvinfo : EIATTR_FRAME_SIZE
	.align		4
.L_385:
        /*090c*/ 	.byte	0x04, 0x11
        /*090e*/ 	.short	(.L_387 - .L_386)
	.align		4
.L_386:
        /*0910*/ 	.word	index@($__internal_55_$__cuda_sm70_shflsync_bfly_p)
        /*0914*/ 	.word	0x00000000


	//----- nvinfo : EIATTR_FRAME_SIZE
	.align		4
.L_387:
        /*0918*/ 	.byte	0x04, 0x11
        /*091a*/ 	.short	(.L_389 - .L_388)
	.align		4
.L_388:
        /*091c*/ 	.word	index@(_ZN10layer_norm40ln_parallel_residual_bwd_finalize_kernelINS_22Kernel_traits_finalizeILj2048Ef13__nv_bfloat16fS2_fjLb0ELj1024ELj4ENS_18Kernel_traits_baseILj2048EfS2_fS2_fjLj1024EEEEELb0EEEvNS_9BwdParamsE)
        /*0920*/ 	.word	0x00000000


	//----- nvinfo : EIATTR_REGCOUNT
	.align		4
.L_389:
        /*0924*/ 	.byte	0x04, 0x2f
        /*0926*/ 	.short	(.L_391 - .L_390)
	.align		4
.L_390:
        /*0928*/ 	.word	index@(_ZN10layer_norm22ln_bwd_finalize_kernelINS_22Kernel_traits_finalizeILj2048Ef13__nv_bfloat16fS2_fjLb0ELj1024ELj4ENS_18Kernel_traits_baseILj2048EfS2_fS2_fjLj1024EEEEELb0ELb0EEEvNS_9BwdParamsE)
        /*092c*/ 	.word	0x0000001e


	//----- nvinfo : EIATTR_FRAME_SIZE
	.align		4
.L_391:
        /*0930*/ 	.byte	0x04, 0x11
        /*0932*/ 	.short	(.L_393 - .L_392)
	.align		4
.L_392:
        /*0934*/ 	.word	index@($__internal_54_$__cuda_sm70_shflsync_bfly_p)
        /*0938*/ 	.word	0x00000000


	//----- nvinfo : EIATTR_FRAME_SIZE
	.align		4
.L_393:
        /*093c*/ 	.byte	0x04, 0x11
        /*093e*/ 	.short	(.L_395 - .L_394)
	.align		4
.L_394:
        /*0940*/ 	.word	index@(_ZN10layer_norm22ln_bwd_finalize_kernelINS_22Kernel_traits_finalizeILj2048Ef13__nv_bfloat16fS2_fjLb0ELj1024ELj4ENS_18Kernel_traits_baseILj2048EfS2_fS2_fjLj1024EEEEELb0ELb0EEEvNS_9BwdParamsE)
        /*0944*/ 	.word	0x00000000


	//----- nvinfo : EIATTR_REGCOUNT
	.align		4
.L_395:
        /*0948*/ 	.byte	0x04, 0x2f
        /*094a*/ 	.short	(.L_397 - .L_396)
	.align		4
.L_396:
        /*094c*/ 	.word	index@(_ZN10layer_norm31ln_parallel_residual_bwd_kernelINS_13Kernel_traitsIf13__nv_bfloat16fS2_fjLj2048ELj1ELj1ELj4ELj16ENS_18Kernel_traits_baseILj2048EfS2_fS2_fjLj128EEEEELb1ELb0ELb1EEEvNS_9BwdParamsE)
        /*0950*/ 	.word	0x000000c2


	//----- nvinfo : EIATTR_FRAME_SIZE
	.align		4
.L_397:
        /*0954*/ 	.byte	0x04, 0x11
        /*0956*/ 	.short	(.L_399 - .L_398)
	.align		4
.L_398:
        /*0958*/ 	.word	index@($__internal_53_$__cuda_sm70_shflsync_down_p)
        /*095c*/ 	.word	0x00000000


	//----- nvinfo : EIATTR_FRAME_SIZE
	.align		4
.L_399:
        /*0960*/ 	.byte	0x04, 0x11
        /*0962*/ 	.short	(.L_401 - .L_400)
	.align		4
.L_400:
        /*0964*/ 	.word	index@(_ZN10layer_norm31ln_parallel_residual_bwd_kernelINS_13Kernel_traitsIf13__nv_bfloat16fS2_fjLj2048ELj1ELj1ELj4ELj16ENS_18Kernel_traits_baseILj2048EfS2_fS2_fjLj128EEEEELb1ELb0ELb1EEEvNS_9BwdParamsE)
        /*0968*/ 	.word	0x00000000


	//----- nvinfo : EIATTR_REGCOUNT
	.align		4
.L_401:
        /*096c*/ 	.byte	0x04, 0x2f
        /*096e*/ 	.short	(.L_403 - .L_402)
	.align		4
.L_402:
        /*0970*/ 	.word	index@(_ZN10layer_norm31ln_parallel_residual_bwd_kernelINS_13Kernel_traitsIf13__nv_bfloat16fS2_fjLj2048ELj1ELj1ELj4ELj16ENS_18Kernel_traits_baseILj2048EfS2_fS2_fjLj128EEEEELb1ELb0ELb0EEEvNS_9BwdParamsE)
        /*0974*/ 	.word	0x000000c7


	//----- nvinfo : EIATTR_FRAME_SIZE
	.align		4
.L_403:
        /*0978*/ 	.byte	0x04, 0x11
        /*097a*/ 	.short	(.L_405 - .L_404)
	.align		4
.L_404:
        /*097c*/ 	.word	index@($__internal_52_$__cuda_sm70_shflsync_down_p)
        /*0980*/ 	.word	0x00000000


	//----- nvinfo : EIATTR_FRAME_SIZE
	.align		4
.L_405:
        /*0984*/ 	.byte	0x04, 0x11
        /*0986*/ 	.short	(.L_407 - .L_406)
	.align		4
.L_406:
        /*0988*/ 	.word	index@(_ZN10layer_norm31ln_parallel_residual_bwd_kernelINS_13Kernel_traitsIf13__nv_bfloat16fS2_fjLj2048ELj1ELj1ELj4ELj16ENS_18Kernel_traits_baseILj2048EfS2_fS2_fjLj128EEEEELb1ELb0ELb0EEEvNS_9BwdParamsE)
        /*098c*/ 	.word	0x00000000


	//----- nvinfo : EIATTR_REGCOUNT
	.align		4
.L_407:
        /*0990*/ 	.byte	0x04, 0x2f
        /*0992*/ 	.short	(.L_409 - .L_408)
	.align		4
.L_408:
        /*0994*/ 	.word	index@(_ZN10layer_norm31ln_parallel_residual_bwd_kernelINS_13Kernel_traitsIf13__nv_bfloat16fS2_fjLj2048ELj1ELj1ELj4ELj16ENS_18Kernel_traits_baseILj2048EfS2_fS2_fjLj128EEEEELb0ELb1ELb1EEEvNS_9BwdParamsE)
        /*0998*/ 	.word	0x00000080


	//----- nvinfo : EIATTR_FRAME_SIZE
	.align		4
.L_409:
        /*099c*/ 	.byte	0x04, 0x11
        /*099e*/ 	.short	(.L_411 - .L_410)
	.align		4
.L_410:
        /*09a0*/ 	.word	index@($__internal_51_$__cuda_sm70_shflsync_down_p)
        /*09a4*/ 	.word	0x00000000


	//----- nvinfo : EIATTR_FRAME_SIZE
	.align		4
.L_411:
        /*09a8*/ 	.byte	0x04, 0x11
        /*09aa*/ 	.short	(.L_413 - .L_412)
	.align		4
.L_412:
        /*09ac*/ 	.word	index@(_ZN10layer_norm31ln_parallel_residual_bwd_kernelINS_13Kernel_traitsIf13__nv_bfloat16fS2_fjLj2048ELj1ELj1ELj4ELj16ENS_18Kernel_traits_baseILj2048EfS2_fS2_fjLj128EEEEELb0ELb1ELb1EEEvNS_9BwdParamsE)
        /*09b0*/ 	.word	0x00000000


	//----- nvinfo : EIATTR_REGCOUNT
	.align		4
.L_413:
        /*09b4*/ 	.byte	0x04, 0x2f
        /*09b6*/ 	.short	(.L_415 - .L_414)
	.align		4
.L_414:
        /*09b8*/ 	.word	index@(_ZN10layer_norm31ln_parallel_residual_bwd_kernelINS_13Kernel_traitsIf13__nv_bfloat16fS2_fjLj2048ELj1ELj1ELj4ELj16ENS_18Kernel_traits_baseILj2048EfS2_fS2_fjLj128EEEEELb0ELb1ELb0EEEvNS_9BwdParamsE)
        /*09bc*/ 	.word	0x00000080


	//----- nvinfo : EIATTR_FRAME_SIZE
	.align		4
.L_415:
        /*09c0*/ 	.byte	0x04, 0x11
        /*09c2*/ 	.short	(.L_417 - .L_416)
	.align		4
.L_416:
        /*09c4*/ 	.word	index@($__internal_50_$__cuda_sm70_shflsync_down_p)
        /*09c8*/ 	.word	0x00000000


	//----- nvinfo : EIATTR_FRAME_SIZE
	.align		4
.L_417:
        /*09cc*/ 	.byte	0x04, 0x11
        /*09ce*/ 	.short	(.L_419 - .L_418)
	.align		4
.L_418:
        /*09d0*/ 	.word	index@(_ZN10layer_norm31ln_parallel_residual_bwd_kernelINS_13Kernel_traitsIf13__nv_bfloat16fS2_fjLj2048ELj1ELj1ELj4ELj16ENS_18Kernel_traits_baseILj2048EfS2_fS2_fjLj128EEEEELb0ELb1ELb0EEEvNS_9BwdParamsE)
        /*09d4*/ 	.word	0x00000000


	//----- nvinfo : EIATTR_REGCOUNT
	.align		4
.L_419:
        /*09d8*/ 	.byte	0x04, 0x2f
        /*09da*/ 	.short	(.L_421 - .L_420)
	.align		4
.L_420:
        /*09dc*/ 	.word	index@(_ZN10layer_norm31ln_parallel_residual_bwd_kernelINS_13Kernel_traitsIf13__nv_bfloat16fS2_fjLj2048ELj1ELj1ELj4ELj16ENS_18Kernel_traits_baseILj2048EfS2_fS2_fjLj128EEEEELb0ELb0ELb1EEEvNS_9BwdParamsE)
        /*09e0*/ 	.word	0x000000b7


	//----- nvinfo : EIATTR_FRAME_SIZE
	.align		4
.L_421:
        /*09e4*/ 	.byte	0x04, 0x11
        /*09e6*/ 	.short	(.L_423 - .L_422)
	.align		4
.L_422:
        /*09e8*/ 	.word	index@($__internal_49_$__cuda_sm70_shflsync_down_p)
        /*09ec*/ 	.word	0x00000000


	//----- nvinfo : EIATTR_FRAME_SIZE
	.align		4
.L_423:
        /*09f0*/ 	.byte	0x04, 0x11
        /*09f2*/ 	.short	(.L_425 - .L_424)
	.align		4
.L_424:
        /*09f4*/ 	.word	index@(_ZN10layer_norm31ln_parallel_residual_bwd_kernelINS_13Kernel_traitsIf13__nv_bfloat16fS2_fjLj2048ELj1ELj1ELj4ELj16ENS_18Kernel_traits_baseILj2048EfS2_fS2_fjLj128EEEEELb0ELb0ELb1EEEvNS_9BwdParamsE)
        /*09f8*/ 	.word	0x00000000


	//----- nvinfo : EIATTR_REGCOUNT
	.align		4
.L_425:
        /*09fc*/ 	.byte	0x04, 0x2f
        /*09fe*/ 	.short	(.L_427 - .L_426)
	.align		4
.L_426:
        /*0a00*/ 	.word	index@(_ZN10layer_norm31ln_parallel_residual_bwd_kernelINS_13Kernel_traitsIf13__nv_bfloat16fS2_fjLj2048ELj1ELj1ELj4ELj16ENS_18Kernel_traits_baseILj2048EfS2_fS2_fjLj128EEEEELb0ELb0ELb0EEEvNS_9BwdParamsE)
        /*0a04*/ 	.word	0x000000bd


	//----- nvinfo : EIATTR_FRAME_SIZE
	.align		4
.L_427:
        /*0a08*/ 	.byte	0x04, 0x11
        /*0a0a*/ 	.short	(.L_429 - .L_428)
	.align		4
.L_428:
        /*0a0c*/ 	.word	index@($__internal_48_$__cuda_sm70_shflsync_down_p)
        /*0a10*/ 	.word	0x00000000


	//----- nvinfo : EIATTR_FRAME_SIZE
	.align		4
.L_429:
        /*0a14*/ 	.byte	0x04, 0x11
        /*0a16*/ 	.short	(.L_431 - .L_430)
	.align		4
.L_430:
        /*0a18*/ 	.word	index@(_ZN10layer_norm31ln_parallel_residual_bwd_kernelINS_13Kernel_traitsIf13__nv_bfloat16fS2_fjLj2048ELj1ELj1ELj4ELj16ENS_18Kernel_traits_baseILj2048EfS2_fS2_fjLj128EEEEELb0ELb0ELb0EEEvNS_9BwdParamsE)
        /*0a1c*/ 	.word	0x00000000


	//----- nvinfo : EIATTR_REGCOUNT
	.align		4
.L_431:
        /*0a20*/ 	.byte	0x04, 0x2f
        /*0a22*/ 	.short	(.L_433 - .L_432)
	.align		4
.L_432:
        /*0a24*/ 	.word	index@(_ZN10layer_norm31ln_parallel_residual_bwd_kernelINS_13Kernel_traitsI13__nv_bfloat16S2_fS2_fjLj2048ELj1ELj1ELj4ELj16ENS_18Kernel_traits_baseILj2048ES2_S2_fS2_fjLj128EEEEELb1ELb1ELb1EEEvNS_9BwdParamsE)
        /*0a28*/ 	.word	0x0000009c


	//----- nvinfo : EIATTR_FRAME_SIZE
	.align		4
.L_433:
        /*0a2c*/ 	.byte	0x04, 0x11
        /*0a2e*/ 	.short	(.L_435 - .L_434)
	.align		4
.L_434:
        /*0a30*/ 	.word	index@($__internal_47_$__cuda_sm70_shflsync_down_p)
        /*0a34*/ 	.word	0x00000000


	//----- nvinfo : EIATTR_FRAME_SIZE
	.align		4
.L_435:
        /*0a38*/ 	.byte	0x04, 0x11
        /*0a3a*/ 	.short	(.L_437 - .L_436)
	.align		4
.L_436:
        /*0a3c*/ 	.word	index@(_ZN10layer_norm31ln_parallel_residual_bwd_kernelINS_13Kernel_traitsI13__nv_bfloat16S2_fS2_fjLj2048ELj1ELj1ELj4ELj16ENS_18Kernel_traits_baseILj2048ES2_S2_fS2_fjLj128EEEEELb1ELb1ELb1EEEvNS_9BwdParamsE)
        /*0a40*/ 	.word	0x00000000


	//----- nvinfo : EIATTR_REGCOUNT
	.align		4
.L_437:
        /*0a44*/ 	.byte	0x04, 0x2f
        /*0a46*/ 	.short	(.L_439 - .L_438)
	.align		4
.L_438:
        /*0a48*/ 	.word	index@(_ZN10layer_norm40ln_parallel_residual_bwd_finalize_kernelINS_22Kernel_traits_finalizeILj2048E13__nv_bfloat16S2_fS2_fjLb0ELj1024ELj4ENS_18Kernel_traits_baseILj2048ES2_S2_fS2_fjLj1024EEEEELb1EEEvNS_9BwdParamsE)
        /*0a4c*/ 	.word	0x00000020


	//----- nvinfo : EIATTR_FRAME_SIZE
	.align		4
.L_439:
        /*0a50*/ 	.byte	0x04, 0x11
        /*0a52*/ 	.short	(.L_441 - .L_440)
	.align		4
.L_440:
        /*0a54*/ 	.word	index@($__internal_46_$__cuda_sm70_shflsync_bfly_p)
        /*0a58*/ 	.word	0x00000000


	//----- nvinfo : EIATTR_FRAME_SIZE
	.align		4
.L_441:
        /*0a5c*/ 	.byte	0x04, 0x11
        /*0a5e*/ 	.short	(.L_443 - .L_442)
	.align		4
.L_442:
        /*0a60*/ 	.word	index@(_ZN10layer_norm40ln_parallel_residual_bwd_finalize_kernelINS_22Kernel_traits_finalizeILj2048E13__nv_bfloat16S2_fS2_fjLb0ELj1024ELj4ENS_18Kernel_traits_baseILj2048ES2_S2_fS2_fjLj1024EEEEELb1EEEvNS_9BwdParamsE)
        /*0a64*/ 	.word	0x00000000


	//----- nvinfo : EIATTR_REGCOUNT
	.align		4
.L_443:
        /*0a68*/ 	.byte	0x04, 0x2f
        /*0a6a*/ 	.short	(.L_445 - .L_444)
	.align		4
.L_444:
        /*0a6c*/ 	.word	index@(_ZN10layer_norm22ln_bwd_finalize_kernelINS_22Kernel_traits_finalizeILj2048E13__nv_bfloat16S2_fS2_fjLb0ELj1024ELj4ENS_18Kernel_traits_baseILj2048ES2_S2_fS2_fjLj1024EEEEELb0ELb1EEEvNS_9BwdParamsE)
        /*0a70*/ 	.word	0x00000020


	//----- nvinfo : EIATTR_FRAME_SIZE
	.align		4
.L_445:
        /*0a74*/ 	.byte	0x04, 0x11
        /*0a76*/ 	.short	(.L_447 - .L_446)
	.align		4
.L_446:
        /*0a78*/ 	.word	index@($__internal_45_$__cuda_sm70_shflsync_bfly_p)
        /*0a7c*/ 	.word	0x00000000


	//----- nvinfo : EIATTR_FRAME_SIZE
	.align		4
.L_447:
        /*0a80*/ 	.byte	0x04, 0x11
        /*0a82*/ 	.short	(.L_449 - .L_448)
	.align		4
.L_448:
        /*0a84*/ 	.word	index@(_ZN10layer_norm22ln_bwd_finalize_kernelINS_22Kernel_traits_finalizeILj2048E13__nv_bfloat16S2_fS2_fjLb0ELj1024ELj4ENS_18Kernel_traits_baseILj2048ES2_S2_fS2_fjLj1024EEEEELb0ELb1EEEvNS_9BwdParamsE)
        /*0a88*/ 	.word	0x00000000


	//----- nvinfo : EIATTR_REGCOUNT
	.align		4
.L_449:
        /*0a8c*/ 	.byte	0x04, 0x2f
        /*0a8e*/ 	.short	(.L_451 - .L_450)
	.align		4
.L_450:
        /*0a90*/ 	.word	index@(_ZN10layer_norm31ln_parallel_residual_bwd_kernelINS_13Kernel_traitsI13__nv_bfloat16S2_fS2_fjLj2048ELj1ELj1ELj4ELj16ENS_18Kernel_traits_baseILj2048ES2_S2_fS2_fjLj128EEEEELb1ELb1ELb0EEEvNS_9BwdParamsE)
        /*0a94*/ 	.word	0x00000094


	//----- nvinfo : EIATTR_FRAME_SIZE
	.align		4
.L_451:
        /*0a98*/ 	.byte	0x04, 0x11
        /*0a9a*/ 	.short	(.L_453 - .L_452)
	.align		4
.L_452:
        /*0a9c*/ 	.word	index@($__internal_44_$__cuda_sm70_shflsync_down_p)
        /*0aa0*/ 	.word	0x00000000


	//----- nvinfo : EIATTR_FRAME_SIZE
	.align		4
.L_453:
        /*0aa4*/ 	.byte	0x04, 0x11
        /*0aa6*/ 	.short	(.L_455 - .L_454)
	.align		4
.L_454:
        /*0aa8*/ 	.word	index@(_ZN10layer_norm31ln_parallel_residual_bwd_kernelINS_13Kernel_traitsI13__nv_bfloat16S2_fS2_fjLj2048ELj1ELj1ELj4ELj16ENS_18Kernel_traits_baseILj2048ES2_S2_fS2_fjLj128EEEEELb1ELb1ELb0EEEvNS_9BwdParamsE)
        /*0aac*/ 	.word	0x00000000


	//----- nvinfo : EIATTR_REGCOUNT
	.align		4
.L_455:
        /*0ab0*/ 	.byte	0x04, 0x2f
        /*0ab2*/ 	.short	(.L_457 - .L_456)
	.align		4
.L_456:
        /*0ab4*/ 	.word	index@(_ZN10layer_norm40ln_parallel_residual_bwd_finalize_kernelINS_22Kernel_traits_finalizeILj2048E13__nv_bfloat16S2_fS2_fjLb0ELj1024ELj4ENS_18Kernel_traits_baseILj2048ES2_S2_fS2_fjLj1024EEEEELb0EEEvNS_9BwdParamsE)
        /*0ab8*/ 	.word	0x00000020


	//----- nvinfo : EIATTR_FRAME_SIZE
	.align		4
.L_457:
        /*0abc*/ 	.byte	0x04, 0x11
        /*0abe*/ 	.short	(.L_459 - .L_458)
	.align		4
.L_458:
        /*0ac0*/ 	.word	index@($__internal_43_$__cuda_sm70_shflsync_bfly_p)
        /*0ac4*/ 	.word	0x00000000


	//----- nvinfo : EIATTR_FRAME_SIZE
	.align		4
.L_459:
        /*0ac8*/ 	.byte	0x04, 0x11
        /*0aca*/ 	.short	(.L_461 - .L_460)
	.align		4
.L_460:
        /*0acc*/ 	.word	index@(_ZN10layer_norm40ln_parallel_residual_bwd_finalize_kernelINS_22Kernel_traits_finalizeILj2048E13__nv_bfloat16S2_fS2_fjLb0ELj1024ELj4ENS_18Kernel_traits_baseILj2048ES2_S2_fS2_fjLj1024EEEEELb0EEEvNS_9BwdParamsE)
        /*0ad0*/ 	.word	0x00000000


	//----- nvinfo : EIATTR_REGCOUNT
	.align		4
.L_461:
        /*0ad4*/ 	.byte	0x04, 0x2f
        /*0ad6*/ 	.short	(.L_463 - .L_462)
	.align		4
.L_462:
        /*0ad8*/ 	.word	index@(_ZN10layer_norm22ln_bwd_finalize_kernelINS_22Kernel_traits_finalizeILj2048E13__nv_bfloat16S2_fS2_fjLb0ELj1024ELj4ENS_18Kernel_traits_baseILj2048ES2_S2_fS2_fjLj1024EEEEELb0ELb0EEEvNS_9BwdParamsE)
        /*0adc*/ 	.word	0x0000001e


	//----- nvinfo : EIATTR_FRAME_SIZE
	.align		4
.L_463:
        /*0ae0*/ 	.byte	0x04, 0x11
        /*0ae2*/ 	.short	(.L_465 - .L_464)
	.align		4
.L_464:
        /*0ae4*/ 	.word	index@($__internal_42_$__cuda_sm70_shflsync_bfly_p)
        /*0ae8*/ 	.word	0x00000000


	//----- nvinfo : EIATTR_FRAME_SIZE
	.align		4
.L_465:
        /*0aec*/ 	.byte	0x04, 0x11
        /*0aee*/ 	.short	(.L_467 - .L_466)
	.align		4
.L_466:
        /*0af0*/ 	.word	index@(_ZN10layer_norm22ln_bwd_finalize_kernelINS_22Kernel_traits_finalizeILj2048E13__nv_bfloat16S2_fS2_fjLb0ELj1024ELj4ENS_18Kernel_traits_baseILj2048ES2_S2_fS2_fjLj1024EEEEELb0ELb0EEEvNS_9BwdParamsE)
        /*0af4*/ 	.word	0x00000000


	//----- nvinfo : EIATTR_REGCOUNT
	.align		4
.L_467:
        /*0af8*/ 	.byte	0x04, 0x2f
        /*0afa*/ 	.short	(.L_469 - .L_468)
	.align		4
.L_468:
        /*0afc*/ 	.word	index@(_ZN10layer_norm31ln_parallel_residual_bwd_kernelINS_13Kernel_traitsI13__nv_bfloat16S2_fS2_fjLj2048ELj1ELj1ELj4ELj16ENS_18Kernel_traits_baseILj2048ES2_S2_fS2_fjLj128EEEEELb1ELb0ELb1EEEvNS_9BwdParamsE)
        /*0b00*/ 	.word	0x000000c0


	//----- nvinfo : EIATTR_FRAME_SIZE
	.align		4
.L_469:
        /*0b04*/ 	.byte	0x04, 0x11
        /*0b06*/ 	.short	(.L_471 - .L_470)
	.align		4
.L_470:
        /*0b08*/ 	.word	index@($__internal_41_$__cuda_sm70_shflsync_down_p)
        /*0b0c*/ 	.word	0x00000000


	//----- nvinfo : EIATTR_FRAME_SIZE
	.align		4
.L_471:
        /*0b10*/ 	.byte	0x04, 0x11
        /*0b12*/ 	.short	(.L_473 - .L_472)
	.align		4
.L_472:
        /*0b14*/ 	.word	index@(_ZN10layer_norm31ln_parallel_residual_bwd_kernelINS_13Kernel_traitsI13__nv_bfloat16S2_fS2_fjLj2048ELj1ELj1ELj4ELj16ENS_18Kernel_traits_baseILj2048ES2_S2_fS2_fjLj128EEEEELb1ELb0ELb1EEEvNS_9BwdParamsE)
        /*0b18*/ 	.word	0x00000000


	//----- nvinfo : EIATTR_REGCOUNT
	.align		4
.L_473:
        /*0b1c*/ 	.byte	0x04, 0x2f
        /*0b1e*/ 	.short	(.L_475 - .L_474)
	.align		4
.L_474:
        /*0b20*/ 	.word	index@(_ZN10layer_norm31ln_parallel_residual_bwd_kernelINS_13Kernel_traitsI13__nv_bfloat16S2_fS2_fjLj2048ELj1ELj1ELj4ELj16ENS_18Kernel_traits_baseILj2048ES2_S2_fS2_fjLj128EEEEELb1ELb0ELb0EEEvNS_9BwdParamsE)
        /*0b24*/ 	.word	0x000000c5


	//----- nvinfo : EIATTR_FRAME_SIZE
	.align		4
.L_475:
        /*0b28*/ 	.byte	0x04, 0x11
        /*0b2a*/ 	.short	(.L_477 - .L_476)
	.align		4
.L_476:
        /*0b2c*/ 	.word	index@($__internal_40_$__cuda_sm70_shflsync_down_p)
        /*0b30*/ 	.word	0x00000000


	//----- nvinfo : EIATTR_FRAME_SIZE
	.align		4
.L_477:
        /*0b34*/ 	.byte	0x04, 0x11
        /*0b36*/ 	.short	(.L_479 - .L_478)
	.align		4
.L_478:
        /*0b38*/ 	.word	index@(_ZN10layer_norm31ln_parallel_residual_bwd_kernelINS_13Kernel_traitsI13__nv_bfloat16S2_fS2_fjLj2048ELj1ELj1ELj4ELj16ENS_18Kernel_traits_baseILj2048ES2_S2_fS2_fjLj128EEEEELb1ELb0ELb0EEEvNS_9BwdParamsE)
        /*0b3c*/ 	.word	0x00000000


	//----- nvinfo : EIATTR_REGCOUNT
	.align		4
.L_479:
        /*0b40*/ 	.byte	0x04, 0x2f
        /*0b42*/ 	.short	(.L_481 - .L_480)
	.align		4
.L_480:
        /*0b44*/ 	.word	index@(_ZN10layer_norm31ln_parallel_residual_bwd_kernelINS_13Kernel_traitsI13__nv_bfloat16S2_fS2_fjLj2048ELj1ELj1ELj4ELj16ENS_18Kernel_traits_baseILj2048ES2_S2_fS2_fjLj128EEEEELb0ELb1ELb1EEEvNS_9BwdParamsE)
        /*0b48*/ 	.word	0x00000080


	//----- nvinfo : EIATTR_FRAME_SIZE
	.align		4
.L_481:
        /*0b4c*/ 	.byte	0x04, 0x11
        /*0b4e*/ 	.short	(.L_483 - .L_482)
	.align		4
.L_482:
        /*0b50*/ 	.word	index@($__internal_39_$__cuda_sm70_shflsync_down_p)
        /*0b54*/ 	.word	0x00000000


	//----- nvinfo : EIATTR_FRAME_SIZE
	.align		4
.L_483:
        /*0b58*/ 	.byte	0x04, 0x11
        /*0b5a*/ 	.short	(.L_485 - .L_484)
	.align		4
.L_484:
        /*0b5c*/ 	.word	index@(_ZN10layer_norm31ln_parallel_residual_bwd_kernelINS_13Kernel_traitsI13__nv_bfloat16S2_fS2_fjLj2048ELj1ELj1ELj4ELj16ENS_18Kernel_traits_baseILj2048ES2_S2_fS2_fjLj128EEEEELb0ELb1ELb1EEEvNS_9BwdParamsE)
        /*0b60*/ 	.word	0x00000000


	//----- nvinfo : EIATTR_REGCOUNT
	.align		4
.L_485:
        /*0b64*/ 	.byte	0x04, 0x2f
        /*0b66*/ 	.short	(.L_487 - .L_486)
	.align		4
.L_486:
        /*0b68*/ 	.word	index@(_ZN10layer_norm31ln_parallel_residual_bwd_kernelINS_13Kernel_traitsI13__nv_bfloat16S2_fS2_fjLj2048ELj1ELj1ELj4ELj16ENS_18Kernel_traits_baseILj2048ES2_S2_fS2_fjLj128EEEEELb0ELb1ELb0EEEvNS_9BwdParamsE)
        /*0b6c*/ 	.word	0x00000080


	//----- nvinfo : EIATTR_FRAME_SIZE
	.align		4
.L_487:
        /*0b70*/ 	.byte	0x04, 0x11
        /*0b72*/ 	.short	(.L_489 - .L_488)
	.align		4
.L_488:
        /*0b74*/ 	.word	index@($__internal_38_$__cuda_sm70_shflsync_down_p)
        /*0b78*/ 	.word	0x00000000


	//----- nvinfo : EIATTR_FRAME_SIZE
	.align		4
.L_489:
        /*0b7c*/ 	.byte	0x04, 0x11
        /*0b7e*/ 	.short	(.L_491 - .L_490)
	.align		4
.L_490:
        /*0b80*/ 	.word	index@(_ZN10layer_norm31ln_parallel_residual_bwd_kernelINS_13Kernel_traitsI13__nv_bfloat16S2_fS2_fjLj2048ELj1ELj1ELj4ELj16ENS_18Kernel_traits_baseILj2048ES2_S2_fS2_fjLj128EEEEELb0ELb1ELb0EEEvNS_9BwdParamsE)
        /*0b84*/ 	.word	0x00000000


	//----- nvinfo : EIATTR_REGCOUNT
	.align		4
.L_491:
        /*0b88*/ 	.byte	0x04, 0x2f
        /*0b8a*/ 	.short	(.L_493 - .L_492)
	.align		4
.L_492:
        /*0b8c*/ 	.word	index@(_ZN10layer_norm31ln_parallel_residual_bwd_kernelINS_13Kernel_traitsI13__nv_bfloat16S2_fS2_fjLj2048ELj1ELj1ELj4ELj16ENS_18Kernel_traits_baseILj2048ES2_S2_fS2_fjLj128EEEEELb0ELb0ELb1EEEvNS_9BwdParamsE)
        /*0b90*/ 	.word	0x000000b7


	//----- nvinfo : EIATTR_FRAME_SIZE
	.align		4
.L_493:
        /*0b94*/ 	.byte	0x04, 0x11
        /*0b96*/ 	.short	(.L_495 - .L_494)
	.align		4
.L_494:
        /*0b98*/ 	.word	index@($__internal_37_$__cuda_sm70_shflsync_down_p)
        /*0b9c*/ 	.word	0x00000000


	//----- nvinfo : EIATTR_FRAME_SIZE
	.align		4
.L_495:
        /*0ba0*/ 	.byte	0x04, 0x11
        /*0ba2*/ 	.short	(.L_497 - .L_496)
	.align		4
.L_496:
        /*0ba4*/ 	.word	index@(_ZN10layer_norm31ln_parallel_residual_bwd_kernelINS_13Kernel_traitsI13__nv_bfloat16S2_fS2_fjLj2048ELj1ELj1ELj4ELj16ENS_18Kernel_traits_baseILj2048ES2_S2_fS2_fjLj128EEEEELb0ELb0ELb1EEEvNS_9BwdParamsE)
        /*0ba8*/ 	.word	0x00000000


	//----- nvinfo : EIATTR_REGCOUNT
	.align		4
.L_497:
        /*0bac*/ 	.byte	0x04, 0x2f
        /*0bae*/ 	.short	(.L_499 - .L_498)
	.align		4
.L_498:
        /*0bb0*/ 	.word	index@(_ZN10layer_norm31ln_parallel_residual_bwd_kernelINS_13Kernel_traitsI13__nv_bfloat16S2_fS2_fjLj2048ELj1ELj1ELj4ELj16ENS_18Kernel_traits_baseILj2048ES2_S2_fS2_fjLj128EEEEELb0ELb0ELb0EEEvNS_9BwdParamsE)
        /*0bb4*/ 	.word	0x000000bd


	//----- nvinfo : EIATTR_FRAME_SIZE
	.align		4
.L_499:
        /*0bb8*/ 	.byte	0x04, 0x11
        /*0bba*/ 	.short	(.L_501 - .L_500)
	.align		4
.L_500:
        /*0bbc*/ 	.word	index@($__internal_36_$__cuda_sm70_shflsync_down_p)
        /*0bc0*/ 	.word	0x00000000


	//----- nvinfo : EIATTR_FRAME_SIZE
	.align		4
.L_501:
        /*0bc4*/ 	.byte	0x04, 0x11
        /*0bc6*/ 	.short	(.L_503 - .L_502)
	.align		4
.L_502:
        /*0bc8*/ 	.word	index@(_ZN10layer_norm31ln_parallel_residual_bwd_kernelINS_13Kernel_traitsI13__nv_bfloat16S2_fS2_fjLj2048ELj1ELj1ELj4ELj16ENS_18Kernel_traits_baseILj2048ES2_S2_fS2_fjLj128EEEEELb0ELb0ELb0EEEvNS_9BwdParamsE)
        /*0bcc*/ 	.word	0x00000000


	//----- nvinfo : EIATTR_REGCOUNT
	.align		4
.L_503:
        /*0bd0*/ 	.byte	0x04, 0x2f
        /*0bd2*/ 	.short	(.L_505 - .L_504)
	.align		4
.L_504:
        /*0bd4*/ 	.word	index@(_ZN10layer_norm31ln_parallel_residual_bwd_kernelINS_13Kernel_traitsIf13__nv_bfloat16S2_S2_fjLj2048ELj1ELj1ELj4ELj16ENS_18Kernel_traits_baseILj2048EfS2_S2_S2_fjLj128EEEEELb1ELb1ELb1EEEvNS_9BwdParamsE)
        /*0bd8*/ 	.word	0x00000080


	//----- nvinfo : EIATTR_FRAME_SIZE
	.align		4
.L_505:
        /*0bdc*/ 	.byte	0x04, 0x11
        /*0bde*/ 	.short	(.L_507 - .L_506)
	.align		4
.L_506:
        /*0be0*/ 	.word	index@($__internal_35_$__cuda_sm70_shflsync_down_p)
        /*0be4*/ 	.word	0x00000000


	//----- nvinfo : EIATTR_FRAME_SIZE
	.align		4
.L_507:
        /*0be8*/ 	.byte	0x04, 0x11
        /*0bea*/ 	.short	(.L_509 - .L_508)
	.align		4
.L_508:
        /*0bec*/ 	.word	index@(_ZN10layer_norm31ln_parallel_residual_bwd_kernelINS_13Kernel_traitsIf13__nv_bfloat16S2_S2_fjLj2048ELj1ELj1ELj4ELj16ENS_18Kernel_traits_baseILj2048EfS2_S2_S2_fjLj128EEEEELb1ELb1ELb1EEEvNS_9BwdParamsE)
        /*0bf0*/ 	.word	0x00000000


	//----- nvinfo : EIATTR_REGCOUNT
	.align		4
.L_509:
        /*0bf4*/ 	.byte	0x04, 0x2f
        /*0bf6*/ 	.short	(.L_511 - .L_510)
	.align		4
.L_510:
        /*0bf8*/ 	.word	index@(_ZN10layer_norm40ln_parallel_residual_bwd_finalize_kernelINS_22Kernel_traits_finalizeILj2048Ef13__nv_bfloat16S2_S2_fjLb0ELj1024ELj4ENS_18Kernel_traits_baseILj2048EfS2_S2_S2_fjLj1024EEEEELb1EEEvNS_9BwdParamsE)
        /*0bfc*/ 	.word	0x00000020


	//----- nvinfo : EIATTR_FRAME_SIZE
	.align		4
.L_511:
        /*0c00*/ 	.byte	0x04, 0x11
        /*0c02*/ 	.short	(.L_513 - .L_512)
	.align		4
.L_512:
        /*0c04*/ 	.word	index@($__internal_34_$__cuda_sm70_shflsync_bfly_p)
        /*0c08*/ 	.word	0x00000000


	//----- nvinfo : EIATTR_FRAME_SIZE
	.align		4
.L_513:
        /*0c0c*/ 	.byte	0x04, 0x11
        /*0c0e*/ 	.short	(.L_515 - .L_514)
	.align		4
.L_514:
        /*0c10*/ 	.word	index@(_ZN10layer_norm40ln_parallel_residual_bwd_finalize_kernelINS_22Kernel_traits_finalizeILj2048Ef13__nv_bfloat16S2_S2_fjLb0ELj1024ELj4ENS_18Kernel_traits_baseILj2048EfS2_S2_S2_fjLj1024EEEEELb1EEEvNS_9BwdParamsE)
        /*0c14*/ 	.word	0x00000000


	//----- nvinfo : EIATTR_REGCOUNT
	.align		4
.L_515:
        /*0c18*/ 	.byte	0x04, 0x2f
        /*0c1a*/ 	.short	(.L_517 - .L_516)
	.align		4
.L_516:
        /*0c1c*/ 	.word	index@(_ZN10layer_norm22ln_bwd_finalize_kernelINS_22Kernel_traits_finalizeILj2048Ef13__nv_bfloat16S2_S2_fjLb0ELj1024ELj4ENS_18Kernel_traits_baseILj2048EfS2_S2_S2_fjLj1024EEEEELb0ELb1EEEvNS_9BwdParamsE)
        /*0c20*/ 	.word	0x00000020


	//----- nvinfo : EIATTR_FRAME_SIZE
	.align		4
.L_517:
        /*0c24*/ 	.byte	0x04, 0x11
        /*0c26*/ 	.short	(.L_519 - .L_518)
	.align		4
.L_518:
        /*0c28*/ 	.word	index@($__internal_33_$__cuda_sm70_shflsync_bfly_p)
        /*0c2c*/ 	.word	0x00000000


	//----- nvinfo : EIATTR_FRAME_SIZE
	.align		4
.L_519:
        /*0c30*/ 	.byte	0x04, 0x11
        /*0c32*/ 	.short	(.L_521 - .L_520)
	.align		4
.L_520:
        /*0c34*/ 	.word	index@(_ZN10layer_norm22ln_bwd_finalize_kernelINS_22Kernel_traits_finalizeILj2048Ef13__nv_bfloat16S2_S2_fjLb0ELj1024ELj4ENS_18Kernel_traits_baseILj2048EfS2_S2_S2_fjLj1024EEEEELb0ELb1EEEvNS_9BwdParamsE)
        /*0c38*/ 	.word	0x00000000


	//----- nvinfo : EIATTR_REGCOUNT
	.align		4
.L_521:
        /*0c3c*/ 	.byte	0x04, 0x2f
        /*0c3e*/ 	.short	(.L_523 - .L_522)
	.align		4
.L_522:
        /*0c40*/ 	.word	index@(_ZN10layer_norm31ln_parallel_residual_bwd_kernelINS_13Kernel_traitsIf13__nv_bfloat16S2_S2_fjLj2048ELj1ELj1ELj4ELj16ENS_18Kernel_traits_baseILj2048EfS2_S2_S2_fjLj128EEEEELb1ELb1ELb0EEEvNS_9BwdParamsE)
        /*0c44*/ 	.word	0x0000007f


	//----- nvinfo : EIATTR_FRAME_SIZE
	.align		4
.L_523:
        /*0c48*/ 	.byte	0x04, 0x11
        /*0c4a*/ 	.short	(.L_525 - .L_524)
	.align		4
.L_524:
        /*0c4c*/ 	.word	index@($__internal_32_$__cuda_sm70_shflsync_down_p)
        /*0c50*/ 	.word	0x00000000


	//----- nvinfo : EIATTR_FRAME_SIZE
	.align		4
.L_525:
        /*0c54*/ 	.byte	0x04, 0x11
        /*0c56*/ 	.short	(.L_527 - .L_526)
	.align		4
.L_526:
        /*0c58*/ 	.word	index@(_ZN10layer_norm31ln_parallel_residual_bwd_kernelINS_13Kernel_traitsIf13__nv_bfloat16S2_S2_fjLj2048ELj1ELj1ELj4ELj16ENS_18Kernel_traits_baseILj2048EfS2_S2_S2_fjLj128EEEEELb1ELb1ELb0EEEvNS_9BwdParamsE)
        /*0c5c*/ 	.word	0x00000000


	//----- nvinfo : EIATTR_REGCOUNT
	.align		4
.L_527:
        /*0c60*/ 	.byte	0x04, 0x2f
        /*0c62*/ 	.short	(.L_529 - .L_528)
	.align		4
.L_528:
        /*0c64*/ 	.word	index@(_ZN10layer_norm40ln_parallel_residual_bwd_finalize_kernelINS_22Kernel_traits_finalizeILj2048Ef13__nv_bfloat16S2_S2_fjLb0ELj1024ELj4ENS_18Kernel_traits_baseILj2048EfS2_S2_S2_fjLj1024EEEEELb0EEEvNS_9BwdParamsE)
        /*0c68*/ 	.word	0x00000020


	//----- nvinfo : EIATTR_FRAME_SIZE
	.align		4
.L_529:
        /*0c6c*/ 	.byte	0x04, 0x11
        /*0c6e*/ 	.short	(.L_531 - .L_530)
	.align		4
.L_530:
        /*0c70*/ 	.word	index@($__internal_31_$__cuda_sm70_shflsync_bfly_p)
        /*0c74*/ 	.word	0x00000000


	//----- nvinfo : EIATTR_FRAME_SIZE
	.align		4
.L_531:
        /*0c78*/ 	.byte	0x04, 0x11
        /*0c7a*/ 	.short	(.L_533 - .L_532)
	.align		4
.L_532:
        /*0c7c*/ 	.word	index@(_ZN10layer_norm40ln_parallel_residual_bwd_finalize_kernelINS_22Kernel_traits_finalizeILj2048Ef13__nv_bfloat16S2_S2_fjLb0ELj1024ELj4ENS_18Kernel_traits_baseILj2048EfS2_S2_S2_fjLj1024EEEEELb0EEEvNS_9BwdParamsE)
        /*0c80*/ 	.word	0x00000000


	//----- nvinfo : EIATTR_REGCOUNT
	.align		4
.L_533:
        /*0c84*/ 	.byte	0x04, 0x2f
        /*0c86*/ 	.short	(.L_535 - .L_534)
	.align		4
.L_534:
        /*0c88*/ 	.word	index@(_ZN10layer_norm22ln_bwd_finalize_kernelINS_22Kernel_traits_finalizeILj2048Ef13__nv_bfloat16S2_S2_fjLb0ELj1024ELj4ENS_18Kernel_traits_baseILj2048EfS2_S2_S2_fjLj1024EEEEELb0ELb0EEEvNS_9BwdParamsE)
        /*0c8c*/ 	.word	0x0000001e


	//----- nvinfo : EIATTR_FRAME_SIZE
	.align		4
.L_535:
        /*0c90*/ 	.byte	0x04, 0x11
        /*0c92*/ 	.short	(.L_537 - .L_536)
	.align		4
.L_536:
        /*0c94*/ 	.word	index@($__internal_30_$__cuda_sm70_shflsync_bfly_p)
        /*0c98*/ 	.word	0x00000000


	//----- nvinfo : EIATTR_FRAME_SIZE
	.align		4
.L_537:
        /*0c9c*/ 	.byte	0x04, 0x11
        /*0c9e*/ 	.short	(.L_539 - .L_538)
	.align		4
.L_538:
        /*0ca0*/ 	.word	index@(_ZN10layer_norm22ln_bwd_finalize_kernelINS_22Kernel_traits_finalizeILj2048Ef13__nv_bfloat16S2_S2_fjLb0ELj1024ELj4ENS_18Kernel_traits_baseILj2048EfS2_S2_S2_fjLj1024EEEEELb0ELb0EEEvNS_9BwdParamsE)
        /*0ca4*/ 	.word	0x00000000


	//----- nvinfo : EIATTR_REGCOUNT
	.align		4
.L_539:
        /*0ca8*/ 	.byte	0x04, 0x2f
        /*0caa*/ 	.short	(.L_541 - .L_540)
	.align		4
.L_540:
        /*0cac*/ 	.word	index@(_ZN10layer_norm31ln_parallel_residual_bwd_kernelINS_13Kernel_traitsIf13__nv_bfloat16S2_S2_fjLj2048ELj1ELj1ELj4ELj16ENS_18Kernel_traits_baseILj2048EfS2_S2_S2_fjLj128EEEEELb1ELb0ELb1EEEvNS_9BwdParamsE)
        /*0cb0*/ 	.word	0x000000b9


	//----- nvinfo : EIATTR_FRAME_SIZE
	.align		4
.L_541:
        /*0cb4*/ 	.byte	0x04, 0x11
        /*0cb6*/ 	.short	(.L_543 - .L_542)
	.align		4
.L_542:
        /*0cb8*/ 	.word	index@($__internal_29_$__cuda_sm70_shflsync_down_p)
        /*0cbc*/ 	.word	0x00000000


	//----- nvinfo : EIATTR_FRAME_SIZE
	.align		4
.L_543:
        /*0cc0*/ 	.byte	0x04, 0x11
        /*0cc2*/ 	.short	(.L_545 - .L_544)
	.align		4
.L_544:
        /*0cc4*/ 	.word	index@(_ZN10layer_norm31ln_parallel_residual_bwd_kernelINS_13Kernel_traitsIf13__nv_bfloat16S2_S2_fjLj2048ELj1ELj1ELj4ELj16ENS_18Kernel_traits_baseILj2048EfS2_S2_S2_fjLj128EEEEELb1ELb0ELb1EEEvNS_9BwdParamsE)
        /*0cc8*/ 	.word	0x00000000


	//----- nvinfo : EIATTR_REGCOUNT
	.align		4
.L_545:
        /*0ccc*/ 	.byte	0x04, 0x2f
        /*0cce*/ 	.short	(.L_547 - .L_546)
	.align		4
.L_546:
        /*0cd0*/ 	.word	index@(_ZN10layer_norm31ln_parallel_residual_bwd_kernelINS_13Kernel_traitsIf13__nv_bfloat16S2_S2_fjLj2048ELj1ELj1ELj4ELj16ENS_18Kernel_traits_baseILj2048EfS2_S2_S2_fjLj128EEEEELb1ELb0ELb0EEEvNS_9BwdParamsE)
        /*0cd4*/ 	.word	0x000000bd


	//----- nvinfo : EIATTR_FRAME_SIZE
	.align		4
.L_547:
        /*0cd8*/ 	.byte	0x04, 0x11
        /*0cda*/ 	.short	(.L_549 - .L_548)
	.align		4
.L_548:
        /*0cdc*/ 	.word	index@($__internal_28_$__cuda_sm70_shflsync_down_p)
        /*0ce0*/ 	.word	0x00000000


	//----- nvinfo : EIATTR_FRAME_SIZE
	.align		4
.L_549:
        /*0ce4*/ 	.byte	0x04, 0x11
        /*0ce6*/ 	.short	(.L_551 - .L_550)
	.align		4
.L_550:
        /*0ce8*/ 	.word	index@(_ZN10layer_norm31ln_parallel_residual_bwd_kernelINS_13Kernel_traitsIf13__nv_bfloat16S2_S2_fjLj2048ELj1ELj1ELj4ELj16ENS_18Kernel_traits_baseILj2048EfS2_S2_S2_fjLj128EEEEELb1ELb0ELb0EEEvNS_9BwdParamsE)
        /*0cec*/ 	.word	0x00000000


	//----- nvinfo : EIATTR_REGCOUNT
	.align		4
.L_551:
        /*0cf0*/ 	.byte	0x04, 0x2f
        /*0cf2*/ 	.short	(.L_553 - .L_552)
	.align		4
.L_552:
        /*0cf4*/ 	.word	index@(_ZN10layer_norm31ln_parallel_residual_bwd_kernelINS_13Kernel_traitsIf13__nv_bfloat16S2_S2_fjLj2048ELj1ELj1ELj4ELj16ENS_18Kernel_traits_baseILj2048EfS2_S2_S2_fjLj128EEEEELb0ELb1ELb1EEEvNS_9BwdParamsE)
        /*0cf8*/ 	.word	0x0000007a


	//----- nvinfo : EIATTR_FRAME_SIZE
	.align		4
.L_553:
        /*0cfc*/ 	.byte	0x04, 0x11
        /*0cfe*/ 	.short	(.L_555 - .L_554)
	.align		4
.L_554:
        /*0d00*/ 	.word	index@($__internal_27_$__cuda_sm70_shflsync_down_p)
        /*0d04*/ 	.word	0x00000000


	//----- nvinfo : EIATTR_FRAME_SIZE
	.align		4
.L_555:
        /*0d08*/ 	.byte	0x04, 0x11
        /*0d0a*/ 	.short	(.L_557 - .L_556)
	.align		4
.L_556:
        /*0d0c*/ 	.word	index@(_ZN10layer_norm31ln_parallel_residual_bwd_kernelINS_13Kernel_traitsIf13__nv_bfloat16S2_S2_fjLj2048ELj1ELj1ELj4ELj16ENS_18Kernel_traits_baseILj2048EfS2_S2_S2_fjLj128EEEEELb0ELb1ELb1EEEvNS_9BwdParamsE)
        /*0d10*/ 	.word	0x00000000


	//----- nvinfo : EIATTR_REGCOUNT
	.align		4
.L_557:
        /*0d14*/ 	.byte	0x04, 0x2f
        /*0d16*/ 	.short	(.L_559 - .L_558)
	.align		4
.L_558:
        /*0d18*/ 	.word	index@(_ZN10layer_norm31ln_parallel_residual_bwd_kernelINS_13Kernel_traitsIf13__nv_bfloat16S2_S2_fjLj2048ELj1ELj1ELj4ELj16ENS_18Kernel_traits_baseILj2048EfS2_S2_S2_fjLj128EEEEELb0ELb1ELb0EEEvNS_9BwdParamsE)
        /*0d1c*/ 	.word	0x0000007f


	//----- nvinfo : EIATTR_FRAME_SIZE
	.align		4
.L_559:
        /*0d20*/ 	.byte	0x04, 0x11
        /*0d22*/ 	.short	(.L_561 - .L_560)
	.align		4
.L_560:
        /*0d24*/ 	.word	index@($__internal_26_$__cuda_sm70_shflsync_down_p)
        /*0d28*/ 	.word	0x00000000


	//----- nvinfo : EIATTR_FRAME_SIZE
	.align		4
.L_561:
        /*0d2c*/ 	.byte	0x04, 0x11
        /*0d2e*/ 	.short	(.L_563 - .L_562)
	.align		4
.L_562:
        /*0d30*/ 	.word	index@(_ZN10layer_norm31ln_parallel_residual_bwd_kernelINS_13Kernel_traitsIf13__nv_bfloat16S2_S2_fjLj2048ELj1ELj1ELj4ELj16ENS_18Kernel_traits_baseILj2048EfS2_S2_S2_fjLj128EEEEELb0ELb1ELb0EEEvNS_9BwdParamsE)
        /*0d34*/ 	.word	0x00000000


	//----- nvinfo : EIATTR_REGCOUNT
	.align		4
.L_563:
        /*0d38*/ 	.byte	0x04, 0x2f
        /*0d3a*/ 	.short	(.L_565 - .L_564)
	.align		4
.L_564:
        /*0d3c*/ 	.word	index@(_ZN10layer_norm31ln_parallel_residual_bwd_kernelINS_13Kernel_traitsIf13__nv_bfloat16S2_S2_fjLj2048ELj1ELj1ELj4ELj16ENS_18Kernel_traits_baseILj2048EfS2_S2_S2_fjLj128EEEEELb0ELb0ELb1EEEvNS_9BwdParamsE)
        /*0d40*/ 	.word	0x000000a7


	//----- nvinfo : EIATTR_FRAME_SIZE
	.align		4
.L_565:
        /*0d44*/ 	.byte	0x04, 0x11
        /*0d46*/ 	.short	(.L_567 - .L_566)
	.align		4
.L_566:
        /*0d48*/ 	.word	index@($__internal_25_$__cuda_sm70_shflsync_down_p)
        /*0d4c*/ 	.word	0x00000000


	//----- nvinfo : EIATTR_FRAME_SIZE
	.align		4
.L_567:
        /*0d50*/ 	.byte	0x04, 0x11
        /*0d52*/ 	.short	(.L_569 - .L_568)
	.align		4
.L_568:
        /*0d54*/ 	.word	index@(_ZN10layer_norm31ln_parallel_residual_bwd_kernelINS_13Kernel_traitsIf13__nv_bfloat16S2_S2_fjLj2048ELj1ELj1ELj4ELj16ENS_18Kernel_traits_baseILj2048EfS2_S2_S2_fjLj128EEEEELb0ELb0ELb1EEEvNS_9BwdParamsE)
        /*0d58*/ 	.word	0x00000000


	//----- nvinfo : EIATTR_REGCOUNT
	.align		4
.L_569:
        /*0d5c*/ 	.byte	0x04, 0x2f
        /*0d5e*/ 	.short	(.L_571 - .L_570)
	.align		4
.L_570:
        /*0d60*/ 	.word	index@(_ZN10layer_norm31ln_parallel_residual_bwd_kernelINS_13Kernel_traitsIf13__nv_bfloat16S2_S2_fjLj2048ELj1ELj1ELj4ELj16ENS_18Kernel_traits_baseILj2048EfS2_S2_S2_fjLj128EEEEELb0ELb0ELb0EEEvNS_9BwdParamsE)
        /*0d64*/ 	.word	0x000000a8


	//----- nvinfo : EIATTR_FRAME_SIZE
	.align		4
.L_571:
        /*0d68*/ 	.byte	0x04, 0x11
        /*0d6a*/ 	.short	(.L_573 - .L_572)
	.align		4
.L_572:
        /*0d6c*/ 	.word	index@($__internal_24_$__cuda_sm70_shflsync_down_p)
        /*0d70*/ 	.word	0x00000000


	//----- nvinfo : EIATTR_FRAME_SIZE
	.align		4
.L_573:
        /*0d74*/ 	.byte	0x04, 0x11
        /*0d76*/ 	.short	(.L_575 - .L_574)
	.align		4
.L_574:
        /*0d78*/ 	.word	index@(_ZN10layer_norm31ln_parallel_residual_bwd_kernelINS_13Kernel_traitsIf13__nv_bfloat16S2_S2_fjLj2048ELj1ELj1ELj4ELj16ENS_18Kernel_traits_baseILj2048EfS2_S2_S2_fjLj128EEEEELb0ELb0ELb0EEEvNS_9BwdParamsE)
        /*0d7c*/ 	.word	0x00000000


	//----- nvinfo : EIATTR_REGCOUNT
	.align		4
.L_575:
        /*0d80*/ 	.byte	0x04, 0x2f
        /*0d82*/ 	.short	(.L_577 - .L_576)
	.align		4
.L_576:
        /*0d84*/ 	.word	index@(_ZN10layer_norm31ln_parallel_residual_bwd_kernelINS_13Kernel_traitsI6__halfS2_S2_S2_fjLj2048ELj1ELj1ELj4ELj16ENS_18Kernel_traits_baseILj2048ES2_S2_S2_S2_fjLj128EEEEELb1ELb1ELb1EEEvNS_9BwdParamsE)
        /*0d88*/ 	.word	0x00000080


	//----- nvinfo : EIATTR_FRAME_SIZE
	.align		4
.L_577:
        /*0d8c*/ 	.byte	0x04, 0x11
        /*0d8e*/ 	.short	(.L_579 - .L_578)
	.align		4
.L_578:
        /*0d90*/ 	.word	index@($__internal_23_$__cuda_sm70_shflsync_down_p)
        /*0d94*/ 	.word	0x00000000


	//----- nvinfo : EIATTR_FRAME_SIZE
	.align		4
.L_579:
        /*0d98*/ 	.byte	0x04, 0x11
        /*0d9a*/ 	.short	(.L_581 - .L_580)
	.align		4
.L_580:
        /*0d9c*/ 	.word	index@(_ZN10layer_norm31ln_parallel_residual_bwd_kernelINS_13Kernel_traitsI6__halfS2_S2_S2_fjLj2048ELj1ELj1ELj4ELj16ENS_18Kernel_traits_baseILj2048ES2_S2_S2_S2_fjLj128EEEEELb1ELb1ELb1EEEvNS_9BwdParamsE)
        /*0da0*/ 	.word	0x00000000


	//----- nvinfo : EIATTR_REGCOUNT
	.align		4
.L_581:
        /*0da4*/ 	.byte	0x04, 0x2f
        /*0da6*/ 	.short	(.L_583 - .L_582)
	.align		4
.L_582:
        /*0da8*/ 	.word	index@(_ZN10layer_norm40ln_parallel_residual_bwd_finalize_kernelINS_22Kernel_traits_finalizeILj2048E6__halfS2_S2_S2_fjLb0ELj1024ELj4ENS_18Kernel_traits_baseILj2048ES2_S2_S2_S2_fjLj1024EEEEELb1EEEvNS_9BwdParamsE)
        /*0dac*/ 	.word	0x00000020


	//----- nvinfo : EIATTR_FRAME_SIZE
	.align		4
.L_583:
        /*0db0*/ 	.byte	0x04, 0x11
        /*0db2*/ 	.short	(.L_585 - .L_584)
	.align		4
.L_584:
        /*0db4*/ 	.word	index@($__internal_22_$__cuda_sm70_shflsync_bfly_p)
        /*0db8*/ 	.word	0x00000000


	//----- nvinfo : EIATTR_FRAME_SIZE
	.align		4
.L_585:
        /*0dbc*/ 	.byte	0x04, 0x11
        /*0dbe*/ 	.short	(.L_587 - .L_586)
	.align		4
.L_586:
        /*0dc0*/ 	.word	index@(_ZN10layer_norm40ln_parallel_residual_bwd_finalize_kernelINS_22Kernel_traits_finalizeILj2048E6__halfS2_S2_S2_fjLb0ELj1024ELj4ENS_18Kernel_traits_baseILj2048ES2_S2_S2_S2_fjLj1024EEEEELb1EEEvNS_9BwdParamsE)
        /*0dc4*/ 	.word	0x00000000


	//----- nvinfo : EIATTR_REGCOUNT
	.align		4
.L_587:
        /*0dc8*/ 	.byte	0x04, 0x2f
        /*0dca*/ 	.short	(.L_589 - .L_588)
	.align		4
.L_588:
        /*0dcc*/ 	.word	index@(_ZN10layer_norm22ln_bwd_finalize_kernelINS_22Kernel_traits_finalizeILj2048E6__halfS2_S2_S2_fjLb0ELj1024ELj4ENS_18Kernel_traits_baseILj2048ES2_S2_S2_S2_fjLj1024EEEEELb0ELb1EEEvNS_9BwdParamsE)
        /*0dd0*/ 	.word	0x00000020


	//----- nvinfo : EIATTR_FRAME_SIZE
	.align		4
.L_589:
        /*0dd4*/ 	.byte	0x04, 0x11
        /*0dd6*/ 	.short	(.L_591 - .L_590)
	.align		4
.L_590:
        /*0dd8*/ 	.word	index@($__internal_21_$__cuda_sm70_shflsync_bfly_p)
        /*0ddc*/ 	.word	0x00000000


	//----- nvinfo : EIATTR_FRAME_SIZE
	.align		4
.L_591:
        /*0de0*/ 	.byte	0x04, 0x11
        /*0de2*/ 	.short	(.L_593 - .L_592)
	.align		4
.L_592:
        /*0de4*/ 	.word	index@(_ZN10layer_norm22ln_bwd_finalize_kernelINS_22Kernel_traits_finalizeILj2048E6__halfS2_S2_S2_fjLb0ELj1024ELj4ENS_18Kernel_traits_baseILj2048ES2_S2_S2_S2_fjLj1024EEEEELb0ELb1EEEvNS_9BwdParamsE)
        /*0de8*/ 	.word	0x00000000


	//----- nvinfo : EIATTR_REGCOUNT
	.align		4
.L_593:
        /*0dec*/ 	.byte	0x04, 0x2f
        /*0dee*/ 	.short	(.L_595 - .L_594)
	.align		4
.L_594:
        /*0df0*/ 	.word	index@(_ZN10layer_norm31ln_parallel_residual_bwd_kernelINS_13Kernel_traitsI6__halfS2_S2_S2_fjLj2048ELj1ELj1ELj4ELj16ENS_18Kernel_traits_baseILj2048ES2_S2_S2_S2_fjLj128EEEEELb1ELb1ELb0EEEvNS_9BwdParamsE)
        /*0df4*/ 	.word	0x0000007f


	//----- nvinfo : EIATTR_FRAME_SIZE
	.align		4
.L_595:
        /*0df8*/ 	.byte	0x04, 0x11
        /*0dfa*/ 	.short	(.L_597 - .L_596)
	.align		4
.L_596:
        /*0dfc*/ 	.word	index@($__internal_20_$__cuda_sm70_shflsync_down_p)
        /*0e00*/ 	.word	0x00000000


	//----- nvinfo : EIATTR_FRAME_SIZE
	.align		4
.L_597:
        /*0e04*/ 	.byte	0x04, 0x11
        /*0e06*/ 	.short	(.L_599 - .L_598)
	.align		4
.L_598:
        /*0e08*/ 	.word	index@(_ZN10layer_norm31ln_parallel_residual_bwd_kernelINS_13Kernel_traitsI6__halfS2_S2_S2_fjLj2048ELj1ELj1ELj4ELj16ENS_18Kernel_traits_baseILj2048ES2_S2_S2_S2_fjLj128EEEEELb1ELb1ELb0EEEvNS_9BwdParamsE)
        /*0e0c*/ 	.word	0x00000000


	//----- nvinfo : EIATTR_REGCOUNT
	.align		4
.L_599:
        /*0e10*/ 	.byte	0x04, 0x2f
        /*0e12*/ 	.short	(.L_601 - .L_600)
	.align		4
.L_600:
        /*0e14*/ 	.word	index@(_ZN10layer_norm40ln_parallel_residual_bwd_finalize_kernelINS_22Kernel_traits_finalizeILj2048E6__halfS2_S2_S2_fjLb0ELj1024ELj4ENS_18Kernel_traits_baseILj2048ES2_S2_S2_S2_fjLj1024EEEEELb0EEEvNS_9BwdParamsE)
        /*0e18*/ 	.word	0x00000020


	//----- nvinfo : EIATTR_FRAME_SIZE
	.align		4
.L_601:
        /*0e1c*/ 	.byte	0x04, 0x11
        /*0e1e*/ 	.short	(.L_603 - .L_602)
	.align		4
.L_602:
        /*0e20*/ 	.word	index@($__internal_19_$__cuda_sm70_shflsync_bfly_p)
        /*0e24*/ 	.word	0x00000000


	//----- nvinfo : EIATTR_FRAME_SIZE
	.align		4
.L_603:
        /*0e28*/ 	.byte	0x04, 0x11
        /*0e2a*/ 	.short	(.L_605 - .L_604)
	.align		4
.L_604:
        /*0e2c*/ 	.word	index@(_ZN10layer_norm40ln_parallel_residual_bwd_finalize_kernelINS_22Kernel_traits_finalizeILj2048E6__halfS2_S2_S2_fjLb0ELj1024ELj4ENS_18Kernel_traits_baseILj2048ES2_S2_S2_S2_fjLj1024EEEEELb0EEEvNS_9BwdParamsE)
        /*0e30*/ 	.word	0x00000000


	//----- nvinfo : EIATTR_REGCOUNT
	.align		4
.L_605:
        /*0e34*/ 	.byte	0x04, 0x2f
        /*0e36*/ 	.short	(.L_607 - .L_606)
	.align		4
.L_606:
        /*0e38*/ 	.word	index@(_ZN10layer_norm22ln_bwd_finalize_kernelINS_22Kernel_traits_finalizeILj2048E6__halfS2_S2_S2_fjLb0ELj1024ELj4ENS_18Kernel_traits_baseILj2048ES2_S2_S2_S2_fjLj1024EEEEELb0ELb0EEEvNS_9BwdParamsE)
        /*0e3c*/ 	.word	0x0000001e


	//----- nvinfo : EIATTR_FRAME_SIZE
	.align		4
.L_607:
        /*0e40*/ 	.byte	0x04, 0x11
        /*0e42*/ 	.short	(.L_609 - .L_608)
	.align		4
.L_608:
        /*0e44*/ 	.word	index@($__internal_18_$__cuda_sm70_shflsync_bfly_p)
        /*0e48*/ 	.word	0x00000000


	//----- nvinfo : EIATTR_FRAME_SIZE
	.align		4
.L_609:
        /*0e4c*/ 	.byte	0x04, 0x11
        /*0e4e*/ 	.short	(.L_611 - .L_610)
	.align		4
.L_610:
        /*0e50*/ 	.word	index@(_ZN10layer_norm22ln_bwd_finalize_kernelINS_22Kernel_traits_finalizeILj2048E6__halfS2_S2_S2_fjLb0ELj1024ELj4ENS_18Kernel_traits_baseILj2048ES2_S2_S2_S2_fjLj1024EEEEELb0ELb0EEEvNS_9BwdParamsE)
        /*0e54*/ 	.word	0x00000000


	//----- nvinfo : EIATTR_REGCOUNT
	.align		4
.L_611:
        /*0e58*/ 	.byte	0x04, 0x2f
        /*0e5a*/ 	.short	(.L_613 - .L_612)
	.align		4
.L_612:
        /*0e5c*/ 	.word	index@(_ZN10layer_norm31ln_parallel_residual_bwd_kernelINS_13Kernel_traitsI6__halfS2_S2_S2_fjLj2048ELj1ELj1ELj4ELj16ENS_18Kernel_traits_baseILj2048ES2_S2_S2_S2_fjLj128EEEEELb1ELb0ELb1EEEvNS_9BwdParamsE)
        /*0e60*/ 	.word	0x000000a8


	//----- nvinfo : EIATTR_FRAME_SIZE
	.align		4
.L_613:
        /*0e64*/ 	.byte	0x04, 0x11
        /*0e66*/ 	.short	(.L_615 - .L_614)
	.align		4
.L_614:
        /*0e68*/ 	.word	index@($__internal_17_$__cuda_sm70_shflsync_down_p)
        /*0e6c*/ 	.word	0x00000000


	//----- nvinfo : EIATTR_FRAME_SIZE
	.align		4
.L_615:
        /*0e70*/ 	.byte	0x04, 0x11
        /*0e72*/ 	.short	(.L_617 - .L_616)
	.align		4
.L_616:
        /*0e74*/ 	.word	index@(_ZN10layer_norm31ln_parallel_residual_bwd_kernelINS_13Kernel_traitsI6__halfS2_S2_S2_fjLj2048ELj1ELj1ELj4ELj16ENS_18Kernel_traits_baseILj2048ES2_S2_S2_S2_fjLj128EEEEELb1ELb0ELb1EEEvNS_9BwdParamsE)
        /*0e78*/ 	.word	0x00000000


	//----- nvinfo : EIATTR_REGCOUNT
	.align		4
.L_617:
        /*0e7c*/ 	.byte	0x04, 0x2f
        /*0e7e*/ 	.short	(.L_619 - .L_618)
	.align		4
.L_618:
        /*0e80*/ 	.word	index@(_ZN10layer_norm31ln_parallel_residual_bwd_kernelINS_13Kernel_traitsI6__halfS2_S2_S2_fjLj2048ELj1ELj1ELj4ELj16ENS_18Kernel_traits_baseILj2048ES2_S2_S2_S2_fjLj128EEEEELb1ELb0ELb0EEEvNS_9BwdParamsE)
        /*0e84*/ 	.word	0x000000bd


	//----- nvinfo : EIATTR_FRAME_SIZE
	.align		4
.L_619:
        /*0e88*/ 	.byte	0x04, 0x11
        /*0e8a*/ 	.short	(.L_621 - .L_620)
	.align		4
.L_620:
        /*0e8c*/ 	.word	index@($__internal_16_$__cuda_sm70_shflsync_down_p)
        /*0e90*/ 	.word	0x00000000


	//----- nvinfo : EIATTR_FRAME_SIZE
	.align		4
.L_621:
        /*0e94*/ 	.byte	0x04, 0x11
        /*0e96*/ 	.short	(.L_623 - .L_622)
	.align		4
.L_622:
        /*0e98*/ 	.word	index@(_ZN10layer_norm31ln_parallel_residual_bwd_kernelINS_13Kernel_traitsI6__halfS2_S2_S2_fjLj2048ELj1ELj1ELj4ELj16ENS_18Kernel_traits_baseILj2048ES2_S2_S2_S2_fjLj128EEEEELb1ELb0ELb0EEEvNS_9BwdParamsE)
        /*0e9c*/ 	.word	0x00000000


	//----- nvinfo : EIATTR_REGCOUNT
	.align		4
.L_623:
        /*0ea0*/ 	.byte	0x04, 0x2f
        /*0ea2*/ 	.short	(.L_625 - .L_624)
	.align		4
.L_624:
        /*0ea4*/ 	.word	index@(_ZN10layer_norm31ln_parallel_residual_bwd_kernelINS_13Kernel_traitsI6__halfS2_S2_S2_fjLj2048ELj1ELj1ELj4ELj16ENS_18Kernel_traits_baseILj2048ES2_S2_S2_S2_fjLj128EEEEELb0ELb1ELb1EEEvNS_9BwdParamsE)
        /*0ea8*/ 	.word	0x0000007c


	//----- nvinfo : EIATTR_FRAME_SIZE
	.align		4
.L_625:
        /*0eac*/ 	.byte	0x04, 0x11
        /*0eae*/ 	.short	(.L_627 - .L_626)
	.align		4
.L_626:
        /*0eb0*/ 	.word	index@($__internal_15_$__cuda_sm70_shflsync_down_p)
        /*0eb4*/ 	.word	0x00000000


	//----- nvinfo : EIATTR_FRAME_SIZE
	.align		4
.L_627:
        /*0eb8*/ 	.byte	0x04, 0x11
        /*0eba*/ 	.short	(.L_629 - .L_628)
	.align		4
.L_628:
        /*0ebc*/ 	.word	index@(_ZN10layer_norm31ln_parallel_residual_bwd_kernelINS_13Kernel_traitsI6__halfS2_S2_S2_fjLj2048ELj1ELj1ELj4ELj16ENS_18Kernel_traits_baseILj2048ES2_S2_S2_S2_fjLj128EEEEELb0ELb1ELb1EEEvNS_9BwdParamsE)
        /*0ec0*/ 	.word	0x00000000


	//----- nvinfo : EIATTR_REGCOUNT
	.align		4
.L_629:
        /*0ec4*/ 	.byte	0x04, 0x2f
        /*0ec6*/ 	.short	(.L_631 - .L_630)
	.align		4
.L_630:
        /*0ec8*/ 	.word	index@(_ZN10layer_norm31ln_parallel_residual_bwd_kernelINS_13Kernel_traitsI6__halfS2_S2_S2_fjLj2048ELj1ELj1ELj4ELj16ENS_18Kernel_traits_baseILj2048ES2_S2_S2_S2_fjLj128EEEEELb0ELb1ELb0EEEvNS_9BwdParamsE)
        /*0ecc*/ 	.word	0x0000007f


	//----- nvinfo : EIATTR_FRAME_SIZE
	.align		4
.L_631:
        /*0ed0*/ 	.byte	0x04, 0x11
        /*0ed2*/ 	.short	(.L_633 - .L_632)
	.align		4
.L_632:
        /*0ed4*/ 	.word	index@($__internal_14_$__cuda_sm70_shflsync_down_p)
        /*0ed8*/ 	.word	0x00000000


	//----- nvinfo : EIATTR_FRAME_SIZE
	.align		4
.L_633:
        /*0edc*/ 	.byte	0x04, 0x11
        /*0ede*/ 	.short	(.L_635 - .L_634)
	.align		4
.L_634:
        /*0ee0*/ 	.word	index@(_ZN10layer_norm31ln_parallel_residual_bwd_kernelINS_13Kernel_traitsI6__halfS2_S2_S2_fjLj2048ELj1ELj1ELj4ELj16ENS_18Kernel_traits_baseILj2048ES2_S2_S2_S2_fjLj128EEEEELb0ELb1ELb0EEEvNS_9BwdParamsE)
        /*0ee4*/ 	.word	0x00000000


	//----- nvinfo : EIATTR_REGCOUNT
	.align		4
.L_635:
        /*0ee8*/ 	.byte	0x04, 0x2f
        /*0eea*/ 	.short	(.L_637 - .L_636)
	.align		4
.L_636:
        /*0eec*/ 	.word	index@(_ZN10layer_norm31ln_parallel_residual_bwd_kernelINS_13Kernel_traitsI6__halfS2_S2_S2_fjLj2048ELj1ELj1ELj4ELj16ENS_18Kernel_traits_baseILj2048ES2_S2_S2_S2_fjLj128EEEEELb0ELb0ELb1EEEvNS_9BwdParamsE)
        /*0ef0*/ 	.word	0x000000a8


	//----- nvinfo : EIATTR_FRAME_SIZE
	.align		4
.L_637:
        /*0ef4*/ 	.byte	0x04, 0x11
        /*0ef6*/ 	.short	(.L_639 - .L_638)
	.align		4
.L_638:
        /*0ef8*/ 	.word	index@($__internal_13_$__cuda_sm70_shflsync_down_p)
        /*0efc*/ 	.word	0x00000000


	//----- nvinfo : EIATTR_FRAME_SIZE
	.align		4
.L_639:
        /*0f00*/ 	.byte	0x04, 0x11
        /*0f02*/ 	.short	(.L_641 - .L_640)
	.align		4
.L_640:
        /*0f04*/ 	.word	index@(_ZN10layer_norm31ln_parallel_residual_bwd_kernelINS_13Kernel_traitsI6__halfS2_S2_S2_fjLj2048ELj1ELj1ELj4ELj16ENS_18Kernel_traits_baseILj2048ES2_S2_S2_S2_fjLj128EEEEELb0ELb0ELb1EEEvNS_9BwdParamsE)
        /*0f08*/ 	.word	0x00000000


	//----- nvinfo : EIATTR_REGCOUNT
	.align		4
.L_641:
        /*0f0c*/ 	.byte	0x04, 0x2f
        /*0f0e*/ 	.short	(.L_643 - .L_642)
	.align		4
.L_642:
        /*0f10*/ 	.word	index@(_ZN10layer_norm31ln_parallel_residual_bwd_kernelINS_13Kernel_traitsI6__halfS2_S2_S2_fjLj2048ELj1ELj1ELj4ELj16ENS_18Kernel_traits_baseILj2048ES2_S2_S2_S2_fjLj128EEEEELb0ELb0ELb0EEEvNS_9BwdParamsE)
        /*0f14*/ 	.word	0x000000a8


	//----- nvinfo : EIATTR_FRAME_SIZE
	.align		4
.L_643:
        /*0f18*/ 	.byte	0x04, 0x11
        /*0f1a*/ 	.short	(.L_645 - .L_644)
	.align		4
.L_644:
        /*0f1c*/ 	.word	index@($__internal_12_$__cuda_sm70_shflsync_down_p)
        /*0f20*/ 	.word	0x00000000


	//----- nvinfo : EIATTR_FRAME_SIZE
	.align		4
.L_645:
        /*0f24*/ 	.byte	0x04, 0x11
        /*0f26*/ 	.short	(.L_647 - .L_646)
	.align		4
.L_646:
        /*0f28*/ 	.word	index@(_ZN10layer_norm31ln_parallel_residual_bwd_kernelINS_13Kernel_traitsI6__halfS2_S2_S2_fjLj2048ELj1ELj1ELj4ELj16ENS_18Kernel_traits_baseILj2048ES2_S2_S2_S2_fjLj128EEEEELb0ELb0ELb0EEEvNS_9BwdParamsE)
        /*0f2c*/ 	.word	0x00000000


	//----- nvinfo : EIATTR_REGCOUNT
	.align		4
.L_647:
        /*0f30*/ 	.byte	0x04, 0x2f
        /*0f32*/ 	.short	(.L_649 - .L_648)
	.align		4
.L_648:
        /*0f34*/ 	.word	index@(_ZN10layer_norm31ln_parallel_residual_bwd_kernelINS_13Kernel_traitsI13__nv_bfloat16S2_S2_S2_fjLj2048ELj1ELj1ELj4ELj16ENS_18Kernel_traits_baseILj2048ES2_S2_S2_S2_fjLj128EEEEELb1ELb1ELb1EEEvNS_9BwdParamsE)
        /*0f38*/ 	.word	0x0000007f


	//----- nvinfo : EIATTR_FRAME_SIZE
	.align		4
.L_649:
        /*0f3c*/ 	.byte	0x04, 0x11
        /*0f3e*/ 	.short	(.L_651 - .L_650)
	.align		4
.L_650:
        /*0f40*/ 	.word	index@($__internal_11_$__cuda_sm70_shflsync_down_p)
        /*0f44*/ 	.word	0x00000000


	//----- nvinfo : EIATTR_FRAME_SIZE
	.align		4
.L_651:
        /*0f48*/ 	.byte	0x04, 0x11
        /*0f4a*/ 	.short	(.L_653 - .L_652)
	.align		4
.L_652:
        /*0f4c*/ 	.word	index@(_ZN10layer_norm31ln_parallel_residual_bwd_kernelINS_13Kernel_traitsI13__nv_bfloat16S2_S2_S2_fjLj2048ELj1ELj1ELj4ELj16ENS_18Kernel_traits_baseILj2048ES2_S2_S2_S2_fjLj128EEEEELb1ELb1ELb1EEEvNS_9BwdParamsE)
        /*0f50*/ 	.word	0x00000000


	//----- nvinfo : EIATTR_REGCOUNT
	.align		4
.L_653:
        /*0f54*/ 	.byte	0x04, 0x2f
        /*0f56*/ 	.short	(.L_655 - .L_654)
	.align		4
.L_654:
        /*0f58*/ 	.word	index@(_ZN10layer_norm40ln_parallel_residual_bwd_finalize_kernelINS_22Kernel_traits_finalizeILj2048E13__nv_bfloat16S2_S2_S2_fjLb0ELj1024ELj4ENS_18Kernel_traits_baseILj2048ES2_S2_S2_S2_fjLj1024EEEEELb1EEEvNS_9BwdParamsE)
        /*0f5c*/ 	.word	0x00000020


	//----- nvinfo : EIATTR_FRAME_SIZE
	.align		4
.L_655:
        /*0f60*/ 	.byte	0x04, 0x11
        /*0f62*/ 	.short	(.L_657 - .L_656)
	.align		4
.L_656:
        /*0f64*/ 	.word	index@($__internal_10_$__cuda_sm70_shflsync_bfly_p)
        /*0f68*/ 	.word	0x00000000


	//----- nvinfo : EIATTR_FRAME_SIZE
	.align		4
.L_657:
        /*0f6c*/ 	.byte	0x04, 0x11
        /*0f6e*/ 	.short	(.L_659 - .L_658)
	.align		4
.L_658:
        /*0f70*/ 	.word	index@(_ZN10layer_norm40ln_parallel_residual_bwd_finalize_kernelINS_22Kernel_traits_finalizeILj2048E13__nv_bfloat16S2_S2_S2_fjLb0ELj1024ELj4ENS_18Kernel_traits_baseILj2048ES2_S2_S2_S2_fjLj1024EEEEELb1EEEvNS_9BwdParamsE)
        /*0f74*/ 	.word	0x00000000


	//----- nvinfo : EIATTR_REGCOUNT
	.align		4
.L_659:
        /*0f78*/ 	.byte	0x04, 0x2f
        /*0f7a*/ 	.short	(.L_661 - .L_660)
	.align		4
.L_660:
        /*0f7c*/ 	.word	index@(_ZN10layer_norm22ln_bwd_finalize_kernelINS_22Kernel_traits_finalizeILj2048E13__nv_bfloat16S2_S2_S2_fjLb0ELj1024ELj4ENS_18Kernel_traits_baseILj2048ES2_S2_S2_S2_fjLj1024EEEEELb0ELb1EEEvNS_9BwdParamsE)
        /*0f80*/ 	.word	0x00000020


	//----- nvinfo : EIATTR_FRAME_SIZE
	.align		4
.L_661:
        /*0f84*/ 	.byte	0x04, 0x11
        /*0f86*/ 	.short	(.L_663 - .L_662)
	.align		4
.L_662:
        /*0f88*/ 	.word	index@($__internal_9_$__cuda_sm70_shflsync_bfly_p)
        /*0f8c*/ 	.word	0x00000000


	//----- nvinfo : EIATTR_FRAME_SIZE
	.align		4
.L_663:
        /*0f90*/ 	.byte	0x04, 0x11
        /*0f92*/ 	.short	(.L_665 - .L_664)
	.align		4
.L_664:
        /*0f94*/ 	.word	index@(_ZN10layer_norm22ln_bwd_finalize_kernelINS_22Kernel_traits_finalizeILj2048E13__nv_bfloat16S2_S2_S2_fjLb0ELj1024ELj4ENS_18Kernel_traits_baseILj2048ES2_S2_S2_S2_fjLj1024EEEEELb0ELb1EEEvNS_9BwdParamsE)
        /*0f98*/ 	.word	0x00000000


	//----- nvinfo : EIATTR_REGCOUNT
	.align		4
.L_665:
        /*0f9c*/ 	.byte	0x04, 0x2f
        /*0f9e*/ 	.short	(.L_667 - .L_666)
	.align		4
.L_666:
        /*0fa0*/ 	.word	index@(_ZN10layer_norm31ln_parallel_residual_bwd_kernelINS_13Kernel_traitsI13__nv_bfloat16S2_S2_S2_fjLj2048ELj1ELj1ELj4ELj16ENS_18Kernel_traits_baseILj2048ES2_S2_S2_S2_fjLj128EEEEELb1ELb1ELb0EEEvNS_9BwdParamsE)
        /*0fa4*/ 	.word	0x0000007f


	//----- nvinfo : EIATTR_FRAME_SIZE
	.align		4
.L_667:
        /*0fa8*/ 	.byte	0x04, 0x11
        /*0faa*/ 	.short	(.L_669 - .L_668)
	.align		4
.L_668:
        /*0fac*/ 	.word	index@($__internal_8_$__cuda_sm70_shflsync_down_p)
        /*0fb0*/ 	.word	0x00000000


	//----- nvinfo : EIATTR_FRAME_SIZE
	.align		4
.L_669:
        /*0fb4*/ 	.byte	0x04, 0x11
        /*0fb6*/ 	.short	(.L_671 - .L_670)
	.align		4
.L_670:
        /*0fb8*/ 	.word	index@(_ZN10layer_norm31ln_parallel_residual_bwd_kernelINS_13Kernel_traitsI13__nv_bfloat16S2_S2_S2_fjLj2048ELj1ELj1ELj4ELj16ENS_18Kernel_traits_baseILj2048ES2_S2_S2_S2_fjLj128EEEEELb1ELb1ELb0EEEvNS_9BwdParamsE)
        /*0fbc*/ 	.word	0x00000000


	//----- nvinfo : EIATTR_REGCOUNT
	.align		4
.L_671:
        /*0fc0*/ 	.byte	0x04, 0x2f
        /*0fc2*/ 	.short	(.L_673 - .L_672)
	.align		4
.L_672:
        /*0fc4*/ 	.word	index@(_ZN10layer_norm40ln_parallel_residual_bwd_finalize_kernelINS_22Kernel_traits_finalizeILj2048E13__nv_bfloat16S2_S2_S2_fjLb0ELj1024ELj4ENS_18Kernel_traits_baseILj2048ES2_S2_S2_S2_fjLj1024EEEEELb0EEEvNS_9BwdParamsE)
        /*0fc8*/ 	.word	0x00000020


	//----- nvinfo : EIATTR_FRAME_SIZE
	.align		4
.L_673:
        /*0fcc*/ 	.byte	0x04, 0x11
        /*0fce*/ 	.short	(.L_675 - .L_674)
	.align		4
.L_674:
        /*0fd0*/ 	.word	index@($__internal_7_$__cuda_sm70_shflsync_bfly_p)
        /*0fd4*/ 	.word	0x00000000


	//----- nvinfo : EIATTR_FRAME_SIZE
	.align		4
.L_675:
        /*0fd8*/ 	.byte	0x04, 0x11
        /*0fda*/ 	.short	(.L_677 - .L_676)
	.align		4
.L_676:
        /*0fdc*/ 	.word	index@(_ZN10layer_norm40ln_parallel_residual_bwd_finalize_kernelINS_22Kernel_traits_finalizeILj2048E13__nv_bfloat16S2_S2_S2_fjLb0ELj1024ELj4ENS_18Kernel_traits_baseILj2048ES2_S2_S2_S2_fjLj1024EEEEELb0EEEvNS_9BwdParamsE)
        /*0fe0*/ 	.word	0x00000000


	//----- nvinfo : EIATTR_REGCOUNT
	.align		4
.L_677:
        /*0fe4*/ 	.byte	0x04, 0x2f
        /*0fe6*/ 	.short	(.L_679 - .L_678)
	.align		4
.L_678:
        /*0fe8*/ 	.word	index@(_ZN10layer_norm22ln_bwd_finalize_kernelINS_22Kernel_traits_finalizeILj2048E13__nv_bfloat16S2_S2_S2_fjLb0ELj1024ELj4ENS_18Kernel_traits_baseILj2048ES2_S2_S2_S2_fjLj1024EEEEELb0ELb0EEEvNS_9BwdParamsE)
        /*0fec*/ 	.word	0x0000001e


	//----- nvinfo : EIATTR_FRAME_SIZE
	.align		4
.L_679:
        /*0ff0*/ 	.byte	0x04, 0x11
        /*0ff2*/ 	.short	(.L_681 - .L_680)
	.align		4
.L_680:
        /*0ff4*/ 	.word	index@($__internal_6_$__cuda_sm70_shflsync_bfly_p)
        /*0ff8*/ 	.word	0x00000000


	//----- nvinfo : EIATTR_FRAME_SIZE
	.align		4
.L_681:
        /*0ffc*/ 	.byte	0x04, 0x11
        /*0ffe*/ 	.short	(.L_683 - .L_682)
	.align		4
.L_682:
        /*1000*/ 	.word	index@(_ZN10layer_norm22ln_bwd_finalize_kernelINS_22Kernel_traits_finalizeILj2048E13__nv_bfloat16S2_S2_S2_fjLb0ELj1024ELj4ENS_18Kernel_traits_baseILj2048ES2_S2_S2_S2_fjLj1024EEEEELb0ELb0EEEvNS_9BwdParamsE)
        /*1004*/ 	.word	0x00000000


	//----- nvinfo : EIATTR_REGCOUNT
	.align		4
.L_683:
        /*1008*/ 	.byte	0x04, 0x2f
        /*100a*/ 	.short	(.L_685 - .L_684)
	.align		4
.L_684:
        /*100c*/ 	.word	index@(_ZN10layer_norm31ln_parallel_residual_bwd_kernelINS_13Kernel_traitsI13__nv_bfloat16S2_S2_S2_fjLj2048ELj1ELj1ELj4ELj16ENS_18Kernel_traits_baseILj2048ES2_S2_S2_S2_fjLj128EEEEELb1ELb0ELb1EEEvNS_9BwdParamsE)
        /*1010*/ 	.word	0x000000a8


	//----- nvinfo : EIATTR_FRAME_SIZE
	.align		4
.L_685:
        /*1014*/ 	.byte	0x04, 0x11
        /*1016*/ 	.short	(.L_687 - .L_686)
	.align		4
.L_686:
        /*1018*/ 	.word	index@($__internal_5_$__cuda_sm70_shflsync_down_p)
        /*101c*/ 	.word	0x00000000


	//----- nvinfo : EIATTR_FRAME_SIZE
	.align		4
.L_687:
        /*1020*/ 	.byte	0x04, 0x11
        /*1022*/ 	.short	(.L_689 - .L_688)
	.align		4
.L_688:
        /*1024*/ 	.word	index@(_ZN10layer_norm31ln_parallel_residual_bwd_kernelINS_13Kernel_traitsI13__nv_bfloat16S2_S2_S2_fjLj2048ELj1ELj1ELj4ELj16ENS_18Kernel_traits_baseILj2048ES2_S2_S2_S2_fjLj128EEEEELb1ELb0ELb1EEEvNS_9BwdParamsE)
        /*1028*/ 	.word	0x00000000


	//----- nvinfo : EIATTR_REGCOUNT
	.align		4
.L_689:
        /*102c*/ 	.byte	0x04, 0x2f
        /*102e*/ 	.short	(.L_691 - .L_690)
	.align		4
.L_690:
        /*1030*/ 	.word	index@(_ZN10layer_norm31ln_parallel_residual_bwd_kernelINS_13Kernel_traitsI13__nv_bfloat16S2_S2_S2_fjLj2048ELj1ELj1ELj4ELj16ENS_18Kernel_traits_baseILj2048ES2_S2_S2_S2_fjLj128EEEEELb1ELb0ELb0EEEvNS_9BwdParamsE)
        /*1034*/ 	.word	0x000000bd


	//----- nvinfo : EIATTR_FRAME_SIZE
	.align		4
.L_691:
        /*1038*/ 	.byte	0x04, 0x11
        /*103a*/ 	.short	(.L_693 - .L_692)
	.align		4
.L_692:
        /*103c*/ 	.word	index@($__internal_4_$__cuda_sm70_shflsync_down_p)
        /*1040*/ 	.word	0x00000000


	//----- nvinfo : EIATTR_FRAME_SIZE
	.align		4
.L_693:
        /*1044*/ 	.byte	0x04, 0x11
        /*1046*/ 	.short	(.L_695 - .L_694)
	.align		4
.L_694:
        /*1048*/ 	.word	index@(_ZN10layer_norm31ln_parallel_residual_bwd_kernelINS_13Kernel_traitsI13__nv_bfloat16S2_S2_S2_fjLj2048ELj1ELj1ELj4ELj16ENS_18Kernel_traits_baseILj2048ES2_S2_S2_S2_fjLj128EEEEELb1ELb0ELb0EEEvNS_9BwdParamsE)
        /*104c*/ 	.word	0x00000000


	//----- nvinfo : EIATTR_REGCOUNT
	.align		4
.L_695:
        /*1050*/ 	.byte	0x04, 0x2f
        /*1052*/ 	.short	(.L_697 - .L_696)
	.align		4
.L_696:
        /*1054*/ 	.word	index@(_ZN10layer_norm31ln_parallel_residual_bwd_kernelINS_13Kernel_traitsI13__nv_bfloat16S2_S2_S2_fjLj2048ELj1ELj1ELj4ELj16ENS_18Kernel_traits_baseILj2048ES2_S2_S2_S2_fjLj128EEEEELb0ELb1ELb1EEEvNS_9BwdParamsE)
        /*1058*/ 	.word	0x0000007a


	//----- nvinfo : EIATTR_FRAME_SIZE
	.align		4
.L_697:
        /*105c*/ 	.byte	0x04, 0x11
        /*105e*/ 	.short	(.L_699 - .L_698)
	.align		4
.L_698:
        /*1060*/ 	.word	index@($__internal_3_$__cuda_sm70_shflsync_down_p)
        /*1064*/ 	.word	0x00000000


	//----- nvinfo : EIATTR_FRAME_SIZE
	.align		4
.L_699:
        /*1068*/ 	.byte	0x04, 0x11
        /*106a*/ 	.short	(.L_701 - .L_700)
	.align		4
.L_700:
        /*106c*/ 	.word	index@(_ZN10layer_norm31ln_parallel_residual_bwd_kernelINS_13Kernel_traitsI13__nv_bfloat16S2_S2_S2_fjLj2048ELj1ELj1ELj4ELj16ENS_18Kernel_traits_baseILj2048ES2_S2_S2_S2_fjLj128EEEEELb0ELb1ELb1EEEvNS_9BwdParamsE)
        /*1070*/ 	.word	0x00000000


	//----- nvinfo : EIATTR_REGCOUNT
	.align		4
.L_701:
        /*1074*/ 	.byte	0x04, 0x2f
        /*1076*/ 	.short	(.L_703 - .L_702)
	.align		4
.L_702:
        /*1078*/ 	.word	index@(_ZN10layer_norm31ln_parallel_residual_bwd_kernelINS_13Kernel_traitsI13__nv_bfloat16S2_S2_S2_fjLj2048ELj1ELj1ELj4ELj16ENS_18Kernel_traits_baseILj2048ES2_S2_S2_S2_fjLj128EEEEELb0ELb1ELb0EEEvNS_9BwdParamsE)
        /*107c*/ 	.word	0x0000007f


	//----- nvinfo : EIATTR_FRAME_SIZE
	.align		4
.L_703:
        /*1080*/ 	.byte	0x04, 0x11
        /*1082*/ 	.short	(.L_705 - .L_704)
	.align		4
.L_704:
        /*1084*/ 	.word	index@($__internal_2_$__cuda_sm70_shflsync_down_p)
        /*1088*/ 	.word	0x00000000


	//----- nvinfo : EIATTR_FRAME_SIZE
	.align		4
.L_705:
        /*108c*/ 	.byte	0x04, 0x11
        /*108e*/ 	.short	(.L_707 - .L_706)
	.align		4
.L_706:
        /*1090*/ 	.word	index@(_ZN10layer_norm31ln_parallel_residual_bwd_kernelINS_13Kernel_traitsI13__nv_bfloat16S2_S2_S2_fjLj2048ELj1ELj1ELj4ELj16ENS_18Kernel_traits_baseILj2048ES2_S2_S2_S2_fjLj128EEEEELb0ELb1ELb0EEEvNS_9BwdParamsE)
        /*1094*/ 	.word	0x00000000


	//----- nvinfo : EIATTR_REGCOUNT
	.align		4
.L_707:
        /*1098*/ 	.byte	0x04, 0x2f
        /*109a*/ 	.short	(.L_709 - .L_708)
	.align		4
.L_708:
        /*109c*/ 	.word	index@(_ZN10layer_norm31ln_parallel_residual_bwd_kernelINS_13Kernel_traitsI13__nv_bfloat16S2_S2_S2_fjLj2048ELj1ELj1ELj4ELj16ENS_18Kernel_traits_baseILj2048ES2_S2_S2_S2_fjLj128EEEEELb0ELb0ELb1EEEvNS_9BwdParamsE)
        /*10a0*/ 	.word	0x000000a8


	//----- nvinfo : EIATTR_FRAME_SIZE
	.align		4
.L_709:
        /*10a4*/ 	.byte	0x04, 0x11
        /*10a6*/ 	.short	(.L_711 - .L_710)
	.align		4
.L_710:
        /*10a8*/ 	.word	index@($__internal_1_$__cuda_sm70_shflsync_down_p)
        /*10ac*/ 	.word	0x00000000


	//----- nvinfo : EIATTR_FRAME_SIZE
	.align		4
.L_711:
        /*10b0*/ 	.byte	0x04, 0x11
        /*10b2*/ 	.short	(.L_713 - .L_712)
	.align		4
.L_712:
        /*10b4*/ 	.word	index@(_ZN10layer_norm31ln_parallel_residual_bwd_kernelINS_13Kernel_traitsI13__nv_bfloat16S2_S2_S2_fjLj2048ELj1ELj1ELj4ELj16ENS_18Kernel_traits_baseILj2048ES2_S2_S2_S2_fjLj128EEEEELb0ELb0ELb1EEEvNS_9BwdParamsE)
        /*10b8*/ 	.word	0x00000000


	//----- nvinfo : EIATTR_REGCOUNT
	.align		4
.L_713:
        /*10bc*/ 	.byte	0x04, 0x2f
        /*10be*/ 	.short	(.L_715 - .L_714)
	.align		4
.L_714:
        /*10c0*/ 	.word	index@(_ZN10layer_norm31ln_parallel_residual_bwd_kernelINS_13Kernel_traitsI13__nv_bfloat16S2_S2_S2_fjLj2048ELj1ELj1ELj4ELj16ENS_18Kernel_traits_baseILj2048ES2_S2_S2_S2_fjLj128EEEEELb0ELb0ELb0EEEvNS_9BwdParamsE)
        /*10c4*/ 	.word	0x000000a8


	//----- nvinfo : EIATTR_FRAME_SIZE
	.align		4
.L_715:
        /*10c8*/ 	.byte	0x04, 0x11
        /*10ca*/ 	.short	(.L_717 - .L_716)
	.align		4
.L_716:
        /*10cc*/ 	.word	index@($__internal_0_$__cuda_sm70_shflsync_down_p)
        /*10d0*/ 	.word	0x00000000


	//----- nvinfo : EIATTR_FRAME_SIZE
	.align		4
.L_717:
        /*10d4*/ 	.byte	0x04, 0x11
        /*10d6*/ 	.short	(.L_719 - .L_718)
	.align		4
.L_718:
        /*10d8*/ 	.word	index@(_ZN10layer_norm31ln_parallel_residual_bwd_kernelINS_13Kernel_traitsI13__nv_bfloat16S2_S2_S2_fjLj2048ELj1ELj1ELj4ELj16ENS_18Kernel_traits_baseILj2048ES2_S2_S2_S2_fjLj128EEEEELb0ELb0ELb0EEEvNS_9BwdParamsE)
        /*10dc*/ 	.word	0x00000000


	//----- nvinfo : EIATTR_MIN_STACK_SIZE
	.align		4
.L_719:
        /*10e0*/ 	.byte	0x04, 0x12
        /*10e2*/ 	.short	(.L_721 - .L_720)
	.align		4
.L_720:
        /*10e4*/ 	.word	index@(_ZN10layer_norm31ln_parallel_residual_bwd_kernelINS_13Kernel_traitsI13__nv_bfloat16S2_S2_S2_fjLj2048ELj1ELj1ELj4ELj16ENS_18Kernel_traits_baseILj2048ES2_S2_S2_S2_fjLj128EEEEELb0ELb0ELb0EEEvNS_9BwdParamsE)
        /*10e8*/ 	.word	0x00000000


	//----- nvinfo : EIATTR_MIN_STACK_SIZE
	.align		4
.L_721:
        /*10ec*/ 	.byte	0x04, 0x12
        /*10ee*/ 	.short	(.L_723 - .L_722)
	.align		4
.L_722:
        /*10f0*/ 	.word	index@(_ZN10layer_norm31ln_parallel_residual_bwd_kernelINS_13Kernel_traitsI13__nv_bfloat16S2_S2_S2_fjLj2048ELj1ELj1ELj4ELj16ENS_18Kernel_traits_baseILj2048ES2_S2_S2_S2_fjLj128EEEEELb0ELb0ELb1EEEvNS_9BwdParamsE)
        /*10f4*/ 	.word	0x00000000


	//----- nvinfo : EIATTR_MIN_STACK_SIZE
	.align		4
.L_723:
        /*10f8*/ 	.byte	0x04, 0x12
        /*10fa*/ 	.short	(.L_725 - .L_724)
	.align		4
.L_724:
        /*10fc*/ 	.word	index@(_ZN10layer_norm31ln_parallel_residual_bwd_kernelINS_13Kernel_traitsI13__nv_bfloat16S2_S2_S2_fjLj2048ELj1ELj1ELj4ELj16ENS_18Kernel_traits_baseILj2048ES2_S2_S2_S2_fjLj128EEEEELb0ELb1ELb0EEEvNS_9BwdParamsE)
        /*1100*/ 	.word	0x00000000


	//----- nvinfo : EIATTR_MIN_STACK_SIZE
	.align		4
.L_725:
        /*1104*/ 	.byte	0x04, 0x12
        /*1106*/ 	.short	(.L_727 - .L_726)
	.align		4
.L_726:
        /*1108*/ 	.word	index@(_ZN10layer_norm31ln_parallel_residual_bwd_kernelINS_13Kernel_traitsI13__nv_bfloat16S2_S2_S2_fjLj2048ELj1ELj1ELj4ELj16ENS_18Kernel_traits_baseILj2048ES2_S2_S2_S2_fjLj128EEEEELb0ELb1ELb1EEEvNS_9BwdParamsE)
        /*110c*/ 	.word	0x00000000


	//----- nvinfo : EIATTR_MIN_STACK_SIZE
	.align		4
.L_727:
        /*1110*/ 	.byte	0x04, 0x12
        /*1112*/ 	.short	(.L_729 - .L_728)
	.align		4
.L_728:
        /*1114*/ 	.word	index@(_ZN10layer_norm31ln_parallel_residual_bwd_kernelINS_13Kernel_traitsI13__nv_bfloat16S2_S2_S2_fjLj2048ELj1ELj1ELj4ELj16ENS_18Kernel_traits_baseILj2048ES2_S2_S2_S2_fjLj128EEEEELb1ELb0ELb0EEEvNS_9BwdParamsE)
        /*1118*/ 	.word	0x00000000


	//----- nvinfo : EIATTR_MIN_STACK_SIZE
	.align		4
.L_729:
        /*111c*/ 	.byte	0x04, 0x12
        /*111e*/ 	.short	(.L_731 - .L_730)
	.align		4
.L_730:
        /*1120*/ 	.word	index@(_ZN10layer_norm31ln_parallel_residual_bwd_kernelINS_13Kernel_traitsI13__nv_bfloat16S2_S2_S2_fjLj2048ELj1ELj1ELj4ELj16ENS_18Kernel_traits_baseILj2048ES2_S2_S2_S2_fjLj128EEEEELb1ELb0ELb1EEEvNS_9BwdParamsE)
        /*1124*/ 	.word	0x00000000


	//----- nvinfo : EIATTR_MIN_STACK_SIZE
	.align		4
.L_731:
        /*1128*/ 	.byte	0x04, 0x12
        /*112a*/ 	.short	(.L_733 - .L_732)
	.align		4
.L_732:
        /*112c*/ 	.word	index@(_ZN10layer_norm22ln_bwd_finalize_kernelINS_22Kernel_traits_finalizeILj2048E13__nv_bfloat16S2_S2_S2_fjLb0ELj1024ELj4ENS_18Kernel_traits_baseILj2048ES2_S2_S2_S2_fjLj1024EEEEELb0ELb0EEEvNS_9BwdParamsE)
        /*1130*/ 	.word	0x00000000


	//----- nvinfo : EIATTR_MIN_STACK_SIZE
	.align		4
.L_733:
        /*1134*/ 	.byte	0x04, 0x12
        /*1136*/ 	.short	(.L_735 - .L_734)
	.align		4
.L_734:
        /*1138*/ 	.word	index@(_ZN10layer_norm40ln_parallel_residual_bwd_finalize_kernelINS_22Kernel_traits_finalizeILj2048E13__nv_bfloat16S2_S2_S2_fjLb0ELj1024ELj4ENS_18Kernel_traits_baseILj2048ES2_S2_S2_S2_fjLj1024EEEEELb0EEEvNS_9BwdParamsE)
        /*113c*/ 	.word	0x00000000


	//----- nvinfo : EIATTR_MIN_STACK_SIZE
	.align		4
.L_735:
        /*1140*/ 	.byte	0x04, 0x12
        /*1142*/ 	.short	(.L_737 - .L_736)
	.align		4
.L_736:
        /*1144*/ 	.word	index@(_ZN10layer_norm31ln_parallel_residual_bwd_kernelINS_13Kernel_traitsI13__nv_bfloat16S2_S2_S2_fjLj2048ELj1ELj1ELj4ELj16ENS_18Kernel_traits_baseILj2048ES2_S2_S2_S2_fjLj128EEEEELb1ELb1ELb0EEEvNS_9BwdParamsE)
        /*1148*/ 	.word	0x00000000


	//----- nvinfo : EIATTR_MIN_STACK_SIZE
	.align		4
.L_737:
        /*114c*/ 	.byte	0x04, 0x12
        /*114e*/ 	.short	(.L_739 - .L_738)
	.align		4
.L_738:
        /*1150*/ 	.word	index@(_ZN10layer_norm22ln_bwd_finalize_kernelINS_22Kernel_traits_finalizeILj2048E13__nv_bfloat16S2_S2_S2_fjLb0ELj1024ELj4ENS_18Kernel_traits_baseILj2048ES2_S2_S2_S2_fjLj1024EEEEELb0ELb1EEEvNS_9BwdParamsE)
        /*1154*/ 	.word	0x00000000


	//----- nvinfo : EIATTR_MIN_STACK_SIZE
	.align		4
.L_739:
        /*1158*/ 	.byte	0x04, 0x12
        /*115a*/ 	.short	(.L_741 - .L_740)
	.align		4
.L_740:
        /*115c*/ 	.word	index@(_ZN10layer_norm40ln_parallel_residual_bwd_finalize_kernelINS_22Kernel_traits_finalizeILj2048E13__nv_bfloat16S2_S2_S2_fjLb0ELj1024ELj4ENS_18Kernel_traits_baseILj2048ES2_S2_S2_S2_fjLj1024EEEEELb1EEEvNS_9BwdParamsE)
        /*1160*/ 	.word	0x00000000


	//----- nvinfo : EIATTR_MIN_STACK_SIZE
	.align		4
.L_741:
        /*1164*/ 	.byte	0x04, 0x12
        /*1166*/ 	.short	(.L_743 - .L_742)
	.align		4
.L_742:
        /*1168*/ 	.word	index@(_ZN10layer_norm31ln_parallel_residual_bwd_kernelINS_13Kernel_traitsI13__nv_bfloat16S2_S2_S2_fjLj2048ELj1ELj1ELj4ELj16ENS_18Kernel_traits_baseILj2048ES2_S2_S2_S2_fjLj128EEEEELb1ELb1ELb1EEEvNS_9BwdParamsE)
        /*116c*/ 	.word	0x00000000


	//----- nvinfo : EIATTR_MIN_STACK_SIZE
	.align		4
.L_743:
        /*1170*/ 	.byte	0x04, 0x12
        /*1172*/ 	.short	(.L_745 - .L_744)
	.align		4
.L_744:
        /*1174*/ 	.word	index@(_ZN10layer_norm31ln_parallel_residual_bwd_kernelINS_13Kernel_traitsI6__halfS2_S2_S2_fjLj2048ELj1ELj1ELj4ELj16ENS_18Kernel_traits_baseILj2048ES2_S2_S2_S2_fjLj128EEEEELb0ELb0ELb0EEEvNS_9BwdParamsE)
        /*1178*/ 	.word	0x00000000


	//----- nvinfo : EIATTR_MIN_STACK_SIZE
	.align		4
.L_745:
        /*117c*/ 	.byte	0x04, 0x12
        /*117e*/ 	.short	(.L_747 - .L_746)
	.align		4
.L_746:
        /*1180*/ 	.word	index@(_ZN10layer_norm31ln_parallel_residual_bwd_kernelINS_13Kernel_traitsI6__halfS2_S2_S2_fjLj2048ELj1ELj1ELj4ELj16ENS_18Kernel_traits_baseILj2048ES2_S2_S2_S2_fjLj128EEEEELb0ELb0ELb1EEEvNS_9BwdParamsE)
        /*1184*/ 	.word	0x00000000


	//----- nvinfo : EIATTR_MIN_STACK_SIZE
	.align		4
.L_747:
        /*1188*/ 	.byte	0x04, 0x12
        /*118a*/ 	.short	(.L_749 - .L_748)
	.align		4
.L_748:
        /*118c*/ 	.word	index@(_ZN10layer_norm31ln_parallel_residual_bwd_kernelINS_13Kernel_traitsI6__halfS2_S2_S2_fjLj2048ELj1ELj1ELj4ELj16ENS_18Kernel_traits_baseILj2048ES2_S2_S2_S2_fjLj128EEEEELb0ELb1ELb0EEEvNS_9BwdParamsE)
        /*1190*/ 	.word	0x00000000


	//----- nvinfo : EIATTR_MIN_STACK_SIZE
	.align		4
.L_749:
        /*1194*/ 	.byte	0x04, 0x12
        /*1196*/ 	.short	(.L_751 - .L_750)
	.align		4
.L_750:
        /*1198*/ 	.word	index@(_ZN10layer_norm31ln_parallel_residual_bwd_kernelINS_13Kernel_traitsI6__halfS2_S2_S2_fjLj2048ELj1ELj1ELj4ELj16ENS_18Kernel_traits_baseILj2048ES2_S2_S2_S2_fjLj128EEEEELb0ELb1ELb1EEEvNS_9BwdParamsE)
        /*119c*/ 	.word	0x00000000


	//----- nvinfo : EIATTR_MIN_STACK_SIZE
	.align		4
.L_751:
        /*11a0*/ 	.byte	0x04, 0x12
        /*11a2*/ 	.short	(.L_753 - .L_752)
	.align		4
.L_752:
        /*11a4*/ 	.word	index@(_ZN10layer_norm31ln_parallel_residual_bwd_kernelINS_13Kernel_traitsI6__halfS2_S2_S2_fjLj2048ELj1ELj1ELj4ELj16ENS_18Kernel_traits_baseILj2048ES2_S2_S2_S2_fjLj128EEEEELb1ELb0ELb0EEEvNS_9BwdParamsE)
        /*11a8*/ 	.word	0x00000000


	//----- nvinfo : EIATTR_MIN_STACK_SIZE
	.align		4
.L_753:
        /*11ac*/ 	.byte	0x04, 0x12
        /*11ae*/ 	.short	(.L_755 - .L_754)
	.align		4
.L_754:
        /*11b0*/ 	.word	index@(_ZN10layer_norm31ln_parallel_residual_bwd_kernelINS_13Kernel_traitsI6__halfS2_S2_S2_fjLj2048ELj1ELj1ELj4ELj16ENS_18Kernel_traits_baseILj2048ES2_S2_S2_S2_fjLj128EEEEELb1ELb0ELb1EEEvNS_9BwdParamsE)
        /*11b4*/ 	.word	0x00000000


	//----- nvinfo : EIATTR_MIN_STACK_SIZE
	.align		4
.L_755:
        /*11b8*/ 	.byte	0x04, 0x12
        /*11ba*/ 	.short	(.L_757 - .L_756)
	.align		4
.L_756:
        /*11bc*/ 	.word	index@(_ZN10layer_norm22ln_bwd_finalize_kernelINS_22Kernel_traits_finalizeILj2048E6__halfS2_S2_S2_fjLb0ELj1024ELj4ENS_18Kernel_traits_baseILj2048ES2_S2_S2_S2_fjLj1024EEEEELb0ELb0EEEvNS_9BwdParamsE)
        /*11c0*/ 	.word	0x00000000


	//----- nvinfo : EIATTR_MIN_STACK_SIZE
	.align		4
.L_757:
        /*11c4*/ 	.byte	0x04, 0x12
        /*11c6*/ 	.short	(.L_759 - .L_758)
	.align		4
.L_758:
        /*11c8*/ 	.word	index@(_ZN10layer_norm40ln_parallel_residual_bwd_finalize_kernelINS_22Kernel_traits_finalizeILj2048E6__halfS2_S2_S2_fjLb0ELj1024ELj4ENS_18Kernel_traits_baseILj2048ES2_S2_S2_S2_fjLj1024EEEEELb0EEEvNS_9BwdParamsE)
        /*11cc*/ 	.word	0x00000000


	//----- nvinfo : EIATTR_MIN_STACK_SIZE
	.align		4
.L_759:
        /*11d0*/ 	.byte	0x04, 0x12
        /*11d2*/ 	.short	(.L_761 - .L_760)
	.align		4
.L_760:
        /*11d4*/ 	.word	index@(_ZN10layer_norm31ln_parallel_residual_bwd_kernelINS_13Kernel_traitsI6__halfS2_S2_S2_fjLj2048ELj1ELj1ELj4ELj16ENS_18Kernel_traits_baseILj2048ES2_S2_S2_S2_fjLj128EEEEELb1ELb1ELb0EEEvNS_9BwdParamsE)
        /*11d8*/ 	.word	0x00000000


	//----- nvinfo : EIATTR_MIN_STACK_SIZE
	.align		4
.L_761:
        /*11dc*/ 	.byte	0x04, 0x12
        /*11de*/ 	.short	(.L_763 - .L_762)
	.align		4
.L_762:
        /*11e0*/ 	.word	index@(_ZN10layer_norm22ln_bwd_finalize_kernelINS_22Kernel_traits_finalizeILj2048E6__halfS2_S2_S2_fjLb0ELj1024ELj4ENS_18Kernel_traits_baseILj2048ES2_S2_S2_S2_fjLj1024EEEEELb0ELb1EEEvNS_9BwdParamsE)
        /*11e4*/ 	.word	0x00000000


	//----- nvinfo : EIATTR_MIN_STACK_SIZE
	.align		4
.L_763:
        /*11e8*/ 	.byte	0x04, 0x12
        /*11ea*/ 	.short	(.L_765 - .L_764)
	.align		4
.L_764:
        /*11ec*/ 	.word	index@(_ZN10layer_norm40ln_parallel_residual_bwd_finalize_kernelINS_22Kernel_traits_finalizeILj2048E6__halfS2_S2_S2_fjLb0ELj1024ELj4ENS_18Kernel_traits_baseILj2048ES2_S2_S2_S2_fjLj1024EEEEELb1EEEvNS_9BwdParamsE)
        /*11f0*/ 	.word	0x00000000


	//----- nvinfo : EIATTR_MIN_STACK_SIZE
	.align		4
.L_765:
        /*11f4*/ 	.byte	0x04, 0x12
        /*11f6*/ 	.short	(.L_767 - .L_766)
	.align		4
.L_766:
        /*11f8*/ 	.word	index@(_ZN10layer_norm31ln_parallel_residual_bwd_kernelINS_13Kernel_traitsI6__halfS2_S2_S2_fjLj2048ELj1ELj1ELj4ELj16ENS_18Kernel_traits_baseILj2048ES2_S2_S2_S2_fjLj128EEEEELb1ELb1ELb1EEEvNS_9BwdParamsE)
        /*11fc*/ 	.word	0x00000000


	//----- nvinfo : EIATTR_MIN_STACK_SIZE
	.align		4
.L_767:
        /*1200*/ 	.byte	0x04, 0x12
        /*1202*/ 	.short	(.L_769 - .L_768)
	.align		4
.L_768:
        /*1204*/ 	.word	index@(_ZN10layer_norm31ln_parallel_residual_bwd_kernelINS_13Kernel_traitsIf13__nv_bfloat16S2_S2_fjLj2048ELj1ELj1ELj4ELj16ENS_18Kernel_traits_baseILj2048EfS2_S2_S2_fjLj128EEEEELb0ELb0ELb0EEEvNS_9BwdParamsE)
        /*1208*/ 	.word	0x00000000


	//----- nvinfo : EIATTR_MIN_STACK_SIZE
	.align		4
.L_769:
        /*120c*/ 	.byte	0x04, 0x12
        /*120e*/ 	.short	(.L_771 - .L_770)
	.align		4
.L_770:
        /*1210*/ 	.word	index@(_ZN10layer_norm31ln_parallel_residual_bwd_kernelINS_13Kernel_traitsIf13__nv_bfloat16S2_S2_fjLj2048ELj1ELj1ELj4ELj16ENS_18Kernel_traits_baseILj2048EfS2_S2_S2_fjLj128EEEEELb0ELb0ELb1EEEvNS_9BwdParamsE)
        /*1214*/ 	.word	0x00000000


	//----- nvinfo : EIATTR_MIN_STACK_SIZE
	.align		4
.L_771:
        /*1218*/ 	.byte	0x04, 0x12
        /*121a*/ 	.short	(.L_773 - .L_772)
	.align		4
.L_772:
        /*121c*/ 	.word	index@(_ZN10layer_norm31ln_parallel_residual_bwd_kernelINS_13Kernel_traitsIf13__nv_bfloat16S2_S2_fjLj2048ELj1ELj1ELj4ELj16ENS_18Kernel_traits_baseILj2048EfS2_S2_S2_fjLj128EEEEELb0ELb1ELb0EEEvNS_9BwdParamsE)
        /*1220*/ 	.word	0x00000000


	//----- nvinfo : EIATTR_MIN_STACK_SIZE
	.align		4
.L_773:
        /*1224*/ 	.byte	0x04, 0x12
        /*1226*/ 	.short	(.L_775 - .L_774)
	.align		4
.L_774:
        /*1228*/ 	.word	index@(_ZN10layer_norm31ln_parallel_residual_bwd_kernelINS_13Kernel_traitsIf13__nv_bfloat16S2_S2_fjLj2048ELj1ELj1ELj4ELj16ENS_18Kernel_traits_baseILj2048EfS2_S2_S2_fjLj128EEEEELb0ELb1ELb1EEEvNS_9BwdParamsE)
        /*122c*/ 	.word	0x00000000


	//----- nvinfo : EIATTR_MIN_STACK_SIZE
	.align		4
.L_775:
        /*1230*/ 	.byte	0x04, 0x12
        /*1232*/ 	.short	(.L_777 - .L_776)
	.align		4
.L_776:
        /*1234*/ 	.word	index@(_ZN10layer_norm31ln_parallel_residual_bwd_kernelINS_13Kernel_traitsIf13__nv_bfloat16S2_S2_fjLj2048ELj1ELj1ELj4ELj16ENS_18Kernel_traits_baseILj2048EfS2_S2_S2_fjLj128EEEEELb1ELb0ELb0EEEvNS_9BwdParamsE)
        /*1238*/ 	.word	0x00000000


	//----- nvinfo : EIATTR_MIN_STACK_SIZE
	.align		4
.L_777:
        /*123c*/ 	.byte	0x04, 0x12
        /*123e*/ 	.short	(.L_779 - .L_778)
	.align		4
.L_778:
        /*1240*/ 	.word	index@(_ZN10layer_norm31ln_parallel_residual_bwd_kernelINS_13Kernel_traitsIf13__nv_bfloat16S2_S2_fjLj2048ELj1ELj1ELj4ELj16ENS_18Kernel_traits_baseILj2048EfS2_S2_S2_fjLj128EEEEELb1ELb0ELb1EEEvNS_9BwdParamsE)
        /*1244*/ 	.word	0x00000000


	//----- nvinfo : EIATTR_MIN_STACK_SIZE
	.align		4
.L_779:
        /*1248*/ 	.byte	0x04, 0x12
        /*124a*/ 	.short	(.L_781 - .L_780)
	.align		4
.L_780:
        /*124c*/ 	.word	index@(_ZN10layer_norm22ln_bwd_finalize_kernelINS_22Kernel_traits_finalizeILj2048Ef13__nv_bfloat16S2_S2_fjLb0ELj1024ELj4ENS_18Kernel_traits_baseILj2048EfS2_S2_S2_fjLj1024EEEEELb0ELb0EEEvNS_9BwdParamsE)
        /*1250*/ 	.word	0x00000000


	//----- nvinfo : EIATTR_MIN_STACK_SIZE
	.align		4
.L_781:
        /*1254*/ 	.byte	0x04, 0x12
        /*1256*/ 	.short	(.L_783 - .L_782)
	.align		4
.L_782:
        /*1258*/ 	.word	index@(_ZN10layer_norm40ln_parallel_residual_bwd_finalize_kernelINS_22Kernel_traits_finalizeILj2048Ef13__nv_bfloat16S2_S2_fjLb0ELj1024ELj4ENS_18Kernel_traits_baseILj2048EfS2_S2_S2_fjLj1024EEEEELb0EEEvNS_9BwdParamsE)
        /*125c*/ 	.word	0x00000000


	//----- nvinfo : EIATTR_MIN_STACK_SIZE
	.align		4
.L_783:
        /*1260*/ 	.byte	0x04, 0x12
        /*1262*/ 	.short	(.L_785 - .L_784)
	.align		4
.L_784:
        /*1264*/ 	.word	index@(_ZN10layer_norm31ln_parallel_residual_bwd_kernelINS_13Kernel_traitsIf13__nv_bfloat16S2_S2_fjLj2048ELj1ELj1ELj4ELj16ENS_18Kernel_traits_baseILj2048EfS2_S2_S2_fjLj128EEEEELb1ELb1ELb0EEEvNS_9BwdParamsE)
        /*1268*/ 	.word	0x00000000


	//----- nvinfo : EIATTR_MIN_STACK_SIZE
	.align		4
.L_785:
        /*126c*/ 	.byte	0x04, 0x12
        /*126e*/ 	.short	(.L_787 - .L_786)
	.align		4
.L_786:
        /*1270*/ 	.word	index@(_ZN10layer_norm22ln_bwd_finalize_kernelINS_22Kernel_traits_finalizeILj2048Ef13__nv_bfloat16S2_S2_fjLb0ELj1024ELj4ENS_18Kernel_traits_baseILj2048EfS2_S2_S2_fjLj1024EEEEELb0ELb1EEEvNS_9BwdParamsE)
        /*1274*/ 	.word	0x00000000


	//----- nvinfo : EIATTR_MIN_STACK_SIZE
	.align		4
.L_787:
        /*1278*/ 	.byte	0x04, 0x12
        /*127a*/ 	.short	(.L_789 - .L_788)
	.align		4
.L_788:
        /*127c*/ 	.word	index@(_ZN10layer_norm40ln_parallel_residual_bwd_finalize_kernelINS_22Kernel_traits_finalizeILj2048Ef13__nv_bfloat16S2_S2_fjLb0ELj1024ELj4ENS_18Kernel_traits_baseILj2048EfS2_S2_S2_fjLj1024EEEEELb1EEEvNS_9BwdParamsE)
        /*1280*/ 	.word	0x00000000


	//----- nvinfo : EIATTR_MIN_STACK_SIZE
	.align		4
.L_789:
        /*1284*/ 	.byte	0x04, 0x12
        /*1286*/ 	.short	(.L_791 - .L_790)
	.align		4
.L_790:
        /*1288*/ 	.word	index@(_ZN10layer_norm31ln_parallel_residual_bwd_kernelINS_13Kernel_traitsIf13__nv_bfloat16S2_S2_fjLj2048ELj1ELj1ELj4ELj16ENS_18Kernel_traits_baseILj2048EfS2_S2_S2_fjLj128EEEEELb1ELb1ELb1EEEvNS_9BwdParamsE)
        /*128c*/ 	.word	0x00000000


	//----- nvinfo : EIATTR_MIN_STACK_SIZE
	.align		4
.L_791:
        /*1290*/ 	.byte	0x04, 0x12
        /*1292*/ 	.short	(.L_793 - .L_792)
	.align		4
.L_792:
        /*1294*/ 	.word	index@(_ZN10layer_norm31ln_parallel_residual_bwd_kernelINS_13Kernel_traitsI13__nv_bfloat16S2_fS2_fjLj2048ELj1ELj1ELj4ELj16ENS_18Kernel_traits_baseILj2048ES2_S2_fS2_fjLj128EEEEELb0ELb0ELb0EEEvNS_9BwdParamsE)
        /*1298*/ 	.word	0x00000000


	//----- nvinfo : EIATTR_MIN_STACK_SIZE
	.align		4
.L_793:
        /*129c*/ 	.byte	0x04, 0x12
        /*129e*/ 	.short	(.L_795 - .L_794)
	.align		4
.L_794:
        /*12a0*/ 	.word	index@(_ZN10layer_norm31ln_parallel_residual_bwd_kernelINS_13Kernel_traitsI13__nv_bfloat16S2_fS2_fjLj2048ELj1ELj1ELj4ELj16ENS_18Kernel_traits_baseILj2048ES2_S2_fS2_fjLj128EEEEELb0ELb0ELb1EEEvNS_9BwdParamsE)
        /*12a4*/ 	.word	0x00000000


	//----- nvinfo : EIATTR_MIN_STACK_SIZE
	.align		4
.L_795:
        /*12a8*/ 	.byte	0x04, 0x12
        /*12aa*/ 	.short	(.L_797 - .L_796)
	.align		4
.L_796:
        /*12ac*/ 	.word	index@(_ZN10layer_norm31ln_parallel_residual_bwd_kernelINS_13Kernel_traitsI13__nv_bfloat16S2_fS2_fjLj2048ELj1ELj1ELj4ELj16ENS_18Kernel_traits_baseILj2048ES2_S2_fS2_fjLj128EEEEELb0ELb1ELb0EEEvNS_9BwdParamsE)
        /*12b0*/ 	.word	0x00000000


	//----- nvinfo : EIATTR_MIN_STACK_SIZE
	.align		4
.L_797:
        /*12b4*/ 	.byte	0x04, 0x12
        /*12b6*/ 	.short	(.L_799 - .L_798)
	.align		4
.L_798:
        /*12b8*/ 	.word	index@(_ZN10layer_norm31ln_parallel_residual_bwd_kernelINS_13Kernel_traitsI13__nv_bfloat16S2_fS2_fjLj2048ELj1ELj1ELj4ELj16ENS_18Kernel_traits_baseILj2048ES2_S2_fS2_fjLj128EEEEELb0ELb1ELb1EEEvNS_9BwdParamsE)
        /*12bc*/ 	.word	0x00000000


	//----- nvinfo : EIATTR_MIN_STACK_SIZE
	.align		4
.L_799:
        /*12c0*/ 	.byte	0x04, 0x12
        /*12c2*/ 	.short	(.L_801 - .L_800)
	.align		4
.L_800:
        /*12c4*/ 	.word	index@(_ZN10layer_norm31ln_parallel_residual_bwd_kernelINS_13Kernel_traitsI13__nv_bfloat16S2_fS2_fjLj2048ELj1ELj1ELj4ELj16ENS_18Kernel_traits_baseILj2048ES2_S2_fS2_fjLj128EEEEELb1ELb0ELb0EEEvNS_9BwdParamsE)
        /*12c8*/ 	.word	0x00000000


	//----- nvinfo : EIATTR_MIN_STACK_SIZE
	.align		4
.L_801:
        /*12cc*/ 	.byte	0x04, 0x12
        /*12ce*/ 	.short	(.L_803 - .L_802)
	.align		4
.L_802:
        /*12d0*/ 	.word	index@(_ZN10layer_norm31ln_parallel_residual_bwd_kernelINS_13Kernel_traitsI13__nv_bfloat16S2_fS2_fjLj2048ELj1ELj1ELj4ELj16ENS_18Kernel_traits_baseILj2048ES2_S2_fS2_fjLj128EEEEELb1ELb0ELb1EEEvNS_9BwdParamsE)
        /*12d4*/ 	.word	0x00000000


	//----- nvinfo : EIATTR_MIN_STACK_SIZE
	.align		4
.L_803:
        /*12d8*/ 	.byte	0x04, 0x12
        /*12da*/ 	.short	(.L_805 - .L_804)
	.align		4
.L_804:
        /*12dc*/ 	.word	index@(_ZN10layer_norm22ln_bwd_finalize_kernelINS_22Kernel_traits_finalizeILj2048E13__nv_bfloat16S2_fS2_fjLb0ELj1024ELj4ENS_18Kernel_traits_baseILj2048ES2_S2_fS2_fjLj1024EEEEELb0ELb0EEEvNS_9BwdParamsE)
        /*12e0*/ 	.word	0x00000000


	//----- nvinfo : EIATTR_MIN_STACK_SIZE
	.align		4
.L_805:
        /*12e4*/ 	.byte	0x04, 0x12
        /*12e6*/ 	.short	(.L_807 - .L_806)
	.align		4
.L_806:
        /*12e8*/ 	.word	index@(_ZN10layer_norm40ln_parallel_residual_bwd_finalize_kernelINS_22Kernel_traits_finalizeILj2048E13__nv_bfloat16S2_fS2_fjLb0ELj1024ELj4ENS_18Kernel_traits_baseILj2048ES2_S2_fS2_fjLj1024EEEEELb0EEEvNS_9BwdParamsE)
        /*12ec*/ 	.word	0x00000000


	//----- nvinfo : EIATTR_MIN_STACK_SIZE
	.align		4
.L_807:
        /*12f0*/ 	.byte	0x04, 0x12
        /*12f2*/ 	.short	(.L_809 - .L_808)
	.align		4
.L_808:
        /*12f4*/ 	.word	index@(_ZN10layer_norm31ln_parallel_residual_bwd_kernelINS_13Kernel_traitsI13__nv_bfloat16S2_fS2_fjLj2048ELj1ELj1ELj4ELj16ENS_18Kernel_traits_baseILj2048ES2_S2_fS2_fjLj128EEEEELb1ELb1ELb0EEEvNS_9BwdParamsE)
        /*12f8*/ 	.word	0x00000000


	//----- nvinfo : EIATTR_MIN_STACK_SIZE
	.align		4
.L_809:
        /*12fc*/ 	.byte	0x04, 0x12
        /*12fe*/ 	.short	(.L_811 - .L_810)
	.align		4
.L_810:
        /*1300*/ 	.word	index@(_ZN10layer_norm22ln_bwd_finalize_kernelINS_22Kernel_traits_finalizeILj2048E13__nv_bfloat16S2_fS2_fjLb0ELj1024ELj4ENS_18Kernel_traits_baseILj2048ES2_S2_fS2_fjLj1024EEEEELb0ELb1EEEvNS_9BwdParamsE)
        /*1304*/ 	.word	0x00000000


	//----- nvinfo : EIATTR_MIN_STACK_SIZE
	.align		4
.L_811:
        /*1308*/ 	.byte	0x04, 0x12
        /*130a*/ 	.short	(.L_813 - .L_812)
	.align		4
.L_812:
        /*130c*/ 	.word	index@(_ZN10layer_norm40ln_parallel_residual_bwd_finalize_kernelINS_22Kernel_traits_finalizeILj2048E13__nv_bfloat16S2_fS2_fjLb0ELj1024ELj4ENS_18Kernel_traits_baseILj2048ES2_S2_fS2_fjLj1024EEEEELb1EEEvNS_9BwdParamsE)
        /*1310*/ 	.word	0x00000000


	//----- nvinfo : EIATTR_MIN_STACK_SIZE
	.align		4
.L_813:
        /*1314*/ 	.byte	0x04, 0x12
        /*1316*/ 	.short	(.L_815 - .L_814)
	.align		4
.L_814:
        /*1318*/ 	.word	index@(_ZN10layer_norm31ln_parallel_residual_bwd_kernelINS_13Kernel_traitsI13__nv_bfloat16S2_fS2_fjLj2048ELj1ELj1ELj4ELj16ENS_18Kernel_traits_baseILj2048ES2_S2_fS2_fjLj128EEEEELb1ELb1ELb1EEEvNS_9BwdParamsE)
        /*131c*/ 	.word	0x00000000


	//----- nvinfo : EIATTR_MIN_STACK_SIZE
	.align		4
.L_815:
        /*1320*/ 	.byte	0x04, 0x12
        /*1322*/ 	.short	(.L_817 - .L_816)
	.align		4
.L_816:
        /*1324*/ 	.word	index@(_ZN10layer_norm31ln_parallel_residual_bwd_kernelINS_13Kernel_traitsIf13__nv_bfloat16fS2_fjLj2048ELj1ELj1ELj4ELj16ENS_18Kernel_traits_baseILj2048EfS2_fS2_fjLj128EEEEELb0ELb0ELb0EEEvNS_9BwdParamsE)
        /*1328*/ 	.word	0x00000000


	//----- nvinfo : EIATTR_MIN_STACK_SIZE
	.align		4
.L_817:
        /*132c*/ 	.byte	0x04, 0x12
        /*132e*/ 	.short	(.L_819 - .L_818)
	.align		4
.L_818:
        /*1330*/ 	.word	index@(_ZN10layer_norm31ln_parallel_residual_bwd_kernelINS_13Kernel_traitsIf13__nv_bfloat16fS2_fjLj2048ELj1ELj1ELj4ELj16ENS_18Kernel_traits_baseILj2048EfS2_fS2_fjLj128EEEEELb0ELb0ELb1EEEvNS_9BwdParamsE)
        /*1334*/ 	.word	0x00000000


	//----- nvinfo : EIATTR_MIN_STACK_SIZE
	.align		4
.L_819:
        /*1338*/ 	.byte	0x04, 0x12
        /*133a*/ 	.short	(.L_821 - .L_820)
	.align		4
.L_820:
        /*133c*/ 	.word	index@(_ZN10layer_norm31ln_parallel_residual_bwd_kernelINS_13Kernel_traitsIf13__nv_bfloat16fS2_fjLj2048ELj1ELj1ELj4ELj16ENS_18Kernel_traits_baseILj2048EfS2_fS2_fjLj128EEEEELb0ELb1ELb0EEEvNS_9BwdParamsE)
        /*1340*/ 	.word	0x00000000


	//----- nvinfo : EIATTR_MIN_STACK_SIZE
	.align		4
.L_821:
        /*1344*/ 	.byte	0x04, 0x12
        /*1346*/ 	.short	(.L_823 - .L_822)
	.align		4
.L_822:
        /*1348*/ 	.word	index@(_ZN10layer_norm31ln_parallel_residual_bwd_kernelINS_13Kernel_traitsIf13__nv_bfloat16fS2_fjLj2048ELj1ELj1ELj4ELj16ENS_18Kernel_traits_baseILj2048EfS2_fS2_fjLj128EEEEELb0ELb1ELb1EEEvNS_9BwdParamsE)
        /*134c*/ 	.word	0x00000000


	//----- nvinfo : EIATTR_MIN_STACK_SIZE
	.align		4
.L_823:
        /*1350*/ 	.byte	0x04, 0x12
        /*1352*/ 	.short	(.L_825 - .L_824)
	.align		4
.L_824:
        /*1354*/ 	.word	index@(_ZN10layer_norm31ln_parallel_residual_bwd_kernelINS_13Kernel_traitsIf13__nv_bfloat16fS2_fjLj2048ELj1ELj1ELj4ELj16ENS_18Kernel_traits_baseILj2048EfS2_fS2_fjLj128EEEEELb1ELb0ELb0EEEvNS_9BwdParamsE)
        /*1358*/ 	.word	0x00000000


	//----- nvinfo : EIATTR_MIN_STACK_SIZE
	.align		4
.L_825:
        /*135c*/ 	.byte	0x04, 0x12
        /*135e*/ 	.short	(.L_827 - .L_826)
	.align		4
.L_826:
        /*1360*/ 	.word	index@(_ZN10layer_norm31ln_parallel_residual_bwd_kernelINS_13Kernel_traitsIf13__nv_bfloat16fS2_fjLj2048ELj1ELj1ELj4ELj16ENS_18Kernel_traits_baseILj2048EfS2_fS2_fjLj128EEEEELb1ELb0ELb1EEEvNS_9BwdParamsE)
        /*1364*/ 	.word	0x00000000


	//----- nvinfo : EIATTR_MIN_STACK_SIZE
	.align		4
.L_827:
        /*1368*/ 	.byte	0x04, 0x12
        /*136a*/ 	.short	(.L_829 - .L_828)
	.align		4
.L_828:
        /*136c*/ 	.word	index@(_ZN10layer_norm22ln_bwd_finalize_kernelINS_22Kernel_traits_finalizeILj2048Ef13__nv_bfloat16fS2_fjLb0ELj1024ELj4ENS_18Kernel_traits_baseILj2048EfS2_fS2_fjLj1024EEEEELb0ELb0EEEvNS_9BwdParamsE)
        /*1370*/ 	.word	0x00000000


	//----- nvinfo : EIATTR_MIN_STACK_SIZE
	.align		4
.L_829:
        /*1374*/ 	.byte	0x04, 0x12
        /*1376*/ 	.short	(.L_831 - .L_830)
	.align		4
.L_830:
        /*1378*/ 	.word	index@(_ZN10layer_norm40ln_parallel_residual_bwd_finalize_kernelINS_22Kernel_traits_finalizeILj2048Ef13__nv_bfloat16fS2_fjLb0ELj1024ELj4ENS_18Kernel_traits_baseILj2048EfS2_fS2_fjLj1024EEEEELb0EEEvNS_9BwdParamsE)
        /*137c*/ 	.word	0x00000000


	//----- nvinfo : EIATTR_MIN_STACK_SIZE
	.align		4
.L_831:
        /*1380*/ 	.byte	0x04, 0x12
        /*1382*/ 	.short	(.L_833 - .L_832)
	.align		4
.L_832:
        /*1384*/ 	.word	index@(_ZN10layer_norm31ln_parallel_residual_bwd_kernelINS_13Kernel_traitsIf13__nv_bfloat16fS2_fjLj2048ELj1ELj1ELj4ELj16ENS_18Kernel_traits_baseILj2048EfS2_fS2_fjLj128EEEEELb1ELb1ELb0EEEvNS_9BwdParamsE)
        /*1388*/ 	.word	0x00000000


	//----- nvinfo : EIATTR_MIN_STACK_SIZE
	.align		4
.L_833:
        /*138c*/ 	.byte	0x04, 0x12
        /*138e*/ 	.short	(.L_835 - .L_834)
	.align		4
.L_834:
        /*1390*/ 	.word	index@(_ZN10layer_norm22ln_bwd_finalize_kernelINS_22Kernel_traits_finalizeILj2048Ef13__nv_bfloat16fS2_fjLb0ELj1024ELj4ENS_18Kernel_traits_baseILj2048EfS2_fS2_fjLj1024EEEEELb0ELb1EEEvNS_9BwdParamsE)
        /*1394*/ 	.word	0x00000000


	//----- nvinfo : EIATTR_MIN_STACK_SIZE
	.align		4
.L_835:
        /*1398*/ 	.byte	0x04, 0x12
        /*139a*/ 	.short	(.L_837 - .L_836)
	.align		4
.L_836:
        /*139c*/ 	.word	index@(_ZN10layer_norm40ln_parallel_residual_bwd_finalize_kernelINS_22Kernel_traits_finalizeILj2048Ef13__nv_bfloat16fS2_fjLb0ELj1024ELj4ENS_18Kernel_traits_baseILj2048EfS2_fS2_fjLj1024EEEEELb1EEEvNS_9BwdParamsE)
        /*13a0*/ 	.word	0x00000000


	//----- nvinfo : EIATTR_MIN_STACK_SIZE
	.align		4
.L_837:
        /*13a4*/ 	.byte	0x04, 0x12
        /*13a6*/ 	.short	(.L_839 - .L_838)
	.align		4
.L_838:
        /*13a8*/ 	.word	index@(_ZN10layer_norm31ln_parallel_residual_bwd_kernelINS_13Kernel_traitsIf13__nv_bfloat16fS2_fjLj2048ELj1ELj1ELj4ELj16ENS_18Kernel_traits_baseILj2048EfS2_fS2_fjLj128EEEEELb1ELb1ELb1EEEvNS_9BwdParamsE)
        /*13ac*/ 	.word	0x00000000


	//----- nvinfo : EIATTR_MIN_STACK_SIZE
	.align		4
.L_839:
        /*13b0*/ 	.byte	0x04, 0x12
        /*13b2*/ 	.short	(.L_841 - .L_840)
	.align		4
.L_840:
        /*13b4*/ 	.word	index@(_ZN10layer_norm31ln_parallel_residual_bwd_kernelINS_13Kernel_traitsIf6__halfS2_S2_fjLj2048ELj1ELj1ELj4ELj16ENS_18Kernel_traits_baseILj2048EfS2_S2_S2_fjLj128EEEEELb0ELb0ELb0EEEvNS_9BwdParamsE)
        /*13b8*/ 	.word	0x00000000


	//----- nvinfo : EIATTR_MIN_STACK_SIZE
	.align		4
.L_841:
        /*13bc*/ 	.byte	0x04, 0x12
        /*13be*/ 	.short	(.L_843 - .L_842)
	.align		4
.L_842:
        /*13c0*/ 	.word	index@(_ZN10layer_norm31ln_parallel_residual_bwd_kernelINS_13Kernel_traitsIf6__halfS2_S2_fjLj2048ELj1ELj1ELj4ELj16ENS_18Kernel_traits_baseILj2048EfS2_S2_S2_fjLj128EEEEELb0ELb0ELb1EEEvNS_9BwdParamsE)
        /*13c4*/ 	.word	0x00000000


	//----- nvinfo : EIATTR_MIN_STACK_SIZE
	.align		4
.L_843:
        /*13c8*/ 	.byte	0x04, 0x12
        /*13ca*/ 	.short	(.L_845 - .L_844)
	.align		4
.L_844:
        /*13cc*/ 	.word	index@(_ZN10layer_norm31ln_parallel_residual_bwd_kernelINS_13Kernel_traitsIf6__halfS2_S2_fjLj2048ELj1ELj1ELj4ELj16ENS_18Kernel_traits_baseILj2048EfS2_S2_S2_fjLj128EEEEELb0ELb1ELb0EEEvNS_9BwdParamsE)
        /*13d0*/ 	.word	0x00000000


	//----- nvinfo : EIATTR_MIN_STACK_SIZE
	.align		4
.L_845:
        /*13d4*/ 	.byte	0x04, 0x12
        /*13d6*/ 	.short	(.L_847 - .L_846)
	.align		4
.L_846:
        /*13d8*/ 	.word	index@(_ZN10layer_norm31ln_parallel_residual_bwd_kernelINS_13Kernel_traitsIf6__halfS2_S2_fjLj2048ELj1ELj1ELj4ELj16ENS_18Kernel_traits_baseILj2048EfS2_S2_S2_fjLj128EEEEELb0ELb1ELb1EEEvNS_9BwdParamsE)
        /*13dc*/ 	.word	0x00000000


	//----- nvinfo : EIATTR_MIN_STACK_SIZE
	.align		4
.L_847:
        /*13e0*/ 	.byte	0x04, 0x12
        /*13e2*/ 	.short	(.L_849 - .L_848)
	.align		4
.L_848:
        /*13e4*/ 	.word	index@(_ZN10layer_norm31ln_parallel_residual_bwd_kernelINS_13Kernel_traitsIf6__halfS2_S2_fjLj2048ELj1ELj1ELj4ELj16ENS_18Kernel_traits_baseILj2048EfS2_S2_S2_fjLj128EEEEELb1ELb0ELb0EEEvNS_9BwdParamsE)
        /*13e8*/ 	.word	0x00000000


	//----- nvinfo : EIATTR_MIN_STACK_SIZE
	.align		4
.L_849:
        /*13ec*/ 	.byte	0x04, 0x12
        /*13ee*/ 	.short	(.L_851 - .L_850)
	.align		4
.L_850:
        /*13f0*/ 	.word	index@(_ZN10layer_norm31ln_parallel_residual_bwd_kernelINS_13Kernel_traitsIf6__halfS2_S2_fjLj2048ELj1ELj1ELj4ELj16ENS_18Kernel_traits_baseILj2048EfS2_S2_S2_fjLj128EEEEELb1ELb0ELb1EEEvNS_9BwdParamsE)
        /*13f4*/ 	.word	0x00000000


	//----- nvinfo : EIATTR_MIN_STACK_SIZE
	.align		4
.L_851:
        /*13f8*/ 	.byte	0x04, 0x12
        /*13fa*/ 	.short	(.L_853 - .L_852)
	.align		4
.L_852:
        /*13fc*/ 	.word	index@(_ZN10layer_norm22ln_bwd_finalize_kernelINS_22Kernel_traits_finalizeILj2048Ef6__halfS2_S2_fjLb0ELj1024ELj4ENS_18Kernel_traits_baseILj2048EfS2_S2_S2_fjLj1024EEEEELb0ELb0EEEvNS_9BwdParamsE)
        /*1400*/ 	.word	0x00000000


	//----- nvinfo : EIATTR_MIN_STACK_SIZE
	.align		4
.L_853:
        /*1404*/ 	.byte	0x04, 0x12
        /*1406*/ 	.short	(.L_855 - .L_854)
	.align		4
.L_854:
        /*1408*/ 	.word	index@(_ZN10layer_norm40ln_parallel_residual_bwd_finalize_kernelINS_22Kernel_traits_finalizeILj2048Ef6__halfS2_S2_fjLb0ELj1024ELj4ENS_18Kernel_traits_baseILj2048EfS2_S2_S2_fjLj1024EEEEELb0EEEvNS_9BwdParamsE)
        /*140c*/ 	.word	0x00000000


	//----- nvinfo : EIATTR_MIN_STACK_SIZE
	.align		4
.L_855:
        /*1410*/ 	.byte	0x04, 0x12
        /*1412*/ 	.short	(.L_857 - .L_856)
	.align		4
.L_856:
        /*1414*/ 	.word	index@(_ZN10layer_norm31ln_parallel_residual_bwd_kernelINS_13Kernel_traitsIf6__halfS2_S2_fjLj2048ELj1ELj1ELj4ELj16ENS_18Kernel_traits_baseILj2048EfS2_S2_S2_fjLj128EEEEELb1ELb1ELb0EEEvNS_9BwdParamsE)
        /*1418*/ 	.word	0x00000000


	//----- nvinfo : EIATTR_MIN_STACK_SIZE
	.align		4
.L_857:
        /*141c*/ 	.byte	0x04, 0x12
        /*141e*/ 	.short	(.L_859 - .L_858)
	.align		4
.L_858:
        /*1420*/ 	.word	index@(_ZN10layer_norm22ln_bwd_finalize_kernelINS_22Kernel_traits_finalizeILj2048Ef6__halfS2_S2_fjLb0ELj1024ELj4ENS_18Kernel_traits_baseILj2048EfS2_S2_S2_fjLj1024EEEEELb0ELb1EEEvNS_9BwdParamsE)
        /*1424*/ 	.word	0x00000000


	//----- nvinfo : EIATTR_MIN_STACK_SIZE
	.align		4
.L_859:
        /*1428*/ 	.byte	0x04, 0x12
        /*142a*/ 	.short	(.L_861 - .L_860)
	.align		4
.L_860:
        /*142c*/ 	.word	index@(_ZN10layer_norm40ln_parallel_residual_bwd_finalize_kernelINS_22Kernel_traits_finalizeILj2048Ef6__halfS2_S2_fjLb0ELj1024ELj4ENS_18Kernel_traits_baseILj2048EfS2_S2_S2_fjLj1024EEEEELb1EEEvNS_9BwdParamsE)
        /*1430*/ 	.word	0x00000000


	//----- nvinfo : EIATTR_MIN_STACK_SIZE
	.align		4
.L_861:
        /*1434*/ 	.byte	0x04, 0x12
        /*1436*/ 	.short	(.L_863 - .L_862)
	.align		4
.L_862:
        /*1438*/ 	.word	index@(_ZN10layer_norm31ln_parallel_residual_bwd_kernelINS_13Kernel_traitsIf6__halfS2_S2_fjLj2048ELj1ELj1ELj4ELj16ENS_18Kernel_traits_baseILj2048EfS2_S2_S2_fjLj128EEEEELb1ELb1ELb1EEEvNS_9BwdParamsE)
        /*143c*/ 	.word	0x00000000


	//----- nvinfo : EIATTR_MIN_STACK_SIZE
	.align		4
.L_863:
        /*1440*/ 	.byte	0x04, 0x12
        /*1442*/ 	.short	(.L_865 - .L_864)
	.align		4
.L_864:
        /*1444*/ 	.word	index@(_ZN10layer_norm31ln_parallel_residual_bwd_kernelINS_13Kernel_traitsI6__halfS2_fS2_fjLj2048ELj1ELj1ELj4ELj16ENS_18Kernel_traits_baseILj2048ES2_S2_fS2_fjLj128EEEEELb0ELb0ELb0EEEvNS_9BwdParamsE)
        /*1448*/ 	.word	0x00000000


	//----- nvinfo : EIATTR_MIN_STACK_SIZE
	.align		4
.L_865:
        /*144c*/ 	.byte	0x04, 0x12
        /*144e*/ 	.short	(.L_867 - .L_866)
	.align		4
.L_866:
        /*1450*/ 	.word	index@(_ZN10layer_norm31ln_parallel_residual_bwd_kernelINS_13Kernel_traitsI6__halfS2_fS2_fjLj2048ELj1ELj1ELj4ELj16ENS_18Kernel_traits_baseILj2048ES2_S2_fS2_fjLj128EEEEELb0ELb0ELb1EEEvNS_9BwdParamsE)
        /*1454*/ 	.word	0x00000000


	//----- nvinfo : EIATTR_MIN_STACK_SIZE
	.align		4
.L_867:
        /*1458*/ 	.byte	0x04, 0x12
        /*145a*/ 	.short	(.L_869 - .L_868)
	.align		4
.L_868:
        /*145c*/ 	.word	index@(_ZN10layer_norm31ln_parallel_residual_bwd_kernelINS_13Kernel_traitsI6__halfS2_fS2_fjLj2048ELj1ELj1ELj4ELj16ENS_18Kernel_traits_baseILj2048ES2_S2_fS2_fjLj128EEEEELb0ELb1ELb0EEEvNS_9BwdParamsE)
        /*1460*/ 	.word	0x00000000


	//----- nvinfo : EIATTR_MIN_STACK_SIZE
	.align		4
.L_869:
        /*1464*/ 	.byte	0x04, 0x12
        /*1466*/ 	.short	(.L_871 - .L_870)
	.align		4
.L_870:
        /*1468*/ 	.word	index@(_ZN10layer_norm31ln_parallel_residual_bwd_kernelINS_13Kernel_traitsI6__halfS2_fS2_fjLj2048ELj1ELj1ELj4ELj16ENS_18Kernel_traits_baseILj2048ES2_S2_fS2_fjLj128EEEEELb0ELb1ELb1EEEvNS_9BwdParamsE)
        /*146c*/ 	.word	0x00000000


	//----- nvinfo : EIATTR_MIN_STACK_SIZE
	.align		4
.L_871:
        /*1470*/ 	.byte	0x04, 0x12
        /*1472*/ 	.short	(.L_873 - .L_872)
	.align		4
.L_872:
        /*1474*/ 	.word	index@(_ZN10layer_norm31ln_parallel_residual_bwd_kernelINS_13Kernel_traitsI6__halfS2_fS2_fjLj2048ELj1ELj1ELj4ELj16ENS_18Kernel_traits_baseILj2048ES2_S2_fS2_fjLj128EEEEELb1ELb0ELb0EEEvNS_9BwdParamsE)
        /*1478*/ 	.word	0x00000000


	//----- nvinfo : EIATTR_MIN_STACK_SIZE
	.align		4
.L_873:
        /*147c*/ 	.byte	0x04, 0x12
        /*147e*/ 	.short	(.L_875 - .L_874)
	.align		4
.L_874:
        /*1480*/ 	.word	index@(_ZN10layer_norm31ln_parallel_residual_bwd_kernelINS_13Kernel_traitsI6__halfS2_fS2_fjLj2048ELj1ELj1ELj4ELj16ENS_18Kernel_traits_baseILj2048ES2_S2_fS2_fjLj128EEEEELb1ELb0ELb1EEEvNS_9BwdParamsE)
        /*1484*/ 	.word	0x00000000


	//----- nvinfo : EIATTR_MIN_STACK_SIZE
	.align		4
.L_875:
        /*1488*/ 	.byte	0x04, 0x12
        /*148a*/ 	.short	(.L_877 - .L_876)
	.align		4
.L_876:
        /*148c*/ 	.word	index@(_ZN10layer_norm22ln_bwd_finalize_kernelINS_22Kernel_traits_finalizeILj2048E6__halfS2_fS2_fjLb0ELj1024ELj4ENS_18Kernel_traits_baseILj2048ES2_S2_fS2_fjLj1024EEEEELb0ELb0EEEvNS_9BwdParamsE)
        /*1490*/ 	.word	0x00000000


	//----- nvinfo : EIATTR_MIN_STACK_SIZE
	.align		4
.L_877:
        /*1494*/ 	.byte	0x04, 0x12
        /*1496*/ 	.short	(.L_879 - .L_878)
	.align		4
.L_878:
        /*1498*/ 	.word	index@(_ZN10layer_norm40ln_parallel_residual_bwd_finalize_kernelINS_22Kernel_traits_finalizeILj2048E6__halfS2_fS2_fjLb0ELj1024ELj4ENS_18Kernel_traits_baseILj2048ES2_S2_fS2_fjLj1024EEEEELb0EEEvNS_9BwdParamsE)
        /*149c*/ 	.word	0x00000000


	//----- nvinfo : EIATTR_MIN_STACK_SIZE
	.align		4
.L_879:
        /*14a0*/ 	.byte	0x04, 0x12
        /*14a2*/ 	.short	(.L_881 - .L_880)
	.align		4
.L_880:
        /*14a4*/ 	.word	index@(_ZN10layer_norm31ln_parallel_residual_bwd_kernelINS_13Kernel_traitsI6__halfS2_fS2_fjLj2048ELj1ELj1ELj4ELj16ENS_18Kernel_traits_baseILj2048ES2_S2_fS2_fjLj128EEEEELb1ELb1ELb0EEEvNS_9BwdParamsE)
        /*14a8*/ 	.word	0x00000000


	//----- nvinfo : EIATTR_MIN_STACK_SIZE
	.align		4
.L_881:
        /*14ac*/ 	.byte	0x04, 0x12
        /*14ae*/ 	.short	(.L_883 - .L_882)
	.align		4
.L_882:
        /*14b0*/ 	.word	index@(_ZN10layer_norm22ln_bwd_finalize_kernelINS_22Kernel_traits_finalizeILj2048E6__halfS2_fS2_fjLb0ELj1024ELj4ENS_18Kernel_traits_baseILj2048ES2_S2_fS2_fjLj1024EEEEELb0ELb1EEEvNS_9BwdParamsE)
        /*14b4*/ 	.word	0x00000000


	//----- nvinfo : EIATTR_MIN_STACK_SIZE
	.align		4
.L_883:
        /*14b8*/ 	.byte	0x04, 0x12
        /*14ba*/ 	.short	(.L_885 - .L_884)
	.align		4
.L_884:
        /*14bc*/ 	.word	index@(_ZN10layer_norm40ln_parallel_residual_bwd_finalize_kernelINS_22Kernel_traits_finalizeILj2048E6__halfS2_fS2_fjLb0ELj1024ELj4ENS_18Kernel_traits_baseILj2048ES2_S2_fS2_fjLj1024EEEEELb1EEEvNS_9BwdParamsE)
        /*14c0*/ 	.word	0x00000000


	//----- nvinfo : EIATTR_MIN_STACK_SIZE
	.align		4
.L_885:
        /*14c4*/ 	.byte	0x04, 0x12
        /*14c6*/ 	.short	(.L_887 - .L_886)
	.align		4
.L_886:
        /*14c8*/ 	.word	index@(_ZN10layer_norm31ln_parallel_residual_bwd_kernelINS_13Kernel_traitsI6__halfS2_fS2_fjLj2048ELj1ELj1ELj4ELj16ENS_18Kernel_traits_baseILj2048ES2_S2_fS2_fjLj128EEEEELb1ELb1ELb1EEEvNS_9BwdParamsE)
        /*14cc*/ 	.word	0x00000000


	//----- nvinfo : EIATTR_MIN_STACK_SIZE
	.align		4
.L_887:
        /*14d0*/ 	.byte	0x04, 0x12
        /*14d2*/ 	.short	(.L_889 - .L_888)
	.align		4
.L_888:
        /*14d4*/ 	.word	index@(_ZN10layer_norm31ln_parallel_residual_bwd_kernelINS_13Kernel_traitsIf6__halffS2_fjLj2048ELj1ELj1ELj4ELj16ENS_18Kernel_traits_baseILj2048EfS2_fS2_fjLj128EEEEELb0ELb0ELb0EEEvNS_9BwdParamsE)
        /*14d8*/ 	.word	0x00000000


	//----- nvinfo : EIATTR_MIN_STACK_SIZE
	.align		4
.L_889:
        /*14dc*/ 	.byte	0x04, 0x12
        /*14de*/ 	.short	(.L_891 - .L_890)
	.align		4
.L_890:
        /*14e0*/ 	.word	index@(_ZN10layer_norm31ln_parallel_residual_bwd_kernelINS_13Kernel_traitsIf6__halffS2_fjLj2048ELj1ELj1ELj4ELj16ENS_18Kernel_traits_baseILj2048EfS2_fS2_fjLj128EEEEELb0ELb0ELb1EEEvNS_9BwdParamsE)
        /*14e4*/ 	.word	0x00000000


	//----- nvinfo : EIATTR_MIN_STACK_SIZE
	.align		4
.L_891:
        /*14e8*/ 	.byte	0x04, 0x12
        /*14ea*/ 	.short	(.L_893 - .L_892)
	.align		4
.L_892:
        /*14ec*/ 	.word	index@(_ZN10layer_norm31ln_parallel_residual_bwd_kernelINS_13Kernel_traitsIf6__halffS2_fjLj2048ELj1ELj1ELj4ELj16ENS_18Kernel_traits_baseILj2048EfS2_fS2_fjLj128EEEEELb0ELb1ELb0EEEvNS_9BwdParamsE)
        /*14f0*/ 	.word	0x00000000


	//----- nvinfo : EIATTR_MIN_STACK_SIZE
	.align		4
.L_893:
        /*14f4*/ 	.byte	0x04, 0x12
        /*14f6*/ 	.short	(.L_895 - .L_894)
	.align		4
.L_894:
        /*14f8*/ 	.word	index@(_ZN10layer_norm31ln_parallel_residual_bwd_kernelINS_13Kernel_traitsIf6__halffS2_fjLj2048ELj1ELj1ELj4ELj16ENS_18Kernel_traits_baseILj2048EfS2_fS2_fjLj128EEEEELb0ELb1ELb1EEEvNS_9BwdParamsE)
        /*14fc*/ 	.word	0x00000000


	//----- nvinfo : EIATTR_MIN_STACK_SIZE
	.align		4
.L_895:
        /*1500*/ 	.byte	0x04, 0x12
        /*1502*/ 	.short	(.L_897 - .L_896)
	.align		4
.L_896:
        /*1504*/ 	.word	index@(_ZN10layer_norm31ln_parallel_residual_bwd_kernelINS_13Kernel_traitsIf6__halffS2_fjLj2048ELj1ELj1ELj4ELj16ENS_18Kernel_traits_baseILj2048EfS2_fS2_fjLj128EEEEELb1ELb0ELb0EEEvNS_9BwdParamsE)
        /*1508*/ 	.word	0x00000000


	//----- nvinfo : EIATTR_MIN_STACK_SIZE
	.align		4
.L_897:
        /*150c*/ 	.byte	0x04, 0x12
        /*150e*/ 	.short	(.L_899 - .L_898)
	.align		4
.L_898:
        /*1510*/ 	.word	index@(_ZN10layer_norm31ln_parallel_residual_bwd_kernelINS_13Kernel_traitsIf6__halffS2_fjLj2048ELj1ELj1ELj4ELj16ENS_18Kernel_traits_baseILj2048EfS2_fS2_fjLj128EEEEELb1ELb0ELb1EEEvNS_9BwdParamsE)
        /*1514*/ 	.word	0x00000000


	//----- nvinfo : EIATTR_MIN_STACK_SIZE
	.align		4
.L_899:
        /*1518*/ 	.byte	0x04, 0x12
        /*151a*/ 	.short	(.L_901 - .L_900)
	.align		4
.L_900:
        /*151c*/ 	.word	index@(_ZN10layer_norm22ln_bwd_finalize_kernelINS_22Kernel_traits_finalizeILj2048Ef6__halffS2_fjLb0ELj1024ELj4ENS_18Kernel_traits_baseILj2048EfS2_fS2_fjLj1024EEEEELb0ELb0EEEvNS_9BwdParamsE)
        /*1520*/ 	.word	0x00000000


	//----- nvinfo : EIATTR_MIN_STACK_SIZE
	.align		4
.L_901:
        /*1524*/ 	.byte	0x04, 0x12
        /*1526*/ 	.short	(.L_903 - .L_902)
	.align		4
.L_902:
        /*1528*/ 	.word	index@(_ZN10layer_norm40ln_parallel_residual_bwd_finalize_kernelINS_22Kernel_traits_finalizeILj2048Ef6__halffS2_fjLb0ELj1024ELj4ENS_18Kernel_traits_baseILj2048EfS2_fS2_fjLj1024EEEEELb0EEEvNS_9BwdParamsE)
        /*152c*/ 	.word	0x00000000


	//----- nvinfo : EIATTR_MIN_STACK_SIZE
	.align		4
.L_903:
        /*1530*/ 	.byte	0x04, 0x12
        /*1532*/ 	.short	(.L_905 - .L_904)
	.align		4
.L_904:
        /*1534*/ 	.word	index@(_ZN10layer_norm31ln_parallel_residual_bwd_kernelINS_13Kernel_traitsIf6__halffS2_fjLj2048ELj1ELj1ELj4ELj16ENS_18Kernel_traits_baseILj2048EfS2_fS2_fjLj128EEEEELb1ELb1ELb0EEEvNS_9BwdParamsE)
        /*1538*/ 	.word	0x00000000


	//----- nvinfo : EIATTR_MIN_STACK_SIZE
	.align		4
.L_905:
        /*153c*/ 	.byte	0x04, 0x12
        /*153e*/ 	.short	(.L_907 - .L_906)
	.align		4
.L_906:
        /*1540*/ 	.word	index@(_ZN10layer_norm22ln_bwd_finalize_kernelINS_22Kernel_traits_finalizeILj2048Ef6__halffS2_fjLb0ELj1024ELj4ENS_18Kernel_traits_baseILj2048EfS2_fS2_fjLj1024EEEEELb0ELb1EEEvNS_9BwdParamsE)
        /*1544*/ 	.word	0x00000000


	//----- nvinfo : EIATTR_MIN_STACK_SIZE
	.align		4
.L_907:
        /*1548*/ 	.byte	0x04, 0x12
        /*154a*/ 	.short	(.L_909 - .L_908)
	.align		4
.L_908:
        /*154c*/ 	.word	index@(_ZN10layer_norm40ln_parallel_residual_bwd_finalize_kernelINS_22Kernel_traits_finalizeILj2048Ef6__halffS2_fjLb0ELj1024ELj4ENS_18Kernel_traits_baseILj2048EfS2_fS2_fjLj1024EEEEELb1EEEvNS_9BwdParamsE)
        /*1550*/ 	.word	0x00000000


	//----- nvinfo : EIATTR_MIN_STACK_SIZE
	.align		4
.L_909:
        /*1554*/ 	.byte	0x04, 0x12
        /*1556*/ 	.short	(.L_911 - .L_910)
	.align		4
.L_910:
        /*1558*/ 	.word	index@(_ZN10layer_norm31ln_parallel_residual_bwd_kernelINS_13Kernel_traitsIf6__halffS2_fjLj2048ELj1ELj1ELj4ELj16ENS_18Kernel_traits_baseILj2048EfS2_fS2_fjLj128EEEEELb1ELb1ELb1EEEvNS_9BwdParamsE)
        /*155c*/ 	.word	0x00000000


	//----- nvinfo : EIATTR_MIN_STACK_SIZE
	.align		4
.L_911:
        /*1560*/ 	.byte	0x04, 0x12
        /*1562*/ 	.short	(.L_913 - .L_912)
	.align		4
.L_912:
        /*1564*/ 	.word	index@(_ZN10layer_norm31ln_parallel_residual_bwd_kernelINS_13Kernel_traitsI6__halfffffjLj2048ELj1ELj1ELj4ELj16ENS_18Kernel_traits_baseILj2048ES2_ffffjLj128EEEEELb0ELb0ELb0EEEvNS_9BwdParamsE)
        /*1568*/ 	.word	0x00000000


	//----- nvinfo : EIATTR_MIN_STACK_SIZE
	.align		4
.L_913:
        /*156c*/ 	.byte	0x04, 0x12
        /*156e*/ 	.short	(.L_915 - .L_914)
	.align		4
.L_914:
        /*1570*/ 	.word	index@(_ZN10layer_norm31ln_parallel_residual_bwd_kernelINS_13Kernel_traitsI6__halfffffjLj2048ELj1ELj1ELj4ELj16ENS_18Kernel_traits_baseILj2048ES2_ffffjLj128EEEEELb0ELb0ELb1EEEvNS_9BwdParamsE)
        /*1574*/ 	.word	0x00000000


	//----- nvinfo : EIATTR_MIN_STACK_SIZE
	.align		4
.L_915:
        /*1578*/ 	.byte	0x04, 0x12
        /*157a*/ 	.short	(.L_917 - .L_916)
	.align		4
.L_916:
        /*157c*/ 	.word	index@(_ZN10layer_norm31ln_parallel_residual_bwd_kernelINS_13Kernel_traitsI6__halfffffjLj2048ELj1ELj1ELj4ELj16ENS_18Kernel_traits_baseILj2048ES2_ffffjLj128EEEEELb0ELb1ELb0EEEvNS_9BwdParamsE)
        /*1580*/ 	.word	0x00000000


	//----- nvinfo : EIATTR_MIN_STACK_SIZE
	.align		4
.L_917:
        /*1584*/ 	.byte	0x04, 0x12
        /*1586*/ 	.short	(.L_919 - .L_918)
	.align		4
.L_918:
        /*1588*/ 	.word	index@(_ZN10layer_norm31ln_parallel_residual_bwd_kernelINS_13Kernel_traitsI6__halfffffjLj2048ELj1ELj1ELj4ELj16ENS_18Kernel_traits_baseILj2048ES2_ffffjLj128EEEEELb0ELb1ELb1EEEvNS_9BwdParamsE)
        /*158c*/ 	.word	0x00000000


	//----- nvinfo : EIATTR_MIN_STACK_SIZE
	.align		4
.L_919:
        /*1590*/ 	.byte	0x04, 0x12
        /*1592*/ 	.short	(.L_921 - .L_920)
	.align		4
.L_920:
        /*1594*/ 	.word	index@(_ZN10layer_norm31ln_parallel_residual_bwd_kernelINS_13Kernel_traitsI6__halfffffjLj2048ELj1ELj1ELj4ELj16ENS_18Kernel_traits_baseILj2048ES2_ffffjLj128EEEEELb1ELb0ELb0EEEvNS_9BwdParamsE)
        /*1598*/ 	.word	0x00000000


	//----- nvinfo : EIATTR_MIN_STACK_SIZE
	.align		4
.L_921:
        /*159c*/ 	.byte	0x04, 0x12
        /*159e*/ 	.short	(.L_923 - .L_922)
	.align		4
.L_922:
        /*15a0*/ 	.word	index@(_ZN10layer_norm31ln_parallel_residual_bwd_kernelINS_13Kernel_traitsI6__halfffffjLj2048ELj1ELj1ELj4ELj16ENS_18Kernel_traits_baseILj2048ES2_ffffjLj128EEEEELb1ELb0ELb1EEEvNS_9BwdParamsE)
        /*15a4*/ 	.word	0x00000000


	//----- nvinfo : EIATTR_MIN_STACK_SIZE
	.align		4
.L_923:
        /*15a8*/ 	.byte	0x04, 0x12
        /*15aa*/ 	.short	(.L_925 - .L_924)
	.align		4
.L_924:
        /*15ac*/ 	.word	index@(_ZN10layer_norm22ln_bwd_finalize_kernelINS_22Kernel_traits_finalizeILj2048E6__halfffffjLb0ELj1024ELj4ENS_18Kernel_traits_baseILj2048ES2_ffffjLj1024EEEEELb0ELb0EEEvNS_9BwdParamsE)
        /*15b0*/ 	.word	0x00000000


	//----- nvinfo : EIATTR_MIN_STACK_SIZE
	.align		4
.L_925:
        /*15b4*/ 	.byte	0x04, 0x12
        /*15b6*/ 	.short	(.L_927 - .L_926)
	.align		4
.L_926:
        /*15b8*/ 	.word	index@(_ZN10layer_norm40ln_parallel_residual_bwd_finalize_kernelINS_22Kernel_traits_finalizeILj2048E6__halfffffjLb0ELj1024ELj4ENS_18Kernel_traits_baseILj2048ES2_ffffjLj1024EEEEELb0EEEvNS_9BwdParamsE)
        /*15bc*/ 	.word	0x00000000


	//----- nvinfo : EIATTR_MIN_STACK_SIZE
	.align		4
.L_927:
        /*15c0*/ 	.byte	0x04, 0x12
        /*15c2*/ 	.short	(.L_929 - .L_928)
	.align		4
.L_928:
        /*15c4*/ 	.word	index@(_ZN10layer_norm31ln_parallel_residual_bwd_kernelINS_13Kernel_traitsI6__halfffffjLj2048ELj1ELj1ELj4ELj16ENS_18Kernel_traits_baseILj2048ES2_ffffjLj128EEEEELb1ELb1ELb0EEEvNS_9BwdParamsE)
        /*15c8*/ 	.word	0x00000000


	//----- nvinfo : EIATTR_MIN_STACK_SIZE
	.align		4
.L_929:
        /*15cc*/ 	.byte	0x04, 0x12
        /*15ce*/ 	.short	(.L_931 - .L_930)
	.align		4
.L_930:
        /*15d0*/ 	.word	index@(_ZN10layer_norm22ln_bwd_finalize_kernelINS_22Kernel_traits_finalizeILj2048E6__halfffffjLb0ELj1024ELj4ENS_18Kernel_traits_baseILj2048ES2_ffffjLj1024EEEEELb0ELb1EEEvNS_9BwdParamsE)
        /*15d4*/ 	.word	0x00000000


	//----- nvinfo : EIATTR_MIN_STACK_SIZE
	.align		4
.L_931:
        /*15d8*/ 	.byte	0x04, 0x12
        /*15da*/ 	.short	(.L_933 - .L_932)
	.align		4
.L_932:
        /*15dc*/ 	.word	index@(_ZN10layer_norm40ln_parallel_residual_bwd_finalize_kernelINS_22Kernel_traits_finalizeILj2048E6__halfffffjLb0ELj1024ELj4ENS_18Kernel_traits_baseILj2048ES2_ffffjLj1024EEEEELb1EEEvNS_9BwdParamsE)
        /*15e0*/ 	.word	0x00000000


	//----- nvinfo : EIATTR_MIN_STACK_SIZE
	.align		4
.L_933:
        /*15e4*/ 	.byte	0x04, 0x12
        /*15e6*/ 	.short	(.L_935 - .L_934)
	.align		4
.L_934:
        /*15e8*/ 	.word	index@(_ZN10layer_norm31ln_parallel_residual_bwd_kernelINS_13Kernel_traitsI6__halfffffjLj2048ELj1ELj1ELj4ELj16ENS_18Kernel_traits_baseILj2048ES2_ffffjLj128EEEEELb1ELb1ELb1EEEvNS_9BwdParamsE)
        /*15ec*/ 	.word	0x00000000


	//----- nvinfo : EIATTR_MIN_STACK_SIZE
	.align		4
.L_935:
        /*15f0*/ 	.byte	0x04, 0x12
        /*15f2*/ 	.short	(.L_937 - .L_936)
	.align		4
.L_936:
        /*15f4*/ 	.word	index@(_ZN10layer_norm31ln_parallel_residual_bwd_kernelINS_13Kernel_traitsIfffffjLj2048ELj1ELj1ELj4ELj16ENS_18Kernel_traits_baseILj2048EfffffjLj128EEEEELb0ELb0ELb0EEEvNS_9BwdParamsE)
        /*15f8*/ 	.word	0x00000000


	//----- nvinfo : EIATTR_MIN_STACK_SIZE
	.align		4
.L_937:
        /*15fc*/ 	.byte	0x04, 0x12
        /*15fe*/ 	.short	(.L_939 - .L_938)
	.align		4
.L_938:
        /*1600*/ 	.word	index@(_ZN10layer_norm31ln_parallel_residual_bwd_kernelINS_13Kernel_traitsIfffffjLj2048ELj1ELj1ELj4ELj16ENS_18Kernel_traits_baseILj2048EfffffjLj128EEEEELb0ELb0ELb1EEEvNS_9BwdParamsE)
        /*1604*/ 	.word	0x00000000


	//----- nvinfo : EIATTR_MIN_STACK_SIZE
	.align		4
.L_939:
        /*1608*/ 	.byte	0x04, 0x12
        /*160a*/ 	.short	(.L_941 - .L_940)
	.align		4
.L_940:
        /*160c*/ 	.word	index@(_ZN10layer_norm31ln_parallel_residual_bwd_kernelINS_13Kernel_traitsIfffffjLj2048ELj1ELj1ELj4ELj16ENS_18Kernel_traits_baseILj2048EfffffjLj128EEEEELb0ELb1ELb0EEEvNS_9BwdParamsE)
        /*1610*/ 	.word	0x00000000


	//----- nvinfo : EIATTR_MIN_STACK_SIZE
	.align		4
.L_941:
        /*1614*/ 	.byte	0x04, 0x12
        /*1616*/ 	.short	(.L_943 - .L_942)
	.align		4
.L_942:
        /*1618*/ 	.word	index@(_ZN10layer_norm31ln_parallel_residual_bwd_kernelINS_13Kernel_traitsIfffffjLj2048ELj1ELj1ELj4ELj16ENS_18Kernel_traits_baseILj2048EfffffjLj128EEEEELb0ELb1ELb1EEEvNS_9BwdParamsE)
        /*161c*/ 	.word	0x00000000


	//----- nvinfo : EIATTR_MIN_STACK_SIZE
	.align		4
.L_943:
        /*1620*/ 	.byte	0x04, 0x12
        /*1622*/ 	.short	(.L_945 - .L_944)
	.align		4
.L_944:
        /*1624*/ 	.word	index@(_ZN10layer_norm31ln_parallel_residual_bwd_kernelINS_13Kernel_traitsIfffffjLj2048ELj1ELj1ELj4ELj16ENS_18Kernel_traits_baseILj2048EfffffjLj128EEEEELb1ELb0ELb0EEEvNS_9BwdParamsE)
        /*1628*/ 	.word	0x00000000


	//----- nvinfo : EIATTR_MIN_STACK_SIZE
	.align		4
.L_945:
        /*162c*/ 	.byte	0x04, 0x12
        /*162e*/ 	.short	(.L_947 - .L_946)
	.align		4
.L_946:
        /*1630*/ 	.word	index@(_ZN10layer_norm31ln_parallel_residual_bwd_kernelINS_13Kernel_traitsIfffffjLj2048ELj1ELj1ELj4ELj16ENS_18Kernel_traits_baseILj2048EfffffjLj128EEEEELb1ELb0ELb1EEEvNS_9BwdParamsE)
        /*1634*/ 	.word	0x00000000


	//----- nvinfo : EIATTR_MIN_STACK_SIZE
	.align		4
.L_947:
        /*1638*/ 	.byte	0x04, 0x12
        /*163a*/ 	.short	(.L_949 - .L_948)
	.align		4
.L_948:
        /*163c*/ 	.word	index@(_ZN10layer_norm22ln_bwd_finalize_kernelINS_22Kernel_traits_finalizeILj2048EfffffjLb0ELj1024ELj4ENS_18Kernel_traits_baseILj2048EfffffjLj1024EEEEELb0ELb0EEEvNS_9BwdParamsE)
        /*1640*/ 	.word	0x00000000


	//----- nvinfo : EIATTR_MIN_STACK_SIZE
	.align		4
.L_949:
        /*1644*/ 	.byte	0x04, 0x12
        /*1646*/ 	.short	(.L_951 - .L_950)
	.align		4
.L_950:
        /*1648*/ 	.word	index@(_ZN10layer_norm40ln_parallel_residual_bwd_finalize_kernelINS_22Kernel_traits_finalizeILj2048EfffffjLb0ELj1024ELj4ENS_18Kernel_traits_baseILj2048EfffffjLj1024EEEEELb0EEEvNS_9BwdParamsE)
        /*164c*/ 	.word	0x00000000


	//----- nvinfo : EIATTR_MIN_STACK_SIZE
	.align		4
.L_951:
        /*1650*/ 	.byte	0x04, 0x12
        /*1652*/ 	.short	(.L_953 - .L_952)
	.align		4
.L_952:
        /*1654*/ 	.word	index@(_ZN10layer_norm31ln_parallel_residual_bwd_kernelINS_13Kernel_traitsIfffffjLj2048ELj1ELj1ELj4ELj16ENS_18Kernel_traits_baseILj2048EfffffjLj128EEEEELb1ELb1ELb0EEEvNS_9BwdParamsE)
        /*1658*/ 	.word	0x00000000


	//----- nvinfo : EIATTR_MIN_STACK_SIZE
	.align		4
.L_953:
        /*165c*/ 	.byte	0x04, 0x12
        /*165e*/ 	.short	(.L_955 - .L_954)
	.align		4
.L_954:
        /*1660*/ 	.word	index@(_ZN10layer_norm22ln_bwd_finalize_kernelINS_22Kernel_traits_finalizeILj2048EfffffjLb0ELj1024ELj4ENS_18Kernel_traits_baseILj2048EfffffjLj1024EEEEELb0ELb1EEEvNS_9BwdParamsE)
        /*1664*/ 	.word	0x00000000


	//----- nvinfo : EIATTR_MIN_STACK_SIZE
	.align		4
.L_955:
        /*1668*/ 	.byte	0x04, 0x12
        /*166a*/ 	.short	(.L_957 - .L_956)
	.align		4
.L_956:
        /*166c*/ 	.word	index@(_ZN10layer_norm40ln_parallel_residual_bwd_finalize_kernelINS_22Kernel_traits_finalizeILj2048EfffffjLb0ELj1024ELj4ENS_18Kernel_traits_baseILj2048EfffffjLj1024EEEEELb1EEEvNS_9BwdParamsE)
        /*1670*/ 	.word	0x00000000


	//----- nvinfo : EIATTR_MIN_STACK_SIZE
	.align		4
.L_957:
        /*1674*/ 	.byte	0x04, 0x12
        /*1676*/ 	.short	(.L_959 - .L_958)
	.align		4
.L_958:
        /*1678*/ 	.word	index@(_ZN10layer_norm31ln_parallel_residual_bwd_kernelINS_13Kernel_traitsIfffffjLj2048ELj1ELj1ELj4ELj16ENS_18Kernel_traits_baseILj2048EfffffjLj128EEEEELb1ELb1ELb1EEEvNS_9BwdParamsE)
        /*167c*/ 	.word	0x00000000
.L_959:


//--------------------- .nv.info._ZN10layer_norm31ln_parallel_residual_bwd_kernelINS_13Kernel_traitsI13__nv_bfloat16S2_S2_S2_fjLj2048ELj1ELj1ELj4ELj16ENS_18Kernel_traits_baseILj2048ES2_S2_S2_S2_fjLj128EEEEELb0ELb0ELb0EEEvNS_9BwdParamsE --------------------------
	.section	.nv.info._ZN10layer_norm31ln_parallel_residual_bwd_kernelINS_13Kernel_traitsI13__nv_bfloat16S2_S2_S2_fjLj2048ELj1ELj1ELj4ELj16ENS_18Kernel_traits_baseILj2048ES2_S2_S2_S2_fjLj128EEEEELb0ELb0ELb0EEEvNS_9BwdParamsE,"",@"SHT_CUDA_INFO"
	.sectionflags	@""
	.align	4


	//----- nvinfo : EIATTR_CUDA_API_VERSION
	.align		4
        /*0000*/ 	.byte	0x04, 0x37
        /*0002*/ 	.short	(.L_961 - .L_960)
.L_960:
        /*0004*/ 	.word	0x00000082


	//----- nvinfo : EIATTR_SW2861232_WAR
	.align		4
.L_961:
        /*0008*/ 	.byte	0x01, 0x35
	.zero		2


	//----- nvinfo : EIATTR_PARAM_CBANK
	.align		4
        /*000c*/ 	.byte	0x04, 0x0a
        /*000e*/ 	.short	(.L_963 - .L_962)
	.align		4
.L_962:
        /*0010*/ 	.word	index@(.nv.constant0._ZN10layer_norm31ln_parallel_residual_bwd_kernelINS_13Kernel_traitsI13__nv_bfloat16S2_S2_S2_fjLj2048ELj1ELj1ELj4ELj16ENS_18Kernel_traits_baseILj2048ES2_S2_S2_S2_fjLj128EEEEELb0ELb0ELb0EEEvNS_9BwdParamsE)
        /*0014*/ 	.short	0x0160
        /*0016*/ 	.short	0x0128


	//----- nvinfo : EIATTR_CBANK_PARAM_SIZE
	.align		4
.L_963:
        /*0018*/ 	.byte	0x03, 0x19
        /*001a*/ 	.short	0x0128


	//----- nvinfo : EIATTR_KPARAM_INFO
	.align		4
        /*001c*/ 	.byte	0x04, 0x17
        /*001e*/ 	.short	(.L_965 - .L_964)
.L_964:
        /*0020*/ 	.word	0x00000000
        /*0024*/ 	.short	0x0000
        /*0026*/ 	.short	0x0000
        /*0028*/ 	.byte	0x00, 0xf0, 0xa1, 0x04


	//----- nvinfo : EIATTR_MAXREG_COUNT
	.align		4
.L_965:
        /*002c*/ 	.byte	0x03, 0x1b
        /*002e*/ 	.short	0x00ff


	//----- nvinfo : EIATTR_NUM_BARRIERS
	.align		4
        /*0030*/ 	.byte	0x02, 0x4c
        /*0032*/ 	.byte	0x01
	.zero		1


	//----- nvinfo : EIATTR_MERCURY_ISA_VERSION
	.align		4
        /*0034*/ 	.byte	0x03, 0x5f
        /*0036*/ 	.short	0x0000


	//----- nvinfo : EIATTR_COOP_GROUP_MASK_REGIDS
	.align		4
        /*0038*/ 	.byte	0x04, 0x29
        /*003a*/ 	.short	(.L_967 - .L_966)


	//   ....[0]....
.L_966:
        /*003c*/ 	.word	0xffffffff


	//   ....[1]....
        /*0040*/ 	.word	0xffffffff


	//   ....[2]....
        /*0044*/ 	.word	0xffffffff


	//   ....[3]....
        /*0048*/ 	.word	0xffffffff


	//   ....[4]....
        /*004c*/ 	.word	0xffffffff


	//   ....[5]....
        /*0050*/ 	.word	0xffffffff


	//   ....[6]....
        /*0054*/ 	.word	0xffffffff


	//   ....[7]....
        /*0058*/ 	.word	0xffffffff


	//   ....[8]....
        /*005c*/ 	.word	0xffffffff


	//   ....[9]....
        /*0060*/ 	.word	0xffffffff


	//   ....[10]....
        /*0064*/ 	.word	0xffffffff


	//   ....[11]....
        /*0068*/ 	.word	0xffffffff


	//   ....[12]....
        /*006c*/ 	.word	0xffffffff


	//   ....[13]....
        /*0070*/ 	.word	0xffffffff


	//   ....[14]....
        /*0074*/ 	.word	0xffffffff


	//   ....[15]....
        /*0078*/ 	.word	0xffffffff


	//   ....[16]....
        /*007c*/ 	.word	0xffffffff


	//   ....[17]....
        /*0080*/ 	.word	0xffffffff


	//   ....[18]....
        /*0084*/ 	.word	0xffffffff


	//   ....[19]....
        /*0088*/ 	.word	0xffffffff


	//----- nvinfo : EIATTR_COOP_GROUP_INSTR_OFFSETS
	.align		4
.L_967:
        /*008c*/ 	.byte	0x04, 0x28
        /*008e*/ 	.short	(.L_969 - .L_968)


	//   ....[0]....
.L_968:
        /*0090*/ 	.word	0x00001660


	//   ....[1]....
        /*0094*/ 	.word	0x00001680


	//   ....[2]....
        /*0098*/ 	.word	0x000016a0


	//   ....[3]....
        /*009c*/ 	.word	0x000016c0


	//   ....[4]....
        /*00a0*/ 	.word	0x000016e0


	//   ....[5]....
        /*00a4*/ 	.word	0x00001700


	//   ....[6]....
        /*00a8*/ 	.word	0x00001720


	//   ....[7]....
        /*00ac*/ 	.word	0x00001740


	//   ....[8]....
        /*00b0*/ 	.word	0x00001760


	//   ....[9]....
        /*00b4*/ 	.word	0x00001780


	//   ....[10]....
        /*00b8*/ 	.word	0x000027b0


	//   ....[11]....
        /*00bc*/ 	.word	0x00002830


	//   ....[12]....
        /*00c0*/ 	.word	0x000028b0


	//   ....[13]....
        /*00c4*/ 	.word	0x00002920


	//   ....[14]....
        /*00c8*/ 	.word	0x000029a0


	//   ....[15]....
        /*00cc*/ 	.word	0x00002a10


	//   ....[16]....
        /*00d0*/ 	.word	0x00002a90


	//   ....[17]....
        /*00d4*/ 	.word	0x00002b00


	//   ....[18]....
        /*00d8*/ 	.word	0x00002b80


	//   ....[19]....
        /*00dc*/ 	.word	0x00002bf0


	//----- nvinfo : EIATTR_EXIT_INSTR_OFFSETS
	.align		4
.L_969:
        /*00e0*/ 	.byte	0x04, 0x1c
        /*00e2*/ 	.short	(.L_971 - .L_970)


	//   ....[0]....
.L_970:
        /*00e4*/ 	.word	0x00002670


	//   ....[1]....
        /*00e8*/ 	.word	0x00002750


	//----- nvinfo : EIATTR_MAX_THREADS
	.align		4
.L_971:
        /*00ec*/ 	.byte	0x04, 0x05
        /*00ee*/ 	.short	(.L_973 - .L_972)
.L_972:
        /*00f0*/ 	.word	0x00000080
        /*00f4*/ 	.word	0x00000001
        /*00f8*/ 	.word	0x00000001


	//----- nvinfo : EIATTR_CRS_STACK_SIZE
	.align		4
.L_973:
        /*00fc*/ 	.byte	0x04, 0x1e
        /*00fe*/ 	.short	(.L_975 - .L_974)
.L_974:
        /*0100*/ 	.word	0x00000000
.L_975:


//--------------------- .nv.info._ZN10layer_norm31ln_parallel_residual_bwd_kernelINS_13Kernel_traitsI13__nv_bfloat16S2_S2_S2_fjLj2048ELj1ELj1ELj4ELj16ENS_18Kernel_traits_baseILj2048ES2_S2_S2_S2_fjLj128EEEEELb0ELb0ELb1EEEvNS_9BwdParamsE --------------------------
	.section	.nv.info._ZN10layer_norm31ln_parallel_residual_bwd_kernelINS_13Kernel_traitsI13__nv_bfloat16S2_S2_S2_fjLj2048ELj1ELj1ELj4ELj16ENS_18Kernel_traits_baseILj2048ES2_S2_S2_S2_fjLj128EEEEELb0ELb0ELb1EEEvNS_9BwdParamsE,"",@"SHT_CUDA_INFO"
	.sectionflags	@""
	.align	4


	//----- nvinfo : EIATTR_CUDA_API_VERSION
	.align		4
        /*0000*/ 	.byte	0x04, 0x37
        /*0002*/ 	.short	(.L_977 - .L_976)
.L_976:
        /*0004*/ 	.word	0x00000082


	//----- nvinfo : EIATTR_SW2861232_WAR
	.align		4
.L_977:
        /*0008*/ 	.byte	0x01, 0x35
	.zero		2


	//----- nvinfo : EIATTR_PARAM_CBANK
	.align		4
        /*000c*/ 	.byte	0x04, 0x0a
        /*000e*/ 	.short	(.L_979 - .L_978)
	.align		4
.L_978:
        /*0010*/ 	.word	index@(.nv.constant0._ZN10layer_norm31ln_parallel_residual_bwd_kernelINS_13Kernel_traitsI13__nv_bfloat16S2_S2_S2_fjLj2048ELj1ELj1ELj4ELj16ENS_18Kernel_traits_baseILj2048ES2_S2_S2_S2_fjLj128EEEEELb0ELb0ELb1EEEvNS_9BwdParamsE)
        /*0014*/ 	.short	0x0160
        /*0016*/ 	.short	0x0128


	//----- nvinfo : EIATTR_CBANK_PARAM_SIZE
	.align		4
.L_979:
        /*0018*/ 	.byte	0x03, 0x19
        /*001a*/ 	.short	0x0128


	//----- nvinfo : EIATTR_KPARAM_INFO
	.align		4
        /*001c*/ 	.byte	0x04, 0x17
        /*001e*/ 	.short	(.L_981 - .L_980)
.L_980:
        /*0020*/ 	.word	0x00000000
        /*0024*/ 	.short	0x0000
        /*0026*/ 	.short	0x0000
        /*0028*/ 	.byte	0x00, 0xf0, 0xa1, 0x04


	//----- nvinfo : EIATTR_MAXREG_COUNT
	.align		4
.L_981:
        /*002c*/ 	.byte	0x03, 0x1b
        /*002e*/ 	.short	0x00ff


	//----- nvinfo : EIATTR_NUM_BARRIERS
	.align		4
        /*0030*/ 	.byte	0x02, 0x4c
        /*0032*/ 	.byte	0x01
	.zero		1


	//----- nvinfo : EIATTR_MERCURY_ISA_VERSION
	.align		4
        /*0034*/ 	.byte	0x03, 0x5f
        /*0036*/ 	.short	0x0000


	//----- nvinfo : EIATTR_COOP_GROUP_MASK_REGIDS
	.align		4
        /*0038*/ 	.byte	0x04, 0x29
        /*003a*/ 	.short	(.L_983 - .L_982)


	//   ....[0]....
.L_982:
        /*003c*/ 	.word	0xffffffff


	//   ....[1]....
        /*0040*/ 	.word	0xffffffff


	//   ....[2]....
        /*0044*/ 	.word	0xffffffff


	//   ....[3]....
        /*0048*/ 	.word	0xffffffff


	//   ....[4]....
        /*004c*/ 	.word	0xffffffff


	//   ....[5]....
        /*0050*/ 	.word	0xffffffff


	//   ....[6]....
        /*0054*/ 	.word	0xffffffff


	//   ....[7]....
        /*0058*/ 	.word	0xffffffff


	//   ....[8]....
        /*005c*/ 	.word	0xffffffff


	//   ....[9]....
        /*0060*/ 	.word	0xffffffff


	//   ....[10]....
        /*0064*/ 	.word	0xffffffff


	//   ....[11]....
        /*0068*/ 	.word	0xffffffff


	//   ....[12]....
        /*006c*/ 	.word	0xffffffff


	//   ....[13]....
        /*0070*/ 	.word	0xffffffff


	//   ....[14]....
        /*0074*/ 	.word	0xffffffff


	//   ....[15]....
        /*0078*/ 	.word	0xffffffff


	//   ....[16]....
        /*007c*/ 	.word	0xffffffff


	//   ....[17]....
        /*0080*/ 	.word	0xffffffff


	//   ....[18]....
        /*0084*/ 	.word	0xffffffff


	//   ....[19]....
        /*0088*/ 	.word	0xffffffff


	//----- nvinfo : EIATTR_COOP_GROUP_INSTR_OFFSETS
	.align		4
.L_983:
        /*008c*/ 	.byte	0x04, 0x28
        /*008e*/ 	.short	(.L_985 - .L_984)


	//   ....[0]....
.L_984:
        /*0090*/ 	.word	0x00001670


	//   ....[1]....
        /*0094*/ 	.word	0x00001690


	//   ....[2]....
        /*0098*/ 	.word	0x000016b0


	//   ....[3]....
        /*009c*/ 	.word	0x000016d0


	//   ....[4]....
        /*00a0*/ 	.word	0x000016f0


	//   ....[5]....
        /*00a4*/ 	.word	0x00001710


	//   ....[6]....
        /*00a8*/ 	.word	0x00001730


	//   ....[7]....
        /*00ac*/ 	.word	0x00001750


	//   ....[8]....
        /*00b0*/ 	.word	0x00001770


	//   ....[9]....
        /*00b4*/ 	.word	0x00001790


	//   ....[10]....
        /*00b8*/ 	.word	0x00002a00


	//   ....[11]....
        /*00bc*/ 	.word	0x00002a80


	//   ....[12]....
        /*00c0*/ 	.word	0x00002b00


	//   ....[13]....
        /*00c4*/ 	.word	0x00002b70


	//   ....[14]....
        /*00c8*/ 	.word	0x00002bf0


	//   ....[15]....
        /*00cc*/ 	.word	0x00002c60


	//   ....[16]....
        /*00d0*/ 	.word	0x00002ce0


	//   ....[17]....
        /*00d4*/ 	.word	0x00002d50


	//   ....[18]....
        /*00d8*/ 	.word	0x00002dd0


	//   ....[19]....
        /*00dc*/ 	.word	0x00002e40


	//----- nvinfo : EIATTR_EXIT_INSTR_OFFSETS
	.align		4
.L_985:
        /*00e0*/ 	.byte	0x04, 0x1c
        /*00e2*/ 	.short	(.L_987 - .L_986)


	//   ....[0]....
.L_986:
        /*00e4*/ 	.word	0x000029a0


	//----- nvinfo : EIATTR_MAX_THREADS
	.align		4
.L_987:
        /*00e8*/ 	.byte	0x04, 0x05
        /*00ea*/ 	.short	(.L_989 - .L_988)
.L_988:
        /*00ec*/ 	.word	0x00000080
        /*00f0*/ 	.word	0x00000001
        /*00f4*/ 	.word	0x00000001


	//----- nvinfo : EIATTR_CRS_STACK_SIZE
	.align		4
.L_989:
        /*00f8*/ 	.byte	0x04, 0x1e
        /*00fa*/ 	.short	(.L_991 - .L_990)
.L_990:
        /*00fc*/ 	.word	0x00000000
.L_991:


//--------------------- .nv.info._ZN10layer_norm31ln_parallel_residual_bwd_kernelINS_13Kernel_traitsI13__nv_bfloat16S2_S2_S2_fjLj2048ELj1ELj1ELj4ELj16ENS_18Kernel_traits_baseILj2048ES2_S2_S2_S2_fjLj128EEEEELb0ELb1ELb0EEEvNS_9BwdParamsE --------------------------
	.section	.nv.info._ZN10layer_norm31ln_parallel_residual_bwd_kernelINS_13Kernel_traitsI13__nv_bfloat16S2_S2_S2_fjLj2048ELj1ELj1ELj4ELj16ENS_18Kernel_traits_baseILj2048ES2_S2_S2_S2_fjLj128EEEEELb0ELb1ELb0EEEvNS_9BwdParamsE,"",@"SHT_CUDA_INFO"
	.sectionflags	@""
	.align	4


	//----- nvinfo : EIATTR_CUDA_API_VERSION
	.align		4
        /*0000*/ 	.byte	0x04, 0x37
        /*0002*/ 	.short	(.L_993 - .L_992)
.L_992:
        /*0004*/ 	.word	0x00000082


	//----- nvinfo : EIATTR_SW2861232_WAR
	.align		4
.L_993:
        /*0008*/ 	.byte	0x01, 0x35
	.zero		2


	//----- nvinfo : EIATTR_PARAM_CBANK
	.align		4
        /*000c*/ 	.byte	0x04, 0x0a
        /*000e*/ 	.short	(.L_995 - .L_994)
	.align		4
.L_994:
        /*0010*/ 	.word	index@(.nv.constant0._ZN10layer_norm31ln_parallel_residual_bwd_kernelINS_13Kernel_traitsI13__nv_bfloat16S2_S2_S2_fjLj2048ELj1ELj1ELj4ELj16ENS_18Kernel_traits_baseILj2048ES2_S2_S2_S2_fjLj128EEEEELb0ELb1ELb0EEEvNS_9BwdParamsE)
        /*0014*/ 	.short	0x0160
        /*0016*/ 	.short	0x0128


	//----- nvinfo : EIATTR_CBANK_PARAM_SIZE
	.align		4
.L_995:
        /*0018*/ 	.byte	0x03, 0x19
        /*001a*/ 	.short	0x0128


	//----- nvinfo : EIATTR_KPARAM_INFO
	.align		4
        /*001c*/ 	.byte	0x04, 0x17
        /*001e*/ 	.short	(.L_997 - .L_996)
.L_996:
        /*0020*/ 	.word	0x00000000
        /*0024*/ 	.short	0x0000
        /*0026*/ 	.short	0x0000
        /*0028*/ 	.byte	0x00, 0xf0, 0xa1, 0x04


	//----- nvinfo : EIATTR_MAXREG_COUNT
	.align		4
.L_997:
        /*002c*/ 	.byte	0x03, 0x1b
        /*002e*/ 	.short	0x00ff


	//----- nvinfo : EIATTR_NUM_BARRIERS
	.align		4
        /*0030*/ 	.byte	0x02, 0x4c
        /*0032*/ 	.byte	0x01
	.zero		1


	//----- nvinfo : EIATTR_MERCURY_ISA_VERSION
	.align		4
        /*0034*/ 	.byte	0x03, 0x5f
        /*0036*/ 	.short	0x0000


	//----- nvinfo : EIATTR_COOP_GROUP_MASK_REGIDS
	.align		4
        /*0038*/ 	.byte	0x04, 0x29
        /*003a*/ 	.short	(.L_999 - .L_998)


	//   ....[0]....
.L_998:
        /*003c*/ 	.word	0xffffffff


	//   ....[1]....
        /*0040*/ 	.word	0xffffffff


	//   ....[2]....
        /*0044*/ 	.word	0xffffffff


	//   ....[3]....
        /*0048*/ 	.word	0xffffffff


	//   ....[4]....
        /*004c*/ 	.word	0xffffffff


	//   ....[5]....
        /*0050*/ 	.word	0xffffffff


	//   ....[6]....
        /*0054*/ 	.word	0xffffffff


	//   ....[7]....
        /*0058*/ 	.word	0xffffffff


	//   ....[8]....
        /*005c*/ 	.word	0xffffffff


	//   ....[9]....
        /*0060*/ 	.word	0xffffffff


	//   ....[10]....
        /*0064*/ 	.word	0xffffffff


	//   ....[11]....
        /*0068*/ 	.word	0xffffffff


	//   ....[12]....
        /*006c*/ 	.word	0xffffffff


	//   ....[13]....
        /*0070*/ 	.word	0xffffffff


	//   ....[14]....
        /*0074*/ 	.word	0xffffffff


	//   ....[15]....
        /*0078*/ 	.word	0xffffffff


	//   ....[16]....
        /*007c*/ 	.word	0xffffffff


	//   ....[17]....
        /*0080*/ 	.word	0xffffffff


	//   ....[18]....
        /*0084*/ 	.word	0xffffffff


	//   ....[19]....
        /*0088*/ 	.word	0xffffffff


	//----- nvinfo : EIATTR_COOP_GROUP_INSTR_OFFSETS
	.align		4
.L_999:
        /*008c*/ 	.byte	0x04, 0x28
        /*008e*/ 	.short	(.L_1001 - .L_1000)


	//   ....[0]....
.L_1000:
        /*0090*/ 	.word	0x00000fd0


	//   ....[1]....
        /*0094*/ 	.word	0x00000ff0


	//   ....[2]....
        /*0098*/ 	.word	0x00001010


	//   ....[3]....
        /*009c*/ 	.word	0x00001030


	//   ....[4]....
        /*00a0*/ 	.word	0x00001050


	//   ....[5]....
        /*00a4*/ 	.word	0x00001070


	//   ....[6]....
        /*00a8*/ 	.word	0x00001090


	//   ....[7]....
        /*00ac*/ 	.word	0x000010b0


	//   ....[8]....
        /*00b0*/ 	.word	0x000010d0


	//   ....[9]....
        /*00b4*/ 	.word	0x000010f0


	//   ....[10]....
        /*00b8*/ 	.word	0x00002040


	//   ....[11]....
        /*00bc*/ 	.word	0x000020c0


	//   ....[12]....
        /*00c0*/ 	.word	0x00002140


	//   ....[13]....
        /*00c4*/ 	.word	0x000021b0


	//   ....[14]....
        /*00c8*/ 	.word	0x00002230


	//   ....[15]....
        /*00cc*/ 	.word	0x000022a0


	//   ....[16]....
        /*00d0*/ 	.word	0x00002320


	//   ....[17]....
        /*00d4*/ 	.word	0x00002390


	//   ....[18]....
        /*00d8*/ 	.word	0x00002410


	//   ....[19]....
        /*00dc*/ 	.word	0x00002480


	//----- nvinfo : EIATTR_EXIT_INSTR_OFFSETS
	.align		4
.L_1001:
        /*00e0*/ 	.byte	0x04, 0x1c
        /*00e2*/ 	.short	(.L_1003 - .L_1002)


	//   ....[0]....
.L_1002:
        /*00e4*/ 	.word	0x00001f60


	//   ....[1]....
        /*00e8*/ 	.word	0x00001fe0


	//----- nvinfo : EIATTR_MAX_THREADS
	.align		4
.L_1003:
        /*00ec*/ 	.byte	0x04, 0x05
        /*00ee*/ 	.short	(.L_1005 - .L_1004)
.L_1004:
        /*00f0*/ 	.word	0x00000080
        /*00f4*/ 	.word	0x00000001
        /*00f8*/ 	.word	0x00000001


	//----- nvinfo : EIATTR_CRS_STACK_SIZE
	.align		4
.L_1005:
        /*00fc*/ 	.byte	0x04, 0x1e
        /*00fe*/ 	.short	(.L_1007 - .L_1006)
.L_1006:
        /*0100*/ 	.word	0x00000000
.L_1007:


//--------------------- .nv.info._ZN10layer_norm31ln_parallel_residual_bwd_kernelINS_13Kernel_traitsI13__nv_bfloat16S2_S2_S2_fjLj2048ELj1ELj1ELj4ELj16ENS_18Kernel_traits_baseILj2048ES2_S2_S2_S2_fjLj128EEEEELb0ELb1ELb1EEEvNS_9BwdParamsE --------------------------
	.section	.nv.info._ZN10layer_norm31ln_parallel_residual_bwd_kernelINS_13Kernel_traitsI13__nv_bfloat16S2_S2_S2_fjLj2048ELj1ELj1ELj4ELj16ENS_18Kernel_traits_baseILj2048ES2_S2_S2_S2_fjLj128EEEEELb0ELb1ELb1EEEvNS_9BwdParamsE,"",@"SHT_CUDA_INFO"
	.sectionflags	@""
	.align	4


	//----- nvinfo : EIATTR_CUDA_API_VERSION
	.align		4
        /*0000*/ 	.byte	0x04, 0x37
        /*0002*/ 	.short	(.L_1009 - .L_1008)
.L_1008:
        /*0004*/ 	.word	0x00000082


	//----- nvinfo : EIATTR_SW2861232_WAR
	.align		4
.L_1009:
        /*0008*/ 	.byte	0x01, 0x35
	.zero		2


	//----- nvinfo : EIATTR_PARAM_CBANK
	.align		4
        /*000c*/ 	.byte	0x04, 0x0a
        /*000e*/ 	.short	(.L_1011 - .L_1010)
	.align		4
.L_1010:
        /*0010*/ 	.word	index@(.nv.constant0._ZN10layer_norm31ln_parallel_residual_bwd_kernelINS_13Kernel_traitsI13__nv_bfloat16S2_S2_S2_fjLj2048ELj1ELj1ELj4ELj16ENS_18Kernel_traits_baseILj2048ES2_S2_S2_S2_fjLj128EEEEELb0ELb1ELb1EEEvNS_9BwdParamsE)
        /*0014*/ 	.short	0x0160
        /*0016*/ 	.short	0x0128


	//----- nvinfo : EIATTR_CBANK_PARAM_SIZE
	.align		4
.L_1011:
        /*0018*/ 	.byte	0x03, 0x19
        /*001a*/ 	.short	0x0128


	//----- nvinfo : EIATTR_KPARAM_INFO
	.align		4
        /*001c*/ 	.byte	0x04, 0x17
        /*001e*/ 	.short	(.L_1013 - .L_1012)
.L_1012:
        /*0020*/ 	.word	0x00000000
        /*0024*/ 	.short	0x0000
        /*0026*/ 	.short	0x0000
        /*0028*/ 	.byte	0x00, 0xf0, 0xa1, 0x04


	//----- nvinfo : EIATTR_MAXREG_COUNT
	.align		4
.L_1013:
        /*002c*/ 	.byte	0x03, 0x1b
        /*002e*/ 	.short	0x00ff


	//----- nvinfo : EIATTR_NUM_BARRIERS
	.align		4
        /*0030*/ 	.byte	0x02, 0x4c
        /*0032*/ 	.byte	0x01
	.zero		1


	//----- nvinfo : EIATTR_MERCURY_ISA_VERSION
	.align		4
        /*0034*/ 	.byte	0x03, 0x5f
        /*0036*/ 	.short	0x0000


	//----- nvinfo : EIATTR_COOP_GROUP_MASK_REGIDS
	.align		4
        /*0038*/ 	.byte	0x04, 0x29
        /*003a*/ 	.short	(.L_1015 - .L_1014)


	//   ....[0]....
.L_1014:
        /*003c*/ 	.word	0xffffffff


	//   ....[1]....
        /*0040*/ 	.word	0xffffffff


	//   ....[2]....
        /*0044*/ 	.word	0xffffffff


	//   ....[3]....
        /*0048*/ 	.word	0xffffffff


	//   ....[4]....
        /*004c*/ 	.word	0xffffffff


	//   ....[5]....
        /*0050*/ 	.word	0xffffffff


	//   ....[6]....
        /*0054*/ 	.word	0xffffffff


	//   ....[7]....
        /*0058*/ 	.word	0xffffffff


	//   ....[8]....
        /*005c*/ 	.word	0xffffffff


	//   ....[9]....
        /*0060*/ 	.word	0xffffffff


	//   ....[10]....
        /*0064*/ 	.word	0xffffffff


	//   ....[11]....
        /*0068*/ 	.word	0xffffffff


	//   ....[12]....
        /*006c*/ 	.word	0xffffffff


	//   ....[13]....
        /*0070*/ 	.word	0xffffffff


	//   ....[14]....
        /*0074*/ 	.word	0xffffffff


	//   ....[15]....
        /*0078*/ 	.word	0xffffffff


	//   ....[16]....
        /*007c*/ 	.word	0xffffffff


	//   ....[17]....
        /*0080*/ 	.word	0xffffffff


	//   ....[18]....
        /*0084*/ 	.word	0xffffffff


	//   ....[19]....
        /*0088*/ 	.word	0xffffffff


	//----- nvinfo : EIATTR_COOP_GROUP_INSTR_OFFSETS
	.align		4
.L_1015:
        /*008c*/ 	.byte	0x04, 0x28
        /*008e*/ 	.short	(.L_1017 - .L_1016)


	//   ....[0]....
.L_1016:
        /*0090*/ 	.word	0x00000ef0


	//   ....[1]....
        /*0094*/ 	.word	0x00000f10


	//   ....[2]....
        /*0098*/ 	.word	0x00000f30


	//   ....[3]....
        /*009c*/ 	.word	0x00000f50


	//   ....[4]....
        /*00a0*/ 	.word	0x00000f70


	//   ....[5]....
        /*00a4*/ 	.word	0x00000f90


	//   ....[6]....
        /*00a8*/ 	.word	0x00000fb0


	//   ....[7]....
        /*00ac*/ 	.word	0x00000fd0


	//   ....[8]....
        /*00b0*/ 	.word	0x00000ff0


	//   ....[9]....
        /*00b4*/ 	.word	0x00001010


	//   ....[10]....
        /*00b8*/ 	.word	0x00001fe0


	//   ....[11]....
        /*00bc*/ 	.word	0x00002060


	//   ....[12]....
        /*00c0*/ 	.word	0x000020e0


	//   ....[13]....
        /*00c4*/ 	.word	0x00002150


	//   ....[14]....
        /*00c8*/ 	.word	0x000021d0


	//   ....[15]....
        /*00cc*/ 	.word	0x00002240


	//   ....[16]....
        /*00d0*/ 	.word	0x000022c0


	//   ....[17]....
        /*00d4*/ 	.word	0x00002330


	//   ....[18]....
        /*00d8*/ 	.word	0x000023b0


	//   ....[19]....
        /*00dc*/ 	.word	0x00002420


	//----- nvinfo : EIATTR_EXIT_INSTR_OFFSETS
	.align		4
.L_1017:
        /*00e0*/ 	.byte	0x04, 0x1c
        /*00e2*/ 	.short	(.L_1019 - .L_1018)


	//   ....[0]....
.L_1018:
        /*00e4*/ 	.word	0x00001f80


	//----- nvinfo : EIATTR_MAX_THREADS
	.align		4
.L_1019:
        /*00e8*/ 	.byte	0x04, 0x05
        /*00ea*/ 	.short	(.L_1021 - .L_1020)
.L_1020:
        /*00ec*/ 	.word	0x00000080
        /*00f0*/ 	.word	0x00000001
        /*00f4*/ 	.word	0x00000001


	//----- nvinfo : EIATTR_CRS_STACK_SIZE
	.align		4
.L_1021:
        /*00f8*/ 	.byte	0x04, 0x1e
        /*00fa*/ 	.short	(.L_1023 - .L_1022)
.L_1022:
        /*00fc*/ 	.word	0x00000000
.L_1023:


//--------------------- .nv.info._ZN10layer_norm31ln_parallel_residual_bwd_kernelINS_13Kernel_traitsI13__nv_bfloat16S2_S2_S2_fjLj2048ELj1ELj1ELj4ELj16ENS_18Kernel_traits_baseILj2048ES2_S2_S2_S2_fjLj128EEEEELb1ELb0ELb0EEEvNS_9BwdParamsE --------------------------
	.section	.nv.info._ZN10layer_norm31ln_parallel_residual_bwd_kernelINS_13Kernel_traitsI13__nv_bfloat16S2_S2_S2_fjLj2048ELj1ELj1ELj4ELj16ENS_18Kernel_traits_baseILj2048ES2_S2_S2_S2_fjLj128EEEEELb1ELb0ELb0EEEvNS_9BwdParamsE,"",@"SHT_CUDA_INFO"
	.sectionflags	@""
	.align	4


	//----- nvinfo : EIATTR_CUDA_API_VERSION
	.align		4
        /*0000*/ 	.byte	0x04, 0x37
        /*0002*/ 	.short	(.L_1025 - .L_1024)
.L_1024:
        /*0004*/ 	.word	0x00000082


	//----- nvinfo : EIATTR_SW2861232_WAR
	.align		4
.L_1025:
        /*0008*/ 	.byte	0x01, 0x35
	.zero		2


	//----- nvinfo : EIATTR_PARAM_CBANK
	.align		4
        /*000c*/ 	.byte	0x04, 0x0a
        /*000e*/ 	.short	(.L_1027 - .L_1026)
	.align		4
.L_1026:
        /*0010*/ 	.word	index@(.nv.constant0._ZN10layer_norm31ln_parallel_residual_bwd_kernelINS_13Kernel_traitsI13__nv_bfloat16S2_S2_S2_fjLj2048ELj1ELj1ELj4ELj16ENS_18Kernel_traits_baseILj2048ES2_S2_S2_S2_fjLj128EEEEELb1ELb0ELb0EEEvNS_9BwdParamsE)
        /*0014*/ 	.short	0x0160
        /*0016*/ 	.short	0x0128


	//----- nvinfo : EIATTR_CBANK_PARAM_SIZE
	.align		4
.L_1027:
        /*0018*/ 	.byte	0x03, 0x19
        /*001a*/ 	.short	0x0128


	//----- nvinfo : EIATTR_KPARAM_INFO
	.align		4
        /*001c*/ 	.byte	0x04, 0x17
        /*001e*/ 	.short	(.L_1029 - .L_1028)
.L_1028:
        /*0020*/ 	.word	0x00000000
        /*0024*/ 	.short	0x0000
        /*0026*/ 	.short	0x0000
        /*0028*/ 	.byte	0x00, 0xf0, 0xa1, 0x04


	//----- nvinfo : EIATTR_MAXREG_COUNT
	.align		4
.L_1029:
        /*002c*/ 	.byte	0x03, 0x1b
        /*002e*/ 	.short	0x00ff


	//----- nvinfo : EIATTR_NUM_BARRIERS
	.align		4
        /*0030*/ 	.byte	0x02, 0x4c
        /*0032*/ 	.byte	0x01
	.zero		1


	//----- nvinfo : EIATTR_MERCURY_ISA_VERSION
	.align		4
        /*0034*/ 	.byte	0x03, 0x5f
        /*0036*/ 	.short	0x0000


	//----- nvinfo : EIATTR_COOP_GROUP_MASK_REGIDS
	.align		4
        /*0038*/ 	.byte	0x04, 0x29
        /*003a*/ 	.short	(.L_1031 - .L_1030)


	//   ....[0]....
.L_1030:
        /*003c*/ 	.word	0xffffffff


	//   ....[1]....
        /*0040*/ 	.word	0xffffffff


	//   ....[2]....
        /*0044*/ 	.word	0xffffffff


	//   ....[3]....
        /*0048*/ 	.word	0xffffffff


	//   ....[4]....
        /*004c*/ 	.word	0xffffffff


	//   ....[5]....
        /*0050*/ 	.word	0xffffffff


	//   ....[6]....
        /*0054*/ 	.word	0xffffffff


	//   ....[7]....
        /*0058*/ 	.word	0xffffffff


	//   ....[8]....
        /*005c*/ 	.word	0xffffffff


	//   ....[9]....
        /*0060*/ 	.word	0xffffffff


	//   ....[10]....
        /*0064*/ 	.word	0xffffffff


	//   ....[11]....
        /*0068*/ 	.word	0xffffffff


	//   ....[12]....
        /*006c*/ 	.word	0xffffffff


	//   ....[13]....
        /*0070*/ 	.word	0xffffffff


	//   ....[14]....
        /*0074*/ 	.word	0xffffffff


	//   ....[15]....
        /*0078*/ 	.word	0xffffffff


	//   ....[16]....
        /*007c*/ 	.word	0xffffffff


	//   ....[17]....
        /*0080*/ 	.word	0xffffffff


	//   ....[18]....
        /*0084*/ 	.word	0xffffffff


	//   ....[19]....
        /*0088*/ 	.word	0xffffffff


	//----- nvinfo : EIATTR_COOP_GROUP_INSTR_OFFSETS
	.align		4
.L_1031:
        /*008c*/ 	.byte	0x04, 0x28
        /*008e*/ 	.short	(.L_1033 - .L_1032)


	//   ....[0]....
.L_1032:
        /*0090*/ 	.word	0x000017b0


	//   ....[1]....
        /*0094*/ 	.word	0x000017d0


	//   ....[2]....
        /*0098*/ 	.word	0x000017f0


	//   ....[3]....
        /*009c*/ 	.word	0x00001810


	//   ....[4]....
        /*00a0*/ 	.word	0x00001830


	//   ....[5]....
        /*00a4*/ 	.word	0x00001850


	//   ....[6]....
        /*00a8*/ 	.word	0x00001870


	//   ....[7]....
        /*00ac*/ 	.word	0x00001890


	//   ....[8]....
        /*00b0*/ 	.word	0x000018b0


	//   ....[9]....
        /*00b4*/ 	.word	0x000018d0


	//   ....[10]....
        /*00b8*/ 	.word	0x00002e70


	//   ....[11]....
        /*00bc*/ 	.word	0x00002ef0


	//   ....[12]....
        /*00c0*/ 	.word	0x00002f70


	//   ....[13]....
        /*00c4*/ 	.word	0x00002fe0


	//   ....[14]....
        /*00c8*/ 	.word	0x00003060


	//   ....[15]....
        /*00cc*/ 	.word	0x000030d0


	//   ....[16]....
        /*00d0*/ 	.word	0x00003150


	//   ....[17]....
        /*00d4*/ 	.word	0x000031c0


	//   ....[18]....
        /*00d8*/ 	.word	0x00003240


	//   ....[19]....
        /*00dc*/ 	.word	0x000032b0


	//----- nvinfo : EIATTR_EXIT_INSTR_OFFSETS
	.align		4
.L_1033:
        /*00e0*/ 	.byte	0x04, 0x1c
        /*00e2*/ 	.short	(.L_1035 - .L_1034)


	//   ....[0]....
.L_1034:
        /*00e4*/ 	.word	0x00002d30


	//   ....[1]....
        /*00e8*/ 	.word	0x00002e10


	//----- nvinfo : EIATTR_MAX_THREADS
	.align		4
.L_1035:
        /*00ec*/ 	.byte	0x04, 0x05
        /*00ee*/ 	.short	(.L_1037 - .L_1036)
.L_1036:
        /*00f0*/ 	.word	0x00000080
        /*00f4*/ 	.word	0x00000001
        /*00f8*/ 	.word	0x00000001


	//----- nvinfo : EIATTR_CRS_STACK_SIZE
	.align		4
.L_1037:
        /*00fc*/ 	.byte	0x04, 0x1e
        /*00fe*/ 	.short	(.L_1039 - .L_1038)
.L_1038:
        /*0100*/ 	.word	0x00000000
.L_1039:


//--------------------- .nv.info._ZN10layer_norm31ln_parallel_residual_bwd_kernelINS_13Kernel_traitsI13__nv_bfloat16S2_S2_S2_fjLj2048ELj1ELj1ELj4ELj16ENS_18Kernel_traits_baseILj2048ES2_S2_S2_S2_fjLj128EEEEELb1ELb0ELb1EEEvNS_9BwdParamsE --------------------------
	.section	.nv.info._ZN10layer_norm31ln_parallel_residual_bwd_kernelINS_13Kernel_traitsI13__nv_bfloat16S2_S2_S2_fjLj2048ELj1ELj1ELj4ELj16ENS_18Kernel_traits_baseILj2048ES2_S2_S2_S2_fjLj128EEEEELb1ELb0ELb1EEEvNS_9BwdParamsE,"",@"SHT_CUDA_INFO"
	.sectionflags	@""
	.align	4


	//----- nvinfo : EIATTR_CUDA_API_VERSION
	.align		4
        /*0000*/ 	.byte	0x04, 0x37
        /*0002*/ 	.short	(.L_1041 - .L_1040)
.L_1040:
        /*0004*/ 	.word	0x00000082


	//----- nvinfo : EIATTR_SW2861232_WAR
	.align		4
.L_1041:
        /*0008*/ 	.byte	0x01, 0x35
	.zero		2


	//----- nvinfo : EIATTR_PARAM_CBANK
	.align		4
        /*000c*/ 	.byte	0x04, 0x0a
        /*000e*/ 	.short	(.L_1043 - .L_1042)
	.align		4
.L_1042:
        /*0010*/ 	.word	index@(.nv.constant0._ZN10layer_norm31ln_parallel_residual_bwd_kernelINS_13Kernel_traitsI13__nv_bfloat16S2_S2_S2_fjLj2048ELj1ELj1ELj4ELj16ENS_18Kernel_traits_baseILj2048ES2_S2_S2_S2_fjLj128EEEEELb1ELb0ELb1EEEvNS_9BwdParamsE)
        /*0014*/ 	.short	0x0160
        /*0016*/ 	.short	0x0128


	//----- nvinfo : EIATTR_CBANK_PARAM_SIZE
	.align		4
.L_1043:
        /*0018*/ 	.byte	0x03, 0x19
        /*001a*/ 	.short	0x0128


	//----- nvinfo : EIATTR_KPARAM_INFO
	.align		4
        /*001c*/ 	.byte	0x04, 0x17
        /*001e*/ 	.short	(.L_1045 - .L_1044)
.L_1044:
        /*0020*/ 	.word	0x00000000
        /*0024*/ 	.short	0x0000
        /*0026*/ 	.short	0x0000
        /*0028*/ 	.byte	0x00, 0xf0, 0xa1, 0x04


	//----- nvinfo : EIATTR_MAXREG_COUNT
	.align		4
.L_1045:
        /*002c*/ 	.byte	0x03, 0x1b
        /*002e*/ 	.short	0x00ff


	//----- nvinfo : EIATTR_NUM_BARRIERS
	.align		4
        /*0030*/ 	.byte	0x02, 0x4c
        /*0032*/ 	.byte	0x01
	.zero		1


	//----- nvinfo : EIATTR_MERCURY_ISA_VERSION
	.align		4
        /*0034*/ 	.byte	0x03, 0x5f
        /*0036*/ 	.short	0x0000


	//----- nvinfo : EIATTR_COOP_GROUP_MASK_REGIDS
	.align		4
        /*0038*/ 	.byte	0x04, 0x29
        /*003a*/ 	.short	(.L_1047 - .L_1046)


	//   ....[0]....
.L_1046:
        /*003c*/ 	.word	0xffffffff


	//   ....[1]....
        /*0040*/ 	.word	0xffffffff


	//   ....[2]....
        /*0044*/ 	.word	0xffffffff


	//   ....[3]....
        /*0048*/ 	.word	0xffffffff


	//   ....[4]....
        /*004c*/ 	.word	0xffffffff


	//   ....[5]....
        /*0050*/ 	.word	0xffffffff


	//   ....[6]....
        /*0054*/ 	.word	0xffffffff


	//   ....[7]....
        /*0058*/ 	.word	0xffffffff


	//   ....[8]....
        /*005c*/ 	.word	0xffffffff


	//   ....[9]....
        /*0060*/ 	.word	0xffffffff


	//   ....[10]....
        /*0064*/ 	.word	0xffffffff


	//   ....[11]....
        /*0068*/ 	.word	0xffffffff


	//   ....[12]....
        /*006c*/ 	.word	0xffffffff


	//   ....[13]....
        /*0070*/ 	.word	0xffffffff


	//   ....[14]....
        /*0074*/ 	.word	0xffffffff


	//   ....[15]....
        /*0078*/ 	.word	0xffffffff


	//   ....[16]....
        /*007c*/ 	.word	0xffffffff


	//   ....[17]....
        /*0080*/ 	.word	0xffffffff


	//   ....[18]....
        /*0084*/ 	.word	0xffffffff


	//   ....[19]....
        /*0088*/ 	.word	0xffffffff


	//----- nvinfo : EIATTR_COOP_GROUP_INSTR_OFFSETS
	.align		4
.L_1047:
        /*008c*/ 	.byte	0x04, 0x28
        /*008e*/ 	.short	(.L_1049 - .L_1048)


	//   ....[0]....
.L_1048:
        /*0090*/ 	.word	0x000017d0


	//   ....[1]....
        /*0094*/ 	.word	0x00001800


	//   ....[2]....
        /*0098*/ 	.word	0x00001810


	//   ....[3]....
        /*009c*/ 	.word	0x00001840


	//   ....[4]....
        /*00a0*/ 	.word	0x00001850


	//   ....[5]....
        /*00a4*/ 	.word	0x00001880


	//   ....[6]....
        /*00a8*/ 	.word	0x000018a0


	//   ....[7]....
        /*00ac*/ 	.word	0x000018b0


	//   ....[8]....
        /*00b0*/ 	.word	0x000018e0


	//   ....[9]....
        /*00b4*/ 	.word	0x000018f0


	//   ....[10]....
        /*00b8*/ 	.word	0x000030d0


	//   ....[11]....
        /*00bc*/ 	.word	0x00003140


	//   ....[12]....
        /*00c0*/ 	.word	0x000031b0


	//   ....[13]....
        /*00c4*/ 	.word	0x00003210


	//   ....[14]....
        /*00c8*/ 	.word	0x00003280


	//   ....[15]....
        /*00cc*/ 	.word	0x000032e0


	//   ....[16]....
        /*00d0*/ 	.word	0x00003350


	//   ....[17]....
        /*00d4*/ 	.word	0x000033b0


	//   ....[18]....
        /*00d8*/ 	.word	0x00003420


	//   ....[19]....
        /*00dc*/ 	.word	0x00003480


	//----- nvinfo : EIATTR_EXIT_INSTR_OFFSETS
	.align		4
.L_1049:
        /*00e0*/ 	.byte	0x04, 0x1c
        /*00e2*/ 	.short	(.L_1051 - .L_1050)


	//   ....[0]....
.L_1050:
        /*00e4*/ 	.word	0x00003080


	//----- nvinfo : EIATTR_MAX_THREADS
	.align		4
.L_1051:
        /*00e8*/ 	.byte	0x04, 0x05
        /*00ea*/ 	.short	(.L_1053 - .L_1052)
.L_1052:
        /*00ec*/ 	.word	0x00000080
        /*00f0*/ 	.word	0x00000001
        /*00f4*/ 	.word	0x00000001


	//----- nvinfo : EIATTR_CRS_STACK_SIZE
	.align		4
.L_1053:
        /*00f8*/ 	.byte	0x04, 0x1e
        /*00fa*/ 	.short	(.L_1055 - .L_1054)
.L_1054:
        /*00fc*/ 	.word	0x00000000
.L_1055:


//--------------------- .nv.info._ZN10layer_norm22ln_bwd_finalize_kernelINS_22Kernel_traits_finalizeILj2048E13__nv_bfloat16S2_S2_S2_fjLb0ELj1024ELj4ENS_18Kernel_traits_baseILj2048ES2_S2_S2_S2_fjLj1024EEEEELb0ELb0EEEvNS_9BwdParamsE --------------------------
	.section	.nv.info._ZN10layer_norm22ln_bwd_finalize_kernelINS_22Kernel_traits_finalizeILj2048E13__nv_bfloat16S2_S2_S2_fjLb0ELj1024ELj4ENS_18Kernel_traits_baseILj2048ES2_S2_S2_S2_fjLj1024EEEEELb0ELb0EEEvNS_9BwdParamsE,"",@"SHT_CUDA_INFO"
	.sectionflags	@""
	.align	4


	//----- nvinfo : EIATTR_CUDA_API_VERSION
	.align		4
        /*0000*/ 	.byte	0x04, 0x37
        /*0002*/ 	.short	(.L_1057 - .L_1056)
.L_1056:
        /*0004*/ 	.word	0x00000082


	//----- nvinfo : EIATTR_SW2861232_WAR
	.align		4
.L_1057:
        /*0008*/ 	.byte	0x01, 0x35
	.zero		2


	//----- nvinfo : EIATTR_PARAM_CBANK
	.align		4
        /*000c*/ 	.byte	0x04, 0x0a
        /*000e*/ 	.short	(.L_1059 - .L_1058)
	.align		4
.L_1058:
        /*0010*/ 	.word	index@(.nv.constant0._ZN10layer_norm22ln_bwd_finalize_kernelINS_22Kernel_traits_finalizeILj2048E13__nv_bfloat16S2_S2_S2_fjLb0ELj1024ELj4ENS_18Kernel_traits_baseILj2048ES2_S2_S2_S2_fjLj1024EEEEELb0ELb0EEEvNS_9BwdParamsE)
        /*0014*/ 	.short	0x0160
        /*0016*/ 	.short	0x0128


	//----- nvinfo : EIATTR_CBANK_PARAM_SIZE
	.align		4
.L_1059:
        /*0018*/ 	.byte	0x03, 0x19
        /*001a*/ 	.short	0x0128


	//----- nvinfo : EIATTR_KPARAM_INFO
	.align		4
        /*001c*/ 	.byte	0x04, 0x17
        /*001e*/ 	.short	(.L_1061 - .L_1060)
.L_1060:
        /*0020*/ 	.word	0x00000000
        /*0024*/ 	.short	0x0000
        /*0026*/ 	.short	0x0000
        /*0028*/ 	.byte	0x00, 0xf0, 0xa1, 0x04


	//----- nvinfo : EIATTR_MAXREG_COUNT
	.align		4
.L_1061:
        /*002c*/ 	.byte	0x03, 0x1b
        /*002e*/ 	.short	0x0040


	//----- nvinfo : EIATTR_NUM_BARRIERS
	.align		4
        /*0030*/ 	.byte	0x02, 0x4c
        /*0032*/ 	.byte	0x01
	.zero		1


	//----- nvinfo : EIATTR_MERCURY_ISA_VERSION
	.align		4
        /*0034*/ 	.byte	0x03, 0x5f
        /*0036*/ 	.short	0x0000


	//----- nvinfo : EIATTR_COOP_GROUP_MASK_REGIDS
	.align		4
        /*0038*/ 	.byte	0x04, 0x29
        /*003a*/ 	.short	(.L_1063 - .L_1062)


	//   ....[0]....
.L_1062:
        /*003c*/ 	.word	0xffffffff


	//   ....[1]....
        /*0040*/ 	.word	0xffffffff


	//   ....[2]....
        /*0044*/ 	.word	0xffffffff


	//   ....[3]....
        /*0048*/ 	.word	0xffffffff


	//   ....[4]....
        /*004c*/ 	.word	0xffffffff


	//   ....[5]....
        /*0050*/ 	.word	0xffffffff


	//   ....[6]....
        /*0054*/ 	.word	0xffffffff


	//   ....[7]....
        /*0058*/ 	.word	0xffffffff


	//   ....[8]....
        /*005c*/ 	.word	0xffffffff


	//   ....[9]....
        /*0060*/ 	.word	0xffffffff


	//   ....[10]....
        /*0064*/ 	.word	0xffffffff


	//   ....[11]....
        /*0068*/ 	.word	0xffffffff


	//   ....[12]....
        /*006c*/ 	.word	0xffffffff


	//   ....[13]....
        /*0070*/ 	.word	0xffffffff


	//   ....[14]....
        /*0074*/ 	.word	0xffffffff


	//   ....[15]....
        /*0078*/ 	.word	0xffffffff


	//   ....[16]....
        /*007c*/ 	.word	0xffffffff


	//   ....[17]....
        /*0080*/ 	.word	0xffffffff


	//   ....[18]....
        /*0084*/ 	.word	0xffffffff


	//   ....[19]....
        /*0088*/ 	.word	0xffffffff


	//----- nvinfo : EIATTR_COOP_GROUP_INSTR_OFFSETS
	.align		4
.L_1063:
        /*008c*/ 	.byte	0x04, 0x28
        /*008e*/ 	.short	(.L_1065 - .L_1064)


	//   ....[0]....
.L_1064:
        /*0090*/ 	.word	0x00000820


	//   ....[1]....
        /*0094*/ 	.word	0x00000850


	//   ....[2]....
        /*0098*/ 	.word	0x00000860


	//   ....[3]....
        /*009c*/ 	.word	0x00000890


	//   ....[4]....
        /*00a0*/ 	.word	0x000008a0


	//   ....[5]....
        /*00a4*/ 	.word	0x000008d0


	//   ....[6]....
        /*00a8*/ 	.word	0x000008f0


	//   ....[7]....
        /*00ac*/ 	.word	0x00000900


	//   ....[8]....
        /*00b0*/ 	.word	0x00000930


	//   ....[9]....
        /*00b4*/ 	.word	0x00000940


	//   ....[10]....
        /*00b8*/ 	.word	0x00000b50


	//   ....[11]....
        /*00bc*/ 	.word	0x00000bc0


	//   ....[12]....
        /*00c0*/ 	.word	0x00000c20


	//   ....[13]....
        /*00c4*/ 	.word	0x00000c80


	//   ....[14]....
        /*00c8*/ 	.word	0x00000cf0


	//   ....[15]....
        /*00cc*/ 	.word	0x00000d60


	//   ....[16]....
        /*00d0*/ 	.word	0x00000dc0


	//   ....[17]....
        /*00d4*/ 	.word	0x00000e20


	//   ....[18]....
        /*00d8*/ 	.word	0x00000e80


	//   ....[19]....
        /*00dc*/ 	.word	0x00000ee0


	//----- nvinfo : EIATTR_EXIT_INSTR_OFFSETS
	.align		4
.L_1065:
        /*00e0*/ 	.byte	0x04, 0x1c
        /*00e2*/ 	.short	(.L_1067 - .L_1066)


	//   ....[0]....
.L_1066:
        /*00e4*/ 	.word	0x00000070


	//   ....[1]....
        /*00e8*/ 	.word	0x00000af0


	//----- nvinfo : EIATTR_MAX_THREADS
	.align		4
.L_1067:
        /*00ec*/ 	.byte	0x04, 0x05
        /*00ee*/ 	.short	(.L_1069 - .L_1068)
.L_1068:
        /*00f0*/ 	.word	0x00000400
        /*00f4*/ 	.word	0x00000001
        /*00f8*/ 	.word	0x00000001


	//----- nvinfo : EIATTR_CRS_STACK_SIZE
	.align		4
.L_1069:
        /*00fc*/ 	.byte	0x04, 0x1e
        /*00fe*/ 	.short	(.L_1071 - .L_1070)
.L_1070:
        /*0100*/ 	.word	0x00000000
.L_1071:


//--------------------- .nv.info._ZN10layer_norm40ln_parallel_residual_bwd_finalize_kernelINS_22Kernel_traits_finalizeILj2048E13__nv_bfloat16S2_S2_S2_fjLb0ELj1024ELj4ENS_18Kernel_traits_baseILj2048ES2_S2_S2_S2_fjLj1024EEEEELb0EEEvNS_9BwdParamsE --------------------------
	.section	.nv.info._ZN10layer_norm40ln_parallel_residual_bwd_finalize_kernelINS_22Kernel_traits_finalizeILj2048E13__nv_bfloat16S2_S2_S2_fjLb0ELj1024ELj4ENS_18Kernel_traits_baseILj2048ES2_S2_S2_S2_fjLj1024EEEEELb0EEEvNS_9BwdParamsE,"",@"SHT_CUDA_INFO"
	.sectionflags	@""
	.align	4


	//----- nvinfo : EIATTR_CUDA_API_VERSION
	.align		4
        /*0000*/ 	.byte	0x04, 0x37
        /*0002*/ 	.short	(.L_1073 - .L_1072)
.L_1072:
        /*0004*/ 	.word	0x00000082


	//----- nvinfo : EIATTR_SW2861232_WAR
	.align		4
.L_1073:
        /*0008*/ 	.byte	0x01, 0x35
	.zero		2


	//----- nvinfo : EIATTR_PARAM_CBANK
	.align		4
        /*000c*/ 	.byte	0x04, 0x0a
        /*000e*/ 	.short	(.L_1075 - .L_1074)
	.align		4
.L_1074:
        /*0010*/ 	.word	index@(.nv.constant0._ZN10layer_norm40ln_parallel_residual_bwd_finalize_kernelINS_22Kernel_traits_finalizeILj2048E13__nv_bfloat16S2_S2_S2_fjLb0ELj1024ELj4ENS_18Kernel_traits_baseILj2048ES2_S2_S2_S2_fjLj1024EEEEELb0EEEvNS_9BwdParamsE)
        /*0014*/ 	.short	0x0160
        /*0016*/ 	.short	0x0128


	//----- nvinfo : EIATTR_CBANK_PARAM_SIZE
	.align		4
.L_1075:
        /*0018*/ 	.byte	0x03, 0x19
        /*001a*/ 	.short	0x0128


	//----- nvinfo : EIATTR_KPARAM_INFO
	.align		4
        /*001c*/ 	.byte	0x04, 0x17
        /*001e*/ 	.short	(.L_1077 - .L_1076)
.L_1076:
        /*0020*/ 	.word	0x00000000
        /*0024*/ 	.short	0x0000
        /*0026*/ 	.short	0x0000
        /*0028*/ 	.byte	0x00, 0xf0, 0xa1, 0x04


	//----- nvinfo : EIATTR_MAXREG_COUNT
	.align		4
.L_1077:
        /*002c*/ 	.byte	0x03, 0x1b
        /*002e*/ 	.short	0x0040


	//----- nvinfo : EIATTR_NUM_BARRIERS
	.align		4
        /*0030*/ 	.byte	0x02, 0x4c
        /*0032*/ 	.byte	0x01
	.zero		1


	//----- nvinfo : EIATTR_MERCURY_ISA_VERSION
	.align		4
        /*0034*/ 	.byte	0x03, 0x5f
        /*0036*/ 	.short	0x0000


	//----- nvinfo : EIATTR_COOP_GROUP_MASK_REGIDS
	.align		4
        /*0038*/ 	.byte	0x04, 0x29
        /*003a*/ 	.short	(.L_1079 - .L_1078)


	//   ....[0]....
.L_1078:
        /*003c*/ 	.word	0xffffffff


	//   ....[1]....
        /*0040*/ 	.word	0xffffffff


	//   ....[2]....
        /*0044*/ 	.word	0xffffffff


	//   ....[3]....
        /*0048*/ 	.word	0xffffffff


	//   ....[4]....
        /*004c*/ 	.word	0xffffffff


	//   ....[5]....
        /*0050*/ 	.word	0xffffffff


	//   ....[6]....
        /*0054*/ 	.word	0xffffffff


	//   ....[7]....
        /*0058*/ 	.word	0xffffffff


	//   ....[8]....
        /*005c*/ 	.word	0xffffffff


	//   ....[9]....
        /*0060*/ 	.word	0xffffffff


	//   ....[10]....
        /*0064*/ 	.word	0xffffffff


	//   ....[11]....
        /*0068*/ 	.word	0xffffffff


	//   ....[12]....
        /*006c*/ 	.word	0xffffffff


	//   ....[13]....
        /*0070*/ 	.word	0xffffffff


	//   ....[14]....
        /*0074*/ 	.word	0xffffffff


	//   ....[15]....
        /*0078*/ 	.word	0xffffffff


	//   ....[16]....
        /*007c*/ 	.word	0xffffffff


	//   ....[17]....
        /*0080*/ 	.word	0xffffffff


	//   ....[18]....
        /*0084*/ 	.word	0xffffffff


	//   ....[19]....
        /*0088*/ 	.word	0xffffffff


	//   ....[20]....
        /*008c*/ 	.word	0xffffffff


	//   ....[21]....
        /*0090*/ 	.word	0xffffffff


	//   ....[22]....
        /*0094*/ 	.word	0xffffffff


	//   ....[23]....
        /*0098*/ 	.word	0xffffffff


	//   ....[24]....
        /*009c*/ 	.word	0xffffffff


	//   ....[25]....
        /*00a0*/ 	.word	0xffffffff


	//   ....[26]....
        /*00a4*/ 	.word	0xffffffff


	//   ....[27]....
        /*00a8*/ 	.word	0xffffffff


	//   ....[28]....
        /*00ac*/ 	.word	0xffffffff


	//   ....[29]....
        /*00b0*/ 	.word	0xffffffff


	//   ....[30]....
        /*00b4*/ 	.word	0xffffffff


	//   ....[31]....
        /*00b8*/ 	.word	0xffffffff


	//   ....[32]....
        /*00bc*/ 	.word	0xffffffff


	//   ....[33]....
        /*00c0*/ 	.word	0xffffffff


	//   ....[34]....
        /*00c4*/ 	.word	0xffffffff


	//   ....[35]....
        /*00c8*/ 	.word	0xffffffff


	//   ....[36]....
        /*00cc*/ 	.word	0xffffffff


	//   ....[37]....
        /*00d0*/ 	.word	0xffffffff


	//   ....[38]....
        /*00d4*/ 	.word	0xffffffff


	//   ....[39]....
        /*00d8*/ 	.word	0xffffffff


	//----- nvinfo : EIATTR_COOP_GROUP_INSTR_OFFSETS
	.align		4
.L_1079:
        /*00dc*/ 	.byte	0x04, 0x28
        /*00de*/ 	.short	(.L_1081 - .L_1080)


	//   ....[0]....
.L_1080:
        /*00e0*/ 	.word	0x00000b70


	//   ....[1]....
        /*00e4*/ 	.word	0x00000ba0


	//   ....[2]....
        /*00e8*/ 	.word	0x00000bb0


	//   ....[3]....
        /*00ec*/ 	.word	0x00000bc0


	//   ....[4]....
        /*00f0*/ 	.word	0x00000bf0


	//   ....[5]....
        /*00f4*/ 	.word	0x00000c10


	//   ....[6]....
        /*00f8*/ 	.word	0x00000c20


	//   ....[7]....
        /*00fc*/ 	.word	0x00000c30


	//   ....[8]....
        /*0100*/ 	.word	0x00000c60


	//   ....[9]....
        /*0104*/ 	.word	0x00000c80


	//   ....[10]....
        /*0108*/ 	.word	0x00000ca0


	//   ....[11]....
        /*010c*/ 	.word	0x00000cb0


	//   ....[12]....
        /*0110*/ 	.word	0x00000ce0


	//   ....[13]....
        /*0114*/ 	.word	0x00000d00


	//   ....[14]....
        /*0118*/ 	.word	0x00000d20


	//   ....[15]....
        /*011c*/ 	.word	0x00000d30


	//   ....[16]....
        /*0120*/ 	.word	0x00000d60


	//   ....[17]....
        /*0124*/ 	.word	0x00000d90


	//   ....[18]....
        /*0128*/ 	.word	0x00000da0


	//   ....[19]....
        /*012c*/ 	.word	0x00000db0


	//   ....[20]....
        /*0130*/ 	.word	0x000010c0


	//   ....[21]....
        /*0134*/ 	.word	0x00001130


	//   ....[22]....
        /*0138*/ 	.word	0x00001190


	//   ....[23]....
        /*013c*/ 	.word	0x000011f0


	//   ....[24]....
        /*0140*/ 	.word	0x00001260


	//   ....[25]....
        /*0144*/ 	.word	0x000012d0


	//   ....[26]....
        /*0148*/ 	.word	0x00001330


	//   ....[27]....
        /*014c*/ 	.word	0x00001390


	//   ....[28]....
        /*0150*/ 	.word	0x000013f0


	//   ....[29]....
        /*0154*/ 	.word	0x00001460


	//   ....[30]....
        /*0158*/ 	.word	0x000014d0


	//   ....[31]....
        /*015c*/ 	.word	0x00001530


	//   ....[32]....
        /*0160*/ 	.word	0x00001590


	//   ....[33]....
        /*0164*/ 	.word	0x000015f0


	//   ....[34]....
        /*0168*/ 	.word	0x00001660


	//   ....[35]....
        /*016c*/ 	.word	0x000016d0


	//   ....[36]....
        /*0170*/ 	.word	0x00001730


	//   ....[37]....
        /*0174*/ 	.word	0x00001790


	//   ....[38]....
        /*0178*/ 	.word	0x000017f0


	//   ....[39]....
        /*017c*/ 	.word	0x00001850


	//----- nvinfo : EIATTR_EXIT_INSTR_OFFSETS
	.align		4
.L_1081:
        /*0180*/ 	.byte	0x04, 0x1c
        /*0182*/ 	.short	(.L_1083 - .L_1082)


	//   ....[0]....
.L_1082:
        /*0184*/ 	.word	0x00000070


	//   ....[1]....
        /*0188*/ 	.word	0x00001060


	//----- nvinfo : EIATTR_MAX_THREADS
	.align		4
.L_1083:
        /*018c*/ 	.byte	0x04, 0x05
        /*018e*/ 	.short	(.L_1085 - .L_1084)
.L_1084:
        /*0190*/ 	.word	0x00000400
        /*0194*/ 	.word	0x00000001
        /*0198*/ 	.word	0x00000001


	//----- nvinfo : EIATTR_CRS_STACK_SIZE
	.align		4
.L_1085:
        /*019c*/ 	.byte	0x04, 0x1e
        /*019e*/ 	.short	(.L_1087 - .L_1086)
.L_1086:
        /*01a0*/ 	.word	0x00000000
.L_1087:


//--------------------- .nv.info._ZN10layer_norm31ln_parallel_residual_bwd_kernelINS_13Kernel_traitsI13__nv_bfloat16S2_S2_S2_fjLj2048ELj1ELj1ELj4ELj16ENS_18Kernel_traits_baseILj2048ES2_S2_S2_S2_fjLj128EEEEELb1ELb1ELb0EEEvNS_9BwdParamsE --------------------------
	.section	.nv.info._ZN10layer_norm31ln_parallel_residual_bwd_kernelINS_13Kernel_traitsI13__nv_bfloat16S2_S2_S2_fjLj2048ELj1ELj1ELj4ELj16ENS_18Kernel_traits_baseILj2048ES2_S2_S2_S2_fjLj128EEEEELb1ELb1ELb0EEEvNS_9BwdParamsE,"",@"SHT_CUDA_INFO"
	.sectionflags	@""
	.align	4


	//----- nvinfo : EIATTR_CUDA_API_VERSION
	.align		4
        /*0000*/ 	.byte	0x04, 0x37
        /*0002*/ 	.short	(.L_1089 - .L_1088)
.L_1088:
        /*0004*/ 	.word	0x00000082


	//----- nvinfo : EIATTR_SW2861232_WAR
	.align		4
.L_1089:
        /*0008*/ 	.byte	0x01, 0x35
	.zero		2


	//----- nvinfo : EIATTR_PARAM_CBANK
	.align		4
        /*000c*/ 	.byte	0x04, 0x0a
        /*000e*/ 	.short	(.L_1091 - .L_1090)
	.align		4
.L_1090:
        /*0010*/ 	.word	index@(.nv.constant0._ZN10layer_norm31ln_parallel_residual_bwd_kernelINS_13Kernel_traitsI13__nv_bfloat16S2_S2_S2_fjLj2048ELj1ELj1ELj4ELj16ENS_18Kernel_traits_baseILj2048ES2_S2_S2_S2_fjLj128EEEEELb1ELb1ELb0EEEvNS_9BwdParamsE)
        /*0014*/ 	.short	0x0160
        /*0016*/ 	.short	0x0128


	//----- nvinfo : EIATTR_CBANK_PARAM_SIZE
	.align		4
.L_1091:
        /*0018*/ 	.byte	0x03, 0x19
        /*001a*/ 	.short	0x0128


	//----- nvinfo : EIATTR_KPARAM_INFO
	.align		4
        /*001c*/ 	.byte	0x04, 0x17
        /*001e*/ 	.short	(.L_1093 - .L_1092)
.L_1092:
        /*0020*/ 	.word	0x00000000
        /*0024*/ 	.short	0x0000
        /*0026*/ 	.short	0x0000
        /*0028*/ 	.byte	0x00, 0xf0, 0xa1, 0x04


	//----- nvinfo : EIATTR_MAXREG_COUNT
	.align		4
.L_1093:
        /*002c*/ 	.byte	0x03, 0x1b
        /*002e*/ 	.short	0x00ff


	//----- nvinfo : EIATTR_NUM_BARRIERS
	.align		4
        /*0030*/ 	.byte	0x02, 0x4c
        /*0032*/ 	.byte	0x01
	.zero		1


	//----- nvinfo : EIATTR_MERCURY_ISA_VERSION
	.align		4
        /*0034*/ 	.byte	0x03, 0x5f
        /*0036*/ 	.short	0x0000


	//----- nvinfo : EIATTR_COOP_GROUP_MASK_REGIDS
	.align		4
        /*0038*/ 	.byte	0x04, 0x29
        /*003a*/ 	.short	(.L_1095 - .L_1094)


	//   ....[0]....
.L_1094:
        /*003c*/ 	.word	0xffffffff


	//   ....[1]....
        /*0040*/ 	.word	0xffffffff


	//   ....[2]....
        /*0044*/ 	.word	0xffffffff


	//   ....[3]....
        /*0048*/ 	.word	0xffffffff


	//   ....[4]....
        /*004c*/ 	.word	0xffffffff


	//   ....[5]....
        /*0050*/ 	.word	0xffffffff


	//   ....[6]....
        /*0054*/ 	.word	0xffffffff


	//   ....[7]....
        /*0058*/ 	.word	0xffffffff


	//   ....[8]....
        /*005c*/ 	.word	0xffffffff


	//   ....[9]....
        /*0060*/ 	.word	0xffffffff


	//   ....[10]....
        /*0064*/ 	.word	0xffffffff


	//   ....[11]....
        /*0068*/ 	.word	0xffffffff


	//   ....[12]....
        /*006c*/ 	.word	0xffffffff


	//   ....[13]....
        /*0070*/ 	.word	0xffffffff


	//   ....[14]....
        /*0074*/ 	.word	0xffffffff


	//   ....[15]....
        /*0078*/ 	.word	0xffffffff


	//   ....[16]....
        /*007c*/ 	.word	0xffffffff


	//   ....[17]....
        /*0080*/ 	.word	0xffffffff


	//   ....[18]....
        /*0084*/ 	.word	0xffffffff


	//   ....[19]....
        /*0088*/ 	.word	0xffffffff


	//----- nvinfo : EIATTR_COOP_GROUP_INSTR_OFFSETS
	.align		4
.L_1095:
        /*008c*/ 	.byte	0x04, 0x28
        /*008e*/ 	.short	(.L_1097 - .L_1096)


	//   ....[0]....
.L_1096:
        /*0090*/ 	.word	0x00001120


	//   ....[1]....
        /*0094*/ 	.word	0x00001140


	//   ....[2]....
        /*0098*/ 	.word	0x00001160


	//   ....[3]....
        /*009c*/ 	.word	0x00001180


	//   ....[4]....
        /*00a0*/ 	.word	0x000011a0


	//   ....[5]....
        /*00a4*/ 	.word	0x000011c0


	//   ....[6]....
        /*00a8*/ 	.word	0x000011e0


	//   ....[7]....
        /*00ac*/ 	.word	0x00001200


	//   ....[8]....
        /*00b0*/ 	.word	0x00001220


	//   ....[9]....
        /*00b4*/ 	.word	0x00001240


	//   ....[10]....
        /*00b8*/ 	.word	0x000026e0


	//   ....[11]....
        /*00bc*/ 	.word	0x00002760


	//   ....[12]....
        /*00c0*/ 	.word	0x000027e0


	//   ....[13]....
        /*00c4*/ 	.word	0x00002850


	//   ....[14]....
        /*00c8*/ 	.word	0x000028d0


	//   ....[15]....
        /*00cc*/ 	.word	0x00002940


	//   ....[16]....
        /*00d0*/ 	.word	0x000029c0


	//   ....[17]....
        /*00d4*/ 	.word	0x00002a30


	//   ....[18]....
        /*00d8*/ 	.word	0x00002ab0


	//   ....[19]....
        /*00dc*/ 	.word	0x00002b20


	//----- nvinfo : EIATTR_EXIT_INSTR_OFFSETS
	.align		4
.L_1097:
        /*00e0*/ 	.byte	0x04, 0x1c
        /*00e2*/ 	.short	(.L_1099 - .L_1098)


	//   ....[0]....
.L_1098:
        /*00e4*/ 	.word	0x00002600


	//   ....[1]....
        /*00e8*/ 	.word	0x00002680


	//----- nvinfo : EIATTR_MAX_THREADS
	.align		4
.L_1099:
        /*00ec*/ 	.byte	0x04, 0x05
        /*00ee*/ 	.short	(.L_1101 - .L_1100)
.L_1100:
        /*00f0*/ 	.word	0x00000080
        /*00f4*/ 	.word	0x00000001
        /*00f8*/ 	.word	0x00000001


	//----- nvinfo : EIATTR_CRS_STACK_SIZE
	.align		4
.L_1101:
        /*00fc*/ 	.byte	0x04, 0x1e
        /*00fe*/ 	.short	(.L_1103 - .L_1102)
.L_1102:
        /*0100*/ 	.word	0x00000000
.L_1103:


//--------------------- .nv.info._ZN10layer_norm22ln_bwd_finalize_kernelINS_22Kernel_traits_finalizeILj2048E13__nv_bfloat16S2_S2_S2_fjLb0ELj1024ELj4ENS_18Kernel_traits_baseILj2048ES2_S2_S2_S2_fjLj1024EEEEELb0ELb1EEEvNS_9BwdParamsE --------------------------
	.section	.nv.info._ZN10layer_norm22ln_bwd_finalize_kernelINS_22Kernel_traits_finalizeILj2048E13__nv_bfloat16S2_S2_S2_fjLb0ELj1024ELj4ENS_18Kernel_traits_baseILj2048ES2_S2_S2_S2_fjLj1024EEEEELb0ELb1EEEvNS_9BwdParamsE,"",@"SHT_CUDA_INFO"
	.sectionflags	@""
	.align	4


	//----- nvinfo : EIATTR_CUDA_API_VERSION
	.align		4
        /*0000*/ 	.byte	0x04, 0x37
        /*0002*/ 	.short	(.L_1105 - .L_1104)
.L_1104:
        /*0004*/ 	.word	0x00000082


	//----- nvinfo : EIATTR_SW2861232_WAR
	.align		4
.L_1105:
        /*0008*/ 	.byte	0x01, 0x35
	.zero		2


	//----- nvinfo : EIATTR_PARAM_CBANK
	.align		4
        /*000c*/ 	.byte	0x04, 0x0a
        /*000e*/ 	.short	(.L_1107 - .L_1106)
	.align		4
.L_1106:
        /*0010*/ 	.word	index@(.nv.constant0._ZN10layer_norm22ln_bwd_finalize_kernelINS_22Kernel_traits_finalizeILj2048E13__nv_bfloat16S2_S2_S2_fjLb0ELj1024ELj4ENS_18Kernel_traits_baseILj2048ES2_S2_S2_S2_fjLj1024EEEEELb0ELb1EEEvNS_9BwdParamsE)
        /*0014*/ 	.short	0x0160
        /*0016*/ 	.short	0x0128


	//----- nvinfo : EIATTR_CBANK_PARAM_SIZE
	.align		4
.L_1107:
        /*0018*/ 	.byte	0x03, 0x19
        /*001a*/ 	.short	0x0128


	//----- nvinfo : EIATTR_KPARAM_INFO
	.align		4
        /*001c*/ 	.byte	0x04, 0x17
        /*001e*/ 	.short	(.L_1109 - .L_1108)
.L_1108:
        /*0020*/ 	.word	0x00000000
        /*0024*/ 	.short	0x0000
        /*0026*/ 	.short	0x0000
        /*0028*/ 	.byte	0x00, 0xf0, 0xa1, 0x04


	//----- nvinfo : EIATTR_MAXREG_COUNT
	.align		4
.L_1109:
        /*002c*/ 	.byte	0x03, 0x1b
        /*002e*/ 	.short	0x0040


	//----- nvinfo : EIATTR_NUM_BARRIERS
	.align		4
        /*0030*/ 	.byte	0x02, 0x4c
        /*0032*/ 	.byte	0x01
	.zero		1


	//----- nvinfo : EIATTR_MERCURY_ISA_VERSION
	.align		4
        /*0034*/ 	.byte	0x03, 0x5f
        /*0036*/ 	.short	0x0000


	//----- nvinfo : EIATTR_COOP_GROUP_MASK_REGIDS
	.align		4
        /*0038*/ 	.byte	0x04, 0x29
        /*003a*/ 	.short	(.L_1111 - .L_1110)


	//   ....[0]....
.L_1110:
        /*003c*/ 	.word	0xffffffff


	//   ....[1]....
        /*0040*/ 	.word	0xffffffff


	//   ....[2]....
        /*0044*/ 	.word	0xffffffff


	//   ....[3]....
        /*0048*/ 	.word	0xffffffff


	//   ....[4]....
        /*004c*/ 	.word	0xffffffff


	//   ....[5]....
        /*0050*/ 	.word	0xffffffff


	//   ....[6]....
        /*0054*/ 	.word	0xffffffff


	//   ....[7]....
        /*0058*/ 	.word	0xffffffff


	//   ....[8]....
        /*005c*/ 	.word	0xffffffff


	//   ....[9]....
        /*0060*/ 	.word	0xffffffff


	//   ....[10]....
        /*0064*/ 	.word	0xffffffff


	//   ....[11]....
        /*0068*/ 	.word	0xffffffff


	//   ....[12]....
        /*006c*/ 	.word	0xffffffff


	//   ....[13]....
        /*0070*/ 	.word	0xffffffff


	//   ....[14]....
        /*0074*/ 	.word	0xffffffff


	//   ....[15]....
        /*0078*/ 	.word	0xffffffff


	//   ....[16]....
        /*007c*/ 	.word	0xffffffff


	//   ....[17]....
        /*0080*/ 	.word	0xffffffff


	//   ....[18]....
        /*0084*/ 	.word	0xffffffff


	//   ....[19]....
        /*0088*/ 	.word	0xffffffff


	//----- nvinfo : EIATTR_COOP_GROUP_INSTR_OFFSETS
	.align		4
.L_1111:
        /*008c*/ 	.byte	0x04, 0x28
        /*008e*/ 	.short	(.L_1113 - .L_1112)


	//   ....[0]....
.L_1112:
        /*0090*/ 	.word	0x000007f0


	//   ....[1]....
        /*0094*/ 	.word	0x00000820


	//   ....[2]....
        /*0098*/ 	.word	0x00000840


	//   ....[3]....
        /*009c*/ 	.word	0x00000850


	//   ....[4]....
        /*00a0*/ 	.word	0x00000880


	//   ....[5]....
        /*00a4*/ 	.word	0x00000890


	//   ....[6]....
        /*00a8*/ 	.word	0x000008c0


	//   ....[7]....
        /*00ac*/ 	.word	0x000008d0


	//   ....[8]....
        /*00b0*/ 	.word	0x00000900


	//   ....[9]....
        /*00b4*/ 	.word	0x00000910


	//   ....[10]....
        /*00b8*/ 	.word	0x00000b00


	//   ....[11]....
        /*00bc*/ 	.word	0x00000b80


	//   ....[12]....
        /*00c0*/ 	.word	0x00000be0


	//   ....[13]....
        /*00c4*/ 	.word	0x00000c40


	//   ....[14]....
        /*00c8*/ 	.word	0x00000cb0


	//   ....[15]....
        /*00cc*/ 	.word	0x00000d20


	//   ....[16]....
        /*00d0*/ 	.word	0x00000d80


	//   ....[17]....
        /*00d4*/ 	.word	0x00000de0


	//   ....[18]....
        /*00d8*/ 	.word	0x00000e40


	//   ....[19]....
        /*00dc*/ 	.word	0x00000ea0


	//----- nvinfo : EIATTR_EXIT_INSTR_OFFSETS
	.align		4
.L_1113:
        /*00e0*/ 	.byte	0x04, 0x1c
        /*00e2*/ 	.short	(.L_1115 - .L_1114)


	//   ....[0]....
.L_1114:
        /*00e4*/ 	.word	0x00000070


	//   ....[1]....
        /*00e8*/ 	.word	0x00000aa0


	//----- nvinfo : EIATTR_MAX_THREADS
	.align		4
.L_1115:
        /*00ec*/ 	.byte	0x04, 0x05
        /*00ee*/ 	.short	(.L_1117 - .L_1116)
.L_1116:
        /*00f0*/ 	.word	0x00000400
        /*00f4*/ 	.word	0x00000001
        /*00f8*/ 	.word	0x00000001


	//----- nvinfo : EIATTR_CRS_STACK_SIZE
	.align		4
.L_1117:
        /*00fc*/ 	.byte	0x04, 0x1e
        /*00fe*/ 	.short	(.L_1119 - .L_1118)
.L_1118:
        /*0100*/ 	.word	0x00000000
.L_1119:


//--------------------- .nv.info._ZN10layer_norm40ln_parallel_residual_bwd_finalize_kernelINS_22Kernel_traits_finalizeILj2048E13__nv_bfloat16S2_S2_S2_fjLb0ELj1024ELj4ENS_18Kernel_traits_baseILj2048ES2_S2_S2_S2_fjLj1024EEEEELb1EEEvNS_9BwdParamsE --------------------------
	.section	.nv.info._ZN10layer_norm40ln_parallel_residual_bwd_finalize_kernelINS_22Kernel_traits_finalizeILj2048E13__nv_bfloat16S2_S2_S2_fjLb0ELj1024ELj4ENS_18Kernel_traits_baseILj2048ES2_S2_S2_S2_fjLj1024EEEEELb1EEEvNS_9BwdParamsE,"",@"SHT_CUDA_INFO"
	.sectionflags	@""
	.align	4


	//----- nvinfo : EIATTR_CUDA_API_VERSION
	.align		4
        /*0000*/ 	.byte	0x04, 0x37
        /*0002*/ 	.short	(.L_1121 - .L_1120)
.L_1120:
        /*0004*/ 	.word	0x00000082


	//----- nvinfo : EIATTR_SW2861232_WAR
	.align		4
.L_1121:
        /*0008*/ 	.byte	0x01, 0x35
	.zero		2


	//----- nvinfo : EIATTR_PARAM_CBANK
	.align		4
        /*000c*/ 	.byte	0x04, 0x0a
        /*000e*/ 	.short	(.L_1123 - .L_1122)
	.align		4
.L_1122:
        /*0010*/ 	.word	index@(.nv.constant0._ZN10layer_norm40ln_parallel_residual_bwd_finalize_kernelINS_22Kernel_traits_finalizeILj2048E13__nv_bfloat16S2_S2_S2_fjLb0ELj1024ELj4ENS_18Kernel_traits_baseILj2048ES2_S2_S2_S2_fjLj1024EEEEELb1EEEvNS_9BwdParamsE)
        /*0014*/ 	.short	0x0160
        /*0016*/ 	.short	0x0128


	//----- nvinfo : EIATTR_CBANK_PARAM_SIZE
	.align		4
.L_1123:
        /*0018*/ 	.byte	0x03, 0x19
        /*001a*/ 	.short	0x0128


	//----- nvinfo : EIATTR_KPARAM_INFO
	.align		4
        /*001c*/ 	.byte	0x04, 0x17
        /*001e*/ 	.short	(.L_1125 - .L_1124)
.L_1124:
        /*0020*/ 	.word	0x00000000
        /*0024*/ 	.short	0x0000
        /*0026*/ 	.short	0x0000
        /*0028*/ 	.byte	0x00, 0xf0, 0xa1, 0x04


	//----- nvinfo : EIATTR_MAXREG_COUNT
	.align		4
.L_1125:
        /*002c*/ 	.byte	0x03, 0x1b
        /*002e*/ 	.short	0x0040


	//----- nvinfo : EIATTR_NUM_BARRIERS
	.align		4
        /*0030*/ 	.byte	0x02, 0x4c
        /*0032*/ 	.byte	0x01
	.zero		1


	//----- nvinfo : EIATTR_MERCURY_ISA_VERSION
	.align		4
        /*0034*/ 	.byte	0x03, 0x5f
        /*0036*/ 	.short	0x0000


	//----- nvinfo : EIATTR_COOP_GROUP_MASK_REGIDS
	.align		4
        /*0038*/ 	.byte	0x04, 0x29
        /*003a*/ 	.short	(.L_1127 - .L_1126)


	//   ....[0]....
.L_1126:
        /*003c*/ 	.word	0xffffffff


	//   ....[1]....
        /*0040*/ 	.word	0xffffffff


	//   ....[2]....
        /*0044*/ 	.word	0xffffffff


	//   ....[3]....
        /*0048*/ 	.word	0xffffffff


	//   ....[4]....
        /*004c*/ 	.word	0xffffffff


	//   ....[5]....
        /*0050*/ 	.word	0xffffffff


	//   ....[6]....
        /*0054*/ 	.word	0xffffffff


	//   ....[7]....
        /*0058*/ 	.word	0xffffffff


	//   ....[8]....
        /*005c*/ 	.word	0xffffffff


	//   ....[9]....
        /*0060*/ 	.word	0xffffffff


	//   ....[10]....
        /*0064*/ 	.word	0xffffffff


	//   ....[11]....
        /*0068*/ 	.word	0xffffffff


	//   ....[12]....
        /*006c*/ 	.word	0xffffffff


	//   ....[13]....
        /*0070*/ 	.word	0xffffffff


	//   ....[14]....
        /*0074*/ 	.word	0xffffffff


	//   ....[15]....
        /*0078*/ 	.word	0xffffffff


	//   ....[16]....
        /*007c*/ 	.word	0xffffffff


	//   ....[17]....
        /*0080*/ 	.word	0xffffffff


	//   ....[18]....
        /*0084*/ 	.word	0xffffffff


	//   ....[19]....
        /*0088*/ 	.word	0xffffffff


	//   ....[20]....
        /*008c*/ 	.word	0xffffffff


	//   ....[21]....
        /*0090*/ 	.word	0xffffffff


	//   ....[22]....
        /*0094*/ 	.word	0xffffffff


	//   ....[23]....
        /*0098*/ 	.word	0xffffffff


	//   ....[24]....
        /*009c*/ 	.word	0xffffffff


	//   ....[25]....
        /*00a0*/ 	.word	0xffffffff


	//   ....[26]....
        /*00a4*/ 	.word	0xffffffff


	//   ....[27]....
        /*00a8*/ 	.word	0xffffffff


	//   ....[28]....
        /*00ac*/ 	.word	0xffffffff


	//   ....[29]....
        /*00b0*/ 	.word	0xffffffff


	//   ....[30]....
        /*00b4*/ 	.word	0xffffffff


	//   ....[31]....
        /*00b8*/ 	.word	0xffffffff


	//   ....[32]....
        /*00bc*/ 	.word	0xffffffff


	//   ....[33]....
        /*00c0*/ 	.word	0xffffffff


	//   ....[34]....
        /*00c4*/ 	.word	0xffffffff


	//   ....[35]....
        /*00c8*/ 	.word	0xffffffff


	//   ....[36]....
        /*00cc*/ 	.word	0xffffffff


	//   ....[37]....
        /*00d0*/ 	.word	0xffffffff


	//   ....[38]....
        /*00d4*/ 	.word	0xffffffff


	//   ....[39]....
        /*00d8*/ 	.word	0xffffffff


	//----- nvinfo : EIATTR_COOP_GROUP_INSTR_OFFSETS
	.align		4
.L_1127:
        /*00dc*/ 	.byte	0x04, 0x28
        /*00de*/ 	.short	(.L_1129 - .L_1128)


	//   ....[0]....
.L_1128:
        /*00e0*/ 	.word	0x00000b60


	//   ....[1]....
        /*00e4*/ 	.word	0x00000b90


	//   ....[2]....
        /*00e8*/ 	.word	0x00000ba0


	//   ....[3]....
        /*00ec*/ 	.word	0x00000bb0


	//   ....[4]....
        /*00f0*/ 	.word	0x00000be0


	//   ....[5]....
        /*00f4*/ 	.word	0x00000c00


	//   ....[6]....
        /*00f8*/ 	.word	0x00000c10


	//   ....[7]....
        /*00fc*/ 	.word	0x00000c20


	//   ....[8]....
        /*0100*/ 	.word	0x00000c50


	//   ....[9]....
        /*0104*/ 	.word	0x00000c70


	//   ....[10]....
        /*0108*/ 	.word	0x00000c90


	//   ....[11]....
        /*010c*/ 	.word	0x00000ca0


	//   ....[12]....
        /*0110*/ 	.word	0x00000cd0


	//   ....[13]....
        /*0114*/ 	.word	0x00000cf0


	//   ....[14]....
        /*0118*/ 	.word	0x00000d10


	//   ....[15]....
        /*011c*/ 	.word	0x00000d20


	//   ....[16]....
        /*0120*/ 	.word	0x00000d50


	//   ....[17]....
        /*0124*/ 	.word	0x00000d80


	//   ....[18]....
        /*0128*/ 	.word	0x00000d90


	//   ....[19]....
        /*012c*/ 	.word	0x00000da0


	//   ....[20]....
        /*0130*/ 	.word	0x00001090


	//   ....[21]....
        /*0134*/ 	.word	0x00001100


	//   ....[22]....
        /*0138*/ 	.word	0x00001160


	//   ....[23]....
        /*013c*/ 	.word	0x000011c0


	//   ....[24]....
        /*0140*/ 	.word	0x00001230


	//   ....[25]....
        /*0144*/ 	.word	0x000012a0


	//   ....[26]....
        /*0148*/ 	.word	0x00001300


	//   ....[27]....
        /*014c*/ 	.word	0x00001360


	//   ....[28]....
        /*0150*/ 	.word	0x000013c0


	//   ....[29]....
        /*0154*/ 	.word	0x00001430


	//   ....[30]....
        /*0158*/ 	.word	0x000014a0


	//   ....[31]....
        /*015c*/ 	.word	0x00001500


	//   ....[32]....
        /*0160*/ 	.word	0x00001560


	//   ....[33]....
        /*0164*/ 	.word	0x000015c0


	//   ....[34]....
        /*0168*/ 	.word	0x00001630


	//   ....[35]....
        /*016c*/ 	.word	0x000016a0


	//   ....[36]....
        /*0170*/ 	.word	0x00001700


	//   ....[37]....
        /*0174*/ 	.word	0x00001760


	//   ....[38]....
        /*0178*/ 	.word	0x000017c0


	//   ....[39]....
        /*017c*/ 	.word	0x00001820


	//----- nvinfo : EIATTR_EXIT_INSTR_OFFSETS
	.align		4
.L_1129:
        /*0180*/ 	.byte	0x04, 0x1c
        /*0182*/ 	.short	(.L_1131 - .L_1130)


	//   ....[0]....
.L_1130:
        /*0184*/ 	.word	0x00000070


	//   ....[1]....
        /*0188*/ 	.word	0x00001030


	//----- nvinfo : EIATTR_MAX_THREADS
	.align		4
.L_1131:
        /*018c*/ 	.byte	0x04, 0x05
        /*018e*/ 	.short	(.L_1133 - .L_1132)
.L_1132:
        /*0190*/ 	.word	0x00000400
        /*0194*/ 	.word	0x00000001
        /*0198*/ 	.word	0x00000001


	//----- nvinfo : EIATTR_CRS_STACK_SIZE
	.align		4
.L_1133:
        /*019c*/ 	.byte	0x04, 0x1e
        /*019e*/ 	.short	(.L_1135 - .L_1134)
.L_1134:
        /*01a0*/ 	.word	0x00000000
.L_1135:


//--------------------- .nv.info._ZN10layer_norm31ln_parallel_residual_bwd_kernelINS_13Kernel_traitsI13__nv_bfloat16S2_S2_S2_fjLj2048ELj1ELj1ELj4ELj16ENS_18Kernel_traits_baseILj2048ES2_S2_S2_S2_fjLj128EEEEELb1ELb1ELb1EEEvNS_9BwdParamsE --------------------------
	.section	.nv.info._ZN10layer_norm31ln_parallel_residual_bwd_kernelINS_13Kernel_traitsI13__nv_bfloat16S2_S2_S2_fjLj2048ELj1ELj1ELj4ELj16ENS_18Kernel_traits_baseILj2048ES2_S2_S2_S2_fjLj128EEEEELb1ELb1ELb1EEEvNS_9BwdParamsE,"",@"SHT_CUDA_INFO"
	.sectionflags	@""
	.align	4


	//----- nvinfo : EIATTR_CUDA_API_VERSION
	.align		4
        /*0000*/ 	.byte	0x04, 0x37
        /*0002*/ 	.short	(.L_1137 - .L_1136)
.L_1136:
        /*0004*/ 	.word	0x00000082


	//----- nvinfo : EIATTR_SW2861232_WAR
	.align		4
.L_1137:
        /*0008*/ 	.byte	0x01, 0x35
	.zero		2


	//----- nvinfo : EIATTR_PARAM_CBANK
	.align		4
        /*000c*/ 	.byte	0x04, 0x0a
        /*000e*/ 	.short	(.L_1139 - .L_1138)
	.align		4
.L_1138:
        /*0010*/ 	.word	index@(.nv.constant0._ZN10layer_norm31ln_parallel_residual_bwd_kernelINS_13Kernel_traitsI13__nv_bfloat16S2_S2_S2_fjLj2048ELj1ELj1ELj4ELj16ENS_18Kernel_traits_baseILj2048ES2_S2_S2_S2_fjLj128EEEEELb1ELb1ELb1EEEvNS_9BwdParamsE)
        /*0014*/ 	.short	0x0160
        /*0016*/ 	.short	0x0128


	//----- nvinfo : EIATTR_CBANK_PARAM_SIZE
	.align		4
.L_1139:
        /*0018*/ 	.byte	0x03, 0x19
        /*001a*/ 	.short	0x0128


	//----- nvinfo : EIATTR_KPARAM_INFO
	.align		4
        /*001c*/ 	.byte	0x04, 0x17
        /*001e*/ 	.short	(.L_1141 - .L_1140)
.L_1140:
        /*0020*/ 	.word	0x00000000
        /*0024*/ 	.short	0x0000
        /*0026*/ 	.short	0x0000
        /*0028*/ 	.byte	0x00, 0xf0, 0xa1, 0x04


	//----- nvinfo : EIATTR_MAXREG_COUNT
	.align		4
.L_1141:
        /*002c*/ 	.byte	0x03, 0x1b
        /*002e*/ 	.short	0x00ff


	//----- nvinfo : EIATTR_NUM_BARRIERS
	.align		4
        /*0030*/ 	.byte	0x02, 0x4c
        /*0032*/ 	.byte	0x01
	.zero		1


	//----- nvinfo : EIATTR_MERCURY_ISA_VERSION
	.align		4
        /*0034*/ 	.byte	0x03, 0x5f
        /*0036*/ 	.short	0x0000


	//----- nvinfo : EIATTR_COOP_GROUP_MASK_REGIDS
	.align		4
        /*0038*/ 	.byte	0x04, 0x29
        /*003a*/ 	.short	(.L_1143 - .L_1142)


	//   ....[0]....
.L_1142:
        /*003c*/ 	.word	0xffffffff


	//   ....[1]....
        /*0040*/ 	.word	0xffffffff


	//   ....[2]....
        /*0044*/ 	.word	0xffffffff


	//   ....[3]....
        /*0048*/ 	.word	0xffffffff


	//   ....[4]....
        /*004c*/ 	.word	0xffffffff


	//   ....[5]....
        /*0050*/ 	.word	0xffffffff


	//   ....[6]....
        /*0054*/ 	.word	0xffffffff


	//   ....[7]....
        /*0058*/ 	.word	0xffffffff


	//   ....[8]....
        /*005c*/ 	.word	0xffffffff


	//   ....[9]....
        /*0060*/ 	.word	0xffffffff


	//   ....[10]....
        /*0064*/ 	.word	0xffffffff


	//   ....[11]....
        /*0068*/ 	.word	0xffffffff


	//   ....[12]....
        /*006c*/ 	.word	0xffffffff


	//   ....[13]....
        /*0070*/ 	.word	0xffffffff


	//   ....[14]....
        /*0074*/ 	.word	0xffffffff


	//   ....[15]....
        /*0078*/ 	.word	0xffffffff


	//   ....[16]....
        /*007c*/ 	.word	0xffffffff


	//   ....[17]....
        /*0080*/ 	.word	0xffffffff


	//   ....[18]....
        /*0084*/ 	.word	0xffffffff


	//   ....[19]....
        /*0088*/ 	.word	0xffffffff


	//----- nvinfo : EIATTR_COOP_GROUP_INSTR_OFFSETS
	.align		4
.L_1143:
        /*008c*/ 	.byte	0x04, 0x28
        /*008e*/ 	.short	(.L_1145 - .L_1144)


	//   ....[0]....
.L_1144:
        /*0090*/ 	.word	0x00000fa0


	//   ....[1]....
        /*0094*/ 	.word	0x00000fc0


	//   ....[2]....
        /*0098*/ 	.word	0x00000fe0


	//   ....[3]....
        /*009c*/ 	.word	0x00001000


	//   ....[4]....
        /*00a0*/ 	.word	0x00001020


	//   ....[5]....
        /*00a4*/ 	.word	0x00001040


	//   ....[6]....
        /*00a8*/ 	.word	0x00001060


	//   ....[7]....
        /*00ac*/ 	.word	0x00001080


	//   ....[8]....
        /*00b0*/ 	.word	0x000010b0


	//   ....[9]....
        /*00b4*/ 	.word	0x000010c0


	//   ....[10]....
        /*00b8*/ 	.word	0x000025f0


	//   ....[11]....
        /*00bc*/ 	.word	0x00002670


	//   ....[12]....
        /*00c0*/ 	.word	0x000026f0


	//   ....[13]....
        /*00c4*/ 	.word	0x00002760


	//   ....[14]....
        /*00c8*/ 	.word	0x000027e0


	//   ....[15]....
        /*00cc*/ 	.word	0x00002850


	//   ....[16]....
        /*00d0*/ 	.word	0x000028d0


	//   ....[17]....
        /*00d4*/ 	.word	0x00002940


	//   ....[18]....
        /*00d8*/ 	.word	0x000029c0


	//   ....[19]....
        /*00dc*/ 	.word	0x00002a30


	//----- nvinfo : EIATTR_EXIT_INSTR_OFFSETS
	.align		4
.L_1145:
        /*00e0*/ 	.byte	0x04, 0x1c
        /*00e2*/ 	.short	(.L_1147 - .L_1146)


	//   ....[0]....
.L_1146:
        /*00e4*/ 	.word	0x00002590


	//----- nvinfo : EIATTR_MAX_THREADS
	.align		4
.L_1147:
        /*00e8*/ 	.byte	0x04, 0x05
        /*00ea*/ 	.short	(.L_1149 - .L_1148)
.L_1148:
        /*00ec*/ 	.word	0x00000080
        /*00f0*/ 	.word	0x00000001
        /*00f4*/ 	.word	0x00000001


	//----- nvinfo : EIATTR_CRS_STACK_SIZE
	.align		4
.L_1149:
        /*00f8*/ 	.byte	0x04, 0x1e
        /*00fa*/ 	.short	(.L_1151 - .L_1150)
.L_1150:
        /*00fc*/ 	.word	0x00000000
.L_1151:


//--------------------- .nv.info._ZN10layer_norm31ln_parallel_residual_bwd_kernelINS_13Kernel_traitsI6__halfS2_S2_S2_fjLj2048ELj1ELj1ELj4ELj16ENS_18Kernel_traits_baseILj2048ES2_S2_S2_S2_fjLj128EEEEELb0ELb0ELb0EEEvNS_9BwdParamsE --------------------------
	.section	.nv.info._ZN10layer_norm31ln_parallel_residual_bwd_kernelINS_13Kernel_traitsI6__halfS2_S2_S2_fjLj2048ELj1ELj1ELj4ELj16ENS_18Kernel_traits_baseILj2048ES2_S2_S2_S2_fjLj128EEEEELb0ELb0ELb0EEEvNS_9BwdParamsE,"",@"SHT_CUDA_INFO"
	.sectionflags	@""
	.align	4


	//----- nvinfo : EIATTR_CUDA_API_VERSION
	.align		4
        /*0000*/ 	.byte	0x04, 0x37
        /*0002*/ 	.short	(.L_1153 - .L_1152)
.L_1152:
        /*0004*/ 	.word	0x00000082


	//----- nvinfo : EIATTR_SW2861232_WAR
	.align		4
.L_1153:
        /*0008*/ 	.byte	0x01, 0x35
	.zero		2


	//----- nvinfo : EIATTR_PARAM_CBANK
	.align		4
        /*000c*/ 	.byte	0x04, 0x0a
        /*000e*/ 	.short	(.L_1155 - .L_1154)
	.align		4
.L_1154:
        /*0010*/ 	.word	index@(.nv.constant0._ZN10layer_norm31ln_parallel_residual_bwd_kernelINS_13Kernel_traitsI6__halfS2_S2_S2_fjLj2048ELj1ELj1ELj4ELj16ENS_18Kernel_traits_baseILj2048ES2_S2_S2_S2_fjLj128EEEEELb0ELb0ELb0EEEvNS_9BwdParamsE)
        /*0014*/ 	.short	0x0160
        /*0016*/ 	.short	0x0128


	//----- nvinfo : EIATTR_CBANK_PARAM_SIZE
	.align		4
.L_1155:
        /*0018*/ 	.byte	0x03, 0x19
        /*001a*/ 	.short	0x0128


	//----- nvinfo : EIATTR_KPARAM_INFO
	.align		4
        /*001c*/ 	.byte	0x04, 0x17
        /*001e*/ 	.short	(.L_1157 - .L_1156)
.L_1156:
        /*0020*/ 	.word	0x00000000
        /*0024*/ 	.short	0x0000
        /*0026*/ 	.short	0x0000
        /*0028*/ 	.byte	0x00, 0xf0, 0xa1, 0x04


	//----- nvinfo : EIATTR_MAXREG_COUNT
	.align		4
.L_1157:
        /*002c*/ 	.byte	0x03, 0x1b
        /*002e*/ 	.short	0x00ff


	//----- nvinfo : EIATTR_NUM_BARRIERS
	.align		4
        /*0030*/ 	.byte	0x02, 0x4c
        /*0032*/ 	.byte	0x01
	.zero		1


	//----- nvinfo : EIATTR_MERCURY_ISA_VERSION
	.align		4
        /*0034*/ 	.byte	0x03, 0x5f
        /*0036*/ 	.short	0x0000


	//----- nvinfo : EIATTR_COOP_GROUP_MASK_REGIDS
	.align		4
        /*0038*/ 	.byte	0x04, 0x29
        /*003a*/ 	.short	(.L_1159 - .L_1158)


	//   ....[0]....
.L_1158:
        /*003c*/ 	.word	0xffffffff


	//   ....[1]....
        /*0040*/ 	.word	0xffffffff


	//   ....[2]....
        /*0044*/ 	.word	0xffffffff


	//   ....[3]....
        /*0048*/ 	.word	0xffffffff


	//   ....[4]....
        /*004c*/ 	.word	0xffffffff


	//   ....[5]....
        /*0050*/ 	.word	0xffffffff


	//   ....[6]....
        /*0054*/ 	.word	0xffffffff


	//   ....[7]....
        /*0058*/ 	.word	0xffffffff


	//   ....[8]....
        /*005c*/ 	.word	0xffffffff


	//   ....[9]....
        /*0060*/ 	.word	0xffffffff


	//   ....[10]....
        /*0064*/ 	.word	0xffffffff


	//   ....[11]....
        /*0068*/ 	.word	0xffffffff


	//   ....[12]....
        /*006c*/ 	.word	0xffffffff


	//   ....[13]....
        /*0070*/ 	.word	0xffffffff


	//   ....[14]....
        /*0074*/ 	.word	0xffffffff


	//   ....[15]....
        /*0078*/ 	.word	0xffffffff


	//   ....[16]....
        /*007c*/ 	.word	0xffffffff


	//   ....[17]....
        /*0080*/ 	.word	0xffffffff


	//   ....[18]....
        /*0084*/ 	.word	0xffffffff


	//   ....[19]....
        /*0088*/ 	.word	0xffffffff


	//----- nvinfo : EIATTR_COOP_GROUP_INSTR_OFFSETS
	.align		4
.L_1159:
        /*008c*/ 	.byte	0x04, 0x28
        /*008e*/ 	.short	(.L_1161 - .L_1160)


	//   ....[0]....
.L_1160:
        /*0090*/ 	.word	0x00001660


	//   ....[1]....
        /*0094*/ 	.word	0x00001680


	//   ....[2]....
        /*0098*/ 	.word	0x000016a0


	//   ....[3]....
        /*009c*/ 	.word	0x000016c0


	//   ....[4]....
        /*00a0*/ 	.word	0x000016e0


	//   ....[5]....
        /*00a4*/ 	.word	0x00001700


	//   ....[6]....
        /*00a8*/ 	.word	0x00001720


	//   ....[7]....
        /*00ac*/ 	.word	0x00001740


	//   ....[8]....
        /*00b0*/ 	.word	0x00001760


	//   ....[9]....
        /*00b4*/ 	.word	0x00001780


	//   ....[10]....
        /*00b8*/ 	.word	0x000027b0


	//   ....[11]....
        /*00bc*/ 	.word	0x00002830


	//   ....[12]....
        /*00c0*/ 	.word	0x000028b0


	//   ....[13]....
        /*00c4*/ 	.word	0x00002920


	//   ....[14]....
        /*00c8*/ 	.word	0x000029a0


	//   ....[15]....
        /*00cc*/ 	.word	0x00002a10


	//   ....[16]....
        /*00d0*/ 	.word	0x00002a90


	//   ....[17]....
        /*00d4*/ 	.word	0x00002b00


	//   ....[18]....
        /*00d8*/ 	.word	0x00002b80


	//   ....[19]....
        /*00dc*/ 	.word	0x00002bf0


	//----- nvinfo : EIATTR_EXIT_INSTR_OFFSETS
	.align		4
.L_1161:
        /*00e0*/ 	.byte	0x04, 0x1c
        /*00e2*/ 	.short	(.L_1163 - .L_1162)


	//   ....[0]....
.L_1162:
        /*00e4*/ 	.word	0x00002670


	//   ....[1]....
        /*00e8*/ 	.word	0x00002750


	//----- nvinfo : EIATTR_MAX_THREADS
	.align		4
.L_1163:
        /*00ec*/ 	.byte	0x04, 0x05
        /*00ee*/ 	.short	(.L_1165 - .L_1164)
.L_1164:
        /*00f0*/ 	.word	0x00000080
        /*00f4*/ 	.word	0x00000001
        /*00f8*/ 	.word	0x00000001


	//----- nvinfo : EIATTR_CRS_STACK_SIZE
	.align		4
.L_1165:
        /*00fc*/ 	.byte	0x04, 0x1e
        /*00fe*/ 	.short	(.L_1167 - .L_1166)
.L_1166:
        /*0100*/ 	.word	0x00000000
.L_1167:


//--------------------- .nv.info._ZN10layer_norm31ln_parallel_residual_bwd_kernelINS_13Kernel_traitsI6__halfS2_S2_S2_fjLj2048ELj1ELj1ELj4ELj16ENS_18Kernel_traits_baseILj2048ES2_S2_S2_S2_fjLj128EEEEELb0ELb0ELb1EEEvNS_9BwdParamsE --------------------------
	.section	.nv.info._ZN10layer_norm31ln_parallel_residual_bwd_kernelINS_13Kernel_traitsI6__halfS2_S2_S2_fjLj2048ELj1ELj1ELj4ELj16ENS_18Kernel_traits_baseILj2048ES2_S2_S2_S2_fjLj128EEEEELb0ELb0ELb1EEEvNS_9BwdParamsE,"",@"SHT_CUDA_INFO"
	.sectionflags	@""
	.align	4


	//----- nvinfo : EIATTR_CUDA_API_VERSION
	.align		4
        /*0000*/ 	.byte	0x04, 0x37
        /*0002*/ 	.short	(.L_1169 - .L_1168)
.L_1168:
        /*0004*/ 	.word	0x00000082


	//----- nvinfo : EIATTR_SW2861232_WAR
	.align		4
.L_1169:
        /*0008*/ 	.byte	0x01, 0x35
	.zero		2


	//----- nvinfo : EIATTR_PARAM_CBANK
	.align		4
        /*000c*/ 	.byte	0x04, 0x0a
        /*000e*/ 	.short	(.L_1171 - .L_1170)
	.align		4
.L_1170:
        /*0010*/ 	.word	index@(.nv.constant0._ZN10layer_norm31ln_parallel_residual_bwd_kernelINS_13Kernel_traitsI6__halfS2_S2_S2_fjLj2048ELj1ELj1ELj4ELj16ENS_18Kernel_traits_baseILj2048ES2_S2_S2_S2_fjLj128EEEEELb0ELb0ELb1EEEvNS_9BwdParamsE)
        /*0014*/ 	.short	0x0160
        /*0016*/ 	.short	0x0128


	//----- nvinfo : EIATTR_CBANK_PARAM_SIZE
	.align		4
.L_1171:
        /*0018*/ 	.byte	0x03, 0x19
        /*001a*/ 	.short	0x0128


	//----- nvinfo : EIATTR_KPARAM_INFO
	.align		4
        /*001c*/ 	.byte	0x04, 0x17
        /*001e*/ 	.short	(.L_1173 - .L_1172)
.L_1172:
        /*0020*/ 	.word	0x00000000
        /*0024*/ 	.short	0x0000
        /*0026*/ 	.short	0x0000
        /*0028*/ 	.byte	0x00, 0xf0, 0xa1, 0x04


	//----- nvinfo : EIATTR_MAXREG_COUNT
	.align		4
.L_1173:
        /*002c*/ 	.byte	0x03, 0x1b
        /*002e*/ 	.short	0x00ff


	//----- nvinfo : EIATTR_NUM_BARRIERS
	.align		4
        /*0030*/ 	.byte	0x02, 0x4c
        /*0032*/ 	.byte	0x01
	.zero		1


	//----- nvinfo : EIATTR_MERCURY_ISA_VERSION
	.align		4
        /*0034*/ 	.byte	0x03, 0x5f
        /*0036*/ 	.short	0x0000


	//----- nvinfo : EIATTR_COOP_GROUP_MASK_REGIDS
	.align		4
        /*0038*/ 	.byte	0x04, 0x29
        /*003a*/ 	.short	(.L_1175 - .L_1174)


	//   ....[0]....
.L_1174:
        /*003c*/ 	.word	0xffffffff


	//   ....[1]....
        /*0040*/ 	.word	0xffffffff


	//   ....[2]....
        /*0044*/ 	.word	0xffffffff


	//   ....[3]....
        /*0048*/ 	.word	0xffffffff


	//   ....[4]....
        /*004c*/ 	.word	0xffffffff


	//   ....[5]....
        /*0050*/ 	.word	0xffffffff


	//   ....[6]....
        /*0054*/ 	.word	0xffffffff


	//   ....[7]....
        /*0058*/ 	.word	0xffffffff


	//   ....[8]....
        /*005c*/ 	.word	0xffffffff


	//   ....[9]....
        /*0060*/ 	.word	0xffffffff


	//   ....[10]....
        /*0064*/ 	.word	0xffffffff


	//   ....[11]....
        /*0068*/ 	.word	0xffffffff


	//   ....[12]....
        /*006c*/ 	.word	0xffffffff


	//   ....[13]....
        /*0070*/ 	.word	0xffffffff


	//   ....[14]....
        /*0074*/ 	.word	0xffffffff


	//   ....[15]....
        /*0078*/ 	.word	0xffffffff


	//   ....[16]....
        /*007c*/ 	.word	0xffffffff


	//   ....[17]....
        /*0080*/ 	.word	0xffffffff


	//   ....[18]....
        /*0084*/ 	.word	0xffffffff


	//   ....[19]....
        /*0088*/ 	.word	0xffffffff


	//----- nvinfo : EIATTR_COOP_GROUP_INSTR_OFFSETS
	.align		4
.L_1175:
        /*008c*/ 	.byte	0x04, 0x28
        /*008e*/ 	.short	(.L_1177 - .L_1176)


	//   ....[0]....
.L_1176:
        /*0090*/ 	.word	0x00001660


	//   ....[1]....
        /*0094*/ 	.word	0x00001680


	//   ....[2]....
        /*0098*/ 	.word	0x000016a0


	//   ....[3]....
        /*009c*/ 	.word	0x000016c0


	//   ....[4]....
        /*00a0*/ 	.word	0x000016e0


	//   ....[5]....
        /*00a4*/ 	.word	0x00001700


	//   ....[6]....
        /*00a8*/ 	.word	0x00001720


	//   ....[7]....
        /*00ac*/ 	.word	0x00001740


	//   ....[8]....
        /*00b0*/ 	.word	0x00001760


	//   ....[9]....
        /*00b4*/ 	.word	0x00001780


	//   ....[10]....
        /*00b8*/ 	.word	0x000029f0


	//   ....[11]....
        /*00bc*/ 	.word	0x00002a70


	//   ....[12]....
        /*00c0*/ 	.word	0x00002af0


	//   ....[13]....
        /*00c4*/ 	.word	0x00002b60


	//   ....[14]....
        /*00c8*/ 	.word	0x00002be0


	//   ....[15]....
        /*00cc*/ 	.word	0x00002c50


	//   ....[16]....
        /*00d0*/ 	.word	0x00002cd0


	//   ....[17]....
        /*00d4*/ 	.word	0x00002d40


	//   ....[18]....
        /*00d8*/ 	.word	0x00002dc0


	//   ....[19]....
        /*00dc*/ 	.word	0x00002e30


	//----- nvinfo : EIATTR_EXIT_INSTR_OFFSETS
	.align		4
.L_1177:
        /*00e0*/ 	.byte	0x04, 0x1c
        /*00e2*/ 	.short	(.L_1179 - .L_1178)


	//   ....[0]....
.L_1178:
        /*00e4*/ 	.word	0x00002990


	//----- nvinfo : EIATTR_MAX_THREADS
	.align		4
.L_1179:
        /*00e8*/ 	.byte	0x04, 0x05
        /*00ea*/ 	.short	(.L_1181 - .L_1180)
.L_1180:
        /*00ec*/ 	.word	0x00000080
        /*00f0*/ 	.word	0x00000001
        /*00f4*/ 	.word	0x00000001


	//----- nvinfo : EIATTR_CRS_STACK_SIZE
	.align		4
.L_1181:
        /*00f8*/ 	.byte	0x04, 0x1e
        /*00fa*/ 	.short	(.L_1183 - .L_1182)
.L_1182:
        /*00fc*/ 	.word	0x00000000
.L_1183:


//--------------------- .nv.info._ZN10layer_norm31ln_parallel_residual_bwd_kernelINS_13Kernel_traitsI6__halfS2_S2_S2_fjLj2048ELj1ELj1ELj4ELj16ENS_18Kernel_traits_baseILj2048ES2_S2_S2_S2_fjLj128EEEEELb0ELb1ELb0EEEvNS_9BwdParamsE --------------------------
	.section	.nv.info._ZN10layer_norm31ln_parallel_residual_bwd_kernelINS_13Kernel_traitsI6__halfS2_S2_S2_fjLj2048ELj1ELj1ELj4ELj16ENS_18Kernel_traits_baseILj2048ES2_S2_S2_S2_fjLj128EEEEELb0ELb1ELb0EEEvNS_9BwdParamsE,"",@"SHT_CUDA_INFO"
	.sectionflags	@""
	.align	4


	//----- nvinfo : EIATTR_CUDA_API_VERSION
	.align		4
        /*0000*/ 	.byte	0x04, 0x37
        /*0002*/ 	.short	(.L_1185 - .L_1184)
.L_1184:
        /*0004*/ 	.word	0x00000082


	//----- nvinfo : EIATTR_SW2861232_WAR
	.align		4
.L_1185:
        /*0008*/ 	.byte	0x01, 0x35
	.zero		2


	//----- nvinfo : EIATTR_PARAM_CBANK
	.align		4
        /*000c*/ 	.byte	0x04, 0x0a
        /*000e*/ 	.short	(.L_1187 - .L_1186)
	.align		4
.L_1186:
        /*0010*/ 	.word	index@(.nv.constant0._ZN10layer_norm31ln_parallel_residual_bwd_kernelINS_13Kernel_traitsI6__halfS2_S2_S2_fjLj2048ELj1ELj1ELj4ELj16ENS_18Kernel_traits_baseILj2048ES2_S2_S2_S2_fjLj128EEEEELb0ELb1ELb0EEEvNS_9BwdParamsE)
        /*0014*/ 	.short	0x0160
        /*0016*/ 	.short	0x0128


	//----- nvinfo : EIATTR_CBANK_PARAM_SIZE
	.align		4
.L_1187:
        /*0018*/ 	.byte	0x03, 0x19
        /*001a*/ 	.short	0x0128


	//----- nvinfo : EIATTR_KPARAM_INFO
	.align		4
        /*001c*/ 	.byte	0x04, 0x17
        /*001e*/ 	.short	(.L_1189 - .L_1188)
.L_1188:
        /*0020*/ 	.word	0x00000000
        /*0024*/ 	.short	0x0000
        /*0026*/ 	.short	0x0000
        /*0028*/ 	.byte	0x00, 0xf0, 0xa1, 0x04


	//----- nvinfo : EIATTR_MAXREG_COUNT
	.align		4
.L_1189:
        /*002c*/ 	.byte	0x03, 0x1b
        /*002e*/ 	.short	0x00ff


	//----- nvinfo : EIATTR_NUM_BARRIERS
	.align		4
        /*0030*/ 	.byte	0x02, 0x4c
        /*0032*/ 	.byte	0x01
	.zero		1


	//----- nvinfo : EIATTR_MERCURY_ISA_VERSION
	.align		4
        /*0034*/ 	.byte	0x03, 0x5f
        /*0036*/ 	.short	0x0000


	//----- nvinfo : EIATTR_COOP_GROUP_MASK_REGIDS
	.align		4
        /*0038*/ 	.byte	0x04, 0x29
        /*003a*/ 	.short	(.L_1191 - .L_1190)


	//   ....[0]....
.L_1190:
        /*003c*/ 	.word	0xffffffff


	//   ....[1]....
        /*0040*/ 	.word	0xffffffff


	//   ....[2]....
        /*0044*/ 	.word	0xffffffff


	//   ....[3]....
        /*0048*/ 	.word	0xffffffff


	//   ....[4]....
        /*004c*/ 	.word	0xffffffff


	//   ....[5]....
        /*0050*/ 	.word	0xffffffff


	//   ....[6]....
        /*0054*/ 	.word	0xffffffff


	//   ....[7]....
        /*0058*/ 	.word	0xffffffff


	//   ....[8]....
        /*005c*/ 	.word	0xffffffff


	//   ....[9]....
        /*0060*/ 	.word	0xffffffff


	//   ....[10]....
        /*0064*/ 	.word	0xffffffff


	//   ....[11]....
        /*0068*/ 	.word	0xffffffff


	//   ....[12]....
        /*006c*/ 	.word	0xffffffff


	//   ....[13]....
        /*0070*/ 	.word	0xffffffff


	//   ....[14]....
        /*0074*/ 	.word	0xffffffff


	//   ....[15]....
        /*0078*/ 	.word	0xffffffff


	//   ....[16]....
        /*007c*/ 	.word	0xffffffff


	//   ....[17]....
        /*0080*/ 	.word	0xffffffff


	//   ....[18]....
        /*0084*/ 	.word	0xffffffff


	//   ....[19]....
        /*0088*/ 	.word	0xffffffff


	//----- nvinfo : EIATTR_COOP_GROUP_INSTR_OFFSETS
	.align		4
.L_1191:
        /*008c*/ 	.byte	0x04, 0x28
        /*008e*/ 	.short	(.L_1193 - .L_1192)


	//   ....[0]....
.L_1192:
        /*0090*/ 	.word	0x00000fd0


	//   ....[1]....
        /*0094*/ 	.word	0x00000ff0


	//   ....[2]....
        /*0098*/ 	.word	0x00001010


	//   ....[3]....
        /*009c*/ 	.word	0x00001030


	//   ....[4]....
        /*00a0*/ 	.word	0x00001050


	//   ....[5]....
        /*00a4*/ 	.word	0x00001070


	//   ....[6]....
        /*00a8*/ 	.word	0x00001090


	//   ....[7]....
        /*00ac*/ 	.word	0x000010b0


	//   ....[8]....
        /*00b0*/ 	.word	0x000010d0


	//   ....[9]....
        /*00b4*/ 	.word	0x000010f0


	//   ....[10]....
        /*00b8*/ 	.word	0x00002040


	//   ....[11]....
        /*00bc*/ 	.word	0x000020c0


	//   ....[12]....
        /*00c0*/ 	.word	0x00002140


	//   ....[13]....
        /*00c4*/ 	.word	0x000021b0


	//   ....[14]....
        /*00c8*/ 	.word	0x00002230


	//   ....[15]....
        /*00cc*/ 	.word	0x000022a0


	//   ....[16]....
        /*00d0*/ 	.word	0x00002320


	//   ....[17]....
        /*00d4*/ 	.word	0x00002390


	//   ....[18]....
        /*00d8*/ 	.word	0x00002410


	//   ....[19]....
        /*00dc*/ 	.word	0x00002480


	//----- nvinfo : EIATTR_EXIT_INSTR_OFFSETS
	.align		4
.L_1193:
        /*00e0*/ 	.byte	0x04, 0x1c
        /*00e2*/ 	.short	(.L_1195 - .L_1194)


	//   ....[0]....
.L_1194:
        /*00e4*/ 	.word	0x00001f60


	//   ....[1]....
        /*00e8*/ 	.word	0x00001fe0


	//----- nvinfo : EIATTR_MAX_THREADS
	.align		4
.L_1195:
        /*00ec*/ 	.byte	0x04, 0x05
        /*00ee*/ 	.short	(.L_1197 - .L_1196)
.L_1196:
        /*00f0*/ 	.word	0x00000080
        /*00f4*/ 	.word	0x00000001
        /*00f8*/ 	.word	0x00000001


	//----- nvinfo : EIATTR_CRS_STACK_SIZE
	.align		4
.L_1197:
        /*00fc*/ 	.byte	0x04, 0x1e
        /*00fe*/ 	.short	(.L_1199 - .L_1198)
.L_1198:
        /*0100*/ 	.word	0x00000000
.L_1199:


//--------------------- .nv.info._ZN10layer_norm31ln_parallel_residual_bwd_kernelINS_13Kernel_traitsI6__halfS2_S2_S2_fjLj2048ELj1ELj1ELj4ELj16ENS_18Kernel_traits_baseILj2048ES2_S2_S2_S2_fjLj128EEEEELb0ELb1ELb1EEEvNS_9BwdParamsE --------------------------
	.section	.nv.info._ZN10layer_norm31ln_parallel_residual_bwd_kernelINS_13Kernel_traitsI6__halfS2_S2_S2_fjLj2048ELj1ELj1ELj4ELj16ENS_18Kernel_traits_baseILj2048ES2_S2_S2_S2_fjLj128EEEEELb0ELb1ELb1EEEvNS_9BwdParamsE,"",@"SHT_CUDA_INFO"
	.sectionflags	@""
	.align	4


	//----- nvinfo : EIATTR_CUDA_API_VERSION
	.align		4
        /*0000*/ 	.byte	0x04, 0x37
        /*0002*/ 	.short	(.L_1201 - .L_1200)
.L_1200:
        /*0004*/ 	.word	0x00000082


	//----- nvinfo : EIATTR_SW2861232_WAR
	.align		4
.L_1201:
        /*0008*/ 	.byte	0x01, 0x35
	.zero		2


	//----- nvinfo : EIATTR_PARAM_CBANK
	.align		4
        /*000c*/ 	.byte	0x04, 0x0a
        /*000e*/ 	.short	(.L_1203 - .L_1202)
	.align		4
.L_1202:
        /*0010*/ 	.word	index@(.nv.constant0._ZN10layer_norm31ln_parallel_residual_bwd_kernelINS_13Kernel_traitsI6__halfS2_S2_S2_fjLj2048ELj1ELj1ELj4ELj16ENS_18Kernel_traits_baseILj2048ES2_S2_S2_S2_fjLj128EEEEELb0ELb1ELb1EEEvNS_9BwdParamsE)
        /*0014*/ 	.short	0x0160
        /*0016*/ 	.short	0x0128


	//----- nvinfo : EIATTR_CBANK_PARAM_SIZE
	.align		4
.L_1203:
        /*0018*/ 	.byte	0x03, 0x19
        /*001a*/ 	.short	0x0128


	//----- nvinfo : EIATTR_KPARAM_INFO
	.align		4
        /*001c*/ 	.byte	0x04, 0x17
        /*001e*/ 	.short	(.L_1205 - .L_1204)
.L_1204:
        /*0020*/ 	.word	0x00000000
        /*0024*/ 	.short	0x0000
        /*0026*/ 	.short	0x0000
        /*0028*/ 	.byte	0x00, 0xf0, 0xa1, 0x04


	//----- nvinfo : EIATTR_MAXREG_COUNT
	.align		4
.L_1205:
        /*002c*/ 	.byte	0x03, 0x1b
        /*002e*/ 	.short	0x00ff


	//----- nvinfo : EIATTR_NUM_BARRIERS
	.align		4
        /*0030*/ 	.byte	0x02, 0x4c
        /*0032*/ 	.byte	0x01
	.zero		1


	//----- nvinfo : EIATTR_MERCURY_ISA_VERSION
	.align		4
        /*0034*/ 	.byte	0x03, 0x5f
        /*0036*/ 	.short	0x0000


	//----- nvinfo : EIATTR_COOP_GROUP_MASK_REGIDS
	.align		4
        /*0038*/ 	.byte	0x04, 0x29
        /*003a*/ 	.short	(.L_1207 - .L_1206)


	//   ....[0]....
.L_1206:
        /*003c*/ 	.word	0xffffffff


	//   ....[1]....
        /*0040*/ 	.word	0xffffffff


	//   ....[2]....
        /*0044*/ 	.word	0xffffffff


	//   ....[3]....
        /*0048*/ 	.word	0xffffffff


	//   ....[4]....
        /*004c*/ 	.word	0xffffffff


	//   ....[5]....
        /*0050*/ 	.word	0xffffffff


	//   ....[6]....
        /*0054*/ 	.word	0xffffffff


	//   ....[7]....
        /*0058*/ 	.word	0xffffffff


	//   ....[8]....
        /*005c*/ 	.word	0xffffffff


	//   ....[9]....
        /*0060*/ 	.word	0xffffffff


	//   ....[10]....
        /*0064*/ 	.word	0xffffffff


	//   ....[11]....
        /*0068*/ 	.word	0xffffffff


	//   ....[12]....
        /*006c*/ 	.word	0xffffffff


	//   ....[13]....
        /*0070*/ 	.word	0xffffffff


	//   ....[14]....
        /*0074*/ 	.word	0xffffffff


	//   ....[15]....
        /*0078*/ 	.word	0xffffffff


	//   ....[16]....
        /*007c*/ 	.word	0xffffffff


	//   ....[17]....
        /*0080*/ 	.word	0xffffffff


	//   ....[18]....
        /*0084*/ 	.word	0xffffffff


	//   ....[19]....
        /*0088*/ 	.word	0xffffffff


	//----- nvinfo : EIATTR_COOP_GROUP_INSTR_OFFSETS
	.align		4
.L_1207:
        /*008c*/ 	.byte	0x04, 0x28
        /*008e*/ 	.short	(.L_1209 - .L_1208)


	//   ....[0]....
.L_1208:
        /*0090*/ 	.word	0x00000ef0


	//   ....[1]....
        /*0094*/ 	.word	0x00000f10


	//   ....[2]....
        /*0098*/ 	.word	0x00000f30


	//   ....[3]....
        /*009c*/ 	.word	0x00000f50


	//   ....[4]....
        /*00a0*/ 	.word	0x00000f70


	//   ....[5]....
        /*00a4*/ 	.word	0x00000f90


	//   ....[6]....
        /*00a8*/ 	.word	0x00000fb0


	//   ....[7]....
        /*00ac*/ 	.word	0x00000fd0


	//   ....[8]....
        /*00b0*/ 	.word	0x00000ff0


	//   ....[9]....
        /*00b4*/ 	.word	0x00001010


	//   ....[10]....
        /*00b8*/ 	.word	0x00002020


	//   ....[11]....
        /*00bc*/ 	.word	0x000020a0


	//   ....[12]....
        /*00c0*/ 	.word	0x00002120


	//   ....[13]....
        /*00c4*/ 	.word	0x00002190


	//   ....[14]....
        /*00c8*/ 	.word	0x00002210


	//   ....[15]....
        /*00cc*/ 	.word	0x00002280


	//   ....[16]....
        /*00d0*/ 	.word	0x00002300


	//   ....[17]....
        /*00d4*/ 	.word	0x00002370


	//   ....[18]....
        /*00d8*/ 	.word	0x000023f0


	//   ....[19]....
        /*00dc*/ 	.word	0x00002460


	//----- nvinfo : EIATTR_EXIT_INSTR_OFFSETS
	.align		4
.L_1209:
        /*00e0*/ 	.byte	0x04, 0x1c
        /*00e2*/ 	.short	(.L_1211 - .L_1210)


	//   ....[0]....
.L_1210:
        /*00e4*/ 	.word	0x00001fc0


	//----- nvinfo : EIATTR_MAX_THREADS
	.align		4
.L_1211:
        /*00e8*/ 	.byte	0x04, 0x05
        /*00ea*/ 	.short	(.L_1213 - .L_1212)
.L_1212:
        /*00ec*/ 	.word	0x00000080
        /*00f0*/ 	.word	0x00000001
        /*00f4*/ 	.word	0x00000001


	//----- nvinfo : EIATTR_CRS_STACK_SIZE
	.align		4
.L_1213:
        /*00f8*/ 	.byte	0x04, 0x1e
        /*00fa*/ 	.short	(.L_1215 - .L_1214)
.L_1214:
        /*00fc*/ 	.word	0x00000000
.L_1215:


//--------------------- .nv.info._ZN10layer_norm31ln_parallel_residual_bwd_kernelINS_13Kernel_traitsI6__halfS2_S2_S2_fjLj2048ELj1ELj1ELj4ELj16ENS_18Kernel_traits_baseILj2048ES2_S2_S2_S2_fjLj128EEEEELb1ELb0ELb0EEEvNS_9BwdParamsE --------------------------
	.section	.nv.info._ZN10layer_norm31ln_parallel_residual_bwd_kernelINS_13Kernel_traitsI6__halfS2_S2_S2_fjLj2048ELj1ELj1ELj4ELj16ENS_18Kernel_traits_baseILj2048ES2_S2_S2_S2_fjLj128EEEEELb1ELb0ELb0EEEvNS_9BwdParamsE,"",@"SHT_CUDA_INFO"
	.sectionflags	@""
	.align	4


	//----- nvinfo : EIATTR_CUDA_API_VERSION
	.align		4
        /*0000*/ 	.byte	0x04, 0x37
        /*0002*/ 	.short	(.L_1217 - .L_1216)
.L_1216:
        /*0004*/ 	.word	0x00000082


	//----- nvinfo : EIATTR_SW2861232_WAR
	.align		4
.L_1217:
        /*0008*/ 	.byte	0x01, 0x35
	.zero		2


	//----- nvinfo : EIATTR_PARAM_CBANK
	.align		4
        /*000c*/ 	.byte	0x04, 0x0a
        /*000e*/ 	.short	(.L_1219 - .L_1218)
	.align		4
.L_1218:
        /*0010*/ 	.word	index@(.nv.constant0._ZN10layer_norm31ln_parallel_residual_bwd_kernelINS_13Kernel_traitsI6__halfS2_S2_S2_fjLj2048ELj1ELj1ELj4ELj16ENS_18Kernel_traits_baseILj2048ES2_S2_S2_S2_fjLj128EEEEELb1ELb0ELb0EEEvNS_9BwdParamsE)
        /*0014*/ 	.short	0x0160
        /*0016*/ 	.short	0x0128


	//----- nvinfo : EIATTR_CBANK_PARAM_SIZE
	.align		4
.L_1219:
        /*0018*/ 	.byte	0x03, 0x19
        /*001a*/ 	.short	0x0128


	//----- nvinfo : EIATTR_KPARAM_INFO
	.align		4
        /*001c*/ 	.byte	0x04, 0x17
        /*001e*/ 	.short	(.L_1221 - .L_1220)
.L_1220:
        /*0020*/ 	.word	0x00000000
        /*0024*/ 	.short	0x0000
        /*0026*/ 	.short	0x0000
        /*0028*/ 	.byte	0x00, 0xf0, 0xa1, 0x04


	//----- nvinfo : EIATTR_MAXREG_COUNT
	.align		4
.L_1221:
        /*002c*/ 	.byte	0x03, 0x1b
        /*002e*/ 	.short	0x00ff


	//----- nvinfo : EIATTR_NUM_BARRIERS
	.align		4
        /*0030*/ 	.byte	0x02, 0x4c
        /*0032*/ 	.byte	0x01
	.zero		1


	//----- nvinfo : EIATTR_MERCURY_ISA_VERSION
	.align		4
        /*0034*/ 	.byte	0x03, 0x5f
        /*0036*/ 	.short	0x0000


	//----- nvinfo : EIATTR_COOP_GROUP_MASK_REGIDS
	.align		4
        /*0038*/ 	.byte	0x04, 0x29
        /*003a*/ 	.short	(.L_1223 - .L_1222)


	//   ....[0]....
.L_1222:
        /*003c*/ 	.word	0xffffffff


	//   ....[1]....
        /*0040*/ 	.word	0xffffffff


	//   ....[2]....
        /*0044*/ 	.word	0xffffffff


	//   ....[3]....
        /*0048*/ 	.word	0xffffffff


	//   ....[4]....
        /*004c*/ 	.word	0xffffffff


	//   ....[5]....
        /*0050*/ 	.word	0xffffffff


	//   ....[6]....
        /*0054*/ 	.word	0xffffffff


	//   ....[7]....
        /*0058*/ 	.word	0xffffffff


	//   ....[8]....
        /*005c*/ 	.word	0xffffffff


	//   ....[9]....
        /*0060*/ 	.word	0xffffffff


	//   ....[10]....
        /*0064*/ 	.word	0xffffffff


	//   ....[11]....
        /*0068*/ 	.word	0xffffffff


	//   ....[12]....
        /*006c*/ 	.word	0xffffffff


	//   ....[13]....
        /*0070*/ 	.word	0xffffffff


	//   ....[14]....
        /*0074*/ 	.word	0xffffffff


	//   ....[15]....
        /*0078*/ 	.word	0xffffffff


	//   ....[16]....
        /*007c*/ 	.word	0xffffffff


	//   ....[17]....
        /*0080*/ 	.word	0xffffffff


	//   ....[18]....
        /*0084*/ 	.word	0xffffffff


	//   ....[19]....
        /*0088*/ 	.word	0xffffffff


	//----- nvinfo : EIATTR_COOP_GROUP_INSTR_OFFSETS
	.align		4
.L_1223:
        /*008c*/ 	.byte	0x04, 0x28
        /*008e*/ 	.short	(.L_1225 - .L_1224)


	//   ....[0]....
.L_1224:
        /*0090*/ 	.word	0x000017b0


	//   ....[1]....
        /*0094*/ 	.word	0x000017d0


	//   ....[2]....
        /*0098*/ 	.word	0x000017f0


	//   ....[3]....
        /*009c*/ 	.word	0x00001810


	//   ....[4]....
        /*00a0*/ 	.word	0x00001830


	//   ....[5]....
        /*00a4*/ 	.word	0x00001850


	//   ....[6]....
        /*00a8*/ 	.word	0x00001870


	//   ....[7]....
        /*00ac*/ 	.word	0x00001890


	//   ....[8]....
        /*00b0*/ 	.word	0x000018b0


	//   ....[9]....
        /*00b4*/ 	.word	0x000018d0


	//   ....[10]....
        /*00b8*/ 	.word	0x00002e70


	//   ....[11]....
        /*00bc*/ 	.word	0x00002ef0


	//   ....[12]....
        /*00c0*/ 	.word	0x00002f70


	//   ....[13]....
        /*00c4*/ 	.word	0x00002fe0


	//   ....[14]....
        /*00c8*/ 	.word	0x00003060


	//   ....[15]....
        /*00cc*/ 	.word	0x000030d0


	//   ....[16]....
        /*00d0*/ 	.word	0x00003150


	//   ....[17]....
        /*00d4*/ 	.word	0x000031c0


	//   ....[18]....
        /*00d8*/ 	.word	0x00003240


	//   ....[19]....
        /*00dc*/ 	.word	0x000032b0


	//----- nvinfo : EIATTR_EXIT_INSTR_OFFSETS
	.align		4
.L_1225:
        /*00e0*/ 	.byte	0x04, 0x1c
        /*00e2*/ 	.short	(.L_1227 - .L_1226)


	//   ....[0]....
.L_1226:
        /*00e4*/ 	.word	0x00002d30


	//   ....[1]....
        /*00e8*/ 	.word	0x00002e10


	//----- nvinfo : EIATTR_MAX_THREADS
	.align		4
.L_1227:
        /*00ec*/ 	.byte	0x04, 0x05
        /*00ee*/ 	.short	(.L_1229 - .L_1228)
.L_1228:
        /*00f0*/ 	.word	0x00000080
        /*00f4*/ 	.word	0x00000001
        /*00f8*/ 	.word	0x00000001


	//----- nvinfo : EIATTR_CRS_STACK_SIZE
	.align		4
.L_1229:
        /*00fc*/ 	.byte	0x04, 0x1e
        /*00fe*/ 	.short	(.L_1231 - .L_1230)
.L_1230:
        /*0100*/ 	.word	0x00000000
.L_1231:


//--------------------- .nv.info._ZN10layer_norm31ln_parallel_residual_bwd_kernelINS_13Kernel_traitsI6__halfS2_S2_S2_fjLj2048ELj1ELj1ELj4ELj16ENS_18Kernel_traits_baseILj2048ES2_S2_S2_S2_fjLj128EEEEELb1ELb0ELb1EEEvNS_9BwdParamsE --------------------------
	.section	.nv.info._ZN10layer_norm31ln_parallel_residual_bwd_kernelINS_13Kernel_traitsI6__halfS2_S2_S2_fjLj2048ELj1ELj1ELj4ELj16ENS_18Kernel_traits_baseILj2048ES2_S2_S2_S2_fjLj128EEEEELb1ELb0ELb1EEEvNS_9BwdParamsE,"",@"SHT_CUDA_INFO"
	.sectionflags	@""
	.align	4


	//----- nvinfo : EIATTR_CUDA_API_VERSION
	.align		4
        /*0000*/ 	.byte	0x04, 0x37
        /*0002*/ 	.short	(.L_1233 - .L_1232)
.L_1232:
        /*0004*/ 	.word	0x00000082


	//----- nvinfo : EIATTR_SW2861232_WAR
	.align		4
.L_1233:
        /*0008*/ 	.byte	0x01, 0x35
	.zero		2


	//----- nvinfo : EIATTR_PARAM_CBANK
	.align		4
        /*000c*/ 	.byte	0x04, 0x0a
        /*000e*/ 	.short	(.L_1235 - .L_1234)
	.align		4
.L_1234:
        /*0010*/ 	.word	index@(.nv.constant0._ZN10layer_norm31ln_parallel_residual_bwd_kernelINS_13Kernel_traitsI6__halfS2_S2_S2_fjLj2048ELj1ELj1ELj4ELj16ENS_18Kernel_traits_baseILj2048ES2_S2_S2_S2_fjLj128EEEEELb1ELb0ELb1EEEvNS_9BwdParamsE)
        /*0014*/ 	.short	0x0160
        /*0016*/ 	.short	0x0128


	//----- nvinfo : EIATTR_CBANK_PARAM_SIZE
	.align		4
.L_1235:
        /*0018*/ 	.byte	0x03, 0x19
        /*001a*/ 	.short	0x0128


	//----- nvinfo : EIATTR_KPARAM_INFO
	.align		4
        /*001c*/ 	.byte	0x04, 0x17
        /*001e*/ 	.short	(.L_1237 - .L_1236)
.L_1236:
        /*0020*/ 	.word	0x00000000
        /*0024*/ 	.short	0x0000
        /*0026*/ 	.short	0x0000
        /*0028*/ 	.byte	0x00, 0xf0, 0xa1, 0x04


	//----- nvinfo : EIATTR_MAXREG_COUNT
	.align		4
.L_1237:
        /*002c*/ 	.byte	0x03, 0x1b
        /*002e*/ 	.short	0x00ff


	//----- nvinfo : EIATTR_NUM_BARRIERS
	.align		4
        /*0030*/ 	.byte	0x02, 0x4c
        /*0032*/ 	.byte	0x01
	.zero		1


	//----- nvinfo : EIATTR_MERCURY_ISA_VERSION
	.align		4
        /*0034*/ 	.byte	0x03, 0x5f
        /*0036*/ 	.short	0x0000


	//----- nvinfo : EIATTR_COOP_GROUP_MASK_REGIDS
	.align		4
        /*0038*/ 	.byte	0x04, 0x29
        /*003a*/ 	.short	(.L_1239 - .L_1238)


	//   ....[0]....
.L_1238:
        /*003c*/ 	.word	0xffffffff


	//   ....[1]....
        /*0040*/ 	.word	0xffffffff


	//   ....[2]....
        /*0044*/ 	.word	0xffffffff


	//   ....[3]....
        /*0048*/ 	.word	0xffffffff


	//   ....[4]....
        /*004c*/ 	.word	0xffffffff


	//   ....[5]....
        /*0050*/ 	.word	0xffffffff


	//   ....[6]....
        /*0054*/ 	.word	0xffffffff


	//   ....[7]....
        /*0058*/ 	.word	0xffffffff


	//   ....[8]....
        /*005c*/ 	.word	0xffffffff


	//   ....[9]....
        /*0060*/ 	.word	0xffffffff


	//   ....[10]....
        /*0064*/ 	.word	0xffffffff


	//   ....[11]....
        /*0068*/ 	.word	0xffffffff


	//   ....[12]....
        /*006c*/ 	.word	0xffffffff


	//   ....[13]....
        /*0070*/ 	.word	0xffffffff


	//   ....[14]....
        /*0074*/ 	.word	0xffffffff


	//   ....[15]....
        /*0078*/ 	.word	0xffffffff


	//   ....[16]....
        /*007c*/ 	.word	0xffffffff


	//   ....[17]....
        /*0080*/ 	.word	0xffffffff


	//   ....[18]....
        /*0084*/ 	.word	0xffffffff


	//   ....[19]....
        /*0088*/ 	.word	0xffffffff


	//----- nvinfo : EIATTR_COOP_GROUP_INSTR_OFFSETS
	.align		4
.L_1239:
        /*008c*/ 	.byte	0x04, 0x28
        /*008e*/ 	.short	(.L_1241 - .L_1240)


	//   ....[0]....
.L_1240:
        /*0090*/ 	.word	0x000017d0


	//   ....[1]....
        /*0094*/ 	.word	0x00001800


	//   ....[2]....
        /*0098*/ 	.word	0x00001810


	//   ....[3]....
        /*009c*/ 	.word	0x00001840


	//   ....[4]....
        /*00a0*/ 	.word	0x00001850


	//   ....[5]....
        /*00a4*/ 	.word	0x00001880


	//   ....[6]....
        /*00a8*/ 	.word	0x000018a0


	//   ....[7]....
        /*00ac*/ 	.word	0x000018b0


	//   ....[8]....
        /*00b0*/ 	.word	0x000018e0


	//   ....[9]....
        /*00b4*/ 	.word	0x000018f0


	//   ....[10]....
        /*00b8*/ 	.word	0x00003090


	//   ....[11]....
        /*00bc*/ 	.word	0x00003100


	//   ....[12]....
        /*00c0*/ 	.word	0x00003170


	//   ....[13]....
        /*00c4*/ 	.word	0x000031d0


	//   ....[14]....
        /*00c8*/ 	.word	0x00003240


	//   ....[15]....
        /*00cc*/ 	.word	0x000032a0


	//   ....[16]....
        /*00d0*/ 	.word	0x00003310


	//   ....[17]....
        /*00d4*/ 	.word	0x00003370


	//   ....[18]....
        /*00d8*/ 	.word	0x000033e0


	//   ....[19]....
        /*00dc*/ 	.word	0x00003440


	//----- nvinfo : EIATTR_EXIT_INSTR_OFFSETS
	.align		4
.L_1241:
        /*00e0*/ 	.byte	0x04, 0x1c
        /*00e2*/ 	.short	(.L_1243 - .L_1242)


	//   ....[0]....
.L_1242:
        /*00e4*/ 	.word	0x00003040


	//----- nvinfo : EIATTR_MAX_THREADS
	.align		4
.L_1243:
        /*00e8*/ 	.byte	0x04, 0x05
        /*00ea*/ 	.short	(.L_1245 - .L_1244)
.L_1244:
        /*00ec*/ 	.word	0x00000080
        /*00f0*/ 	.word	0x00000001
        /*00f4*/ 	.word	0x00000001


	//----- nvinfo : EIATTR_CRS_STACK_SIZE
	.align		4
.L_1245:
        /*00f8*/ 	.byte	0x04, 0x1e
        /*00fa*/ 	.short	(.L_1247 - .L_1246)
.L_1246:
        /*00fc*/ 	.word	0x00000000
.L_1247:


//--------------------- .nv.info._ZN10layer_norm22ln_bwd_finalize_kernelINS_22Kernel_traits_finalizeILj2048E6__halfS2_S2_S2_fjLb0ELj1024ELj4ENS_18Kernel_traits_baseILj2048ES2_S2_S2_S2_fjLj1024EEEEELb0ELb0EEEvNS_9BwdParamsE --------------------------
	.section	.nv.info._ZN10layer_norm22ln_bwd_finalize_kernelINS_22Kernel_traits_finalizeILj2048E6__halfS2_S2_S2_fjLb0ELj1024ELj4ENS_18Kernel_traits_baseILj2048ES2_S2_S2_S2_fjLj1024EEEEELb0ELb0EEEvNS_9BwdParamsE,"",@"SHT_CUDA_INFO"
	.sectionflags	@""
	.align	4


	//----- nvinfo : EIATTR_CUDA_API_VERSION
	.align		4
        /*0000*/ 	.byte	0x04, 0x37
        /*0002*/ 	.short	(.L_1249 - .L_1248)
.L_1248:
        /*0004*/ 	.word	0x00000082


	//----- nvinfo : EIATTR_SW2861232_WAR
	.align		4
.L_1249:
        /*0008*/ 	.byte	0x01, 0x35
	.zero		2


	//----- nvinfo : EIATTR_PARAM_CBANK
	.align		4
        /*000c*/ 	.byte	0x04, 0x0a
        /*000e*/ 	.short	(.L_1251 - .L_1250)
	.align		4
.L_1250:
        /*0010*/ 	.word	index@(.nv.constant0._ZN10layer_norm22ln_bwd_finalize_kernelINS_22Kernel_traits_finalizeILj2048E6__halfS2_S2_S2_fjLb0ELj1024ELj4ENS_18Kernel_traits_baseILj2048ES2_S2_S2_S2_fjLj1024EEEEELb0ELb0EEEvNS_9BwdParamsE)
        /*0014*/ 	.short	0x0160
        /*0016*/ 	.short	0x0128


	//----- nvinfo : EIATTR_CBANK_PARAM_SIZE
	.align		4
.L_1251:
        /*0018*/ 	.byte	0x03, 0x19
        /*001a*/ 	.short	0x0128


	//----- nvinfo : EIATTR_KPARAM_INFO
	.align		4
        /*001c*/ 	.byte	0x04, 0x17
        /*001e*/ 	.short	(.L_1253 - .L_1252)
.L_1252:
        /*0020*/ 	.word	0x00000000
        /*0024*/ 	.short	0x0000
        /*0026*/ 	.short	0x0000
        /*0028*/ 	.byte	0x00, 0xf0, 0xa1, 0x04


	//----- nvinfo : EIATTR_MAXREG_COUNT
	.align		4
.L_1253:
        /*002c*/ 	.byte	0x03, 0x1b
        /*002e*/ 	.short	0x0040


	//----- nvinfo : EIATTR_NUM_BARRIERS
	.align		4
        /*0030*/ 	.byte	0x02, 0x4c
        /*0032*/ 	.byte	0x01
	.zero		1


	//----- nvinfo : EIATTR_MERCURY_ISA_VERSION
	.align		4
        /*0034*/ 	.byte	0x03, 0x5f
        /*0036*/ 	.short	0x0000


	//----- nvinfo : EIATTR_COOP_GROUP_MASK_REGIDS
	.align		4
        /*0038*/ 	.byte	0x04, 0x29
        /*003a*/ 	.short	(.L_1255 - .L_1254)


	//   ....[0]....
.L_1254:
        /*003c*/ 	.word	0xffffffff


	//   ....[1]....
        /*0040*/ 	.word	0xffffffff


	//   ....[2]....
        /*0044*/ 	.word	0xffffffff


	//   ....[3]....
        /*0048*/ 	.word	0xffffffff


	//   ....[4]....
        /*004c*/ 	.word	0xffffffff


	//   ....[5]....
        /*0050*/ 	.word	0xffffffff


	//   ....[6]....
        /*0054*/ 	.word	0xffffffff


	//   ....[7]....
        /*0058*/ 	.word	0xffffffff


	//   ....[8]....
        /*005c*/ 	.word	0xffffffff


	//   ....[9]....
        /*0060*/ 	.word	0xffffffff


	//   ....[10]....
        /*0064*/ 	.word	0xffffffff


	//   ....[11]....
        /*0068*/ 	.word	0xffffffff


	//   ....[12]....
        /*006c*/ 	.word	0xffffffff


	//   ....[13]....
        /*0070*/ 	.word	0xffffffff


	//   ....[14]....
        /*0074*/ 	.word	0xffffffff


	//   ....[15]....
        /*0078*/ 	.word	0xffffffff


	//   ....[16]....
        /*007c*/ 	.word	0xffffffff


	//   ....[17]....
        /*0080*/ 	.word	0xffffffff


	//   ....[18]....
        /*0084*/ 	.word	0xffffffff


	//   ....[19]....
        /*0088*/ 	.word	0xffffffff


	//----- nvinfo : EIATTR_COOP_GROUP_INSTR_OFFSETS
	.align		4
.L_1255:
        /*008c*/ 	.byte	0x04, 0x28
        /*008e*/ 	.short	(.L_1257 - .L_1256)


	//   ....[0]....
.L_1256:
        /*0090*/ 	.word	0x00000820


	//   ....[1]....
        /*0094*/ 	.word	0x00000850


	//   ....[2]....
        /*0098*/ 	.word	0x00000860


	//   ....[3]....
        /*009c*/ 	.word	0x00000890


	//   ....[4]....
        /*00a0*/ 	.word	0x000008a0


	//   ....[5]....
        /*00a4*/ 	.word	0x000008d0


	//   ....[6]....
        /*00a8*/ 	.word	0x000008f0


	//   ....[7]....
        /*00ac*/ 	.word	0x00000900


	//   ....[8]....
        /*00b0*/ 	.word	0x00000930


	//   ....[9]....
        /*00b4*/ 	.word	0x00000940


	//   ....[10]....
        /*00b8*/ 	.word	0x00000b50


	//   ....[11]....
        /*00bc*/ 	.word	0x00000bc0


	//   ....[12]....
        /*00c0*/ 	.word	0x00000c20


	//   ....[13]....
        /*00c4*/ 	.word	0x00000c80


	//   ....[14]....
        /*00c8*/ 	.word	0x00000cf0


	//   ....[15]....
        /*00cc*/ 	.word	0x00000d60


	//   ....[16]....
        /*00d0*/ 	.word	0x00000dc0


	//   ....[17]....
        /*00d4*/ 	.word	0x00000e20


	//   ....[18]....
        /*00d8*/ 	.word	0x00000e80


	//   ....[19]....
        /*00dc*/ 	.word	0x00000ee0


	//----- nvinfo : EIATTR_EXIT_INSTR_OFFSETS
	.align		4
.L_1257:
        /*00e0*/ 	.byte	0x04, 0x1c
        /*00e2*/ 	.short	(.L_1259 - .L_1258)


	//   ....[0]....
.L_1258:
        /*00e4*/ 	.word	0x00000070


	//   ....[1]....
        /*00e8*/ 	.word	0x00000af0


	//----- nvinfo : EIATTR_MAX_THREADS
	.align		4
.L_1259:
        /*00ec*/ 	.byte	0x04, 0x05
        /*00ee*/ 	.short	(.L_1261 - .L_1260)
.L_1260:
        /*00f0*/ 	.word	0x00000400
        /*00f4*/ 	.word	0x00000001
        /*00f8*/ 	.word	0x00000001


	//----- nvinfo : EIATTR_CRS_STACK_SIZE
	.align		4
.L_1261:
        /*00fc*/ 	.byte	0x04, 0x1e
        /*00fe*/ 	.short	(.L_1263 - .L_1262)
.L_1262:
        /*0100*/ 	.word	0x00000000
.L_1263:


//--------------------- .nv.info._ZN10layer_norm40ln_parallel_residual_bwd_finalize_kernelINS_22Kernel_traits_finalizeILj2048E6__halfS2_S2_S2_fjLb0ELj1024ELj4ENS_18Kernel_traits_baseILj2048ES2_S2_S2_S2_fjLj1024EEEEELb0EEEvNS_9BwdParamsE --------------------------
	.section	.nv.info._ZN10layer_norm40ln_parallel_residual_bwd_finalize_kernelINS_22Kernel_traits_finalizeILj2048E6__halfS2_S2_S2_fjLb0ELj1024ELj4ENS_18Kernel_traits_baseILj2048ES2_S2_S2_S2_fjLj1024EEEEELb0EEEvNS_9BwdParamsE,"",@"SHT_CUDA_INFO"
	.sectionflags	@""
	.align	4


	//----- nvinfo : EIATTR_CUDA_API_VERSION
	.align		4
        /*0000*/ 	.byte	0x04, 0x37
        /*0002*/ 	.short	(.L_1265 - .L_1264)
.L_1264:
        /*0004*/ 	.word	0x00000082


	//----- nvinfo : EIATTR_SW2861232_WAR
	.align		4
.L_1265:
        /*0008*/ 	.byte	0x01, 0x35
	.zero		2


	//----- nvinfo : EIATTR_PARAM_CBANK
	.align		4
        /*000c*/ 	.byte	0x04, 0x0a
        /*000e*/ 	.short	(.L_1267 - .L_1266)
	.align		4
.L_1266:
        /*0010*/ 	.word	index@(.nv.constant0._ZN10layer_norm40ln_parallel_residual_bwd_finalize_kernelINS_22Kernel_traits_finalizeILj2048E6__halfS2_S2_S2_fjLb0ELj1024ELj4ENS_18Kernel_traits_baseILj2048ES2_S2_S2_S2_fjLj1024EEEEELb0EEEvNS_9BwdParamsE)
        /*0014*/ 	.short	0x0160
        /*0016*/ 	.short	0x0128


	//----- nvinfo : EIATTR_CBANK_PARAM_SIZE
	.align		4
.L_1267:
        /*0018*/ 	.byte	0x03, 0x19
        /*001a*/ 	.short	0x0128


	//----- nvinfo : EIATTR_KPARAM_INFO
	.align		4
        /*001c*/ 	.byte	0x04, 0x17
        /*001e*/ 	.short	(.L_1269 - .L_1268)
.L_1268:
        /*0020*/ 	.word	0x00000000
        /*0024*/ 	.short	0x0000
        /*0026*/ 	.short	0x0000
        /*0028*/ 	.byte	0x00, 0xf0, 0xa1, 0x04


	//----- nvinfo : EIATTR_MAXREG_COUNT
	.align		4
.L_1269:
        /*002c*/ 	.byte	0x03, 0x1b
        /*002e*/ 	.short	0x0040


	//----- nvinfo : EIATTR_NUM_BARRIERS
	.align		4
        /*0030*/ 	.byte	0x02, 0x4c
        /*0032*/ 	.byte	0x01
	.zero		1


	//----- nvinfo : EIATTR_MERCURY_ISA_VERSION
	.align		4
        /*0034*/ 	.byte	0x03, 0x5f
        /*0036*/ 	.short	0x0000


	//----- nvinfo : EIATTR_COOP_GROUP_MASK_REGIDS
	.align		4
        /*0038*/ 	.byte	0x04, 0x29
        /*003a*/ 	.short	(.L_1271 - .L_1270)


	//   ....[0]....
.L_1270:
        /*003c*/ 	.word	0xffffffff


	//   ....[1]....
        /*0040*/ 	.word	0xffffffff


	//   ....[2]....
        /*0044*/ 	.word	0xffffffff


	//   ....[3]....
        /*0048*/ 	.word	0xffffffff


	//   ....[4]....
        /*004c*/ 	.word	0xffffffff


	//   ....[5]....
        /*0050*/ 	.word	0xffffffff


	//   ....[6]....
        /*0054*/ 	.word	0xffffffff


	//   ....[7]....
        /*0058*/ 	.word	0xffffffff


	//   ....[8]....
        /*005c*/ 	.word	0xffffffff


	//   ....[9]....
        /*0060*/ 	.word	0xffffffff


	//   ....[10]....
        /*0064*/ 	.word	0xffffffff


	//   ....[11]....
        /*0068*/ 	.word	0xffffffff


	//   ....[12]....
        /*006c*/ 	.word	0xffffffff


	//   ....[13]....
        /*0070*/ 	.word	0xffffffff


	//   ....[14]....
        /*0074*/ 	.word	0xffffffff


	//   ....[15]....
        /*0078*/ 	.word	0xffffffff


	//   ....[16]....
        /*007c*/ 	.word	0xffffffff


	//   ....[17]....
        /*0080*/ 	.word	0xffffffff


	//   ....[18]....
        /*0084*/ 	.word	0xffffffff


	//   ....[19]....
        /*0088*/ 	.word	0xffffffff


	//   ....[20]....
        /*008c*/ 	.word	0xffffffff


	//   ....[21]....
        /*0090*/ 	.word	0xffffffff


	//   ....[22]....
        /*0094*/ 	.word	0xffffffff


	//   ....[23]....
        /*0098*/ 	.word	0xffffffff


	//   ....[24]....
        /*009c*/ 	.word	0xffffffff


	//   ....[25]....
        /*00a0*/ 	.word	0xffffffff


	//   ....[26]....
        /*00a4*/ 	.word	0xffffffff


	//   ....[27]....
        /*00a8*/ 	.word	0xffffffff


	//   ....[28]....
        /*00ac*/ 	.word	0xffffffff


	//   ....[29]....
        /*00b0*/ 	.word	0xffffffff


	//   ....[30]....
        /*00b4*/ 	.word	0xffffffff


	//   ....[31]....
        /*00b8*/ 	.word	0xffffffff


	//   ....[32]....
        /*00bc*/ 	.word	0xffffffff


	//   ....[33]....
        /*00c0*/ 	.word	0xffffffff


	//   ....[34]....
        /*00c4*/ 	.word	0xffffffff


	//   ....[35]....
        /*00c8*/ 	.word	0xffffffff


	//   ....[36]....
        /*00cc*/ 	.word	0xffffffff


	//   ....[37]....
        /*00d0*/ 	.word	0xffffffff


	//   ....[38]....
        /*00d4*/ 	.word	0xffffffff


	//   ....[39]....
        /*00d8*/ 	.word	0xffffffff


	//----- nvinfo : EIATTR_COOP_GROUP_INSTR_OFFSETS
	.align		4
.L_1271:
        /*00dc*/ 	.byte	0x04, 0x28
        /*00de*/ 	.short	(.L_1273 - .L_1272)


	//   ....[0]....
.L_1272:
        /*00e0*/ 	.word	0x00000b70


	//   ....[1]....
        /*00e4*/ 	.word	0x00000ba0


	//   ....[2]....
        /*00e8*/ 	.word	0x00000bb0


	//   ....[3]....
        /*00ec*/ 	.word	0x00000bc0


	//   ....[4]....
        /*00f0*/ 	.word	0x00000bf0


	//   ....[5]....
        /*00f4*/ 	.word	0x00000c10


	//   ....[6]....
        /*00f8*/ 	.word	0x00000c20


	//   ....[7]....
        /*00fc*/ 	.word	0x00000c30


	//   ....[8]....
        /*0100*/ 	.word	0x00000c60


	//   ....[9]....
        /*0104*/ 	.word	0x00000c80


	//   ....[10]....
        /*0108*/ 	.word	0x00000ca0


	//   ....[11]....
        /*010c*/ 	.word	0x00000cb0


	//   ....[12]....
        /*0110*/ 	.word	0x00000ce0


	//   ....[13]....
        /*0114*/ 	.word	0x00000d00


	//   ....[14]....
        /*0118*/ 	.word	0x00000d20


	//   ....[15]....
        /*011c*/ 	.word	0x00000d30


	//   ....[16]....
        /*0120*/ 	.word	0x00000d60


	//   ....[17]....
        /*0124*/ 	.word	0x00000d90


	//   ....[18]....
        /*0128*/ 	.word	0x00000da0


	//   ....[19]....
        /*012c*/ 	.word	0x00000db0


	//   ....[20]....
        /*0130*/ 	.word	0x000010c0


	//   ....[21]....
        /*0134*/ 	.word	0x00001130


	//   ....[22]....
        /*0138*/ 	.word	0x00001190


	//   ....[23]....
        /*013c*/ 	.word	0x000011f0


	//   ....[24]....
        /*0140*/ 	.word	0x00001260


	//   ....[25]....
        /*0144*/ 	.word	0x000012d0


	//   ....[26]....
        /*0148*/ 	.word	0x00001330


	//   ....[27]....
        /*014c*/ 	.word	0x00001390


	//   ....[28]....
        /*0150*/ 	.word	0x000013f0


	//   ....[29]....
        /*0154*/ 	.word	0x00001460


	//   ....[30]....
        /*0158*/ 	.word	0x000014d0


	//   ....[31]....
        /*015c*/ 	.word	0x00001530


	//   ....[32]....
        /*0160*/ 	.word	0x00001590


	//   ....[33]....
        /*0164*/ 	.word	0x000015f0


	//   ....[34]....
        /*0168*/ 	.word	0x00001660


	//   ....[35]....
        /*016c*/ 	.word	0x000016d0


	//   ....[36]....
        /*0170*/ 	.word	0x00001730


	//   ....[37]....
        /*0174*/ 	.word	0x00001790


	//   ....[38]....
        /*0178*/ 	.word	0x000017f0


	//   ....[39]....
        /*017c*/ 	.word	0x00001850


	//----- nvinfo : EIATTR_EXIT_INSTR_OFFSETS
	.align		4
.L_1273:
        /*0180*/ 	.byte	0x04, 0x1c
        /*0182*/ 	.short	(.L_1275 - .L_1274)


	//   ....[0]....
.L_1274:
        /*0184*/ 	.word	0x00000070


	//   ....[1]....
        /*0188*/ 	.word	0x00001060


	//----- nvinfo : EIATTR_MAX_THREADS
	.align		4
.L_1275:
        /*018c*/ 	.byte	0x04, 0x05
        /*018e*/ 	.short	(.L_1277 - .L_1276)
.L_1276:
        /*0190*/ 	.word	0x00000400
        /*0194*/ 	.word	0x00000001
        /*0198*/ 	.word	0x00000001


	//----- nvinfo : EIATTR_CRS_STACK_SIZE
	.align		4
.L_1277:
        /*019c*/ 	.byte	0x04, 0x1e
        /*019e*/ 	.short	(.L_1279 - .L_1278)
.L_1278:
        /*01a0*/ 	.word	0x00000000
.L_1279:


//--------------------- .nv.info._ZN10layer_norm31ln_parallel_residual_bwd_kernelINS_13Kernel_traitsI6__halfS2_S2_S2_fjLj2048ELj1ELj1ELj4ELj16ENS_18Kernel_traits_baseILj2048ES2_S2_S2_S2_fjLj128EEEEELb1ELb1ELb0EEEvNS_9BwdParamsE --------------------------
	.section	.nv.info._ZN10layer_norm31ln_parallel_residual_bwd_kernelINS_13Kernel_traitsI6__halfS2_S2_S2_fjLj2048ELj1ELj1ELj4ELj16ENS_18Kernel_traits_baseILj2048ES2_S2_S2_S2_fjLj128EEEEELb1ELb1ELb0EEEvNS_9BwdParamsE,"",@"SHT_CUDA_INFO"
	.sectionflags	@""
	.align	4


	//----- nvinfo : EIATTR_CUDA_API_VERSION
	.align		4
        /*0000*/ 	.byte	0x04, 0x37
        /*0002*/ 	.short	(.L_1281 - .L_1280)
.L_1280:
        /*0004*/ 	.word	0x00000082


	//----- nvinfo : EIATTR_SW2861232_WAR
	.align		4
.L_1281:
        /*0008*/ 	.byte	0x01, 0x35
	.zero		2


	//----- nvinfo : EIATTR_PARAM_CBANK
	.align		4
        /*000c*/ 	.byte	0x04, 0x0a
        /*000e*/ 	.short	(.L_1283 - .L_1282)
	.align		4
.L_1282:
        /*0010*/ 	.word	index@(.nv.constant0._ZN10layer_norm31ln_parallel_residual_bwd_kernelINS_13Kernel_traitsI6__halfS2_S2_S2_fjLj2048ELj1ELj1ELj4ELj16ENS_18Kernel_traits_baseILj2048ES2_S2_S2_S2_fjLj128EEEEELb1ELb1ELb0EEEvNS_9BwdParamsE)
        /*0014*/ 	.short	0x0160
        /*0016*/ 	.short	0x0128


	//----- nvinfo : EIATTR_CBANK_PARAM_SIZE
	.align		4
.L_1283:
        /*0018*/ 	.byte	0x03, 0x19
        /*001a*/ 	.short	0x0128


	//----- nvinfo : EIATTR_KPARAM_INFO
	.align		4
        /*001c*/ 	.byte	0x04, 0x17
        /*001e*/ 	.short	(.L_1285 - .L_1284)
.L_1284:
        /*0020*/ 	.word	0x00000000
        /*0024*/ 	.short	0x0000
        /*0026*/ 	.short	0x0000
        /*0028*/ 	.byte	0x00, 0xf0, 0xa1, 0x04


	//----- nvinfo : EIATTR_MAXREG_COUNT
	.align		4
.L_1285:
        /*002c*/ 	.byte	0x03, 0x1b
        /*002e*/ 	.short	0x00ff


	//----- nvinfo : EIATTR_NUM_BARRIERS
	.align		4
        /*0030*/ 	.byte	0x02, 0x4c
        /*0032*/ 	.byte	0x01
	.zero		1


	//----- nvinfo : EIATTR_MERCURY_ISA_VERSION
	.align		4
        /*0034*/ 	.byte	0x03, 0x5f
        /*0036*/ 	.short	0x0000


	//----- nvinfo : EIATTR_COOP_GROUP_MASK_REGIDS
	.align		4
        /*0038*/ 	.byte	0x04, 0x29
        /*003a*/ 	.short	(.L_1287 - .L_1286)


	//   ....[0]....
.L_1286:
        /*003c*/ 	.word	0xffffffff


	//   ....[1]....
        /*0040*/ 	.word	0xffffffff


	//   ....[2]....
        /*0044*/ 	.word	0xffffffff


	//   ....[3]....
        /*0048*/ 	.word	0xffffffff


	//   ....[4]....
        /*004c*/ 	.word	0xffffffff


	//   ....[5]....
        /*0050*/ 	.word	0xffffffff


	//   ....[6]....
        /*0054*/ 	.word	0xffffffff


	//   ....[7]....
        /*0058*/ 	.word	0xffffffff


	//   ....[8]....
        /*005c*/ 	.word	0xffffffff


	//   ....[9]....
        /*0060*/ 	.word	0xffffffff


	//   ....[10]....
        /*0064*/ 	.word	0xffffffff


	//   ....[11]....
        /*0068*/ 	.word	0xffffffff


	//   ....[12]....
        /*006c*/ 	.word	0xffffffff


	//   ....[13]....
        /*0070*/ 	.word	0xffffffff


	//   ....[14]....
        /*0074*/ 	.word	0xffffffff


	//   ....[15]....
        /*0078*/ 	.word	0xffffffff


	//   ....[16]....
        /*007c*/ 	.word	0xffffffff


	//   ....[17]....
        /*0080*/ 	.word	0xffffffff


	//   ....[18]....
        /*0084*/ 	.word	0xffffffff


	//   ....[19]....
        /*0088*/ 	.word	0xffffffff


	//----- nvinfo : EIATTR_COOP_GROUP_INSTR_OFFSETS
	.align		4
.L_1287:
        /*008c*/ 	.byte	0x04, 0x28
        /*008e*/ 	.short	(.L_1289 - .L_1288)


	//   ....[0]....
.L_1288:
        /*0090*/ 	.word	0x00001120


	//   ....[1]....
        /*0094*/ 	.word	0x00001140


	//   ....[2]....
        /*0098*/ 	.word	0x00001160


	//   ....[3]....
        /*009c*/ 	.word	0x00001180


	//   ....[4]....
        /*00a0*/ 	.word	0x000011a0


	//   ....[5]....
        /*00a4*/ 	.word	0x000011c0


	//   ....[6]....
        /*00a8*/ 	.word	0x000011e0


	//   ....[7]....
        /*00ac*/ 	.word	0x00001200


	//   ....[8]....
        /*00b0*/ 	.word	0x00001220


	//   ....[9]....
        /*00b4*/ 	.word	0x00001240


	//   ....[10]....
        /*00b8*/ 	.word	0x000026e0


	//   ....[11]....
        /*00bc*/ 	.word	0x00002760


	//   ....[12]....
        /*00c0*/ 	.word	0x000027e0


	//   ....[13]....
        /*00c4*/ 	.word	0x00002850


	//   ....[14]....
        /*00c8*/ 	.word	0x000028d0


	//   ....[15]....
        /*00cc*/ 	.word	0x00002940


	//   ....[16]....
        /*00d0*/ 	.word	0x000029c0


	//   ....[17]....
        /*00d4*/ 	.word	0x00002a30


	//   ....[18]....
        /*00d8*/ 	.word	0x00002ab0


	//   ....[19]....
        /*00dc*/ 	.word	0x00002b20


	//----- nvinfo : EIATTR_EXIT_INSTR_OFFSETS
	.align		4
.L_1289:
        /*00e0*/ 	.byte	0x04, 0x1c
        /*00e2*/ 	.short	(.L_1291 - .L_1290)


	//   ....[0]....
.L_1290:
        /*00e4*/ 	.word	0x00002600


	//   ....[1]....
        /*00e8*/ 	.word	0x00002680


	//----- nvinfo : EIATTR_MAX_THREADS
	.align		4
.L_1291:
        /*00ec*/ 	.byte	0x04, 0x05
        /*00ee*/ 	.short	(.L_1293 - .L_1292)
.L_1292:
        /*00f0*/ 	.word	0x00000080
        /*00f4*/ 	.word	0x00000001
        /*00f8*/ 	.word	0x00000001


	//----- nvinfo : EIATTR_CRS_STACK_SIZE
	.align		4
.L_1293:
        /*00fc*/ 	.byte	0x04, 0x1e
        /*00fe*/ 	.short	(.L_1295 - .L_1294)
.L_1294:
        /*0100*/ 	.word	0x00000000
.L_1295:


//--------------------- .nv.info._ZN10layer_norm22ln_bwd_finalize_kernelINS_22Kernel_traits_finalizeILj2048E6__halfS2_S2_S2_fjLb0ELj1024ELj4ENS_18Kernel_traits_baseILj2048ES2_S2_S2_S2_fjLj1024EEEEELb0ELb1EEEvNS_9BwdParamsE --------------------------
	.section	.nv.info._ZN10layer_norm22ln_bwd_finalize_kernelINS_22Kernel_traits_finalizeILj2048E6__halfS2_S2_S2_fjLb0ELj1024ELj4ENS_18Kernel_traits_baseILj2048ES2_S2_S2_S2_fjLj1024EEEEELb0ELb1EEEvNS_9BwdParamsE,"",@"SHT_CUDA_INFO"
	.sectionflags	@""
	.align	4


	//----- nvinfo : EIATTR_CUDA_API_VERSION
	.align		4
        /*0000*/ 	.byte	0x04, 0x37
        /*0002*/ 	.short	(.L_1297 - .L_1296)
.L_1296:
        /*0004*/ 	.word	0x00000082


	//----- nvinfo : EIATTR_SW2861232_WAR
	.align		4
.L_1297:
        /*0008*/ 	.byte	0x01, 0x35
	.zero		2


	//----- nvinfo : EIATTR_PARAM_CBANK
	.align		4
        /*000c*/ 	.byte	0x04, 0x0a
        /*000e*/ 	.short	(.L_1299 - .L_1298)
	.align		4
.L_1298:
        /*0010*/ 	.word	index@(.nv.constant0._ZN10layer_norm22ln_bwd_finalize_kernelINS_22Kernel_traits_finalizeILj2048E6__halfS2_S2_S2_fjLb0ELj1024ELj4ENS_18Kernel_traits_baseILj2048ES2_S2_S2_S2_fjLj1024EEEEELb0ELb1EEEvNS_9BwdParamsE)
        /*0014*/ 	.short	0x0160
        /*0016*/ 	.short	0x0128


	//----- nvinfo : EIATTR_CBANK_PARAM_SIZE
	.align		4
.L_1299:
        /*0018*/ 	.byte	0x03, 0x19
        /*001a*/ 	.short	0x0128


	//----- nvinfo : EIATTR_KPARAM_INFO
	.align		4
        /*001c*/ 	.byte	0x04, 0x17
        /*001e*/ 	.short	(.L_1301 - .L_1300)
.L_1300:
        /*0020*/ 	.word	0x00000000
        /*0024*/ 	.short	0x0000
        /*0026*/ 	.short	0x0000
        /*0028*/ 	.byte	0x00, 0xf0, 0xa1, 0x04


	//----- nvinfo : EIATTR_MAXREG_COUNT
	.align		4
.L_1301:
        /*002c*/ 	.byte	0x03, 0x1b
        /*002e*/ 	.short	0x0040


	//----- nvinfo : EIATTR_NUM_BARRIERS
	.align		4
        /*0030*/ 	.byte	0x02, 0x4c
        /*0032*/ 	.byte	0x01
	.zero		1


	//----- nvinfo : EIATTR_MERCURY_ISA_VERSION
	.align		4
        /*0034*/ 	.byte	0x03, 0x5f
        /*0036*/ 	.short	0x0000


	//----- nvinfo : EIATTR_COOP_GROUP_MASK_REGIDS
	.align		4
        /*0038*/ 	.byte	0x04, 0x29
        /*003a*/ 	.short	(.L_1303 - .L_1302)


	//   ....[0]....
.L_1302:
        /*003c*/ 	.word	0xffffffff


	//   ....[1]....
        /*0040*/ 	.word	0xffffffff


	//   ....[2]....
        /*0044*/ 	.word	0xffffffff


	//   ....[3]....
        /*0048*/ 	.word	0xffffffff


	//   ....[4]....
        /*004c*/ 	.word	0xffffffff


	//   ....[5]....
        /*0050*/ 	.word	0xffffffff


	//   ....[6]....
        /*0054*/ 	.word	0xffffffff


	//   ....[7]....
        /*0058*/ 	.word	0xffffffff


	//   ....[8]....
        /*005c*/ 	.word	0xffffffff


	//   ....[9]....
        /*0060*/ 	.word	0xffffffff


	//   ....[10]....
        /*0064*/ 	.word	0xffffffff


	//   ....[11]....
        /*0068*/ 	.word	0xffffffff


	//   ....[12]....
        /*006c*/ 	.word	0xffffffff


	//   ....[13]....
        /*0070*/ 	.word	0xffffffff


	//   ....[14]....
        /*0074*/ 	.word	0xffffffff


	//   ....[15]....
        /*0078*/ 	.word	0xffffffff


	//   ....[16]....
        /*007c*/ 	.word	0xffffffff


	//   ....[17]....
        /*0080*/ 	.word	0xffffffff


	//   ....[18]....
        /*0084*/ 	.word	0xffffffff


	//   ....[19]....
        /*0088*/ 	.word	0xffffffff


	//----- nvinfo : EIATTR_COOP_GROUP_INSTR_OFFSETS
	.align		4
.L_1303:
        /*008c*/ 	.byte	0x04, 0x28
        /*008e*/ 	.short	(.L_1305 - .L_1304)


	//   ....[0]....
.L_1304:
        /*0090*/ 	.word	0x000007f0


	//   ....[1]....
        /*0094*/ 	.word	0x00000820


	//   ....[2]....
        /*0098*/ 	.word	0x00000840


	//   ....[3]....
        /*009c*/ 	.word	0x00000850


	//   ....[4]....
        /*00a0*/ 	.word	0x00000880


	//   ....[5]....
        /*00a4*/ 	.word	0x00000890


	//   ....[6]....
        /*00a8*/ 	.word	0x000008c0


	//   ....[7]....
        /*00ac*/ 	.word	0x000008d0


	//   ....[8]....
        /*00b0*/ 	.word	0x00000900


	//   ....[9]....
        /*00b4*/ 	.word	0x00000910


	//   ....[10]....
        /*00b8*/ 	.word	0x00000b00


	//   ....[11]....
        /*00bc*/ 	.word	0x00000b80


	//   ....[12]....
        /*00c0*/ 	.word	0x00000be0


	//   ....[13]....
        /*00c4*/ 	.word	0x00000c40


	//   ....[14]....
        /*00c8*/ 	.word	0x00000cb0


	//   ....[15]....
        /*00cc*/ 	.word	0x00000d20


	//   ....[16]....
        /*00d0*/ 	.word	0x00000d80


	//   ....[17]....
        /*00d4*/ 	.word	0x00000de0


	//   ....[18]....
        /*00d8*/ 	.word	0x00000e40


	//   ....[19]....
        /*00dc*/ 	.word	0x00000ea0


	//----- nvinfo : EIATTR_EXIT_INSTR_OFFSETS
	.align		4
.L_1305:
        /*00e0*/ 	.byte	0x04, 0x1c
        /*00e2*/ 	.short	(.L_1307 - .L_1306)


	//   ....[0]....
.L_1306:
        /*00e4*/ 	.word	0x00000070


	//   ....[1]....
        /*00e8*/ 	.word	0x00000aa0


	//----- nvinfo : EIATTR_MAX_THREADS
	.align		4
.L_1307:
        /*00ec*/ 	.byte	0x04, 0x05
        /*00ee*/ 	.short	(.L_1309 - .L_1308)
.L_1308:
        /*00f0*/ 	.word	0x00000400
        /*00f4*/ 	.word	0x00000001
        /*00f8*/ 	.word	0x00000001


	//----- nvinfo : EIATTR_CRS_STACK_SIZE
	.align		4
.L_1309:
        /*00fc*/ 	.byte	0x04, 0x1e
        /*00fe*/ 	.short	(.L_1311 - .L_1310)
.L_1310:
        /*0100*/ 	.word	0x00000000
.L_1311:


//--------------------- .nv.info._ZN10layer_norm40ln_parallel_residual_bwd_finalize_kernelINS_22Kernel_traits_finalizeILj2048E6__halfS2_S2_S2_fjLb0ELj1024ELj4ENS_18Kernel_traits_baseILj2048ES2_S2_S2_S2_fjLj1024EEEEELb1EEEvNS_9BwdParamsE --------------------------
	.section	.nv.info._ZN10layer_norm40ln_parallel_residual_bwd_finalize_kernelINS_22Kernel_traits_finalizeILj2048E6__halfS2_S2_S2_fjLb0ELj1024ELj4ENS_18Kernel_traits_baseILj2048ES2_S2_S2_S2_fjLj1024EEEEELb1EEEvNS_9BwdParamsE,"",@"SHT_CUDA_INFO"
	.sectionflags	@""
	.align	4


	//----- nvinfo : EIATTR_CUDA_API_VERSION
	.align		4
        /*0000*/ 	.byte	0x04, 0x37
        /*0002*/ 	.short	(.L_1313 - .L_1312)
.L_1312:
        /*0004*/ 	.word	0x00000082


	//----- nvinfo : EIATTR_SW2861232_WAR
	.align		4
.L_1313:
        /*0008*/ 	.byte	0x01, 0x35
	.zero		2


	//----- nvinfo : EIATTR_PARAM_CBANK
	.align		4
        /*000c*/ 	.byte	0x04, 0x0a
        /*000e*/ 	.short	(.L_1315 - .L_1314)
	.align		4
.L_1314:
        /*0010*/ 	.word	index@(.nv.constant0._ZN10layer_norm40ln_parallel_residual_bwd_finalize_kernelINS_22Kernel_traits_finalizeILj2048E6__halfS2_S2_S2_fjLb0ELj1024ELj4ENS_18Kernel_traits_baseILj2048ES2_S2_S2_S2_fjLj1024EEEEELb1EEEvNS_9BwdParamsE)
        /*0014*/ 	.short	0x0160
        /*0016*/ 	.short	0x0128


	//----- nvinfo : EIATTR_CBANK_PARAM_SIZE
	.align		4
.L_1315:
        /*0018*/ 	.byte	0x03, 0x19
        /*001a*/ 	.short	0x0128


	//----- nvinfo : EIATTR_KPARAM_INFO
	.align		4
        /*001c*/ 	.byte	0x04, 0x17
        /*001e*/ 	.short	(.L_1317 - .L_1316)
.L_1316:
        /*0020*/ 	.word	0x00000000
        /*0024*/ 	.short	0x0000
        /*0026*/ 	.short	0x0000
        /*0028*/ 	.byte	0x00, 0xf0, 0xa1, 0x04


	//----- nvinfo : EIATTR_MAXREG_COUNT
	.align		4
.L_1317:
        /*002c*/ 	.byte	0x03, 0x1b
        /*002e*/ 	.short	0x0040


	//----- nvinfo : EIATTR_NUM_BARRIERS
	.align		4
        /*0030*/ 	.byte	0x02, 0x4c
        /*0032*/ 	.byte	0x01
	.zero		1


	//----- nvinfo : EIATTR_MERCURY_ISA_VERSION
	.align		4
        /*0034*/ 	.byte	0x03, 0x5f
        /*0036*/ 	.short	0x0000


	//----- nvinfo : EIATTR_COOP_GROUP_MASK_REGIDS
	.align		4
        /*0038*/ 	.byte	0x04, 0x29
        /*003a*/ 	.short	(.L_1319 - .L_1318)


	//   ....[0]....
.L_1318:
        /*003c*/ 	.word	0xffffffff


	//   ....[1]....
        /*0040*/ 	.word	0xffffffff


	//   ....[2]....
        /*0044*/ 	.word	0xffffffff


	//   ....[3]....
        /*0048*/ 	.word	0xffffffff


	//   ....[4]....
        /*004c*/ 	.word	0xffffffff


	//   ....[5]....
        /*0050*/ 	.word	0xffffffff


	//   ....[6]....
        /*0054*/ 	.word	0xffffffff


	//   ....[7]....
        /*0058*/ 	.word	0xffffffff


	//   ....[8]....
        /*005c*/ 	.word	0xffffffff


	//   ....[9]....
        /*0060*/ 	.word	0xffffffff


	//   ....[10]....
        /*0064*/ 	.word	0xffffffff


	//   ....[11]....
        /*0068*/ 	.word	0xffffffff


	//   ....[12]....
        /*006c*/ 	.word	0xffffffff


	//   ....[13]....
        /*0070*/ 	.word	0xffffffff


	//   ....[14]....
        /*0074*/ 	.word	0xffffffff


	//   ....[15]....
        /*0078*/ 	.word	0xffffffff


	//   ....[16]....
        /*007c*/ 	.word	0xffffffff


	//   ....[17]....
        /*0080*/ 	.word	0xffffffff


	//   ....[18]....
        /*0084*/ 	.word	0xffffffff


	//   ....[19]....
        /*0088*/ 	.word	0xffffffff


	//   ....[20]....
        /*008c*/ 	.word	0xffffffff


	//   ....[21]....
        /*0090*/ 	.word	0xffffffff


	//   ....[22]....
        /*0094*/ 	.word	0xffffffff


	//   ....[23]....
        /*0098*/ 	.word	0xffffffff


	//   ....[24]....
        /*009c*/ 	.word	0xffffffff


	//   ....[25]....
        /*00a0*/ 	.word	0xffffffff


	//   ....[26]....
        /*00a4*/ 	.word	0xffffffff


	//   ....[27]....
        /*00a8*/ 	.word	0xffffffff


	//   ....[28]....
        /*00ac*/ 	.word	0xffffffff


	//   ....[29]....
        /*00b0*/ 	.word	0xffffffff


	//   ....[30]....
        /*00b4*/ 	.word	0xffffffff


	//   ....[31]....
        /*00b8*/ 	.word	0xffffffff


	//   ....[32]....
        /*00bc*/ 	.word	0xffffffff


	//   ....[33]....
        /*00c0*/ 	.word	0xffffffff


	//   ....[34]....
        /*00c4*/ 	.word	0xffffffff


	//   ....[35]....
        /*00c8*/ 	.word	0xffffffff


	//   ....[36]....
        /*00cc*/ 	.word	0xffffffff


	//   ....[37]....
        /*00d0*/ 	.word	0xffffffff


	//   ....[38]....
        /*00d4*/ 	.word	0xffffffff


	//   ....[39]....
        /*00d8*/ 	.word	0xffffffff


	//----- nvinfo : EIATTR_COOP_GROUP_INSTR_OFFSETS
	.align		4
.L_1319:
        /*00dc*/ 	.byte	0x04, 0x28
        /*00de*/ 	.short	(.L_1321 - .L_1320)


	//   ....[0]....
.L_1320:
        /*00e0*/ 	.word	0x00000b60


	//   ....[1]....
        /*00e4*/ 	.word	0x00000b90


	//   ....[2]....
        /*00e8*/ 	.word	0x00000ba0


	//   ....[3]....
        /*00ec*/ 	.word	0x00000bb0


	//   ....[4]....
        /*00f0*/ 	.word	0x00000be0


	//   ....[5]....
        /*00f4*/ 	.word	0x00000c00


	//   ....[6]....
        /*00f8*/ 	.word	0x00000c10


	//   ....[7]....
        /*00fc*/ 	.word	0x00000c20


	//   ....[8]....
        /*0100*/ 	.word	0x00000c50


	//   ....[9]....
        /*0104*/ 	.word	0x00000c70


	//   ....[10]....
        /*0108*/ 	.word	0x00000c90


	//   ....[11]....
        /*010c*/ 	.word	0x00000ca0


	//   ....[12]....
        /*0110*/ 	.word	0x00000cd0


	//   ....[13]....
        /*0114*/ 	.word	0x00000cf0


	//   ....[14]....
        /*0118*/ 	.word	0x00000d10


	//   ....[15]....
        /*011c*/ 	.word	0x00000d20


	//   ....[16]....
        /*0120*/ 	.word	0x00000d50


	//   ....[17]....
        /*0124*/ 	.word	0x00000d80


	//   ....[18]....
        /*0128*/ 	.word	0x00000d90


	//   ....[19]....
        /*012c*/ 	.word	0x00000da0


	//   ....[20]....
        /*0130*/ 	.word	0x00001090


	//   ....[21]....
        /*0134*/ 	.word	0x00001100


	//   ....[22]....
        /*0138*/ 	.word	0x00001160


	//   ....[23]....
        /*013c*/ 	.word	0x000011c0


	//   ....[24]....
        /*0140*/ 	.word	0x00001230


	//   ....[25]....
        /*0144*/ 	.word	0x000012a0


	//   ....[26]....
        /*0148*/ 	.word	0x00001300


	//   ....[27]....
        /*014c*/ 	.word	0x00001360


	//   ....[28]....
        /*0150*/ 	.word	0x000013c0


	//   ....[29]....
        /*0154*/ 	.word	0x00001430


	//   ....[30]....
        /*0158*/ 	.word	0x000014a0


	//   ....[31]....
        /*015c*/ 	.word	0x00001500


	//   ....[32]....
        /*0160*/ 	.word	0x00001560


	//   ....[33]....
        /*0164*/ 	.word	0x000015c0


	//   ....[34]....
        /*0168*/ 	.word	0x00001630


	//   ....[35]....
        /*016c*/ 	.word	0x000016a0


	//   ....[36]....
        /*0170*/ 	.word	0x00001700


	//   ....[37]....
        /*0174*/ 	.word	0x00001760


	//   ....[38]....
        /*0178*/ 	.word	0x000017c0


	//   ....[39]....
        /*017c*/ 	.word	0x00001820


	//----- nvinfo : EIATTR_EXIT_INSTR_OFFSETS
	.align		4
.L_1321:
        /*0180*/ 	.byte	0x04, 0x1c
        /*0182*/ 	.short	(.L_1323 - .L_1322)


	//   ....[0]....
.L_1322:
        /*0184*/ 	.word	0x00000070


	//   ....[1]....
        /*0188*/ 	.word	0x00001030


	//----- nvinfo : EIATTR_MAX_THREADS
	.align		4
.L_1323:
        /*018c*/ 	.byte	0x04, 0x05
        /*018e*/ 	.short	(.L_1325 - .L_1324)
.L_1324:
        /*0190*/ 	.word	0x00000400
        /*0194*/ 	.word	0x00000001
        /*0198*/ 	.word	0x00000001


	//----- nvinfo : EIATTR_CRS_STACK_SIZE
	.align		4
.L_1325:
        /*019c*/ 	.byte	0x04, 0x1e
        /*019e*/ 	.short	(.L_1327 - .L_1326)
.L_1326:
        /*01a0*/ 	.word	0x00000000
.L_1327:


//--------------------- .nv.info._ZN10layer_norm31ln_parallel_residual_bwd_kernelINS_13Kernel_traitsI6__halfS2_S2_S2_fjLj2048ELj1ELj1ELj4ELj16ENS_18Kernel_traits_baseILj2048ES2_S2_S2_S2_fjLj128EEEEELb1ELb1ELb1EEEvNS_9BwdParamsE --------------------------
	.section	.nv.info._ZN10layer_norm31ln_parallel_residual_bwd_kernelINS_13Kernel_traitsI6__halfS2_S2_S2_fjLj2048ELj1ELj1ELj4ELj16ENS_18Kernel_traits_baseILj2048ES2_S2_S2_S2_fjLj128EEEEELb1ELb1ELb1EEEvNS_9BwdParamsE,"",@"SHT_CUDA_INFO"
	.sectionflags	@""
	.align	4


	//----- nvinfo : EIATTR_CUDA_API_VERSION
	.align		4
        /*0000*/ 	.byte	0x04, 0x37
        /*0002*/ 	.short	(.L_1329 - .L_1328)
.L_1328:
        /*0004*/ 	.word	0x00000082


	//----- nvinfo : EIATTR_SW2861232_WAR
	.align		4
.L_1329:
        /*0008*/ 	.byte	0x01, 0x35
	.zero		2


	//----- nvinfo : EIATTR_PARAM_CBANK
	.align		4
        /*000c*/ 	.byte	0x04, 0x0a
        /*000e*/ 	.short	(.L_1331 - .L_1330)
	.align		4
.L_1330:
        /*0010*/ 	.word	index@(.nv.constant0._ZN10layer_norm31ln_parallel_residual_bwd_kernelINS_13Kernel_traitsI6__halfS2_S2_S2_fjLj2048ELj1ELj1ELj4ELj16ENS_18Kernel_traits_baseILj2048ES2_S2_S2_S2_fjLj128EEEEELb1ELb1ELb1EEEvNS_9BwdParamsE)
        /*0014*/ 	.short	0x0160
        /*0016*/ 	.short	0x0128


	//----- nvinfo : EIATTR_CBANK_PARAM_SIZE
	.align		4
.L_1331:
        /*0018*/ 	.byte	0x03, 0x19
        /*001a*/ 	.short	0x0128


	//----- nvinfo : EIATTR_KPARAM_INFO
	.align		4
        /*001c*/ 	.byte	0x04, 0x17
        /*001e*/ 	.short	(.L_1333 - .L_1332)
.L_1332:
        /*0020*/ 	.word	0x00000000
        /*0024*/ 	.short	0x0000
        /*0026*/ 	.short	0x0000
        /*0028*/ 	.byte	0x00, 0xf0, 0xa1, 0x04


	//----- nvinfo : EIATTR_MAXREG_COUNT
	.align		4
.L_1333:
        /*002c*/ 	.byte	0x03, 0x1b
        /*002e*/ 	.short	0x00ff


	//----- nvinfo : EIATTR_NUM_BARRIERS
	.align		4
        /*0030*/ 	.byte	0x02, 0x4c
        /*0032*/ 	.byte	0x01
	.zero		1


	//----- nvinfo : EIATTR_MERCURY_ISA_VERSION
	.align		4
        /*0034*/ 	.byte	0x03, 0x5f
        /*0036*/ 	.short	0x0000


	//----- nvinfo : EIATTR_COOP_GROUP_MASK_REGIDS
	.align		4
        /*0038*/ 	.byte	0x04, 0x29
        /*003a*/ 	.short	(.L_1335 - .L_1334)


	//   ....[0]....
.L_1334:
        /*003c*/ 	.word	0xffffffff


	//   ....[1]....
        /*0040*/ 	.word	0xffffffff


	//   ....[2]....
        /*0044*/ 	.word	0xffffffff


	//   ....[3]....
        /*0048*/ 	.word	0xffffffff


	//   ....[4]....
        /*004c*/ 	.word	0xffffffff


	//   ....[5]....
        /*0050*/ 	.word	0xffffffff


	//   ....[6]....
        /*0054*/ 	.word	0xffffffff


	//   ....[7]....
        /*0058*/ 	.word	0xffffffff


	//   ....[8]....
        /*005c*/ 	.word	0xffffffff


	//   ....[9]....
        /*0060*/ 	.word	0xffffffff


	//   ....[10]....
        /*0064*/ 	.word	0xffffffff


	//   ....[11]....
        /*0068*/ 	.word	0xffffffff


	//   ....[12]....
        /*006c*/ 	.word	0xffffffff


	//   ....[13]....
        /*0070*/ 	.word	0xffffffff


	//   ....[14]....
        /*0074*/ 	.word	0xffffffff


	//   ....[15]....
        /*0078*/ 	.word	0xffffffff


	//   ....[16]....
        /*007c*/ 	.word	0xffffffff


	//   ....[17]....
        /*0080*/ 	.word	0xffffffff


	//   ....[18]....
        /*0084*/ 	.word	0xffffffff


	//   ....[19]....
        /*0088*/ 	.word	0xffffffff


	//----- nvinfo : EIATTR_COOP_GROUP_INSTR_OFFSETS
	.align		4
.L_1335:
        /*008c*/ 	.byte	0x04, 0x28
        /*008e*/ 	.short	(.L_1337 - .L_1336)


	//   ....[0]....
.L_1336:
        /*0090*/ 	.word	0x00000fa0


	//   ....[1]....
        /*0094*/ 	.word	0x00000fc0


	//   ....[2]....
        /*0098*/ 	.word	0x00000fe0


	//   ....[3]....
        /*009c*/ 	.word	0x00001000


	//   ....[4]....
        /*00a0*/ 	.word	0x00001020


	//   ....[5]....
        /*00a4*/ 	.word	0x00001040


	//   ....[6]....
        /*00a8*/ 	.word	0x00001060


	//   ....[7]....
        /*00ac*/ 	.word	0x00001080


	//   ....[8]....
        /*00b0*/ 	.word	0x000010b0


	//   ....[9]....
        /*00b4*/ 	.word	0x000010c0


	//   ....[10]....
        /*00b8*/ 	.word	0x000025f0


	//   ....[11]....
        /*00bc*/ 	.word	0x00002670


	//   ....[12]....
        /*00c0*/ 	.word	0x000026f0


	//   ....[13]....
        /*00c4*/ 	.word	0x00002760


	//   ....[14]....
        /*00c8*/ 	.word	0x000027e0


	//   ....[15]....
        /*00cc*/ 	.word	0x00002850


	//   ....[16]....
        /*00d0*/ 	.word	0x000028d0


	//   ....[17]....
        /*00d4*/ 	.word	0x00002940


	//   ....[18]....
        /*00d8*/ 	.word	0x000029c0


	//   ....[19]....
        /*00dc*/ 	.word	0x00002a30


	//----- nvinfo : EIATTR_EXIT_INSTR_OFFSETS
	.align		4
.L_1337:
        /*00e0*/ 	.byte	0x04, 0x1c
        /*00e2*/ 	.short	(.L_1339 - .L_1338)


	//   ....[0]....
.L_1338:
        /*00e4*/ 	.word	0x00002590


	//----- nvinfo : EIATTR_MAX_THREADS
	.align		4
.L_1339:
        /*00e8*/ 	.byte	0x04, 0x05
        /*00ea*/ 	.short	(.L_1341 - .L_1340)
.L_1340:
        /*00ec*/ 	.word	0x00000080
        /*00f0*/ 	.word	0x00000001
        /*00f4*/ 	.word	0x00000001


	//----- nvinfo : EIATTR_CRS_STACK_SIZE
	.align		4
.L_1341:
        /*00f8*/ 	.byte	0x04, 0x1e
        /*00fa*/ 	.short	(.L_1343 - .L_1342)
.L_1342:
        /*00fc*/ 	.word	0x00000000
.L_1343:


//--------------------- .nv.info._ZN10layer_norm31ln_parallel_residual_bwd_kernelINS_13Kernel_traitsIf13__nv_bfloat16S2_S2_fjLj2048ELj1ELj1ELj4ELj16ENS_18Kernel_traits_baseILj2048EfS2_S2_S2_fjLj128EEEEELb0ELb0ELb0EEEvNS_9BwdParamsE --------------------------
	.section	.nv.info._ZN10layer_norm31ln_parallel_residual_bwd_kernelINS_13Kernel_traitsIf13__nv_bfloat16S2_S2_fjLj2048ELj1ELj1ELj4ELj16ENS_18Kernel_traits_baseILj2048EfS2_S2_S2_fjLj128EEEEELb0ELb0ELb0EEEvNS_9BwdParamsE,"",@"SHT_CUDA_INFO"
	.sectionflags	@""
	.align	4


	//----- nvinfo : EIATTR_CUDA_API_VERSION
	.align		4
        /*0000*/ 	.byte	0x04, 0x37
        /*0002*/ 	.short	(.L_1345 - .L_1344)
.L_1344:
        /*0004*/ 	.word	0x00000082


	//----- nvinfo : EIATTR_SW2861232_WAR
	.align		4
.L_1345:
        /*0008*/ 	.byte	0x01, 0x35
	.zero		2


	//----- nvinfo : EIATTR_PARAM_CBANK
	.align		4
        /*000c*/ 	.byte	0x04, 0x0a
        /*000e*/ 	.short	(.L_1347 - .L_1346)
	.align		4
.L_1346:
        /*0010*/ 	.word	index@(.nv.constant0._ZN10layer_norm31ln_parallel_residual_bwd_kernelINS_13Kernel_traitsIf13__nv_bfloat16S2_S2_fjLj2048ELj1ELj1ELj4ELj16ENS_18Kernel_traits_baseILj2048EfS2_S2_S2_fjLj128EEEEELb0ELb0ELb0EEEvNS_9BwdParamsE)
        /*0014*/ 	.short	0x0160
        /*0016*/ 	.short	0x0128


	//----- nvinfo : EIATTR_CBANK_PARAM_SIZE
	.align		4
.L_1347:
        /*0018*/ 	.byte	0x03, 0x19
        /*001a*/ 	.short	0x0128


	//----- nvinfo : EIATTR_KPARAM_INFO
	.align		4
        /*001c*/ 	.byte	0x04, 0x17
        /*001e*/ 	.short	(.L_1349 - .L_1348)
.L_1348:
        /*0020*/ 	.word	0x00000000
        /*0024*/ 	.short	0x0000
        /*0026*/ 	.short	0x0000
        /*0028*/ 	.byte	0x00, 0xf0, 0xa1, 0x04


	//----- nvinfo : EIATTR_MAXREG_COUNT
	.align		4
.L_1349:
        /*002c*/ 	.byte	0x03, 0x1b
        /*002e*/ 	.short	0x00ff


	//----- nvinfo : EIATTR_NUM_BARRIERS
	.align		4
        /*0030*/ 	.byte	0x02, 0x4c
        /*0032*/ 	.byte	0x01
	.zero		1


	//----- nvinfo : EIATTR_MERCURY_ISA_VERSION
	.align		4
        /*0034*/ 	.byte	0x03, 0x5f
        /*0036*/ 	.short	0x0000


	//----- nvinfo : EIATTR_COOP_GROUP_MASK_REGIDS
	.align		4
        /*0038*/ 	.byte	0x04, 0x29
        /*003a*/ 	.short	(.L_1351 - .L_1350)


	//   ....[0]....
.L_1350:
        /*003c*/ 	.word	0xffffffff


	//   ....[1]....
        /*0040*/ 	.word	0xffffffff


	//   ....[2]....
        /*0044*/ 	.word	0xffffffff


	//   ....[3]....
        /*0048*/ 	.word	0xffffffff


	//   ....[4]....
        /*004c*/ 	.word	0xffffffff


	//   ....[5]....
        /*0050*/ 	.word	0xffffffff


	//   ....[6]....
        /*0054*/ 	.word	0xffffffff


	//   ....[7]....
        /*0058*/ 	.word	0xffffffff


	//   ....[8]....
        /*005c*/ 	.word	0xffffffff


	//   ....[9]....
        /*0060*/ 	.word	0xffffffff


	//   ....[10]....
        /*0064*/ 	.word	0xffffffff


	//   ....[11]....
        /*0068*/ 	.word	0xffffffff


	//   ....[12]....
        /*006c*/ 	.word	0xffffffff


	//   ....[13]....
        /*0070*/ 	.word	0xffffffff


	//   ....[14]....
        /*0074*/ 	.word	0xffffffff


	//   ....[15]....
        /*0078*/ 	.word	0xffffffff


	//   ....[16]....
        /*007c*/ 	.word	0xffffffff


	//   ....[17]....
        /*0080*/ 	.word	0xffffffff


	//   ....[18]....
        /*0084*/ 	.word	0xffffffff


	//   ....[19]....
        /*0088*/ 	.word	0xffffffff


	//----- nvinfo : EIATTR_COOP_GROUP_INSTR_OFFSETS
	.align		4
.L_1351:
        /*008c*/ 	.byte	0x04, 0x28
        /*008e*/ 	.short	(.L_1353 - .L_1352)


	//   ....[0]....
.L_1352:
        /*0090*/ 	.word	0x000014b0


	//   ....[1]....
        /*0094*/ 	.word	0x000014d0


	//   ....[2]....
        /*0098*/ 	.word	0x000014f0


	//   ....[3]....
        /*009c*/ 	.word	0x00001510


	//   ....[4]....
        /*00a0*/ 	.word	0x00001530


	//   ....[5]....
        /*00a4*/ 	.word	0x00001550


	//   ....[6]....
        /*00a8*/ 	.word	0x00001570


	//   ....[7]....
        /*00ac*/ 	.word	0x00001590


	//   ....[8]....
        /*00b0*/ 	.word	0x000015b0


	//   ....[9]....
        /*00b4*/ 	.word	0x000015d0


	//   ....[10]....
        /*00b8*/ 	.word	0x00002600


	//   ....[11]....
        /*00bc*/ 	.word	0x00002680


	//   ....[12]....
        /*00c0*/ 	.word	0x00002700


	//   ....[13]....
        /*00c4*/ 	.word	0x00002770


	//   ....[14]....
        /*00c8*/ 	.word	0x000027f0


	//   ....[15]....
        /*00cc*/ 	.word	0x00002860


	//   ....[16]....
        /*00d0*/ 	.word	0x000028e0


	//   ....[17]....
        /*00d4*/ 	.word	0x00002950


	//   ....[18]....
        /*00d8*/ 	.word	0x000029d0


	//   ....[19]....
        /*00dc*/ 	.word	0x00002a40


	//----- nvinfo : EIATTR_EXIT_INSTR_OFFSETS
	.align		4
.L_1353:
        /*00e0*/ 	.byte	0x04, 0x1c
        /*00e2*/ 	.short	(.L_1355 - .L_1354)


	//   ....[0]....
.L_1354:
        /*00e4*/ 	.word	0x000024c0


	//   ....[1]....
        /*00e8*/ 	.word	0x000025a0


	//----- nvinfo : EIATTR_MAX_THREADS
	.align		4
.L_1355:
        /*00ec*/ 	.byte	0x04, 0x05
        /*00ee*/ 	.short	(.L_1357 - .L_1356)
.L_1356:
        /*00f0*/ 	.word	0x00000080
        /*00f4*/ 	.word	0x00000001
        /*00f8*/ 	.word	0x00000001


	//----- nvinfo : EIATTR_CRS_STACK_SIZE
	.align		4
.L_1357:
        /*00fc*/ 	.byte	0x04, 0x1e
        /*00fe*/ 	.short	(.L_1359 - .L_1358)
.L_1358:
        /*0100*/ 	.word	0x00000000
.L_1359:


//--------------------- .nv.info._ZN10layer_norm31ln_parallel_residual_bwd_kernelINS_13Kernel_traitsIf13__nv_bfloat16S2_S2_fjLj2048ELj1ELj1ELj4ELj16ENS_18Kernel_traits_baseILj2048EfS2_S2_S2_fjLj128EEEEELb0ELb0ELb1EEEvNS_9BwdParamsE --------------------------
	.section	.nv.info._ZN10layer_norm31ln_parallel_residual_bwd_kernelINS_13Kernel_traitsIf13__nv_bfloat16S2_S2_fjLj2048ELj1ELj1ELj4ELj16ENS_18Kernel_traits_baseILj2048EfS2_S2_S2_fjLj128EEEEELb0ELb0ELb1EEEvNS_9BwdParamsE,"",@"SHT_CUDA_INFO"
	.sectionflags	@""
	.align	4


	//----- nvinfo : EIATTR_CUDA_API_VERSION
	.align		4
        /*0000*/ 	.byte	0x04, 0x37
        /*0002*/ 	.short	(.L_1361 - .L_1360)
.L_1360:
        /*0004*/ 	.word	0x00000082


	//----- nvinfo : EIATTR_SW2861232_WAR
	.align		4
.L_1361:
        /*0008*/ 	.byte	0x01, 0x35
	.zero		2


	//----- nvinfo : EIATTR_PARAM_CBANK
	.align		4
        /*000c*/ 	.byte	0x04, 0x0a
        /*000e*/ 	.short	(.L_1363 - .L_1362)
	.align		4
.L_1362:
        /*0010*/ 	.word	index@(.nv.constant0._ZN10layer_norm31ln_parallel_residual_bwd_kernelINS_13Kernel_traitsIf13__nv_bfloat16S2_S2_fjLj2048ELj1ELj1ELj4ELj16ENS_18Kernel_traits_baseILj2048EfS2_S2_S2_fjLj128EEEEELb0ELb0ELb1EEEvNS_9BwdParamsE)
        /*0014*/ 	.short	0x0160
        /*0016*/ 	.short	0x0128


	//----- nvinfo : EIATTR_CBANK_PARAM_SIZE
	.align		4
.L_1363:
        /*0018*/ 	.byte	0x03, 0x19
        /*001a*/ 	.short	0x0128


	//----- nvinfo : EIATTR_KPARAM_INFO
	.align		4
        /*001c*/ 	.byte	0x04, 0x17
        /*001e*/ 	.short	(.L_1365 - .L_1364)
.L_1364:
        /*0020*/ 	.word	0x00000000
        /*0024*/ 	.short	0x0000
        /*0026*/ 	.short	0x0000
        /*0028*/ 	.byte	0x00, 0xf0, 0xa1, 0x04


	//----- nvinfo : EIATTR_MAXREG_COUNT
	.align		4
.L_1365:
        /*002c*/ 	.byte	0x03, 0x1b
        /*002e*/ 	.short	0x00ff


	//----- nvinfo : EIATTR_NUM_BARRIERS
	.align		4
        /*0030*/ 	.byte	0x02, 0x4c
        /*0032*/ 	.byte	0x01
	.zero		1


	//----- nvinfo : EIATTR_MERCURY_ISA_VERSION
	.align		4
        /*0034*/ 	.byte	0x03, 0x5f
        /*0036*/ 	.short	0x0000


	//----- nvinfo : EIATTR_COOP_GROUP_MASK_REGIDS
	.align		4
        /*0038*/ 	.byte	0x04, 0x29
        /*003a*/ 	.short	(.L_1367 - .L_1366)


	//   ....[0]....
.L_1366:
        /*003c*/ 	.word	0xffffffff


	//   ....[1]....
        /*0040*/ 	.word	0xffffffff


	//   ....[2]....
        /*0044*/ 	.word	0xffffffff


	//   ....[3]....
        /*0048*/ 	.word	0xffffffff


	//   ....[4]....
        /*004c*/ 	.word	0xffffffff


	//   ....[5]....
        /*0050*/ 	.word	0xffffffff


	//   ....[6]....
        /*0054*/ 	.word	0xffffffff


	//   ....[7]....
        /*0058*/ 	.word	0xffffffff


	//   ....[8]....
        /*005c*/ 	.word	0xffffffff


	//   ....[9]....
        /*0060*/ 	.word	0xffffffff


	//   ....[10]....
        /*0064*/ 	.word	0xffffffff


	//   ....[11]....
        /*0068*/ 	.word	0xffffffff


	//   ....[12]....
        /*006c*/ 	.word	0xffffffff


	//   ....[13]....
        /*0070*/ 	.word	0xffffffff


	//   ....[14]....
        /*0074*/ 	.word	0xffffffff


	//   ....[15]....
        /*0078*/ 	.word	0xffffffff


	//   ....[16]....
        /*007c*/ 	.word	0xffffffff


	//   ....[17]....
        /*0080*/ 	.word	0xffffffff


	//   ....[18]....
        /*0084*/ 	.word	0xffffffff


	//   ....[19]....
        /*0088*/ 	.word	0xffffffff


	//----- nvinfo : EIATTR_COOP_GROUP_INSTR_OFFSETS
	.align		4
.L_1367:
        /*008c*/ 	.byte	0x04, 0x28
        /*008e*/ 	.short	(.L_1369 - .L_1368)


	//   ....[0]....
.L_1368:
        /*0090*/ 	.word	0x000015d0


	//   ....[1]....
        /*0094*/ 	.word	0x000015f0


	//   ....[2]....
        /*0098*/ 	.word	0x00001610


	//   ....[3]....
        /*009c*/ 	.word	0x00001630


	//   ....[4]....
        /*00a0*/ 	.word	0x00001650


	//   ....[5]....
        /*00a4*/ 	.word	0x00001670


	//   ....[6]....
        /*00a8*/ 	.word	0x00001690


	//   ....[7]....
        /*00ac*/ 	.word	0x000016b0


	//   ....[8]....
        /*00b0*/ 	.word	0x000016d0


	//   ....[9]....
        /*00b4*/ 	.word	0x000016f0


	//   ....[10]....
        /*00b8*/ 	.word	0x00002940


	//   ....[11]....
        /*00bc*/ 	.word	0x000029c0


	//   ....[12]....
        /*00c0*/ 	.word	0x00002a40


	//   ....[13]....
        /*00c4*/ 	.word	0x00002ab0


	//   ....[14]....
        /*00c8*/ 	.word	0x00002b30


	//   ....[15]....
        /*00cc*/ 	.word	0x00002ba0


	//   ....[16]....
        /*00d0*/ 	.word	0x00002c20


	//   ....[17]....
        /*00d4*/ 	.word	0x00002c90


	//   ....[18]....
        /*00d8*/ 	.word	0x00002d10


	//   ....[19]....
        /*00dc*/ 	.word	0x00002d80


	//----- nvinfo : EIATTR_EXIT_INSTR_OFFSETS
	.align		4
.L_1369:
        /*00e0*/ 	.byte	0x04, 0x1c
        /*00e2*/ 	.short	(.L_1371 - .L_1370)


	//   ....[0]....
.L_1370:
        /*00e4*/ 	.word	0x000028e0


	//----- nvinfo : EIATTR_MAX_THREADS
	.align		4
.L_1371:
        /*00e8*/ 	.byte	0x04, 0x05
        /*00ea*/ 	.short	(.L_1373 - .L_1372)
.L_1372:
        /*00ec*/ 	.word	0x00000080
        /*00f0*/ 	.word	0x00000001
        /*00f4*/ 	.word	0x00000001


	//----- nvinfo : EIATTR_CRS_STACK_SIZE
	.align		4
.L_1373:
        /*00f8*/ 	.byte	0x04, 0x1e
        /*00fa*/ 	.short	(.L_1375 - .L_1374)
.L_1374:
        /*00fc*/ 	.word	0x00000000
.L_1375:


//--------------------- .nv.info._ZN10layer_norm31ln_parallel_residual_bwd_kernelINS_13Kernel_traitsIf13__nv_bfloat16S2_S2_fjLj2048ELj1ELj1ELj4ELj16ENS_18Kernel_traits_baseILj2048EfS2_S2_S2_fjLj128EEEEELb0ELb1ELb0EEEvNS_9BwdParamsE --------------------------
	.section	.nv.info._ZN10layer_norm31ln_parallel_residual_bwd_kernelINS_13Kernel_traitsIf13__nv_bfloat16S2_S2_fjLj2048ELj1ELj1ELj4ELj16ENS_18Kernel_traits_baseILj2048EfS2_S2_S2_fjLj128EEEEELb0ELb1ELb0EEEvNS_9BwdParamsE,"",@"SHT_CUDA_INFO"
	.sectionflags	@""
	.align	4


	//----- nvinfo : EIATTR_CUDA_API_VERSION
	.align		4
        /*0000*/ 	.byte	0x04, 0x37
        /*0002*/ 	.short	(.L_1377 - .L_1376)
.L_1376:
        /*0004*/ 	.word	0x00000082


	//----- nvinfo : EIATTR_SW2861232_WAR
	.align		4
.L_1377:
        /*0008*/ 	.byte	0x01, 0x35
	.zero		2


	//----- nvinfo : EIATTR_PARAM_CBANK
	.align		4
        /*000c*/ 	.byte	0x04, 0x0a
        /*000e*/ 	.short	(.L_1379 - .L_1378)
	.align		4
.L_1378:
        /*0010*/ 	.word	index@(.nv.constant0._ZN10layer_norm31ln_parallel_residual_bwd_kernelINS_13Kernel_traitsIf13__nv_bfloat16S2_S2_fjLj2048ELj1ELj1ELj4ELj16ENS_18Kernel_traits_baseILj2048EfS2_S2_S2_fjLj128EEEEELb0ELb1ELb0EEEvNS_9BwdParamsE)
        /*0014*/ 	.short	0x0160
        /*0016*/ 	.short	0x0128


	//----- nvinfo : EIATTR_CBANK_PARAM_SIZE
	.align		4
.L_1379:
        /*0018*/ 	.byte	0x03, 0x19
        /*001a*/ 	.short	0x0128


	//----- nvinfo : EIATTR_KPARAM_INFO
	.align		4
        /*001c*/ 	.byte	0x04, 0x17
        /*001e*/ 	.short	(.L_1381 - .L_1380)
.L_1380:
        /*0020*/ 	.word	0x00000000
        /*0024*/ 	.short	0x0000
        /*0026*/ 	.short	0x0000
        /*0028*/ 	.byte	0x00, 0xf0, 0xa1, 0x04


	//----- nvinfo : EIATTR_MAXREG_COUNT
	.align		4
.L_1381:
        /*002c*/ 	.byte	0x03, 0x1b
        /*002e*/ 	.short	0x00ff


	//----- nvinfo : EIATTR_NUM_BARRIERS
	.align		4
        /*0030*/ 	.byte	0x02, 0x4c
        /*0032*/ 	.byte	0x01
	.zero		1


	//----- nvinfo : EIATTR_MERCURY_ISA_VERSION
	.align		4
        /*0034*/ 	.byte	0x03, 0x5f
        /*0036*/ 	.short	0x0000


	//----- nvinfo : EIATTR_COOP_GROUP_MASK_REGIDS
	.align		4
        /*0038*/ 	.byte	0x04, 0x29
        /*003a*/ 	.short	(.L_1383 - .L_1382)


	//   ....[0]....
.L_1382:
        /*003c*/ 	.word	0xffffffff


	//   ....[1]....
        /*0040*/ 	.word	0xffffffff


	//   ....[2]....
        /*0044*/ 	.word	0xffffffff


	//   ....[3]....
        /*0048*/ 	.word	0xffffffff


	//   ....[4]....
        /*004c*/ 	.word	0xffffffff


	//   ....[5]....
        /*0050*/ 	.word	0xffffffff


	//   ....[6]....
        /*0054*/ 	.word	0xffffffff


	//   ....[7]....
        /*0058*/ 	.word	0xffffffff


	//   ....[8]....
        /*005c*/ 	.word	0xffffffff


	//   ....[9]....
        /*0060*/ 	.word	0xffffffff


	//   ....[10]....
        /*0064*/ 	.word	0xffffffff


	//   ....[11]....
        /*0068*/ 	.word	0xffffffff


	//   ....[12]....
        /*006c*/ 	.word	0xffffffff


	//   ....[13]....
        /*0070*/ 	.word	0xffffffff


	//   ....[14]....
        /*0074*/ 	.word	0xffffffff


	//   ....[15]....
        /*0078*/ 	.word	0xffffffff


	//   ....[16]....
        /*007c*/ 	.word	0xffffffff


	//   ....[17]....
        /*0080*/ 	.word	0xffffffff


	//   ....[18]....
        /*0084*/ 	.word	0xffffffff


	//   ....[19]....
        /*0088*/ 	.word	0xffffffff


	//----- nvinfo : EIATTR_COOP_GROUP_INSTR_OFFSETS
	.align		4
.L_1383:
        /*008c*/ 	.byte	0x04, 0x28
        /*008e*/ 	.short	(.L_1385 - .L_1384)


	//   ....[0]....
.L_1384:
        /*0090*/ 	.word	0x00000ef0


	//   ....[1]....
        /*0094*/ 	.word	0x00000f10


	//   ....[2]....
        /*0098*/ 	.word	0x00000f30


	//   ....[3]....
        /*009c*/ 	.word	0x00000f50


	//   ....[4]....
        /*00a0*/ 	.word	0x00000f70


	//   ....[5]....
        /*00a4*/ 	.word	0x00000f90


	//   ....[6]....
        /*00a8*/ 	.word	0x00000fb0


	//   ....[7]....
        /*00ac*/ 	.word	0x00000fd0


	//   ....[8]....
        /*00b0*/ 	.word	0x00000ff0


	//   ....[9]....
        /*00b4*/ 	.word	0x00001010


	//   ....[10]....
        /*00b8*/ 	.word	0x00001f60


	//   ....[11]....
        /*00bc*/ 	.word	0x00001fe0


	//   ....[12]....
        /*00c0*/ 	.word	0x00002060


	//   ....[13]....
        /*00c4*/ 	.word	0x000020d0


	//   ....[14]....
        /*00c8*/ 	.word	0x00002150


	//   ....[15]....
        /*00cc*/ 	.word	0x000021c0


	//   ....[16]....
        /*00d0*/ 	.word	0x00002240


	//   ....[17]....
        /*00d4*/ 	.word	0x000022b0


	//   ....[18]....
        /*00d8*/ 	.word	0x00002330


	//   ....[19]....
        /*00dc*/ 	.word	0x000023a0


	//----- nvinfo : EIATTR_EXIT_INSTR_OFFSETS
	.align		4
.L_1385:
        /*00e0*/ 	.byte	0x04, 0x1c
        /*00e2*/ 	.short	(.L_1387 - .L_1386)


	//   ....[0]....
.L_1386:
        /*00e4*/ 	.word	0x00001e80


	//   ....[1]....
        /*00e8*/ 	.word	0x00001f00


	//----- nvinfo : EIATTR_MAX_THREADS
	.align		4
.L_1387:
        /*00ec*/ 	.byte	0x04, 0x05
        /*00ee*/ 	.short	(.L_1389 - .L_1388)
.L_1388:
        /*00f0*/ 	.word	0x00000080
        /*00f4*/ 	.word	0x00000001
        /*00f8*/ 	.word	0x00000001


	//----- nvinfo : EIATTR_CRS_STACK_SIZE
	.align		4
.L_1389:
        /*00fc*/ 	.byte	0x04, 0x1e
        /*00fe*/ 	.short	(.L_1391 - .L_1390)
.L_1390:
        /*0100*/ 	.word	0x00000000
.L_1391:


//--------------------- .nv.info._ZN10layer_norm31ln_parallel_residual_bwd_kernelINS_13Kernel_traitsIf13__nv_bfloat16S2_S2_fjLj2048ELj1ELj1ELj4ELj16ENS_18Kernel_traits_baseILj2048EfS2_S2_S2_fjLj128EEEEELb0ELb1ELb1EEEvNS_9BwdParamsE --------------------------
	.section	.nv.info._ZN10layer_norm31ln_parallel_residual_bwd_kernelINS_13Kernel_traitsIf13__nv_bfloat16S2_S2_fjLj2048ELj1ELj1ELj4ELj16ENS_18Kernel_traits_baseILj2048EfS2_S2_S2_fjLj128EEEEELb0ELb1ELb1EEEvNS_9BwdParamsE,"",@"SHT_CUDA_INFO"
	.sectionflags	@""
	.align	4


	//----- nvinfo : EIATTR_CUDA_API_VERSION
	.align		4
        /*0000*/ 	.byte	0x04, 0x37
        /*0002*/ 	.short	(.L_1393 - .L_1392)
.L_1392:
        /*0004*/ 	.word	0x00000082


	//----- nvinfo : EIATTR_SW2861232_WAR
	.align		4
.L_1393:
        /*0008*/ 	.byte	0x01, 0x35
	.zero		2


	//----- nvinfo : EIATTR_PARAM_CBANK
	.align		4
        /*000c*/ 	.byte	0x04, 0x0a
        /*000e*/ 	.short	(.L_1395 - .L_1394)
	.align		4
.L_1394:
        /*0010*/ 	.word	index@(.nv.constant0._ZN10layer_norm31ln_parallel_residual_bwd_kernelINS_13Kernel_traitsIf13__nv_bfloat16S2_S2_fjLj2048ELj1ELj1ELj4ELj16ENS_18Kernel_traits_baseILj2048EfS2_S2_S2_fjLj128EEEEELb0ELb1ELb1EEEvNS_9BwdParamsE)
        /*0014*/ 	.short	0x0160
        /*0016*/ 	.short	0x0128


	//----- nvinfo : EIATTR_CBANK_PARAM_SIZE
	.align		4
.L_1395:
        /*0018*/ 	.byte	0x03, 0x19
        /*001a*/ 	.short	0x0128


	//----- nvinfo : EIATTR_KPARAM_INFO
	.align		4
        /*001c*/ 	.byte	0x04, 0x17
        /*001e*/ 	.short	(.L_1397 - .L_1396)
.L_1396:
        /*0020*/ 	.word	0x00000000
        /*0024*/ 	.short	0x0000
        /*0026*/ 	.short	0x0000
        /*0028*/ 	.byte	0x00, 0xf0, 0xa1, 0x04


	//----- nvinfo : EIATTR_MAXREG_COUNT
	.align		4
.L_1397:
        /*002c*/ 	.byte	0x03, 0x1b
        /*002e*/ 	.short	0x00ff


	//----- nvinfo : EIATTR_NUM_BARRIERS
	.align		4
        /*0030*/ 	.byte	0x02, 0x4c
        /*0032*/ 	.byte	0x01
	.zero		1


	//----- nvinfo : EIATTR_MERCURY_ISA_VERSION
	.align		4
        /*0034*/ 	.byte	0x03, 0x5f
        /*0036*/ 	.short	0x0000


	//----- nvinfo : EIATTR_COOP_GROUP_MASK_REGIDS
	.align		4
        /*0038*/ 	.byte	0x04, 0x29
        /*003a*/ 	.short	(.L_1399 - .L_1398)


	//   ....[0]....
.L_1398:
        /*003c*/ 	.word	0xffffffff


	//   ....[1]....
        /*0040*/ 	.word	0xffffffff


	//   ....[2]....
        /*0044*/ 	.word	0xffffffff


	//   ....[3]....
        /*0048*/ 	.word	0xffffffff


	//   ....[4]....
        /*004c*/ 	.word	0xffffffff


	//   ....[5]....
        /*0050*/ 	.word	0xffffffff


	//   ....[6]....
        /*0054*/ 	.word	0xffffffff


	//   ....[7]....
        /*0058*/ 	.word	0xffffffff


	//   ....[8]....
        /*005c*/ 	.word	0xffffffff


	//   ....[9]....
        /*0060*/ 	.word	0xffffffff


	//   ....[10]....
        /*0064*/ 	.word	0xffffffff


	//   ....[11]....
        /*0068*/ 	.word	0xffffffff


	//   ....[12]....
        /*006c*/ 	.word	0xffffffff


	//   ....[13]....
        /*0070*/ 	.word	0xffffffff


	//   ....[14]....
        /*0074*/ 	.word	0xffffffff


	//   ....[15]....
        /*0078*/ 	.word	0xffffffff


	//   ....[16]....
        /*007c*/ 	.word	0xffffffff


	//   ....[17]....
        /*0080*/ 	.word	0xffffffff


	//   ....[18]....
        /*0084*/ 	.word	0xffffffff


	//   ....[19]....
        /*0088*/ 	.word	0xffffffff


	//----- nvinfo : EIATTR_COOP_GROUP_INSTR_OFFSETS
	.align		4
.L_1399:
        /*008c*/ 	.byte	0x04, 0x28
        /*008e*/ 	.short	(.L_1401 - .L_1400)


	//   ....[0]....
.L_1400:
        /*0090*/ 	.word	0x00000e20


	//   ....[1]....
        /*0094*/ 	.word	0x00000e40


	//   ....[2]....
        /*0098*/ 	.word	0x00000e60


	//   ....[3]....
        /*009c*/ 	.word	0x00000e80


	//   ....[4]....
        /*00a0*/ 	.word	0x00000ea0


	//   ....[5]....
        /*00a4*/ 	.word	0x00000ec0


	//   ....[6]....
        /*00a8*/ 	.word	0x00000ee0


	//   ....[7]....
        /*00ac*/ 	.word	0x00000f00


	//   ....[8]....
        /*00b0*/ 	.word	0x00000f20


	//   ....[9]....
        /*00b4*/ 	.word	0x00000f40


	//   ....[10]....
        /*00b8*/ 	.word	0x00001f50


	//   ....[11]....
        /*00bc*/ 	.word	0x00001fd0


	//   ....[12]....
        /*00c0*/ 	.word	0x00002050


	//   ....[13]....
        /*00c4*/ 	.word	0x000020c0


	//   ....[14]....
        /*00c8*/ 	.word	0x00002140


	//   ....[15]....
        /*00cc*/ 	.word	0x000021b0


	//   ....[16]....
        /*00d0*/ 	.word	0x00002230


	//   ....[17]....
        /*00d4*/ 	.word	0x000022a0


	//   ....[18]....
        /*00d8*/ 	.word	0x00002320


	//   ....[19]....
        /*00dc*/ 	.word	0x00002390


	//----- nvinfo : EIATTR_EXIT_INSTR_OFFSETS
	.align		4
.L_1401:
        /*00e0*/ 	.byte	0x04, 0x1c
        /*00e2*/ 	.short	(.L_1403 - .L_1402)


	//   ....[0]....
.L_1402:
        /*00e4*/ 	.word	0x00001ef0


	//----- nvinfo : EIATTR_MAX_THREADS
	.align		4
.L_1403:
        /*00e8*/ 	.byte	0x04, 0x05
        /*00ea*/ 	.short	(.L_1405 - .L_1404)
.L_1404:
        /*00ec*/ 	.word	0x00000080
        /*00f0*/ 	.word	0x00000001
        /*00f4*/ 	.word	0x00000001


	//----- nvinfo : EIATTR_CRS_STACK_SIZE
	.align		4
.L_1405:
        /*00f8*/ 	.byte	0x04, 0x1e
        /*00fa*/ 	.short	(.L_1407 - .L_1406)
.L_1406:
        /*00fc*/ 	.word	0x00000000
.L_1407:


//--------------------- .nv.info._ZN10layer_norm31ln_parallel_residual_bwd_kernelINS_13Kernel_traitsIf13__nv_bfloat16S2_S2_fjLj2048ELj1ELj1ELj4ELj16ENS_18Kernel_traits_baseILj2048EfS2_S2_S2_fjLj128EEEEELb1ELb0ELb0EEEvNS_9BwdParamsE --------------------------
	.section	.nv.info._ZN10layer_norm31ln_parallel_residual_bwd_kernelINS_13Kernel_traitsIf13__nv_bfloat16S2_S2_fjLj2048ELj1ELj1ELj4ELj16ENS_18Kernel_traits_baseILj2048EfS2_S2_S2_fjLj128EEEEELb1ELb0ELb0EEEvNS_9BwdParamsE,"",@"SHT_CUDA_INFO"
	.sectionflags	@""
	.align	4


	//----- nvinfo : EIATTR_CUDA_API_VERSION
	.align		4
        /*0000*/ 	.byte	0x04, 0x37
        /*0002*/ 	.short	(.L_1409 - .L_1408)
.L_1408:
        /*0004*/ 	.word	0x00000082


	//----- nvinfo : EIATTR_SW2861232_WAR
	.align		4
.L_1409:
        /*0008*/ 	.byte	0x01, 0x35
	.zero		2


	//----- nvinfo : EIATTR_PARAM_CBANK
	.align		4
        /*000c*/ 	.byte	0x04, 0x0a
        /*000e*/ 	.short	(.L_1411 - .L_1410)
	.align		4
.L_1410:
        /*0010*/ 	.word	index@(.nv.constant0._ZN10layer_norm31ln_parallel_residual_bwd_kernelINS_13Kernel_traitsIf13__nv_bfloat16S2_S2_fjLj2048ELj1ELj1ELj4ELj16ENS_18Kernel_traits_baseILj2048EfS2_S2_S2_fjLj128EEEEELb1ELb0ELb0EEEvNS_9BwdParamsE)
        /*0014*/ 	.short	0x0160
        /*0016*/ 	.short	0x0128


	//----- nvinfo : EIATTR_CBANK_PARAM_SIZE
	.align		4
.L_1411:
        /*0018*/ 	.byte	0x03, 0x19
        /*001a*/ 	.short	0x0128


	//----- nvinfo : EIATTR_KPARAM_INFO
	.align		4
        /*001c*/ 	.byte	0x04, 0x17
        /*001e*/ 	.short	(.L_1413 - .L_1412)
.L_1412:
        /*0020*/ 	.word	0x00000000
        /*0024*/ 	.short	0x0000
        /*0026*/ 	.short	0x0000
        /*0028*/ 	.byte	0x00, 0xf0, 0xa1, 0x04


	//----- nvinfo : EIATTR_MAXREG_COUNT
	.align		4
.L_1413:
        /*002c*/ 	.byte	0x03, 0x1b
        /*002e*/ 	.short	0x00ff


	//----- nvinfo : EIATTR_NUM_BARRIERS
	.align		4
        /*0030*/ 	.byte	0x02, 0x4c
        /*0032*/ 	.byte	0x01
	.zero		1


	//----- nvinfo : EIATTR_MERCURY_ISA_VERSION
	.align		4
        /*0034*/ 	.byte	0x03, 0x5f
        /*0036*/ 	.short	0x0000


	//----- nvinfo : EIATTR_COOP_GROUP_MASK_REGIDS
	.align		4
        /*0038*/ 	.byte	0x04, 0x29
        /*003a*/ 	.short	(.L_1415 - .L_1414)


	//   ....[0]....
.L_1414:
        /*003c*/ 	.word	0xffffffff


	//   ....[1]....
        /*0040*/ 	.word	0xffffffff


	//   ....[2]....
        /*0044*/ 	.word	0xffffffff


	//   ....[3]....
        /*0048*/ 	.word	0xffffffff


	//   ....[4]....
        /*004c*/ 	.word	0xffffffff


	//   ....[5]....
        /*0050*/ 	.word	0xffffffff


	//   ....[6]....
        /*0054*/ 	.word	0xffffffff


	//   ....[7]....
        /*0058*/ 	.word	0xffffffff


	//   ....[8]....
        /*005c*/ 	.word	0xffffffff


	//   ....[9]....
        /*0060*/ 	.word	0xffffffff


	//   ....[10]....
        /*0064*/ 	.word	0xffffffff


	//   ....[11]....
        /*0068*/ 	.word	0xffffffff


	//   ....[12]....
        /*006c*/ 	.word	0xffffffff


	//   ....[13]....
        /*0070*/ 	.word	0xffffffff


	//   ....[14]....
        /*0074*/ 	.word	0xffffffff


	//   ....[15]....
        /*0078*/ 	.word	0xffffffff


	//   ....[16]....
        /*007c*/ 	.word	0xffffffff


	//   ....[17]....
        /*0080*/ 	.word	0xffffffff


	//   ....[18]....
        /*0084*/ 	.word	0xffffffff


	//   ....[19]....
        /*0088*/ 	.word	0xffffffff


	//----- nvinfo : EIATTR_COOP_GROUP_INSTR_OFFSETS
	.align		4
.L_1415:
        /*008c*/ 	.byte	0x04, 0x28
        /*008e*/ 	.short	(.L_1417 - .L_1416)


	//   ....[0]....
.L_1416:
        /*0090*/ 	.word	0x00001600


	//   ....[1]....
        /*0094*/ 	.word	0x00001620


	//   ....[2]....
        /*0098*/ 	.word	0x00001640


	//   ....[3]....
        /*009c*/ 	.word	0x00001660


	//   ....[4]....
        /*00a0*/ 	.word	0x00001680


	//   ....[5]....
        /*00a4*/ 	.word	0x000016a0


	//   ....[6]....
        /*00a8*/ 	.word	0x000016c0


	//   ....[7]....
        /*00ac*/ 	.word	0x000016e0


	//   ....[8]....
        /*00b0*/ 	.word	0x00001700


	//   ....[9]....
        /*00b4*/ 	.word	0x00001720


	//   ....[10]....
        /*00b8*/ 	.word	0x00002cc0


	//   ....[11]....
        /*00bc*/ 	.word	0x00002d40


	//   ....[12]....
        /*00c0*/ 	.word	0x00002dc0


	//   ....[13]....
        /*00c4*/ 	.word	0x00002e30


	//   ....[14]....
        /*00c8*/ 	.word	0x00002eb0


	//   ....[15]....
        /*00cc*/ 	.word	0x00002f20


	//   ....[16]....
        /*00d0*/ 	.word	0x00002fa0


	//   ....[17]....
        /*00d4*/ 	.word	0x00003010


	//   ....[18]....
        /*00d8*/ 	.word	0x00003090


	//   ....[19]....
        /*00dc*/ 	.word	0x00003100


	//----- nvinfo : EIATTR_EXIT_INSTR_OFFSETS
	.align		4
.L_1417:
        /*00e0*/ 	.byte	0x04, 0x1c
        /*00e2*/ 	.short	(.L_1419 - .L_1418)


	//   ....[0]....
.L_1418:
        /*00e4*/ 	.word	0x00002b80


	//   ....[1]....
        /*00e8*/ 	.word	0x00002c60


	//----- nvinfo : EIATTR_MAX_THREADS
	.align		4
.L_1419:
        /*00ec*/ 	.byte	0x04, 0x05
        /*00ee*/ 	.short	(.L_1421 - .L_1420)
.L_1420:
        /*00f0*/ 	.word	0x00000080
        /*00f4*/ 	.word	0x00000001
        /*00f8*/ 	.word	0x00000001


	//----- nvinfo : EIATTR_CRS_STACK_SIZE
	.align		4
.L_1421:
        /*00fc*/ 	.byte	0x04, 0x1e
        /*00fe*/ 	.short	(.L_1423 - .L_1422)
.L_1422:
        /*0100*/ 	.word	0x00000000
.L_1423:


//--------------------- .nv.info._ZN10layer_norm31ln_parallel_residual_bwd_kernelINS_13Kernel_traitsIf13__nv_bfloat16S2_S2_fjLj2048ELj1ELj1ELj4ELj16ENS_18Kernel_traits_baseILj2048EfS2_S2_S2_fjLj128EEEEELb1ELb0ELb1EEEvNS_9BwdParamsE --------------------------
	.section	.nv.info._ZN10layer_norm31ln_parallel_residual_bwd_kernelINS_13Kernel_traitsIf13__nv_bfloat16S2_S2_fjLj2048ELj1ELj1ELj4ELj16ENS_18Kernel_traits_baseILj2048EfS2_S2_S2_fjLj128EEEEELb1ELb0ELb1EEEvNS_9BwdParamsE,"",@"SHT_CUDA_INFO"
	.sectionflags	@""
	.align	4


	//----- nvinfo : EIATTR_CUDA_API_VERSION
	.align		4
        /*0000*/ 	.byte	0x04, 0x37
        /*0002*/ 	.short	(.L_1425 - .L_1424)
.L_1424:
        /*0004*/ 	.word	0x00000082


	//----- nvinfo : EIATTR_SW2861232_WAR
	.align		4
.L_1425:
        /*0008*/ 	.byte	0x01, 0x35
	.zero		2


	//----- nvinfo : EIATTR_PARAM_CBANK
	.align		4
        /*000c*/ 	.byte	0x04, 0x0a
        /*000e*/ 	.short	(.L_1427 - .L_1426)
	.align		4
.L_1426:
        /*0010*/ 	.word	index@(.nv.constant0._ZN10layer_norm31ln_parallel_residual_bwd_kernelINS_13Kernel_traitsIf13__nv_bfloat16S2_S2_fjLj2048ELj1ELj1ELj4ELj16ENS_18Kernel_traits_baseILj2048EfS2_S2_S2_fjLj128EEEEELb1ELb0ELb1EEEvNS_9BwdParamsE)
        /*0014*/ 	.short	0x0160
        /*0016*/ 	.short	0x0128


	//----- nvinfo : EIATTR_CBANK_PARAM_SIZE
	.align		4
.L_1427:
        /*0018*/ 	.byte	0x03, 0x19
        /*001a*/ 	.short	0x0128


	//----- nvinfo : EIATTR_KPARAM_INFO
	.align		4
        /*001c*/ 	.byte	0x04, 0x17
        /*001e*/ 	.short	(.L_1429 - .L_1428)
.L_1428:
        /*0020*/ 	.word	0x00000000
        /*0024*/ 	.short	0x0000
        /*0026*/ 	.short	0x0000
        /*0028*/ 	.byte	0x00, 0xf0, 0xa1, 0x04


	//----- nvinfo : EIATTR_MAXREG_COUNT
	.align		4
.L_1429:
        /*002c*/ 	.byte	0x03, 0x1b
        /*002e*/ 	.short	0x00ff


	//----- nvinfo : EIATTR_NUM_BARRIERS
	.align		4
        /*0030*/ 	.byte	0x02, 0x4c
        /*0032*/ 	.byte	0x01
	.zero		1


	//----- nvinfo : EIATTR_MERCURY_ISA_VERSION
	.align		4
        /*0034*/ 	.byte	0x03, 0x5f
        /*0036*/ 	.short	0x0000


	//----- nvinfo : EIATTR_COOP_GROUP_MASK_REGIDS
	.align		4
        /*0038*/ 	.byte	0x04, 0x29
        /*003a*/ 	.short	(.L_1431 - .L_1430)


	//   ....[0]....
.L_1430:
        /*003c*/ 	.word	0xffffffff


	//   ....[1]....
        /*0040*/ 	.word	0xffffffff


	//   ....[2]....
        /*0044*/ 	.word	0xffffffff


	//   ....[3]....
        /*0048*/ 	.word	0xffffffff


	//   ....[4]....
        /*004c*/ 	.word	0xffffffff


	//   ....[5]....
        /*0050*/ 	.word	0xffffffff


	//   ....[6]....
        /*0054*/ 	.word	0xffffffff


	//   ....[7]....
        /*0058*/ 	.word	0xffffffff


	//   ....[8]....
        /*005c*/ 	.word	0xffffffff


	//   ....[9]....
        /*0060*/ 	.word	0xffffffff


	//   ....[10]....
        /*0064*/ 	.word	0xffffffff


	//   ....[11]....
        /*0068*/ 	.word	0xffffffff


	//   ....[12]....
        /*006c*/ 	.word	0xffffffff


	//   ....[13]....
        /*0070*/ 	.word	0xffffffff


	//   ....[14]....
        /*0074*/ 	.word	0xffffffff


	//   ....[15]....
        /*0078*/ 	.word	0xffffffff


	//   ....[16]....
        /*007c*/ 	.word	0xffffffff


	//   ....[17]....
        /*0080*/ 	.word	0xffffffff


	//   ....[18]....
        /*0084*/ 	.word	0xffffffff


	//   ....[19]....
        /*0088*/ 	.word	0xffffffff


	//----- nvinfo : EIATTR_COOP_GROUP_INSTR_OFFSETS
	.align		4
.L_1431:
        /*008c*/ 	.byte	0x04, 0x28
        /*008e*/ 	.short	(.L_1433 - .L_1432)


	//   ....[0]....
.L_1432:
        /*0090*/ 	.word	0x000016e0


	//   ....[1]....
        /*0094*/ 	.word	0x00001700


	//   ....[2]....
        /*0098*/ 	.word	0x00001720


	//   ....[3]....
        /*009c*/ 	.word	0x00001740


	//   ....[4]....
        /*00a0*/ 	.word	0x00001760


	//   ....[5]....
        /*00a4*/ 	.word	0x00001780


	//   ....[6]....
        /*00a8*/ 	.word	0x000017a0


	//   ....[7]....
        /*00ac*/ 	.word	0x000017c0


	//   ....[8]....
        /*00b0*/ 	.word	0x000017e0


	//   ....[9]....
        /*00b4*/ 	.word	0x00001800


	//   ....[10]....
        /*00b8*/ 	.word	0x00002f70


	//   ....[11]....
        /*00bc*/ 	.word	0x00002ff0


	//   ....[12]....
        /*00c0*/ 	.word	0x00003070


	//   ....[13]....
        /*00c4*/ 	.word	0x000030e0


	//   ....[14]....
        /*00c8*/ 	.word	0x00003160


	//   ....[15]....
        /*00cc*/ 	.word	0x000031d0


	//   ....[16]....
        /*00d0*/ 	.word	0x00003250


	//   ....[17]....
        /*00d4*/ 	.word	0x000032c0


	//   ....[18]....
        /*00d8*/ 	.word	0x00003340


	//   ....[19]....
        /*00dc*/ 	.word	0x000033b0


	//----- nvinfo : EIATTR_EXIT_INSTR_OFFSETS
	.align		4
.L_1433:
        /*00e0*/ 	.byte	0x04, 0x1c
        /*00e2*/ 	.short	(.L_1435 - .L_1434)


	//   ....[0]....
.L_1434:
        /*00e4*/ 	.word	0x00002f10


	//----- nvinfo : EIATTR_MAX_THREADS
	.align		4
.L_1435:
        /*00e8*/ 	.byte	0x04, 0x05
        /*00ea*/ 	.short	(.L_1437 - .L_1436)
.L_1436:
        /*00ec*/ 	.word	0x00000080
        /*00f0*/ 	.word	0x00000001
        /*00f4*/ 	.word	0x00000001


	//----- nvinfo : EIATTR_CRS_STACK_SIZE
	.align		4
.L_1437:
        /*00f8*/ 	.byte	0x04, 0x1e
        /*00fa*/ 	.short	(.L_1439 - .L_1438)
.L_1438:
        /*00fc*/ 	.word	0x00000000
.L_1439:


//--------------------- .nv.info._ZN10layer_norm22ln_bwd_finalize_kernelINS_22Kernel_traits_finalizeILj2048Ef13__nv_bfloat16S2_S2_fjLb0ELj1024ELj4ENS_18Kernel_traits_baseILj2048EfS2_S2_S2_fjLj1024EEEEELb0ELb0EEEvNS_9BwdParamsE --------------------------
	.section	.nv.info._ZN10layer_norm22ln_bwd_finalize_kernelINS_22Kernel_traits_finalizeILj2048Ef13__nv_bfloat16S2_S2_fjLb0ELj1024ELj4ENS_18Kernel_traits_baseILj2048EfS2_S2_S2_fjLj1024EEEEELb0ELb0EEEvNS_9BwdParamsE,"",@"SHT_CUDA_INFO"
	.sectionflags	@""
	.align	4


	//----- nvinfo : EIATTR_CUDA_API_VERSION
	.align		4
        /*0000*/ 	.byte	0x04, 0x37
        /*0002*/ 	.short	(.L_1441 - .L_1440)
.L_1440:
        /*0004*/ 	.word	0x00000082


	//----- nvinfo : EIATTR_SW2861232_WAR
	.align		4
.L_1441:
        /*0008*/ 	.byte	0x01, 0x35
	.zero		2


	//----- nvinfo : EIATTR_PARAM_CBANK
	.align		4
        /*000c*/ 	.byte	0x04, 0x0a
        /*000e*/ 	.short	(.L_1443 - .L_1442)
	.align		4
.L_1442:
        /*0010*/ 	.word	index@(.nv.constant0._ZN10layer_norm22ln_bwd_finalize_kernelINS_22Kernel_traits_finalizeILj2048Ef13__nv_bfloat16S2_S2_fjLb0ELj1024ELj4ENS_18Kernel_traits_baseILj2048EfS2_S2_S2_fjLj1024EEEEELb0ELb0EEEvNS_9BwdParamsE)
        /*0014*/ 	.short	0x0160
        /*0016*/ 	.short	0x0128


	//----- nvinfo : EIATTR_CBANK_PARAM_SIZE
	.align		4
.L_1443:
        /*0018*/ 	.byte	0x03, 0x19
        /*001a*/ 	.short	0x0128


	//----- nvinfo : EIATTR_KPARAM_INFO
	.align		4
        /*001c*/ 	.byte	0x04, 0x17
        /*001e*/ 	.short	(.L_1445 - .L_1444)
.L_1444:
        /*0020*/ 	.word	0x00000000
        /*0024*/ 	.short	0x0000
        /*0026*/ 	.short	0x0000
        /*0028*/ 	.byte	0x00, 0xf0, 0xa1, 0x04


	//----- nvinfo : EIATTR_MAXREG_COUNT
	.align		4
.L_1445:
        /*002c*/ 	.byte	0x03, 0x1b
        /*002e*/ 	.short	0x0040


	//----- nvinfo : EIATTR_NUM_BARRIERS
	.align		4
        /*0030*/ 	.byte	0x02, 0x4c
        /*0032*/ 	.byte	0x01
	.zero		1


	//----- nvinfo : EIATTR_MERCURY_ISA_VERSION
	.align		4
        /*0034*/ 	.byte	0x03, 0x5f
        /*0036*/ 	.short	0x0000


	//----- nvinfo : EIATTR_COOP_GROUP_MASK_REGIDS
	.align		4
        /*0038*/ 	.byte	0x04, 0x29
        /*003a*/ 	.short	(.L_1447 - .L_1446)


	//   ....[0]....
.L_1446:
        /*003c*/ 	.word	0xffffffff


	//   ....[1]....
        /*0040*/ 	.word	0xffffffff


	//   ....[2]....
        /*0044*/ 	.word	0xffffffff


	//   ....[3]....
        /*0048*/ 	.word	0xffffffff


	//   ....[4]....
        /*004c*/ 	.word	0xffffffff


	//   ....[5]....
        /*0050*/ 	.word	0xffffffff


	//   ....[6]....
        /*0054*/ 	.word	0xffffffff


	//   ....[7]....
        /*0058*/ 	.word	0xffffffff


	//   ....[8]....
        /*005c*/ 	.word	0xffffffff


	//   ....[9]....
        /*0060*/ 	.word	0xffffffff


	//   ....[10]....
        /*0064*/ 	.word	0xffffffff


	//   ....[11]....
        /*0068*/ 	.word	0xffffffff


	//   ....[12]....
        /*006c*/ 	.word	0xffffffff


	//   ....[13]....
        /*0070*/ 	.word	0xffffffff


	//   ....[14]....
        /*0074*/ 	.word	0xffffffff


	//   ....[15]....
        /*0078*/ 	.word	0xffffffff


	//   ....[16]....
        /*007c*/ 	.word	0xffffffff


	//   ....[17]....
        /*0080*/ 	.word	0xffffffff


	//   ....[18]....
        /*0084*/ 	.word	0xffffffff


	//   ....[19]....
        /*0088*/ 	.word	0xffffffff


	//----- nvinfo : EIATTR_COOP_GROUP_INSTR_OFFSETS
	.align		4
.L_1447:
        /*008c*/ 	.byte	0x04, 0x28
        /*008e*/ 	.short	(.L_1449 - .L_1448)


	//   ....[0]....
.L_1448:
        /*0090*/ 	.word	0x00000820


	//   ....[1]....
        /*0094*/ 	.word	0x00000850


	//   ....[2]....
        /*0098*/ 	.word	0x00000860


	//   ....[3]....
        /*009c*/ 	.word	0x00000890


	//   ....[4]....
        /*00a0*/ 	.word	0x000008a0


	//   ....[5]....
        /*00a4*/ 	.word	0x000008d0


	//   ....[6]....
        /*00a8*/ 	.word	0x000008f0


	//   ....[7]....
        /*00ac*/ 	.word	0x00000900


	//   ....[8]....
        /*00b0*/ 	.word	0x00000930


	//   ....[9]....
        /*00b4*/ 	.word	0x00000940


	//   ....[10]....
        /*00b8*/ 	.word	0x00000b30


	//   ....[11]....
        /*00bc*/ 	.word	0x00000ba0


	//   ....[12]....
        /*00c0*/ 	.word	0x00000c00


	//   ....[13]....
        /*00c4*/ 	.word	0x00000c60


	//   ....[14]....
        /*00c8*/ 	.word	0x00000cd0


	//   ....[15]....
        /*00cc*/ 	.word	0x00000d40


	//   ....[16]....
        /*00d0*/ 	.word	0x00000da0


	//   ....[17]....
        /*00d4*/ 	.word	0x00000e00


	//   ....[18]....
        /*00d8*/ 	.word	0x00000e60


	//   ....[19]....
        /*00dc*/ 	.word	0x00000ec0


	//----- nvinfo : EIATTR_EXIT_INSTR_OFFSETS
	.align		4
.L_1449:
        /*00e0*/ 	.byte	0x04, 0x1c
        /*00e2*/ 	.short	(.L_1451 - .L_1450)


	//   ....[0]....
.L_1450:
        /*00e4*/ 	.word	0x00000070


	//   ....[1]....
        /*00e8*/ 	.word	0x00000ad0


	//----- nvinfo : EIATTR_MAX_THREADS
	.align		4
.L_1451:
        /*00ec*/ 	.byte	0x04, 0x05
        /*00ee*/ 	.short	(.L_1453 - .L_1452)
.L_1452:
        /*00f0*/ 	.word	0x00000400
        /*00f4*/ 	.word	0x00000001
        /*00f8*/ 	.word	0x00000001


	//----- nvinfo : EIATTR_CRS_STACK_SIZE
	.align		4
.L_1453:
        /*00fc*/ 	.byte	0x04, 0x1e
        /*00fe*/ 	.short	(.L_1455 - .L_1454)
.L_1454:
        /*0100*/ 	.word	0x00000000
.L_1455:


//--------------------- .nv.info._ZN10layer_norm40ln_parallel_residual_bwd_finalize_kernelINS_22Kernel_traits_finalizeILj2048Ef13__nv_bfloat16S2_S2_fjLb0ELj1024ELj4ENS_18Kernel_traits_baseILj2048EfS2_S2_S2_fjLj1024EEEEELb0EEEvNS_9BwdParamsE --------------------------
	.section	.nv.info._ZN10layer_norm40ln_parallel_residual_bwd_finalize_kernelINS_22Kernel_traits_finalizeILj2048Ef13__nv_bfloat16S2_S2_fjLb0ELj1024ELj4ENS_18Kernel_traits_baseILj2048EfS2_S2_S2_fjLj1024EEEEELb0EEEvNS_9BwdParamsE,"",@"SHT_CUDA_INFO"
	.sectionflags	@""
	.align	4


	//----- nvinfo : EIATTR_CUDA_API_VERSION
	.align		4
        /*0000*/ 	.byte	0x04, 0x37
        /*0002*/ 	.short	(.L_1457 - .L_1456)
.L_1456:
        /*0004*/ 	.word	0x00000082


	//----- nvinfo : EIATTR_SW2861232_WAR
	.align		4
.L_1457:
        /*0008*/ 	.byte	0x01, 0x35
	.zero		2


	//----- nvinfo : EIATTR_PARAM_CBANK
	.align		4
        /*000c*/ 	.byte	0x04, 0x0a
        /*000e*/ 	.short	(.L_1459 - .L_1458)
	.align		4
.L_1458:
        /*0010*/ 	.word	index@(.nv.constant0._ZN10layer_norm40ln_parallel_residual_bwd_finalize_kernelINS_22Kernel_traits_finalizeILj2048Ef13__nv_bfloat16S2_S2_fjLb0ELj1024ELj4ENS_18Kernel_traits_baseILj2048EfS2_S2_S2_fjLj1024EEEEELb0EEEvNS_9BwdParamsE)
        /*0014*/ 	.short	0x0160
        /*0016*/ 	.short	0x0128


	//----- nvinfo : EIATTR_CBANK_PARAM_SIZE
	.align		4
.L_1459:
        /*0018*/ 	.byte	0x03, 0x19
        /*001a*/ 	.short	0x0128


	//----- nvinfo : EIATTR_KPARAM_INFO
	.align		4
        /*001c*/ 	.byte	0x04, 0x17
        /*001e*/ 	.short	(.L_1461 - .L_1460)
.L_1460:
        /*0020*/ 	.word	0x00000000
        /*0024*/ 	.short	0x0000
        /*0026*/ 	.short	0x0000
        /*0028*/ 	.byte	0x00, 0xf0, 0xa1, 0x04


	//----- nvinfo : EIATTR_MAXREG_COUNT
	.align		4
.L_1461:
        /*002c*/ 	.byte	0x03, 0x1b
        /*002e*/ 	.short	0x0040


	//----- nvinfo : EIATTR_NUM_BARRIERS
	.align		4
        /*0030*/ 	.byte	0x02, 0x4c
        /*0032*/ 	.byte	0x01
	.zero		1


	//----- nvinfo : EIATTR_MERCURY_ISA_VERSION
	.align		4
        /*0034*/ 	.byte	0x03, 0x5f
        /*0036*/ 	.short	0x0000


	//----- nvinfo : EIATTR_COOP_GROUP_MASK_REGIDS
	.align		4
        /*0038*/ 	.byte	0x04, 0x29
        /*003a*/ 	.short	(.L_1463 - .L_1462)


	//   ....[0]....
.L_1462:
        /*003c*/ 	.word	0xffffffff


	//   ....[1]....
        /*0040*/ 	.word	0xffffffff


	//   ....[2]....
        /*0044*/ 	.word	0xffffffff


	//   ....[3]....
        /*0048*/ 	.word	0xffffffff


	//   ....[4]....
        /*004c*/ 	.word	0xffffffff


	//   ....[5]....
        /*0050*/ 	.word	0xffffffff


	//   ....[6]....
        /*0054*/ 	.word	0xffffffff


	//   ....[7]....
        /*0058*/ 	.word	0xffffffff


	//   ....[8]....
        /*005c*/ 	.word	0xffffffff


	//   ....[9]....
        /*0060*/ 	.word	0xffffffff


	//   ....[10]....
        /*0064*/ 	.word	0xffffffff


	//   ....[11]....
        /*0068*/ 	.word	0xffffffff


	//   ....[12]....
        /*006c*/ 	.word	0xffffffff


	//   ....[13]....
        /*0070*/ 	.word	0xffffffff


	//   ....[14]....
        /*0074*/ 	.word	0xffffffff


	//   ....[15]....
        /*0078*/ 	.word	0xffffffff


	//   ....[16]....
        /*007c*/ 	.word	0xffffffff


	//   ....[17]....
        /*0080*/ 	.word	0xffffffff


	//   ....[18]....
        /*0084*/ 	.word	0xffffffff


	//   ....[19]....
        /*0088*/ 	.word	0xffffffff


	//   ....[20]....
        /*008c*/ 	.word	0xffffffff


	//   ....[21]....
        /*0090*/ 	.word	0xffffffff


	//   ....[22]....
        /*0094*/ 	.word	0xffffffff


	//   ....[23]....
        /*0098*/ 	.word	0xffffffff


	//   ....[24]....
        /*009c*/ 	.word	0xffffffff


	//   ....[25]....
        /*00a0*/ 	.word	0xffffffff


	//   ....[26]....
        /*00a4*/ 	.word	0xffffffff


	//   ....[27]....
        /*00a8*/ 	.word	0xffffffff


	//   ....[28]....
        /*00ac*/ 	.word	0xffffffff


	//   ....[29]....
        /*00b0*/ 	.word	0xffffffff


	//   ....[30]....
        /*00b4*/ 	.word	0xffffffff


	//   ....[31]....
        /*00b8*/ 	.word	0xffffffff


	//   ....[32]....
        /*00bc*/ 	.word	0xffffffff


	//   ....[33]....
        /*00c0*/ 	.word	0xffffffff


	//   ....[34]....
        /*00c4*/ 	.word	0xffffffff


	//   ....[35]....
        /*00c8*/ 	.word	0xffffffff


	//   ....[36]....
        /*00cc*/ 	.word	0xffffffff


	//   ....[37]....
        /*00d0*/ 	.word	0xffffffff


	//   ....[38]....
        /*00d4*/ 	.word	0xffffffff


	//   ....[39]....
        /*00d8*/ 	.word	0xffffffff


	//----- nvinfo : EIATTR_COOP_GROUP_INSTR_OFFSETS
	.align		4
.L_1463:
        /*00dc*/ 	.byte	0x04, 0x28
        /*00de*/ 	.short	(.L_1465 - .L_1464)


	//   ....[0]....
.L_1464:
        /*00e0*/ 	.word	0x00000b70


	//   ....[1]....
        /*00e4*/ 	.word	0x00000ba0


	//   ....[2]....
        /*00e8*/ 	.word	0x00000bb0


	//   ....[3]....
        /*00ec*/ 	.word	0x00000bc0


	//   ....[4]....
        /*00f0*/ 	.word	0x00000bf0


	//   ....[5]....
        /*00f4*/ 	.word	0x00000c10


	//   ....[6]....
        /*00f8*/ 	.word	0x00000c20


	//   ....[7]....
        /*00fc*/ 	.word	0x00000c30


	//   ....[8]....
        /*0100*/ 	.word	0x00000c60


	//   ....[9]....
        /*0104*/ 	.word	0x00000c80


	//   ....[10]....
        /*0108*/ 	.word	0x00000ca0


	//   ....[11]....
        /*010c*/ 	.word	0x00000cb0


	//   ....[12]....
        /*0110*/ 	.word	0x00000ce0


	//   ....[13]....
        /*0114*/ 	.word	0x00000d00


	//   ....[14]....
        /*0118*/ 	.word	0x00000d20


	//   ....[15]....
        /*011c*/ 	.word	0x00000d30


	//   ....[16]....
        /*0120*/ 	.word	0x00000d60


	//   ....[17]....
        /*0124*/ 	.word	0x00000d90


	//   ....[18]....
        /*0128*/ 	.word	0x00000da0


	//   ....[19]....
        /*012c*/ 	.word	0x00000db0


	//   ....[20]....
        /*0130*/ 	.word	0x00001080


	//   ....[21]....
        /*0134*/ 	.word	0x000010f0


	//   ....[22]....
        /*0138*/ 	.word	0x00001150


	//   ....[23]....
        /*013c*/ 	.word	0x000011b0


	//   ....[24]....
        /*0140*/ 	.word	0x00001220


	//   ....[25]....
        /*0144*/ 	.word	0x00001290


	//   ....[26]....
        /*0148*/ 	.word	0x000012f0


	//   ....[27]....
        /*014c*/ 	.word	0x00001350


	//   ....[28]....
        /*0150*/ 	.word	0x000013b0


	//   ....[29]....
        /*0154*/ 	.word	0x00001420


	//   ....[30]....
        /*0158*/ 	.word	0x00001490


	//   ....[31]....
        /*015c*/ 	.word	0x000014f0


	//   ....[32]....
        /*0160*/ 	.word	0x00001550


	//   ....[33]....
        /*0164*/ 	.word	0x000015b0


	//   ....[34]....
        /*0168*/ 	.word	0x00001620


	//   ....[35]....
        /*016c*/ 	.word	0x00001690


	//   ....[36]....
        /*0170*/ 	.word	0x000016f0


	//   ....[37]....
        /*0174*/ 	.word	0x00001750


	//   ....[38]....
        /*0178*/ 	.word	0x000017b0


	//   ....[39]....
        /*017c*/ 	.word	0x00001810


	//----- nvinfo : EIATTR_EXIT_INSTR_OFFSETS
	.align		4
.L_1465:
        /*0180*/ 	.byte	0x04, 0x1c
        /*0182*/ 	.short	(.L_1467 - .L_1466)


	//   ....[0]....
.L_1466:
        /*0184*/ 	.word	0x00000070


	//   ....[1]....
        /*0188*/ 	.word	0x00001020


	//----- nvinfo : EIATTR_MAX_THREADS
	.align		4
.L_1467:
        /*018c*/ 	.byte	0x04, 0x05
        /*018e*/ 	.short	(.L_1469 - .L_1468)
.L_1468:
        /*0190*/ 	.word	0x00000400
        /*0194*/ 	.word	0x00000001
        /*0198*/ 	.word	0x00000001


	//----- nvinfo : EIATTR_CRS_STACK_SIZE
	.align		4
.L_1469:
        /*019c*/ 	.byte	0x04, 0x1e
        /*019e*/ 	.short	(.L_1471 - .L_1470)
.L_1470:
        /*01a0*/ 	.word	0x00000000
.L_1471:


//--------------------- .nv.info._ZN10layer_norm31ln_parallel_residual_bwd_kernelINS_13Kernel_traitsIf13__nv_bfloat16S2_S2_fjLj2048ELj1ELj1ELj4ELj16ENS_18Kernel_traits_baseILj2048EfS2_S2_S2_fjLj128EEEEELb1ELb1ELb0EEEvNS_9BwdParamsE --------------------------
	.section	.nv.info._ZN10layer_norm31ln_parallel_residual_bwd_kernelINS_13Kernel_traitsIf13__nv_bfloat16S2_S2_fjLj2048ELj1ELj1ELj4ELj16ENS_18Kernel_traits_baseILj2048EfS2_S2_S2_fjLj128EEEEELb1ELb1ELb0EEEvNS_9BwdParamsE,"",@"SHT_CUDA_INFO"
	.sectionflags	@""
	.align	4


	//----- nvinfo : EIATTR_CUDA_API_VERSION
	.align		4
        /*0000*/ 	.byte	0x04, 0x37
        /*0002*/ 	.short	(.L_1473 - .L_1472)
.L_1472:
        /*0004*/ 	.word	0x00000082


	//----- nvinfo : EIATTR_SW2861232_WAR
	.align		4
.L_1473:
        /*0008*/ 	.byte	0x01, 0x35
	.zero		2


	//----- nvinfo : EIATTR_PARAM_CBANK
	.align		4
        /*000c*/ 	.byte	0x04, 0x0a
        /*000e*/ 	.short	(.L_1475 - .L_1474)
	.align		4
.L_1474:
        /*0010*/ 	.word	index@(.nv.constant0._ZN10layer_norm31ln_parallel_residual_bwd_kernelINS_13Kernel_traitsIf13__nv_bfloat16S2_S2_fjLj2048ELj1ELj1ELj4ELj16ENS_18Kernel_traits_baseILj2048EfS2_S2_S2_fjLj128EEEEELb1ELb1ELb0EEEvNS_9BwdParamsE)
        /*0014*/ 	.short	0x0160
        /*0016*/ 	.short	0x0128


	//----- nvinfo : EIATTR_CBANK_PARAM_SIZE
	.align		4
.L_1475:
        /*0018*/ 	.byte	0x03, 0x19
        /*001a*/ 	.short	0x0128


	//----- nvinfo : EIATTR_KPARAM_INFO
	.align		4
        /*001c*/ 	.byte	0x04, 0x17
        /*001e*/ 	.short	(.L_1477 - .L_1476)
.L_1476:
        /*0020*/ 	.word	0x00000000
        /*0024*/ 	.short	0x0000
        /*0026*/ 	.short	0x0000
        /*0028*/ 	.byte	0x00, 0xf0, 0xa1, 0x04


	//----- nvinfo : EIATTR_MAXREG_COUNT
	.align		4
.L_1477:
        /*002c*/ 	.byte	0x03, 0x1b
        /*002e*/ 	.short	0x00ff


	//----- nvinfo : EIATTR_NUM_BARRIERS
	.align		4
        /*0030*/ 	.byte	0x02, 0x4c
        /*0032*/ 	.byte	0x01
	.zero		1


	//----- nvinfo : EIATTR_MERCURY_ISA_VERSION
	.align		4
        /*0034*/ 	.byte	0x03, 0x5f
        /*0036*/ 	.short	0x0000


	//----- nvinfo : EIATTR_COOP_GROUP_MASK_REGIDS
	.align		4
        /*0038*/ 	.byte	0x04, 0x29
        /*003a*/ 	.short	(.L_1479 - .L_1478)


	//   ....[0]....
.L_1478:
        /*003c*/ 	.word	0xffffffff


	//   ....[1]....
        /*0040*/ 	.word	0xffffffff


	//   ....[2]....
        /*0044*/ 	.word	0xffffffff


	//   ....[3]....
        /*0048*/ 	.word	0xffffffff


	//   ....[4]....
        /*004c*/ 	.word	0xffffffff


	//   ....[5]....
        /*0050*/ 	.word	0xffffffff


	//   ....[6]....
        /*0054*/ 	.word	0xffffffff


	//   ....[7]....
        /*0058*/ 	.word	0xffffffff


	//   ....[8]....
        /*005c*/ 	.word	0xffffffff


	//   ....[9]....
        /*0060*/ 	.word	0xffffffff


	//   ....[10]....
        /*0064*/ 	.word	0xffffffff


	//   ....[11]....
        /*0068*/ 	.word	0xffffffff


	//   ....[12]....
        /*006c*/ 	.word	0xffffffff


	//   ....[13]....
        /*0070*/ 	.word	0xffffffff


	//   ....[14]....
        /*0074*/ 	.word	0xffffffff


	//   ....[15]....
        /*0078*/ 	.word	0xffffffff


	//   ....[16]....
        /*007c*/ 	.word	0xffffffff


	//   ....[17]....
        /*0080*/ 	.word	0xffffffff


	//   ....[18]....
        /*0084*/ 	.word	0xffffffff


	//   ....[19]....
        /*0088*/ 	.word	0xffffffff


	//----- nvinfo : EIATTR_COOP_GROUP_INSTR_OFFSETS
	.align		4
.L_1479:
        /*008c*/ 	.byte	0x04, 0x28
        /*008e*/ 	.short	(.L_1481 - .L_1480)


	//   ....[0]....
.L_1480:
        /*0090*/ 	.word	0x00001040


	//   ....[1]....
        /*0094*/ 	.word	0x00001060


	//   ....[2]....
        /*0098*/ 	.word	0x00001080


	//   ....[3]....
        /*009c*/ 	.word	0x000010a0


	//   ....[4]....
        /*00a0*/ 	.word	0x000010c0


	//   ....[5]....
        /*00a4*/ 	.word	0x000010e0


	//   ....[6]....
        /*00a8*/ 	.word	0x00001100


	//   ....[7]....
        /*00ac*/ 	.word	0x00001120


	//   ....[8]....
        /*00b0*/ 	.word	0x00001140


	//   ....[9]....
        /*00b4*/ 	.word	0x00001160


	//   ....[10]....
        /*00b8*/ 	.word	0x00002600


	//   ....[11]....
        /*00bc*/ 	.word	0x00002680


	//   ....[12]....
        /*00c0*/ 	.word	0x00002700


	//   ....[13]....
        /*00c4*/ 	.word	0x00002770


	//   ....[14]....
        /*00c8*/ 	.word	0x000027f0


	//   ....[15]....
        /*00cc*/ 	.word	0x00002860


	//   ....[16]....
        /*00d0*/ 	.word	0x000028e0


	//   ....[17]....
        /*00d4*/ 	.word	0x00002950


	//   ....[18]....
        /*00d8*/ 	.word	0x000029d0


	//   ....[19]....
        /*00dc*/ 	.word	0x00002a40


	//----- nvinfo : EIATTR_EXIT_INSTR_OFFSETS
	.align		4
.L_1481:
        /*00e0*/ 	.byte	0x04, 0x1c
        /*00e2*/ 	.short	(.L_1483 - .L_1482)


	//   ....[0]....
.L_1482:
        /*00e4*/ 	.word	0x00002520


	//   ....[1]....
        /*00e8*/ 	.word	0x000025a0


	//----- nvinfo : EIATTR_MAX_THREADS
	.align		4
.L_1483:
        /*00ec*/ 	.byte	0x04, 0x05
        /*00ee*/ 	.short	(.L_1485 - .L_1484)
.L_1484:
        /*00f0*/ 	.word	0x00000080
        /*00f4*/ 	.word	0x00000001
        /*00f8*/ 	.word	0x00000001


	//----- nvinfo : EIATTR_CRS_STACK_SIZE
	.align		4
.L_1485:
        /*00fc*/ 	.byte	0x04, 0x1e
        /*00fe*/ 	.short	(.L_1487 - .L_1486)
.L_1486:
        /*0100*/ 	.word	0x00000000
.L_1487:


//--------------------- .nv.info._ZN10layer_norm22ln_bwd_finalize_kernelINS_22Kernel_traits_finalizeILj2048Ef13__nv_bfloat16S2_S2_fjLb0ELj1024ELj4ENS_18Kernel_traits_baseILj2048EfS2_S2_S2_fjLj1024EEEEELb0ELb1EEEvNS_9BwdParamsE --------------------------
	.section	.nv.info._ZN10layer_norm22ln_bwd_finalize_kernelINS_22Kernel_traits_finalizeILj2048Ef13__nv_bfloat16S2_S2_fjLb0ELj1024ELj4ENS_18Kernel_traits_baseILj2048EfS2_S2_S2_fjLj1024EEEEELb0ELb1EEEvNS_9BwdParamsE,"",@"SHT_CUDA_INFO"
	.sectionflags	@""
	.align	4


	//----- nvinfo : EIATTR_CUDA_API_VERSION
	.align		4
        /*0000*/ 	.byte	0x04, 0x37
        /*0002*/ 	.short	(.L_1489 - .L_1488)
.L_1488:
        /*0004*/ 	.word	0x00000082


	//----- nvinfo : EIATTR_SW2861232_WAR
	.align		4
.L_1489:
        /*0008*/ 	.byte	0x01, 0x35
	.zero		2


	//----- nvinfo : EIATTR_PARAM_CBANK
	.align		4
        /*000c*/ 	.byte	0x04, 0x0a
        /*000e*/ 	.short	(.L_1491 - .L_1490)
	.align		4
.L_1490:
        /*0010*/ 	.word	index@(.nv.constant0._ZN10layer_norm22ln_bwd_finalize_kernelINS_22Kernel_traits_finalizeILj2048Ef13__nv_bfloat16S2_S2_fjLb0ELj1024ELj4ENS_18Kernel_traits_baseILj2048EfS2_S2_S2_fjLj1024EEEEELb0ELb1EEEvNS_9BwdParamsE)
        /*0014*/ 	.short	0x0160
        /*0016*/ 	.short	0x0128


	//----- nvinfo : EIATTR_CBANK_PARAM_SIZE
	.align		4
.L_1491:
        /*0018*/ 	.byte	0x03, 0x19
        /*001a*/ 	.short	0x0128


	//----- nvinfo : EIATTR_KPARAM_INFO
	.align		4
        /*001c*/ 	.byte	0x04, 0x17
        /*001e*/ 	.short	(.L_1493 - .L_1492)
.L_1492:
        /*0020*/ 	.word	0x00000000
        /*0024*/ 	.short	0x0000
        /*0026*/ 	.short	0x0000
        /*0028*/ 	.byte	0x00, 0xf0, 0xa1, 0x04


	//----- nvinfo : EIATTR_MAXREG_COUNT
	.align		4
.L_1493:
        /*002c*/ 	.byte	0x03, 0x1b
        /*002e*/ 	.short	0x0040


	//----- nvinfo : EIATTR_NUM_BARRIERS
	.align		4
        /*0030*/ 	.byte	0x02, 0x4c
        /*0032*/ 	.byte	0x01
	.zero		1


	//----- nvinfo : EIATTR_MERCURY_ISA_VERSION
	.align		4
        /*0034*/ 	.byte	0x03, 0x5f
        /*0036*/ 	.short	0x0000


	//----- nvinfo : EIATTR_COOP_GROUP_MASK_REGIDS
	.align		4
        /*0038*/ 	.byte	0x04, 0x29
        /*003a*/ 	.short	(.L_1495 - .L_1494)


	//   ....[0]....
.L_1494:
        /*003c*/ 	.word	0xffffffff


	//   ....[1]....
        /*0040*/ 	.word	0xffffffff


	//   ....[2]....
        /*0044*/ 	.word	0xffffffff


	//   ....[3]....
        /*0048*/ 	.word	0xffffffff


	//   ....[4]....
        /*004c*/ 	.word	0xffffffff


	//   ....[5]....
        /*0050*/ 	.word	0xffffffff


	//   ....[6]....
        /*0054*/ 	.word	0xffffffff


	//   ....[7]....
        /*0058*/ 	.word	0xffffffff


	//   ....[8]....
        /*005c*/ 	.word	0xffffffff


	//   ....[9]....
        /*0060*/ 	.word	0xffffffff


	//   ....[10]....
        /*0064*/ 	.word	0xffffffff


	//   ....[11]....
        /*0068*/ 	.word	0xffffffff


	//   ....[12]....
        /*006c*/ 	.word	0xffffffff


	//   ....[13]....
        /*0070*/ 	.word	0xffffffff


	//   ....[14]....
        /*0074*/ 	.word	0xffffffff


	//   ....[15]....
        /*0078*/ 	.word	0xffffffff


	//   ....[16]....
        /*007c*/ 	.word	0xffffffff


	//   ....[17]....
        /*0080*/ 	.word	0xffffffff


	//   ....[18]....
        /*0084*/ 	.word	0xffffffff


	//   ....[19]....
        /*0088*/ 	.word	0xffffffff


	//----- nvinfo : EIATTR_COOP_GROUP_INSTR_OFFSETS
	.align		4
.L_1495:
        /*008c*/ 	.byte	0x04, 0x28
        /*008e*/ 	.short	(.L_1497 - .L_1496)


	//   ....[0]....
.L_1496:
        /*0090*/ 	.word	0x000007f0


	//   ....[1]....
        /*0094*/ 	.word	0x00000820


	//   ....[2]....
        /*0098*/ 	.word	0x00000840


	//   ....[3]....
        /*009c*/ 	.word	0x00000850


	//   ....[4]....
        /*00a0*/ 	.word	0x00000880


	//   ....[5]....
        /*00a4*/ 	.word	0x00000890


	//   ....[6]....
        /*00a8*/ 	.word	0x000008c0


	//   ....[7]....
        /*00ac*/ 	.word	0x000008d0


	//   ....[8]....
        /*00b0*/ 	.word	0x00000900


	//   ....[9]....
        /*00b4*/ 	.word	0x00000910


	//   ....[10]....
        /*00b8*/ 	.word	0x00000ab0


	//   ....[11]....
        /*00bc*/ 	.word	0x00000b30


	//   ....[12]....
        /*00c0*/ 	.word	0x00000b90


	//   ....[13]....
        /*00c4*/ 	.word	0x00000bf0


	//   ....[14]....
        /*00c8*/ 	.word	0x00000c60


	//   ....[15]....
        /*00cc*/ 	.word	0x00000cd0


	//   ....[16]....
        /*00d0*/ 	.word	0x00000d30


	//   ....[17]....
        /*00d4*/ 	.word	0x00000d90


	//   ....[18]....
        /*00d8*/ 	.word	0x00000df0


	//   ....[19]....
        /*00dc*/ 	.word	0x00000e50


	//----- nvinfo : EIATTR_EXIT_INSTR_OFFSETS
	.align		4
.L_1497:
        /*00e0*/ 	.byte	0x04, 0x1c
        /*00e2*/ 	.short	(.L_1499 - .L_1498)


	//   ....[0]....
.L_1498:
        /*00e4*/ 	.word	0x00000070


	//   ....[1]....
        /*00e8*/ 	.word	0x00000a50


	//----- nvinfo : EIATTR_MAX_THREADS
	.align		4
.L_1499:
        /*00ec*/ 	.byte	0x04, 0x05
        /*00ee*/ 	.short	(.L_1501 - .L_1500)
.L_1500:
        /*00f0*/ 	.word	0x00000400
        /*00f4*/ 	.word	0x00000001
        /*00f8*/ 	.word	0x00000001


	//----- nvinfo : EIATTR_CRS_STACK_SIZE
	.align		4
.L_1501:
        /*00fc*/ 	.byte	0x04, 0x1e
        /*00fe*/ 	.short	(.L_1503 - .L_1502)
.L_1502:
        /*0100*/ 	.word	0x00000000
.L_1503:


//--------------------- .nv.info._ZN10layer_norm40ln_parallel_residual_bwd_finalize_kernelINS_22Kernel_traits_finalizeILj2048Ef13__nv_bfloat16S2_S2_fjLb0ELj1024ELj4ENS_18Kernel_traits_baseILj2048EfS2_S2_S2_fjLj1024EEEEELb1EEEvNS_9BwdParamsE --------------------------
	.section	.nv.info._ZN10layer_norm40ln_parallel_residual_bwd_finalize_kernelINS_22Kernel_traits_finalizeILj2048Ef13__nv_bfloat16S2_S2_fjLb0ELj1024ELj4ENS_18Kernel_traits_baseILj2048EfS2_S2_S2_fjLj1024EEEEELb1EEEvNS_9BwdParamsE,"",@"SHT_CUDA_INFO"
	.sectionflags	@""
	.align	4


	//----- nvinfo : EIATTR_CUDA_API_VERSION
	.align		4
        /*0000*/ 	.byte	0x04, 0x37
        /*0002*/ 	.short	(.L_1505 - .L_1504)
.L_1504:
        /*0004*/ 	.word	0x00000082


	//----- nvinfo : EIATTR_SW2861232_WAR
	.align		4
.L_1505:
        /*0008*/ 	.byte	0x01, 0x35
	.zero		2


	//----- nvinfo : EIATTR_PARAM_CBANK
	.align		4
        /*000c*/ 	.byte	0x04, 0x0a
        /*000e*/ 	.short	(.L_1507 - .L_1506)
	.align		4
.L_1506:
        /*0010*/ 	.word	index@(.nv.constant0._ZN10layer_norm40ln_parallel_residual_bwd_finalize_kernelINS_22Kernel_traits_finalizeILj2048Ef13__nv_bfloat16S2_S2_fjLb0ELj1024ELj4ENS_18Kernel_traits_baseILj2048EfS2_S2_S2_fjLj1024EEEEELb1EEEvNS_9BwdParamsE)
        /*0014*/ 	.short	0x0160
        /*0016*/ 	.short	0x0128


	//----- nvinfo : EIATTR_CBANK_PARAM_SIZE
	.align		4
.L_1507:
        /*0018*/ 	.byte	0x03, 0x19
        /*001a*/ 	.short	0x0128


	//----- nvinfo : EIATTR_KPARAM_INFO
	.align		4
        /*001c*/ 	.byte	0x04, 0x17
        /*001e*/ 	.short	(.L_1509 - .L_1508)
.L_1508:
        /*0020*/ 	.word	0x00000000
        /*0024*/ 	.short	0x0000
        /*0026*/ 	.short	0x0000
        /*0028*/ 	.byte	0x00, 0xf0, 0xa1, 0x04


	//----- nvinfo : EIATTR_MAXREG_COUNT
	.align		4
.L_1509:
        /*002c*/ 	.byte	0x03, 0x1b
        /*002e*/ 	.short	0x0040


	//----- nvinfo : EIATTR_NUM_BARRIERS
	.align		4
        /*0030*/ 	.byte	0x02, 0x4c
        /*0032*/ 	.byte	0x01
	.zero		1


	//----- nvinfo : EIATTR_MERCURY_ISA_VERSION
	.align		4
        /*0034*/ 	.byte	0x03, 0x5f
        /*0036*/ 	.short	0x0000


	//----- nvinfo : EIATTR_COOP_GROUP_MASK_REGIDS
	.align		4
        /*0038*/ 	.byte	0x04, 0x29
        /*003a*/ 	.short	(.L_1511 - .L_1510)


	//   ....[0]....
.L_1510:
        /*003c*/ 	.word	0xffffffff


	//   ....[1]....
        /*0040*/ 	.word	0xffffffff


	//   ....[2]....
        /*0044*/ 	.word	0xffffffff


	//   ....[3]....
        /*0048*/ 	.word	0xffffffff


	//   ....[4]....
        /*004c*/ 	.word	0xffffffff


	//   ....[5]....
        /*0050*/ 	.word	0xffffffff


	//   ....[6]....
        /*0054*/ 	.word	0xffffffff


	//   ....[7]....
        /*0058*/ 	.word	0xffffffff


	//   ....[8]....
        /*005c*/ 	.word	0xffffffff


	//   ....[9]....
        /*0060*/ 	.word	0xffffffff


	//   ....[10]....
        /*0064*/ 	.word	0xffffffff


	//   ....[11]....
        /*0068*/ 	.word	0xffffffff


	//   ....[12]....
        /*006c*/ 	.word	0xffffffff


	//   ....[13]....
        /*0070*/ 	.word	0xffffffff


	//   ....[14]....
        /*0074*/ 	.word	0xffffffff


	//   ....[15]....
        /*0078*/ 	.word	0xffffffff


	//   ....[16]....
        /*007c*/ 	.word	0xffffffff


	//   ....[17]....
        /*0080*/ 	.word	0xffffffff


	//   ....[18]....
        /*0084*/ 	.word	0xffffffff


	//   ....[19]....
        /*0088*/ 	.word	0xffffffff


	//   ....[20]....
        /*008c*/ 	.word	0xffffffff


	//   ....[21]....
        /*0090*/ 	.word	0xffffffff


	//   ....[22]....
        /*0094*/ 	.word	0xffffffff


	//   ....[23]....
        /*0098*/ 	.word	0xffffffff


	//   ....[24]....
        /*009c*/ 	.word	0xffffffff


	//   ....[25]....
        /*00a0*/ 	.word	0xffffffff


	//   ....[26]....
        /*00a4*/ 	.word	0xffffffff


	//   ....[27]....
        /*00a8*/ 	.word	0xffffffff


	//   ....[28]....
        /*00ac*/ 	.word	0xffffffff


	//   ....[29]....
        /*00b0*/ 	.word	0xffffffff


	//   ....[30]....
        /*00b4*/ 	.word	0xffffffff


	//   ....[31]....
        /*00b8*/ 	.word	0xffffffff


	//   ....[32]....
        /*00bc*/ 	.word	0xffffffff


	//   ....[33]....
        /*00c0*/ 	.word	0xffffffff


	//   ....[34]....
        /*00c4*/ 	.word	0xffffffff


	//   ....[35]....
        /*00c8*/ 	.word	0xffffffff


	//   ....[36]....
        /*00cc*/ 	.word	0xffffffff


	//   ....[37]....
        /*00d0*/ 	.word	0xffffffff


	//   ....[38]....
        /*00d4*/ 	.word	0xffffffff


	//   ....[39]....
        /*00d8*/ 	.word	0xffffffff


	//----- nvinfo : EIATTR_COOP_GROUP_INSTR_OFFSETS
	.align		4
.L_1511:
        /*00dc*/ 	.byte	0x04, 0x28
        /*00de*/ 	.short	(.L_1513 - .L_1512)


	//   ....[0]....
.L_1512:
        /*00e0*/ 	.word	0x00000b60


	//   ....[1]....
        /*00e4*/ 	.word	0x00000b90


	//   ....[2]....
        /*00e8*/ 	.word	0x00000ba0


	//   ....[3]....
        /*00ec*/ 	.word	0x00000bb0


	//   ....[4]....
        /*00f0*/ 	.word	0x00000be0


	//   ....[5]....
        /*00f4*/ 	.word	0x00000c00


	//   ....[6]....
        /*00f8*/ 	.word	0x00000c10


	//   ....[7]....
        /*00fc*/ 	.word	0x00000c20


	//   ....[8]....
        /*0100*/ 	.word	0x00000c50


	//   ....[9]....
        /*0104*/ 	.word	0x00000c70


	//   ....[10]....
        /*0108*/ 	.word	0x00000c90


	//   ....[11]....
        /*010c*/ 	.word	0x00000ca0


	//   ....[12]....
        /*0110*/ 	.word	0x00000cd0


	//   ....[13]....
        /*0114*/ 	.word	0x00000cf0


	//   ....[14]....
        /*0118*/ 	.word	0x00000d10


	//   ....[15]....
        /*011c*/ 	.word	0x00000d20


	//   ....[16]....
        /*0120*/ 	.word	0x00000d50


	//   ....[17]....
        /*0124*/ 	.word	0x00000d80


	//   ....[18]....
        /*0128*/ 	.word	0x00000d90


	//   ....[19]....
        /*012c*/ 	.word	0x00000da0


	//   ....[20]....
        /*0130*/ 	.word	0x00001050


	//   ....[21]....
        /*0134*/ 	.word	0x000010c0


	//   ....[22]....
        /*0138*/ 	.word	0x00001120


	//   ....[23]....
        /*013c*/ 	.word	0x00001180


	//   ....[24]....
        /*0140*/ 	.word	0x000011f0


	//   ....[25]....
        /*0144*/ 	.word	0x00001260


	//   ....[26]....
        /*0148*/ 	.word	0x000012c0


	//   ....[27]....
        /*014c*/ 	.word	0x00001320


	//   ....[28]....
        /*0150*/ 	.word	0x00001380


	//   ....[29]....
        /*0154*/ 	.word	0x000013f0


	//   ....[30]....
        /*0158*/ 	.word	0x00001460


	//   ....[31]....
        /*015c*/ 	.word	0x000014c0


	//   ....[32]....
        /*0160*/ 	.word	0x00001520


	//   ....[33]....
        /*0164*/ 	.word	0x00001580


	//   ....[34]....
        /*0168*/ 	.word	0x000015f0


	//   ....[35]....
        /*016c*/ 	.word	0x00001660


	//   ....[36]....
        /*0170*/ 	.word	0x000016c0


	//   ....[37]....
        /*0174*/ 	.word	0x00001720


	//   ....[38]....
        /*0178*/ 	.word	0x00001780


	//   ....[39]....
        /*017c*/ 	.word	0x000017e0


	//----- nvinfo : EIATTR_EXIT_INSTR_OFFSETS
	.align		4
.L_1513:
        /*0180*/ 	.byte	0x04, 0x1c
        /*0182*/ 	.short	(.L_1515 - .L_1514)


	//   ....[0]....
.L_1514:
        /*0184*/ 	.word	0x00000070


	//   ....[1]....
        /*0188*/ 	.word	0x00000ff0


	//----- nvinfo : EIATTR_MAX_THREADS
	.align		4
.L_1515:
        /*018c*/ 	.byte	0x04, 0x05
        /*018e*/ 	.short	(.L_1517 - .L_1516)
.L_1516:
        /*0190*/ 	.word	0x00000400
        /*0194*/ 	.word	0x00000001
        /*0198*/ 	.word	0x00000001


	//----- nvinfo : EIATTR_CRS_STACK_SIZE
	.align		4
.L_1517:
        /*019c*/ 	.byte	0x04, 0x1e
        /*019e*/ 	.short	(.L_1519 - .L_1518)
.L_1518:
        /*01a0*/ 	.word	0x00000000
.L_1519:


//--------------------- .nv.info._ZN10layer_norm31ln_parallel_residual_bwd_kernelINS_13Kernel_traitsIf13__nv_bfloat16S2_S2_fjLj2048ELj1ELj1ELj4ELj16ENS_18Kernel_traits_baseILj2048EfS2_S2_S2_fjLj128EEEEELb1ELb1ELb1EEEvNS_9BwdParamsE --------------------------
	.section	.nv.info._ZN10layer_norm31ln_parallel_residual_bwd_kernelINS_13Kernel_traitsIf13__nv_bfloat16S2_S2_fjLj2048ELj1ELj1ELj4ELj16ENS_18Kernel_traits_baseILj2048EfS2_S2_S2_fjLj128EEEEELb1ELb1ELb1EEEvNS_9BwdParamsE,"",@"SHT_CUDA_INFO"
	.sectionflags	@""
	.align	4


	//----- nvinfo : EIATTR_CUDA_API_VERSION
	.align		4
        /*0000*/ 	.byte	0x04, 0x37
        /*0002*/ 	.short	(.L_1521 - .L_1520)
.L_1520:
        /*0004*/ 	.word	0x00000082


	//----- nvinfo : EIATTR_SW2861232_WAR
	.align		4
.L_1521:
        /*0008*/ 	.byte	0x01, 0x35
	.zero		2


	//----- nvinfo : EIATTR_PARAM_CBANK
	.align		4
        /*000c*/ 	.byte	0x04, 0x0a
        /*000e*/ 	.short	(.L_1523 - .L_1522)
	.align		4
.L_1522:
        /*0010*/ 	.word	index@(.nv.constant0._ZN10layer_norm31ln_parallel_residual_bwd_kernelINS_13Kernel_traitsIf13__nv_bfloat16S2_S2_fjLj2048ELj1ELj1ELj4ELj16ENS_18Kernel_traits_baseILj2048EfS2_S2_S2_fjLj128EEEEELb1ELb1ELb1EEEvNS_9BwdParamsE)
        /*0014*/ 	.short	0x0160
        /*0016*/ 	.short	0x0128


	//----- nvinfo : EIATTR_CBANK_PARAM_SIZE
	.align		4
.L_1523:
        /*0018*/ 	.byte	0x03, 0x19
        /*001a*/ 	.short	0x0128


	//----- nvinfo : EIATTR_KPARAM_INFO
	.align		4
        /*001c*/ 	.byte	0x04, 0x17
        /*001e*/ 	.short	(.L_1525 - .L_1524)
.L_1524:
        /*0020*/ 	.word	0x00000000
        /*0024*/ 	.short	0x0000
        /*0026*/ 	.short	0x0000
        /*0028*/ 	.byte	0x00, 0xf0, 0xa1, 0x04


	//----- nvinfo : EIATTR_MAXREG_COUNT
	.align		4
.L_1525:
        /*002c*/ 	.byte	0x03, 0x1b
        /*002e*/ 	.short	0x00ff


	//----- nvinfo : EIATTR_NUM_BARRIERS
	.align		4
        /*0030*/ 	.byte	0x02, 0x4c
        /*0032*/ 	.byte	0x01
	.zero		1


	//----- nvinfo : EIATTR_MERCURY_ISA_VERSION
	.align		4
        /*0034*/ 	.byte	0x03, 0x5f
        /*0036*/ 	.short	0x0000


	//----- nvinfo : EIATTR_COOP_GROUP_MASK_REGIDS
	.align		4
        /*0038*/ 	.byte	0x04, 0x29
        /*003a*/ 	.short	(.L_1527 - .L_1526)


	//   ....[0]....
.L_1526:
        /*003c*/ 	.word	0xffffffff


	//   ....[1]....
        /*0040*/ 	.word	0xffffffff


	//   ....[2]....
        /*0044*/ 	.word	0xffffffff


	//   ....[3]....
        /*0048*/ 	.word	0xffffffff


	//   ....[4]....
        /*004c*/ 	.word	0xffffffff


	//   ....[5]....
        /*0050*/ 	.word	0xffffffff


	//   ....[6]....
        /*0054*/ 	.word	0xffffffff


	//   ....[7]....
        /*0058*/ 	.word	0xffffffff


	//   ....[8]....
        /*005c*/ 	.word	0xffffffff


	//   ....[9]....
        /*0060*/ 	.word	0xffffffff


	//   ....[10]....
        /*0064*/ 	.word	0xffffffff


	//   ....[11]....
        /*0068*/ 	.word	0xffffffff


	//   ....[12]....
        /*006c*/ 	.word	0xffffffff


	//   ....[13]....
        /*0070*/ 	.word	0xffffffff


	//   ....[14]....
        /*0074*/ 	.word	0xffffffff


	//   ....[15]....
        /*0078*/ 	.word	0xffffffff


	//   ....[16]....
        /*007c*/ 	.word	0xffffffff


	//   ....[17]....
        /*0080*/ 	.word	0xffffffff


	//   ....[18]....
        /*0084*/ 	.word	0xffffffff


	//   ....[19]....
        /*0088*/ 	.word	0xffffffff


	//----- nvinfo : EIATTR_COOP_GROUP_INSTR_OFFSETS
	.align		4
.L_1527:
        /*008c*/ 	.byte	0x04, 0x28
        /*008e*/ 	.short	(.L_1529 - .L_1528)


	//   ....[0]....
.L_1528:
        /*0090*/ 	.word	0x00000ed0


	//   ....[1]....
        /*0094*/ 	.word	0x00000ef0


	//   ....[2]....
        /*0098*/ 	.word	0x00000f10


	//   ....[3]....
        /*009c*/ 	.word	0x00000f30


	//   ....[4]....
        /*00a0*/ 	.word	0x00000f50


	//   ....[5]....
        /*00a4*/ 	.word	0x00000f70


	//   ....[6]....
        /*00a8*/ 	.word	0x00000f90


	//   ....[7]....
        /*00ac*/ 	.word	0x00000fb0


	//   ....[8]....
        /*00b0*/ 	.word	0x00000fe0


	//   ....[9]....
        /*00b4*/ 	.word	0x00000ff0


	//   ....[10]....
        /*00b8*/ 	.word	0x000024d0


	//   ....[11]....
        /*00bc*/ 	.word	0x00002550


	//   ....[12]....
        /*00c0*/ 	.word	0x000025d0


	//   ....[13]....
        /*00c4*/ 	.word	0x00002640


	//   ....[14]....
        /*00c8*/ 	.word	0x000026c0


	//   ....[15]....
        /*00cc*/ 	.word	0x00002730


	//   ....[16]....
        /*00d0*/ 	.word	0x000027b0


	//   ....[17]....
        /*00d4*/ 	.word	0x00002820


	//   ....[18]....
        /*00d8*/ 	.word	0x000028a0


	//   ....[19]....
        /*00dc*/ 	.word	0x00002910


	//----- nvinfo : EIATTR_EXIT_INSTR_OFFSETS
	.align		4
.L_1529:
        /*00e0*/ 	.byte	0x04, 0x1c
        /*00e2*/ 	.short	(.L_1531 - .L_1530)


	//   ....[0]....
.L_1530:
        /*00e4*/ 	.word	0x00002470


	//----- nvinfo : EIATTR_MAX_THREADS
	.align		4
.L_1531:
        /*00e8*/ 	.byte	0x04, 0x05
        /*00ea*/ 	.short	(.L_1533 - .L_1532)
.L_1532:
        /*00ec*/ 	.word	0x00000080
        /*00f0*/ 	.word	0x00000001
        /*00f4*/ 	.word	0x00000001


	//----- nvinfo : EIATTR_CRS_STACK_SIZE
	.align		4
.L_1533:
        /*00f8*/ 	.byte	0x04, 0x1e
        /*00fa*/ 	.short	(.L_1535 - .L_1534)
.L_1534:
        /*00fc*/ 	.word	0x00000000
.L_1535:


//--------------------- .nv.info._ZN10layer_norm31ln_parallel_residual_bwd_kernelINS_13Kernel_traitsI13__nv_bfloat16S2_fS2_fjLj2048ELj1ELj1ELj4ELj16ENS_18Kernel_traits_baseILj2048ES2_S2_fS2_fjLj128EEEEELb0ELb0ELb0EEEvNS_9BwdParamsE --------------------------
	.section	.nv.info._ZN10layer_norm31ln_parallel_residual_bwd_kernelINS_13Kernel_traitsI13__nv_bfloat16S2_fS2_fjLj2048ELj1ELj1ELj4ELj16ENS_18Kernel_traits_baseILj2048ES2_S2_fS2_fjLj128EEEEELb0ELb0ELb0EEEvNS_9BwdParamsE,"",@"SHT_CUDA_INFO"
	.sectionflags	@""
	.align	4


	//----- nvinfo : EIATTR_CUDA_API_VERSION
	.align		4
        /*0000*/ 	.byte	0x04, 0x37
        /*0002*/ 	.short	(.L_1537 - .L_1536)
.L_1536:
        /*0004*/ 	.word	0x00000082


	//----- nvinfo : EIATTR_SW2861232_WAR
	.align		4
.L_1537:
        /*0008*/ 	.byte	0x01, 0x35
	.zero		2


	//----- nvinfo : EIATTR_PARAM_CBANK
	.align		4
        /*000c*/ 	.byte	0x04, 0x0a
        /*000e*/ 	.short	(.L_1539 - .L_1538)
	.align		4
.L_1538:
        /*0010*/ 	.word	index@(.nv.constant0._ZN10layer_norm31ln_parallel_residual_bwd_kernelINS_13Kernel_traitsI13__nv_bfloat16S2_fS2_fjLj2048ELj1ELj1ELj4ELj16ENS_18Kernel_traits_baseILj2048ES2_S2_fS2_fjLj128EEEEELb0ELb0ELb0EEEvNS_9BwdParamsE)
        /*0014*/ 	.short	0x0160
        /*0016*/ 	.short	0x0128


	//----- nvinfo : EIATTR_CBANK_PARAM_SIZE
	.align		4
.L_1539:
        /*0018*/ 	.byte	0x03, 0x19
        /*001a*/ 	.short	0x0128


	//----- nvinfo : EIATTR_KPARAM_INFO
	.align		4
        /*001c*/ 	.byte	0x04, 0x17
        /*001e*/ 	.short	(.L_1541 - .L_1540)
.L_1540:
        /*0020*/ 	.word	0x00000000
        /*0024*/ 	.short	0x0000
        /*0026*/ 	.short	0x0000
        /*0028*/ 	.byte	0x00, 0xf0, 0xa1, 0x04


	//----- nvinfo : EIATTR_MAXREG_COUNT
	.align		4
.L_1541:
        /*002c*/ 	.byte	0x03, 0x1b
        /*002e*/ 	.short	0x00ff


	//----- nvinfo : EIATTR_NUM_BARRIERS
	.align		4
        /*0030*/ 	.byte	0x02, 0x4c
        /*0032*/ 	.byte	0x01
	.zero		1


	//----- nvinfo : EIATTR_MERCURY_ISA_VERSION
	.align		4
        /*0034*/ 	.byte	0x03, 0x5f
        /*0036*/ 	.short	0x0000


	//----- nvinfo : EIATTR_COOP_GROUP_MASK_REGIDS
	.align		4
        /*0038*/ 	.byte	0x04, 0x29
        /*003a*/ 	.short	(.L_1543 - .L_1542)


	//   ....[0]....
.L_1542:
        /*003c*/ 	.word	0xffffffff


	//   ....[1]....
        /*0040*/ 	.word	0xffffffff


	//   ....[2]....
        /*0044*/ 	.word	0xffffffff


	//   ....[3]....
        /*0048*/ 	.word	0xffffffff


	//   ....[4]....
        /*004c*/ 	.word	0xffffffff


	//   ....[5]....
        /*0050*/ 	.word	0xffffffff


	//   ....[6]....
        /*0054*/ 	.word	0xffffffff


	//   ....[7]....
        /*0058*/ 	.word	0xffffffff


	//   ....[8]....
        /*005c*/ 	.word	0xffffffff


	//   ....[9]....
        /*0060*/ 	.word	0xffffffff


	//   ....[10]....
        /*0064*/ 	.word	0xffffffff


	//   ....[11]....
        /*0068*/ 	.word	0xffffffff


	//   ....[12]....
        /*006c*/ 	.word	0xffffffff


	//   ....[13]....
        /*0070*/ 	.word	0xffffffff


	//   ....[14]....
        /*0074*/ 	.word	0xffffffff


	//   ....[15]....
        /*0078*/ 	.word	0xffffffff


	//   ....[16]....
        /*007c*/ 	.word	0xffffffff


	//   ....[17]....
        /*0080*/ 	.word	0xffffffff


	//   ....[18]....
        /*0084*/ 	.word	0xffffffff


	//   ....[19]....
        /*0088*/ 	.word	0xffffffff


	//----- nvinfo : EIATTR_COOP_GROUP_INSTR_OFFSETS
	.align		4
.L_1543:
        /*008c*/ 	.byte	0x04, 0x28
        /*008e*/ 	.short	(.L_1545 - .L_1544)


	//   ....[0]....
.L_1544:
        /*0090*/ 	.word	0x00001580


	//   ....[1]....
        /*0094*/ 	.word	0x000015a0


	//   ....[2]....
        /*0098*/ 	.word	0x000015c0


	//   ....[3]....
        /*009c*/ 	.word	0x000015e0


	//   ....[4]....
        /*00a0*/ 	.word	0x00001600


	//   ....[5]....
        /*00a4*/ 	.word	0x00001620


	//   ....[6]....
        /*00a8*/ 	.word	0x00001640


	//   ....[7]....
        /*00ac*/ 	.word	0x00001660


	//   ....[8]....
        /*00b0*/ 	.word	0x00001680


	//   ....[9]....
        /*00b4*/ 	.word	0x000016a0


	//   ....[10]....
        /*00b8*/ 	.word	0x000024f0


	//   ....[11]....
        /*00bc*/ 	.word	0x00002570


	//   ....[12]....
        /*00c0*/ 	.word	0x000025f0


	//   ....[13]....
        /*00c4*/ 	.word	0x00002660


	//   ....[14]....
        /*00c8*/ 	.word	0x000026e0


	//   ....[15]....
        /*00cc*/ 	.word	0x00002750


	//   ....[16]....
        /*00d0*/ 	.word	0x000027d0


	//   ....[17]....
        /*00d4*/ 	.word	0x00002840


	//   ....[18]....
        /*00d8*/ 	.word	0x000028c0


	//   ....[19]....
        /*00dc*/ 	.word	0x00002930


	//----- nvinfo : EIATTR_EXIT_INSTR_OFFSETS
	.align		4
.L_1545:
        /*00e0*/ 	.byte	0x04, 0x1c
        /*00e2*/ 	.short	(.L_1547 - .L_1546)


	//   ....[0]....
.L_1546:
        /*00e4*/ 	.word	0x000023b0


	//   ....[1]....
        /*00e8*/ 	.word	0x00002490


	//----- nvinfo : EIATTR_MAX_THREADS
	.align		4
.L_1547:
        /*00ec*/ 	.byte	0x04, 0x05
        /*00ee*/ 	.short	(.L_1549 - .L_1548)
.L_1548:
        /*00f0*/ 	.word	0x00000080
        /*00f4*/ 	.word	0x00000001
        /*00f8*/ 	.word	0x00000001


	//----- nvinfo : EIATTR_CRS_STACK_SIZE
	.align		4
.L_1549:
        /*00fc*/ 	.byte	0x04, 0x1e
        /*00fe*/ 	.short	(.L_1551 - .L_1550)
.L_1550:
        /*0100*/ 	.word	0x00000000
.L_1551:


//--------------------- .nv.info._ZN10layer_norm31ln_parallel_residual_bwd_kernelINS_13Kernel_traitsI13__nv_bfloat16S2_fS2_fjLj2048ELj1ELj1ELj4ELj16ENS_18Kernel_traits_baseILj2048ES2_S2_fS2_fjLj128EEEEELb0ELb0ELb1EEEvNS_9BwdParamsE --------------------------
	.section	.nv.info._ZN10layer_norm31ln_parallel_residual_bwd_kernelINS_13Kernel_traitsI13__nv_bfloat16S2_fS2_fjLj2048ELj1ELj1ELj4ELj16ENS_18Kernel_traits_baseILj2048ES2_S2_fS2_fjLj128EEEEELb0ELb0ELb1EEEvNS_9BwdParamsE,"",@"SHT_CUDA_INFO"
	.sectionflags	@""
	.align	4


	//----- nvinfo : EIATTR_CUDA_API_VERSION
	.align		4
        /*0000*/ 	.byte	0x04, 0x37
        /*0002*/ 	.short	(.L_1553 - .L_1552)
.L_1552:
        /*0004*/ 	.word	0x00000082


	//----- nvinfo : EIATTR_SW2861232_WAR
	.align		4
.L_1553:
        /*0008*/ 	.byte	0x01, 0x35
	.zero		2


	//----- nvinfo : EIATTR_PARAM_CBANK
	.align		4
        /*000c*/ 	.byte	0x04, 0x0a
        /*000e*/ 	.short	(.L_1555 - .L_1554)
	.align		4
.L_1554:
        /*0010*/ 	.word	index@(.nv.constant0._ZN10layer_norm31ln_parallel_residual_bwd_kernelINS_13Kernel_traitsI13__nv_bfloat16S2_fS2_fjLj2048ELj1ELj1ELj4ELj16ENS_18Kernel_traits_baseILj2048ES2_S2_fS2_fjLj128EEEEELb0ELb0ELb1EEEvNS_9BwdParamsE)
        /*0014*/ 	.short	0x0160
        /*0016*/ 	.short	0x0128


	//----- nvinfo : EIATTR_CBANK_PARAM_SIZE
	.align		4
.L_1555:
        /*0018*/ 	.byte	0x03, 0x19
        /*001a*/ 	.short	0x0128


	//----- nvinfo : EIATTR_KPARAM_INFO
	.align		4
        /*001c*/ 	.byte	0x04, 0x17
        /*001e*/ 	.short	(.L_1557 - .L_1556)
.L_1556:
        /*0020*/ 	.word	0x00000000
        /*0024*/ 	.short	0x0000
        /*0026*/ 	.short	0x0000
        /*0028*/ 	.byte	0x00, 0xf0, 0xa1, 0x04


	//----- nvinfo : EIATTR_MAXREG_COUNT
	.align		4
.L_1557:
        /*002c*/ 	.byte	0x03, 0x1b
        /*002e*/ 	.short	0x00ff


	//----- nvinfo : EIATTR_NUM_BARRIERS
	.align		4
        /*0030*/ 	.byte	0x02, 0x4c
        /*0032*/ 	.byte	0x01
	.zero		1


	//----- nvinfo : EIATTR_MERCURY_ISA_VERSION
	.align		4
        /*0034*/ 	.byte	0x03, 0x5f
        /*0036*/ 	.short	0x0000


	//----- nvinfo : EIATTR_COOP_GROUP_MASK_REGIDS
	.align		4
        /*0038*/ 	.byte	0x04, 0x29
        /*003a*/ 	.short	(.L_1559 - .L_1558)


	//   ....[0]....
.L_1558:
        /*003c*/ 	.word	0xffffffff


	//   ....[1]....
        /*0040*/ 	.word	0xffffffff


	//   ....[2]....
        /*0044*/ 	.word	0xffffffff


	//   ....[3]....
        /*0048*/ 	.word	0xffffffff


	//   ....[4]....
        /*004c*/ 	.word	0xffffffff


	//   ....[5]....
        /*0050*/ 	.word	0xffffffff


	//   ....[6]....
        /*0054*/ 	.word	0xffffffff


	//   ....[7]....
        /*0058*/ 	.word	0xffffffff


	//   ....[8]....
        /*005c*/ 	.word	0xffffffff


	//   ....[9]....
        /*0060*/ 	.word	0xffffffff


	//   ....[10]....
        /*0064*/ 	.word	0xffffffff


	//   ....[11]....
        /*0068*/ 	.word	0xffffffff


	//   ....[12]....
        /*006c*/ 	.word	0xffffffff


	//   ....[13]....
        /*0070*/ 	.word	0xffffffff


	//   ....[14]....
        /*0074*/ 	.word	0xffffffff


	//   ....[15]....
        /*0078*/ 	.word	0xffffffff


	//   ....[16]....
        /*007c*/ 	.word	0xffffffff


	//   ....[17]....
        /*0080*/ 	.word	0xffffffff


	//   ....[18]....
        /*0084*/ 	.word	0xffffffff


	//   ....[19]....
        /*0088*/ 	.word	0xffffffff


	//----- nvinfo : EIATTR_COOP_GROUP_INSTR_OFFSETS
	.align		4
.L_1559:
        /*008c*/ 	.byte	0x04, 0x28
        /*008e*/ 	.short	(.L_1561 - .L_1560)


	//   ....[0]....
.L_1560:
        /*0090*/ 	.word	0x00001630


	//   ....[1]....
        /*0094*/ 	.word	0x00001650


	//   ....[2]....
        /*0098*/ 	.word	0x00001670


	//   ....[3]....
        /*009c*/ 	.word	0x00001690


	//   ....[4]....
        /*00a0*/ 	.word	0x000016b0


	//   ....[5]....
        /*00a4*/ 	.word	0x000016d0


	//   ....[6]....
        /*00a8*/ 	.word	0x000016f0


	//   ....[7]....
        /*00ac*/ 	.word	0x00001710


	//   ....[8]....
        /*00b0*/ 	.word	0x00001730


	//   ....[9]....
        /*00b4*/ 	.word	0x00001750


	//   ....[10]....
        /*00b8*/ 	.word	0x00002820


	//   ....[11]....
        /*00bc*/ 	.word	0x000028a0


	//   ....[12]....
        /*00c0*/ 	.word	0x00002920


	//   ....[13]....
        /*00c4*/ 	.word	0x00002990


	//   ....[14]....
        /*00c8*/ 	.word	0x00002a10


	//   ....[15]....
        /*00cc*/ 	.word	0x00002a80


	//   ....[16]....
        /*00d0*/ 	.word	0x00002b00


	//   ....[17]....
        /*00d4*/ 	.word	0x00002b70


	//   ....[18]....
        /*00d8*/ 	.word	0x00002bf0


	//   ....[19]....
        /*00dc*/ 	.word	0x00002c60


	//----- nvinfo : EIATTR_EXIT_INSTR_OFFSETS
	.align		4
.L_1561:
        /*00e0*/ 	.byte	0x04, 0x1c
        /*00e2*/ 	.short	(.L_1563 - .L_1562)


	//   ....[0]....
.L_1562:
        /*00e4*/ 	.word	0x000027c0


	//----- nvinfo : EIATTR_MAX_THREADS
	.align		4
.L_1563:
        /*00e8*/ 	.byte	0x04, 0x05
        /*00ea*/ 	.short	(.L_1565 - .L_1564)
.L_1564:
        /*00ec*/ 	.word	0x00000080
        /*00f0*/ 	.word	0x00000001
        /*00f4*/ 	.word	0x00000001


	//----- nvinfo : EIATTR_CRS_STACK_SIZE
	.align		4
.L_1565:
        /*00f8*/ 	.byte	0x04, 0x1e
        /*00fa*/ 	.short	(.L_1567 - .L_1566)
.L_1566:
        /*00fc*/ 	.word	0x00000000
.L_1567:


//--------------------- .nv.info._ZN10layer_norm31ln_parallel_residual_bwd_kernelINS_13Kernel_traitsI13__nv_bfloat16S2_fS2_fjLj2048ELj1ELj1ELj4ELj16ENS_18Kernel_traits_baseILj2048ES2_S2_fS2_fjLj128EEEEELb0ELb1ELb0EEEvNS_9BwdParamsE --------------------------
	.section	.nv.info._ZN10layer_norm31ln_parallel_residual_bwd_kernelINS_13Kernel_traitsI13__nv_bfloat16S2_fS2_fjLj2048ELj1ELj1ELj4ELj16ENS_18Kernel_traits_baseILj2048ES2_S2_fS2_fjLj128EEEEELb0ELb1ELb0EEEvNS_9BwdParamsE,"",@"SHT_CUDA_INFO"
	.sectionflags	@""
	.align	4


	//----- nvinfo : EIATTR_CUDA_API_VERSION
	.align		4
        /*0000*/ 	.byte	0x04, 0x37
        /*0002*/ 	.short	(.L_1569 - .L_1568)
.L_1568:
        /*0004*/ 	.word	0x00000082


	//----- nvinfo : EIATTR_SW2861232_WAR
	.align		4
.L_1569:
        /*0008*/ 	.byte	0x01, 0x35
	.zero		2


	//----- nvinfo : EIATTR_PARAM_CBANK
	.align		4
        /*000c*/ 	.byte	0x04, 0x0a
        /*000e*/ 	.short	(.L_1571 - .L_1570)
	.align		4
.L_1570:
        /*0010*/ 	.word	index@(.nv.constant0._ZN10layer_norm31ln_parallel_residual_bwd_kernelINS_13Kernel_traitsI13__nv_bfloat16S2_fS2_fjLj2048ELj1ELj1ELj4ELj16ENS_18Kernel_traits_baseILj2048ES2_S2_fS2_fjLj128EEEEELb0ELb1ELb0EEEvNS_9BwdParamsE)
        /*0014*/ 	.short	0x0160
        /*0016*/ 	.short	0x0128


	//----- nvinfo : EIATTR_CBANK_PARAM_SIZE
	.align		4
.L_1571:
        /*0018*/ 	.byte	0x03, 0x19
        /*001a*/ 	.short	0x0128


	//----- nvinfo : EIATTR_KPARAM_INFO
	.align		4
        /*001c*/ 	.byte	0x04, 0x17
        /*001e*/ 	.short	(.L_1573 - .L_1572)
.L_1572:
        /*0020*/ 	.word	0x00000000
        /*0024*/ 	.short	0x0000
        /*0026*/ 	.short	0x0000
        /*0028*/ 	.byte	0x00, 0xf0, 0xa1, 0x04


	//----- nvinfo : EIATTR_MAXREG_COUNT
	.align		4
.L_1573:
        /*002c*/ 	.byte	0x03, 0x1b
        /*002e*/ 	.short	0x00ff


	//----- nvinfo : EIATTR_NUM_BARRIERS
	.align		4
        /*0030*/ 	.byte	0x02, 0x4c
        /*0032*/ 	.byte	0x01
	.zero		1


	//----- nvinfo : EIATTR_MERCURY_ISA_VERSION
	.align		4
        /*0034*/ 	.byte	0x03, 0x5f
        /*0036*/ 	.short	0x0000


	//----- nvinfo : EIATTR_COOP_GROUP_MASK_REGIDS
	.align		4
        /*0038*/ 	.byte	0x04, 0x29
        /*003a*/ 	.short	(.L_1575 - .L_1574)


	//   ....[0]....
.L_1574:
        /*003c*/ 	.word	0xffffffff


	//   ....[1]....
        /*0040*/ 	.word	0xffffffff


	//   ....[2]....
        /*0044*/ 	.word	0xffffffff


	//   ....[3]....
        /*0048*/ 	.word	0xffffffff


	//   ....[4]....
        /*004c*/ 	.word	0xffffffff


	//   ....[5]....
        /*0050*/ 	.word	0xffffffff


	//   ....[6]....
        /*0054*/ 	.word	0xffffffff


	//   ....[7]....
        /*0058*/ 	.word	0xffffffff


	//   ....[8]....
        /*005c*/ 	.word	0xffffffff


	//   ....[9]....
        /*0060*/ 	.word	0xffffffff


	//   ....[10]....
        /*0064*/ 	.word	0xffffffff


	//   ....[11]....
        /*0068*/ 	.word	0xffffffff


	//   ....[12]....
        /*006c*/ 	.word	0xffffffff


	//   ....[13]....
        /*0070*/ 	.word	0xffffffff


	//   ....[14]....
        /*0074*/ 	.word	0xffffffff


	//   ....[15]....
        /*0078*/ 	.word	0xffffffff


	//   ....[16]....
        /*007c*/ 	.word	0xffffffff


	//   ....[17]....
        /*0080*/ 	.word	0xffffffff


	//   ....[18]....
        /*0084*/ 	.word	0xffffffff


	//   ....[19]....
        /*0088*/ 	.word	0xffffffff


	//----- nvinfo : EIATTR_COOP_GROUP_INSTR_OFFSETS
	.align		4
.L_1575:
        /*008c*/ 	.byte	0x04, 0x28
        /*008e*/ 	.short	(.L_1577 - .L_1576)


	//   ....[0]....
.L_1576:
        /*0090*/ 	.word	0x00000ef0


	//   ....[1]....
        /*0094*/ 	.word	0x00000f10


	//   ....[2]....
        /*0098*/ 	.word	0x00000f30


	//   ....[3]....
        /*009c*/ 	.word	0x00000f50


	//   ....[4]....
        /*00a0*/ 	.word	0x00000f70


	//   ....[5]....
        /*00a4*/ 	.word	0x00000f90


	//   ....[6]....
        /*00a8*/ 	.word	0x00000fb0


	//   ....[7]....
        /*00ac*/ 	.word	0x00000fd0


	//   ....[8]....
        /*00b0*/ 	.word	0x00000ff0


	//   ....[9]....
        /*00b4*/ 	.word	0x00001010


	//   ....[10]....
        /*00b8*/ 	.word	0x00001d80


	//   ....[11]....
        /*00bc*/ 	.word	0x00001e00


	//   ....[12]....
        /*00c0*/ 	.word	0x00001e80


	//   ....[13]....
        /*00c4*/ 	.word	0x00001ef0


	//   ....[14]....
        /*00c8*/ 	.word	0x00001f70


	//   ....[15]....
        /*00cc*/ 	.word	0x00001fe0


	//   ....[16]....
        /*00d0*/ 	.word	0x00002060


	//   ....[17]....
        /*00d4*/ 	.word	0x000020d0


	//   ....[18]....
        /*00d8*/ 	.word	0x00002150


	//   ....[19]....
        /*00dc*/ 	.word	0x000021c0


	//----- nvinfo : EIATTR_EXIT_INSTR_OFFSETS
	.align		4
.L_1577:
        /*00e0*/ 	.byte	0x04, 0x1c
        /*00e2*/ 	.short	(.L_1579 - .L_1578)


	//   ....[0]....
.L_1578:
        /*00e4*/ 	.word	0x00001ca0


	//   ....[1]....
        /*00e8*/ 	.word	0x00001d20


	//----- nvinfo : EIATTR_MAX_THREADS
	.align		4
.L_1579:
        /*00ec*/ 	.byte	0x04, 0x05
        /*00ee*/ 	.short	(.L_1581 - .L_1580)
.L_1580:
        /*00f0*/ 	.word	0x00000080
        /*00f4*/ 	.word	0x00000001
        /*00f8*/ 	.word	0x00000001


	//----- nvinfo : EIATTR_CRS_STACK_SIZE
	.align		4
.L_1581:
        /*00fc*/ 	.byte	0x04, 0x1e
        /*00fe*/ 	.short	(.L_1583 - .L_1582)
.L_1582:
        /*0100*/ 	.word	0x00000000
.L_1583:


//--------------------- .nv.info._ZN10layer_norm31ln_parallel_residual_bwd_kernelINS_13Kernel_traitsI13__nv_bfloat16S2_fS2_fjLj2048ELj1ELj1ELj4ELj16ENS_18Kernel_traits_baseILj2048ES2_S2_fS2_fjLj128EEEEELb0ELb1ELb1EEEvNS_9BwdParamsE --------------------------
	.section	.nv.info._ZN10layer_norm31ln_parallel_residual_bwd_kernelINS_13Kernel_traitsI13__nv_bfloat16S2_fS2_fjLj2048ELj1ELj1ELj4ELj16ENS_18Kernel_traits_baseILj2048ES2_S2_fS2_fjLj128EEEEELb0ELb1ELb1EEEvNS_9BwdParamsE,"",@"SHT_CUDA_INFO"
	.sectionflags	@""
	.align	4


	//----- nvinfo : EIATTR_CUDA_API_VERSION
	.align		4
        /*0000*/ 	.byte	0x04, 0x37
        /*0002*/ 	.short	(.L_1585 - .L_1584)
.L_1584:
        /*0004*/ 	.word	0x00000082


	//----- nvinfo : EIATTR_SW2861232_WAR
	.align		4
.L_1585:
        /*0008*/ 	.byte	0x01, 0x35
	.zero		2


	//----- nvinfo : EIATTR_PARAM_CBANK
	.align		4
        /*000c*/ 	.byte	0x04, 0x0a
        /*000e*/ 	.short	(.L_1587 - .L_1586)
	.align		4
.L_1586:
        /*0010*/ 	.word	index@(.nv.constant0._ZN10layer_norm31ln_parallel_residual_bwd_kernelINS_13Kernel_traitsI13__nv_bfloat16S2_fS2_fjLj2048ELj1ELj1ELj4ELj16ENS_18Kernel_traits_baseILj2048ES2_S2_fS2_fjLj128EEEEELb0ELb1ELb1EEEvNS_9BwdParamsE)
        /*0014*/ 	.short	0x0160
        /*0016*/ 	.short	0x0128


	//----- nvinfo : EIATTR_CBANK_PARAM_SIZE
	.align		4
.L_1587:
        /*0018*/ 	.byte	0x03, 0x19
        /*001a*/ 	.short	0x0128


	//----- nvinfo : EIATTR_KPARAM_INFO
	.align		4
        /*001c*/ 	.byte	0x04, 0x17
        /*001e*/ 	.short	(.L_1589 - .L_1588)
.L_1588:
        /*0020*/ 	.word	0x00000000
        /*0024*/ 	.short	0x0000
        /*0026*/ 	.short	0x0000
        /*0028*/ 	.byte	0x00, 0xf0, 0xa1, 0x04


	//----- nvinfo : EIATTR_MAXREG_COUNT
	.align		4
.L_1589:
        /*002c*/ 	.byte	0x03, 0x1b
        /*002e*/ 	.short	0x00ff


	//----- nvinfo : EIATTR_NUM_BARRIERS
	.align		4
        /*0030*/ 	.byte	0x02, 0x4c
        /*0032*/ 	.byte	0x01
	.zero		1


	//----- nvinfo : EIATTR_MERCURY_ISA_VERSION
	.align		4
        /*0034*/ 	.byte	0x03, 0x5f
        /*0036*/ 	.short	0x0000


	//----- nvinfo : EIATTR_COOP_GROUP_MASK_REGIDS
	.align		4
        /*0038*/ 	.byte	0x04, 0x29
        /*003a*/ 	.short	(.L_1591 - .L_1590)


	//   ....[0]....
.L_1590:
        /*003c*/ 	.word	0xffffffff


	//   ....[1]....
        /*0040*/ 	.word	0xffffffff


	//   ....[2]....
        /*0044*/ 	.word	0xffffffff


	//   ....[3]....
        /*0048*/ 	.word	0xffffffff


	//   ....[4]....
        /*004c*/ 	.word	0xffffffff


	//   ....[5]....
        /*0050*/ 	.word	0xffffffff


	//   ....[6]....
        /*0054*/ 	.word	0xffffffff


	//   ....[7]....
        /*0058*/ 	.word	0xffffffff


	//   ....[8]....
        /*005c*/ 	.word	0xffffffff


	//   ....[9]....
        /*0060*/ 	.word	0xffffffff


	//   ....[10]....
        /*0064*/ 	.word	0xffffffff


	//   ....[11]....
        /*0068*/ 	.word	0xffffffff


	//   ....[12]....
        /*006c*/ 	.word	0xffffffff


	//   ....[13]....
        /*0070*/ 	.word	0xffffffff


	//   ....[14]....
        /*0074*/ 	.word	0xffffffff


	//   ....[15]....
        /*0078*/ 	.word	0xffffffff


	//   ....[16]....
        /*007c*/ 	.word	0xffffffff


	//   ....[17]....
        /*0080*/ 	.word	0xffffffff


	//   ....[18]....
        /*0084*/ 	.word	0xffffffff


	//   ....[19]....
        /*0088*/ 	.word	0xffffffff


	//----- nvinfo : EIATTR_COOP_GROUP_INSTR_OFFSETS
	.align		4
.L_1591:
        /*008c*/ 	.byte	0x04, 0x28
        /*008e*/ 	.short	(.L_1593 - .L_1592)


	//   ....[0]....
.L_1592:
        /*0090*/ 	.word	0x00000ea0


	//   ....[1]....
        /*0094*/ 	.word	0x00000ec0


	//   ....[2]....
        /*0098*/ 	.word	0x00000ee0


	//   ....[3]....
        /*009c*/ 	.word	0x00000f00


	//   ....[4]....
        /*00a0*/ 	.word	0x00000f20


	//   ....[5]....
        /*00a4*/ 	.word	0x00000f40


	//   ....[6]....
        /*00a8*/ 	.word	0x00000f60


	//   ....[7]....
        /*00ac*/ 	.word	0x00000f80


	//   ....[8]....
        /*00b0*/ 	.word	0x00000fa0


	//   ....[9]....
        /*00b4*/ 	.word	0x00000fc0


	//   ....[10]....
        /*00b8*/ 	.word	0x00001d70


	//   ....[11]....
        /*00bc*/ 	.word	0x00001df0


	//   ....[12]....
        /*00c0*/ 	.word	0x00001e70


	//   ....[13]....
        /*00c4*/ 	.word	0x00001ee0


	//   ....[14]....
        /*00c8*/ 	.word	0x00001f60


	//   ....[15]....
        /*00cc*/ 	.word	0x00001fd0


	//   ....[16]....
        /*00d0*/ 	.word	0x00002050


	//   ....[17]....
        /*00d4*/ 	.word	0x000020c0


	//   ....[18]....
        /*00d8*/ 	.word	0x00002140


	//   ....[19]....
        /*00dc*/ 	.word	0x000021b0


	//----- nvinfo : EIATTR_EXIT_INSTR_OFFSETS
	.align		4
.L_1593:
        /*00e0*/ 	.byte	0x04, 0x1c
        /*00e2*/ 	.short	(.L_1595 - .L_1594)


	//   ....[0]....
.L_1594:
        /*00e4*/ 	.word	0x00001d10


	//----- nvinfo : EIATTR_MAX_THREADS
	.align		4
.L_1595:
        /*00e8*/ 	.byte	0x04, 0x05
        /*00ea*/ 	.short	(.L_1597 - .L_1596)
.L_1596:
        /*00ec*/ 	.word	0x00000080
        /*00f0*/ 	.word	0x00000001
        /*00f4*/ 	.word	0x00000001


	//----- nvinfo : EIATTR_CRS_STACK_SIZE
	.align		4
.L_1597:
        /*00f8*/ 	.byte	0x04, 0x1e
        /*00fa*/ 	.short	(.L_1599 - .L_1598)
.L_1598:
        /*00fc*/ 	.word	0x00000000
.L_1599:


//--------------------- .nv.info._ZN10layer_norm31ln_parallel_residual_bwd_kernelINS_13Kernel_traitsI13__nv_bfloat16S2_fS2_fjLj2048ELj1ELj1ELj4ELj16ENS_18Kernel_traits_baseILj2048ES2_S2_fS2_fjLj128EEEEELb1ELb0ELb0EEEvNS_9BwdParamsE --------------------------
	.section	.nv.info._ZN10layer_norm31ln_parallel_residual_bwd_kernelINS_13Kernel_traitsI13__nv_bfloat16S2_fS2_fjLj2048ELj1ELj1ELj4ELj16ENS_18Kernel_traits_baseILj2048ES2_S2_fS2_fjLj128EEEEELb1ELb0ELb0EEEvNS_9BwdParamsE,"",@"SHT_CUDA_INFO"
	.sectionflags	@""
	.align	4


	//----- nvinfo : EIATTR_CUDA_API_VERSION
	.align		4
        /*0000*/ 	.byte	0x04, 0x37
        /*0002*/ 	.short	(.L_1601 - .L_1600)
.L_1600:
        /*0004*/ 	.word	0x00000082


	//----- nvinfo : EIATTR_SW2861232_WAR
	.align		4
.L_1601:
        /*0008*/ 	.byte	0x01, 0x35
	.zero		2


	//----- nvinfo : EIATTR_PARAM_CBANK
	.align		4
        /*000c*/ 	.byte	0x04, 0x0a
        /*000e*/ 	.short	(.L_1603 - .L_1602)
	.align		4
.L_1602:
        /*0010*/ 	.word	index@(.nv.constant0._ZN10layer_norm31ln_parallel_residual_bwd_kernelINS_13Kernel_traitsI13__nv_bfloat16S2_fS2_fjLj2048ELj1ELj1ELj4ELj16ENS_18Kernel_traits_baseILj2048ES2_S2_fS2_fjLj128EEEEELb1ELb0ELb0EEEvNS_9BwdParamsE)
        /*0014*/ 	.short	0x0160
        /*0016*/ 	.short	0x0128


	//----- nvinfo : EIATTR_CBANK_PARAM_SIZE
	.align		4
.L_1603:
        /*0018*/ 	.byte	0x03, 0x19
        /*001a*/ 	.short	0x0128


	//----- nvinfo : EIATTR_KPARAM_INFO
	.align		4
        /*001c*/ 	.byte	0x04, 0x17
        /*001e*/ 	.short	(.L_1605 - .L_1604)
.L_1604:
        /*0020*/ 	.word	0x00000000
        /*0024*/ 	.short	0x0000
        /*0026*/ 	.short	0x0000
        /*0028*/ 	.byte	0x00, 0xf0, 0xa1, 0x04


	//----- nvinfo : EIATTR_MAXREG_COUNT
	.align		4
.L_1605:
        /*002c*/ 	.byte	0x03, 0x1b
        /*002e*/ 	.short	0x00ff


	//----- nvinfo : EIATTR_NUM_BARRIERS
	.align		4
        /*0030*/ 	.byte	0x02, 0x4c
        /*0032*/ 	.byte	0x01
	.zero		1


	//----- nvinfo : EIATTR_MERCURY_ISA_VERSION
	.align		4
        /*0034*/ 	.byte	0x03, 0x5f
        /*0036*/ 	.short	0x0000


	//----- nvinfo : EIATTR_COOP_GROUP_MASK_REGIDS
	.align		4
        /*0038*/ 	.byte	0x04, 0x29
        /*003a*/ 	.short	(.L_1607 - .L_1606)


	//   ....[0]....
.L_1606:
        /*003c*/ 	.word	0xffffffff


	//   ....[1]....
        /*0040*/ 	.word	0xffffffff


	//   ....[2]....
        /*0044*/ 	.word	0xffffffff


	//   ....[3]....
        /*0048*/ 	.word	0xffffffff


	//   ....[4]....
        /*004c*/ 	.word	0xffffffff


	//   ....[5]....
        /*0050*/ 	.word	0xffffffff


	//   ....[6]....
        /*0054*/ 	.word	0xffffffff


	//   ....[7]....
        /*0058*/ 	.word	0xffffffff


	//   ....[8]....
        /*005c*/ 	.word	0xffffffff


	//   ....[9]....
        /*0060*/ 	.word	0xffffffff


	//   ....[10]....
        /*0064*/ 	.word	0xffffffff


	//   ....[11]....
        /*0068*/ 	.word	0xffffffff


	//   ....[12]....
        /*006c*/ 	.word	0xffffffff


	//   ....[13]....
        /*0070*/ 	.word	0xffffffff


	//   ....[14]....
        /*0074*/ 	.word	0xffffffff


	//   ....[15]....
        /*0078*/ 	.word	0xffffffff


	//   ....[16]....
        /*007c*/ 	.word	0xffffffff


	//   ....[17]....
        /*0080*/ 	.word	0xffffffff


	//   ....[18]....
        /*0084*/ 	.word	0xffffffff


	//   ....[19]....
        /*0088*/ 	.word	0xffffffff


	//----- nvinfo : EIATTR_COOP_GROUP_INSTR_OFFSETS
	.align		4
.L_1607:
        /*008c*/ 	.byte	0x04, 0x28
        /*008e*/ 	.short	(.L_1609 - .L_1608)


	//   ....[0]....
.L_1608:
        /*0090*/ 	.word	0x000016d0


	//   ....[1]....
        /*0094*/ 	.word	0x000016f0


	//   ....[2]....
        /*0098*/ 	.word	0x00001710


	//   ....[3]....
        /*009c*/ 	.word	0x00001730


	//   ....[4]....
        /*00a0*/ 	.word	0x00001750


	//   ....[5]....
        /*00a4*/ 	.word	0x00001770


	//   ....[6]....
        /*00a8*/ 	.word	0x00001790


	//   ....[7]....
        /*00ac*/ 	.word	0x000017b0


	//   ....[8]....
        /*00b0*/ 	.word	0x000017d0


	//   ....[9]....
        /*00b4*/ 	.word	0x000017f0


	//   ....[10]....
        /*00b8*/ 	.word	0x00002ba0


	//   ....[11]....
        /*00bc*/ 	.word	0x00002c20


	//   ....[12]....
        /*00c0*/ 	.word	0x00002ca0


	//   ....[13]....
        /*00c4*/ 	.word	0x00002d10


	//   ....[14]....
        /*00c8*/ 	.word	0x00002d90


	//   ....[15]....
        /*00cc*/ 	.word	0x00002e00


	//   ....[16]....
        /*00d0*/ 	.word	0x00002e80


	//   ....[17]....
        /*00d4*/ 	.word	0x00002ef0


	//   ....[18]....
        /*00d8*/ 	.word	0x00002f70


	//   ....[19]....
        /*00dc*/ 	.word	0x00002fe0


	//----- nvinfo : EIATTR_EXIT_INSTR_OFFSETS
	.align		4
.L_1609:
        /*00e0*/ 	.byte	0x04, 0x1c
        /*00e2*/ 	.short	(.L_1611 - .L_1610)


	//   ....[0]....
.L_1610:
        /*00e4*/ 	.word	0x00002a60


	//   ....[1]....
        /*00e8*/ 	.word	0x00002b40


	//----- nvinfo : EIATTR_MAX_THREADS
	.align		4
.L_1611:
        /*00ec*/ 	.byte	0x04, 0x05
        /*00ee*/ 	.short	(.L_1613 - .L_1612)
.L_1612:
        /*00f0*/ 	.word	0x00000080
        /*00f4*/ 	.word	0x00000001
        /*00f8*/ 	.word	0x00000001


	//----- nvinfo : EIATTR_CRS_STACK_SIZE
	.align		4
.L_1613:
        /*00fc*/ 	.byte	0x04, 0x1e
        /*00fe*/ 	.short	(.L_1615 - .L_1614)
.L_1614:
        /*0100*/ 	.word	0x00000000
.L_1615:


//--------------------- .nv.info._ZN10layer_norm31ln_parallel_residual_bwd_kernelINS_13Kernel_traitsI13__nv_bfloat16S2_fS2_fjLj2048ELj1ELj1ELj4ELj16ENS_18Kernel_traits_baseILj2048ES2_S2_fS2_fjLj128EEEEELb1ELb0ELb1EEEvNS_9BwdParamsE --------------------------
	.section	.nv.info._ZN10layer_norm31ln_parallel_residual_bwd_kernelINS_13Kernel_traitsI13__nv_bfloat16S2_fS2_fjLj2048ELj1ELj1ELj4ELj16ENS_18Kernel_traits_baseILj2048ES2_S2_fS2_fjLj128EEEEELb1ELb0ELb1EEEvNS_9BwdParamsE,"",@"SHT_CUDA_INFO"
	.sectionflags	@""
	.align	4


	//----- nvinfo : EIATTR_CUDA_API_VERSION
	.align		4
        /*0000*/ 	.byte	0x04, 0x37
        /*0002*/ 	.short	(.L_1617 - .L_1616)
.L_1616:
        /*0004*/ 	.word	0x00000082


	//----- nvinfo : EIATTR_SW2861232_WAR
	.align		4
.L_1617:
        /*0008*/ 	.byte	0x01, 0x35
	.zero		2


	//----- nvinfo : EIATTR_PARAM_CBANK
	.align		4
        /*000c*/ 	.byte	0x04, 0x0a
        /*000e*/ 	.short	(.L_1619 - .L_1618)
	.align		4
.L_1618:
        /*0010*/ 	.word	index@(.nv.constant0._ZN10layer_norm31ln_parallel_residual_bwd_kernelINS_13Kernel_traitsI13__nv_bfloat16S2_fS2_fjLj2048ELj1ELj1ELj4ELj16ENS_18Kernel_traits_baseILj2048ES2_S2_fS2_fjLj128EEEEELb1ELb0ELb1EEEvNS_9BwdParamsE)
        /*0014*/ 	.short	0x0160
        /*0016*/ 	.short	0x0128


	//----- nvinfo : EIATTR_CBANK_PARAM_SIZE
	.align		4
.L_1619:
        /*0018*/ 	.byte	0x03, 0x19
        /*001a*/ 	.short	0x0128


	//----- nvinfo : EIATTR_KPARAM_INFO
	.align		4
        /*001c*/ 	.byte	0x04, 0x17
        /*001e*/ 	.short	(.L_1621 - .L_1620)
.L_1620:
        /*0020*/ 	.word	0x00000000
        /*0024*/ 	.short	0x0000
        /*0026*/ 	.short	0x0000
        /*0028*/ 	.byte	0x00, 0xf0, 0xa1, 0x04


	//----- nvinfo : EIATTR_MAXREG_COUNT
	.align		4
.L_1621:
        /*002c*/ 	.byte	0x03, 0x1b
        /*002e*/ 	.short	0x00ff


	//----- nvinfo : EIATTR_NUM_BARRIERS
	.align		4
        /*0030*/ 	.byte	0x02, 0x4c
        /*0032*/ 	.byte	0x01
	.zero		1


	//----- nvinfo : EIATTR_MERCURY_ISA_VERSION
	.align		4
        /*0034*/ 	.byte	0x03, 0x5f
        /*0036*/ 	.short	0x0000


	//----- nvinfo : EIATTR_COOP_GROUP_MASK_REGIDS
	.align		4
        /*0038*/ 	.byte	0x04, 0x29
        /*003a*/ 	.short	(.L_1623 - .L_1622)


	//   ....[0]....
.L_1622:
        /*003c*/ 	.word	0xffffffff


	//   ....[1]....
        /*0040*/ 	.word	0xffffffff


	//   ....[2]....
        /*0044*/ 	.word	0xffffffff


	//   ....[3]....
        /*0048*/ 	.word	0xffffffff


	//   ....[4]....
        /*004c*/ 	.word	0xffffffff


	//   ....[5]....
        /*0050*/ 	.word	0xffffffff


	//   ....[6]....
        /*0054*/ 	.word	0xffffffff


	//   ....[7]....
        /*0058*/ 	.word	0xffffffff


	//   ....[8]....
        /*005c*/ 	.word	0xffffffff


	//   ....[9]....
        /*0060*/ 	.word	0xffffffff


	//   ....[10]....
        /*0064*/ 	.word	0xffffffff


	//   ....[11]....
        /*0068*/ 	.word	0xffffffff


	//   ....[12]....
        /*006c*/ 	.word	0xffffffff


	//   ....[13]....
        /*0070*/ 	.word	0xffffffff


	//   ....[14]....
        /*0074*/ 	.word	0xffffffff


	//   ....[15]....
        /*0078*/ 	.word	0xffffffff


	//   ....[16]....
        /*007c*/ 	.word	0xffffffff


	//   ....[17]....
        /*0080*/ 	.word	0xffffffff


	//   ....[18]....
        /*0084*/ 	.word	0xffffffff


	//   ....[19]....
        /*0088*/ 	.word	0xffffffff


	//----- nvinfo : EIATTR_COOP_GROUP_INSTR_OFFSETS
	.align		4
.L_1623:
        /*008c*/ 	.byte	0x04, 0x28
        /*008e*/ 	.short	(.L_1625 - .L_1624)


	//   ....[0]....
.L_1624:
        /*0090*/ 	.word	0x000016e0


	//   ....[1]....
        /*0094*/ 	.word	0x00001700


	//   ....[2]....
        /*0098*/ 	.word	0x00001720


	//   ....[3]....
        /*009c*/ 	.word	0x00001740


	//   ....[4]....
        /*00a0*/ 	.word	0x00001760


	//   ....[5]....
        /*00a4*/ 	.word	0x00001780


	//   ....[6]....
        /*00a8*/ 	.word	0x000017a0


	//   ....[7]....
        /*00ac*/ 	.word	0x000017c0


	//   ....[8]....
        /*00b0*/ 	.word	0x000017e0


	//   ....[9]....
        /*00b4*/ 	.word	0x00001800


	//   ....[10]....
        /*00b8*/ 	.word	0x00002d20


	//   ....[11]....
        /*00bc*/ 	.word	0x00002da0


	//   ....[12]....
        /*00c0*/ 	.word	0x00002e20


	//   ....[13]....
        /*00c4*/ 	.word	0x00002e90


	//   ....[14]....
        /*00c8*/ 	.word	0x00002f10


	//   ....[15]....
        /*00cc*/ 	.word	0x00002f80


	//   ....[16]....
        /*00d0*/ 	.word	0x00003000


	//   ....[17]....
        /*00d4*/ 	.word	0x00003070


	//   ....[18]....
        /*00d8*/ 	.word	0x000030f0


	//   ....[19]....
        /*00dc*/ 	.word	0x00003160


	//----- nvinfo : EIATTR_EXIT_INSTR_OFFSETS
	.align		4
.L_1625:
        /*00e0*/ 	.byte	0x04, 0x1c
        /*00e2*/ 	.short	(.L_1627 - .L_1626)


	//   ....[0]....
.L_1626:
        /*00e4*/ 	.word	0x00002cc0


	//----- nvinfo : EIATTR_MAX_THREADS
	.align		4
.L_1627:
        /*00e8*/ 	.byte	0x04, 0x05
        /*00ea*/ 	.short	(.L_1629 - .L_1628)
.L_1628:
        /*00ec*/ 	.word	0x00000080
        /*00f0*/ 	.word	0x00000001
        /*00f4*/ 	.word	0x00000001


	//----- nvinfo : EIATTR_CRS_STACK_SIZE
	.align		4
.L_1629:
        /*00f8*/ 	.byte	0x04, 0x1e
        /*00fa*/ 	.short	(.L_1631 - .L_1630)
.L_1630:
        /*00fc*/ 	.word	0x00000000
.L_1631:


//--------------------- .nv.info._ZN10layer_norm22ln_bwd_finalize_kernelINS_22Kernel_traits_finalizeILj2048E13__nv_bfloat16S2_fS2_fjLb0ELj1024ELj4ENS_18Kernel_traits_baseILj2048ES2_S2_fS2_fjLj1024EEEEELb0ELb0EEEvNS_9BwdParamsE --------------------------
	.section	.nv.info._ZN10layer_norm22ln_bwd_finalize_kernelINS_22Kernel_traits_finalizeILj2048E13__nv_bfloat16S2_fS2_fjLb0ELj1024ELj4ENS_18Kernel_traits_baseILj2048ES2_S2_fS2_fjLj1024EEEEELb0ELb0EEEvNS_9BwdParamsE,"",@"SHT_CUDA_INFO"
	.sectionflags	@""
	.align	4


	//----- nvinfo : EIATTR_CUDA_API_VERSION
	.align		4
        /*0000*/ 	.byte	0x04, 0x37
        /*0002*/ 	.short	(.L_1633 - .L_1632)
.L_1632:
        /*0004*/ 	.word	0x00000082


	//----- nvinfo : EIATTR_SW2861232_WAR
	.align		4
.L_1633:
        /*0008*/ 	.byte	0x01, 0x35
	.zero		2


	//----- nvinfo : EIATTR_PARAM_CBANK
	.align		4
        /*000c*/ 	.byte	0x04, 0x0a
        /*000e*/ 	.short	(.L_1635 - .L_1634)
	.align		4
.L_1634:
        /*0010*/ 	.word	index@(.nv.constant0._ZN10layer_norm22ln_bwd_finalize_kernelINS_22Kernel_traits_finalizeILj2048E13__nv_bfloat16S2_fS2_fjLb0ELj1024ELj4ENS_18Kernel_traits_baseILj2048ES2_S2_fS2_fjLj1024EEEEELb0ELb0EEEvNS_9BwdParamsE)
        /*0014*/ 	.short	0x0160
        /*0016*/ 	.short	0x0128


	//----- nvinfo : EIATTR_CBANK_PARAM_SIZE
	.align		4
.L_1635:
        /*0018*/ 	.byte	0x03, 0x19
        /*001a*/ 	.short	0x0128


	//----- nvinfo : EIATTR_KPARAM_INFO
	.align		4
        /*001c*/ 	.byte	0x04, 0x17
        /*001e*/ 	.short	(.L_1637 - .L_1636)
.L_1636:
        /*0020*/ 	.word	0x00000000
        /*0024*/ 	.short	0x0000
        /*0026*/ 	.short	0x0000
        /*0028*/ 	.byte	0x00, 0xf0, 0xa1, 0x04


	//----- nvinfo : EIATTR_MAXREG_COUNT
	.align		4
.L_1637:
        /*002c*/ 	.byte	0x03, 0x1b
        /*002e*/ 	.short	0x0040


	//----- nvinfo : EIATTR_NUM_BARRIERS
	.align		4
        /*0030*/ 	.byte	0x02, 0x4c
        /*0032*/ 	.byte	0x01
	.zero		1


	//----- nvinfo : EIATTR_MERCURY_ISA_VERSION
	.align		4
        /*0034*/ 	.byte	0x03, 0x5f
        /*0036*/ 	.short	0x0000


	//----- nvinfo : EIATTR_COOP_GROUP_MASK_REGIDS
	.align		4
        /*0038*/ 	.byte	0x04, 0x29
        /*003a*/ 	.short	(.L_1639 - .L_1638)


	//   ....[0]....
.L_1638:
        /*003c*/ 	.word	0xffffffff


	//   ....[1]....
        /*0040*/ 	.word	0xffffffff


	//   ....[2]....
        /*0044*/ 	.word	0xffffffff


	//   ....[3]....
        /*0048*/ 	.word	0xffffffff


	//   ....[4]....
        /*004c*/ 	.word	0xffffffff


	//   ....[5]....
        /*0050*/ 	.word	0xffffffff


	//   ....[6]....
        /*0054*/ 	.word	0xffffffff


	//   ....[7]....
        /*0058*/ 	.word	0xffffffff


	//   ....[8]....
        /*005c*/ 	.word	0xffffffff


	//   ....[9]....
        /*0060*/ 	.word	0xffffffff


	//   ....[10]....
        /*0064*/ 	.word	0xffffffff


	//   ....[11]....
        /*0068*/ 	.word	0xffffffff


	//   ....[12]....
        /*006c*/ 	.word	0xffffffff


	//   ....[13]....
        /*0070*/ 	.word	0xffffffff


	//   ....[14]....
        /*0074*/ 	.word	0xffffffff


	//   ....[15]....
        /*0078*/ 	.word	0xffffffff


	//   ....[16]....
        /*007c*/ 	.word	0xffffffff


	//   ....[17]....
        /*0080*/ 	.word	0xffffffff


	//   ....[18]....
        /*0084*/ 	.word	0xffffffff


	//   ....[19]....
        /*0088*/ 	.word	0xffffffff


	//----- nvinfo : EIATTR_COOP_GROUP_INSTR_OFFSETS
	.align		4
.L_1639:
        /*008c*/ 	.byte	0x04, 0x28
        /*008e*/ 	.short	(.L_1641 - .L_1640)


	//   ....[0]....
.L_1640:
        /*0090*/ 	.word	0x00000820


	//   ....[1]....
        /*0094*/ 	.word	0x00000850


	//   ....[2]....
        /*0098*/ 	.word	0x00000860


	//   ....[3]....
        /*009c*/ 	.word	0x00000890


	//   ....[4]....
        /*00a0*/ 	.word	0x000008a0


	//   ....[5]....
        /*00a4*/ 	.word	0x000008d0


	//   ....[6]....
        /*00a8*/ 	.word	0x000008f0


	//   ....[7]....
        /*00ac*/ 	.word	0x00000900


	//   ....[8]....
        /*00b0*/ 	.word	0x00000930


	//   ....[9]....
        /*00b4*/ 	.word	0x00000940


	//   ....[10]....
        /*00b8*/ 	.word	0x00000b50


	//   ....[11]....
        /*00bc*/ 	.word	0x00000bc0


	//   ....[12]....
        /*00c0*/ 	.word	0x00000c20


	//   ....[13]....
        /*00c4*/ 	.word	0x00000c80


	//   ....[14]....
        /*00c8*/ 	.word	0x00000cf0


	//   ....[15]....
        /*00cc*/ 	.word	0x00000d60


	//   ....[16]....
        /*00d0*/ 	.word	0x00000dc0


	//   ....[17]....
        /*00d4*/ 	.word	0x00000e20


	//   ....[18]....
        /*00d8*/ 	.word	0x00000e80


	//   ....[19]....
        /*00dc*/ 	.word	0x00000ee0


	//----- nvinfo : EIATTR_EXIT_INSTR_OFFSETS
	.align		4
.L_1641:
        /*00e0*/ 	.byte	0x04, 0x1c
        /*00e2*/ 	.short	(.L_1643 - .L_1642)


	//   ....[0]....
.L_1642:
        /*00e4*/ 	.word	0x00000070


	//   ....[1]....
        /*00e8*/ 	.word	0x00000af0


	//----- nvinfo : EIATTR_MAX_THREADS
	.align		4
.L_1643:
        /*00ec*/ 	.byte	0x04, 0x05
        /*00ee*/ 	.short	(.L_1645 - .L_1644)
.L_1644:
        /*00f0*/ 	.word	0x00000400
        /*00f4*/ 	.word	0x00000001
        /*00f8*/ 	.word	0x00000001


	//----- nvinfo : EIATTR_CRS_STACK_SIZE
	.align		4
.L_1645:
        /*00fc*/ 	.byte	0x04, 0x1e
        /*00fe*/ 	.short	(.L_1647 - .L_1646)
.L_1646:
        /*0100*/ 	.word	0x00000000
.L_1647:


//--------------------- .nv.info._ZN10layer_norm40ln_parallel_residual_bwd_finalize_kernelINS_22Kernel_traits_finalizeILj2048E13__nv_bfloat16S2_fS2_fjLb0ELj1024ELj4ENS_18Kernel_traits_baseILj2048ES2_S2_fS2_fjLj1024EEEEELb0EEEvNS_9BwdParamsE --------------------------
	.section	.nv.info._ZN10layer_norm40ln_parallel_residual_bwd_finalize_kernelINS_22Kernel_traits_finalizeILj2048E13__nv_bfloat16S2_fS2_fjLb0ELj1024ELj4ENS_18Kernel_traits_baseILj2048ES2_S2_fS2_fjLj1024EEEEELb0EEEvNS_9BwdParamsE,"",@"SHT_CUDA_INFO"
	.sectionflags	@""
	.align	4


	//----- nvinfo : EIATTR_CUDA_API_VERSION
	.align		4
        /*0000*/ 	.byte	0x04, 0x37
        /*0002*/ 	.short	(.L_1649 - .L_1648)
.L_1648:
        /*0004*/ 	.word	0x00000082


	//----- nvinfo : EIATTR_SW2861232_WAR
	.align		4
.L_1649:
        /*0008*/ 	.byte	0x01, 0x35
	.zero		2


	//----- nvinfo : EIATTR_PARAM_CBANK
	.align		4
        /*000c*/ 	.byte	0x04, 0x0a
        /*000e*/ 	.short	(.L_1651 - .L_1650)
	.align		4
.L_1650:
        /*0010*/ 	.word	index@(.nv.constant0._ZN10layer_norm40ln_parallel_residual_bwd_finalize_kernelINS_22Kernel_traits_finalizeILj2048E13__nv_bfloat16S2_fS2_fjLb0ELj1024ELj4ENS_18Kernel_traits_baseILj2048ES2_S2_fS2_fjLj1024EEEEELb0EEEvNS_9BwdParamsE)
        /*0014*/ 	.short	0x0160
        /*0016*/ 	.short	0x0128


	//----- nvinfo : EIATTR_CBANK_PARAM_SIZE
	.align		4
.L_1651:
        /*0018*/ 	.byte	0x03, 0x19
        /*001a*/ 	.short	0x0128


	//----- nvinfo : EIATTR_KPARAM_INFO
	.align		4
        /*001c*/ 	.byte	0x04, 0x17
        /*001e*/ 	.short	(.L_1653 - .L_1652)
.L_1652:
        /*0020*/ 	.word	0x00000000
        /*0024*/ 	.short	0x0000
        /*0026*/ 	.short	0x0000
        /*0028*/ 	.byte	0x00, 0xf0, 0xa1, 0x04


	//----- nvinfo : EIATTR_MAXREG_COUNT
	.align		4
.L_1653:
        /*002c*/ 	.byte	0x03, 0x1b
        /*002e*/ 	.short	0x0040


	//----- nvinfo : EIATTR_NUM_BARRIERS
	.align		4
        /*0030*/ 	.byte	0x02, 0x4c
        /*0032*/ 	.byte	0x01
	.zero		1


	//----- nvinfo : EIATTR_MERCURY_ISA_VERSION
	.align		4
        /*0034*/ 	.byte	0x03, 0x5f
        /*0036*/ 	.short	0x0000


	//----- nvinfo : EIATTR_COOP_GROUP_MASK_REGIDS
	.align		4
        /*0038*/ 	.byte	0x04, 0x29
        /*003a*/ 	.short	(.L_1655 - .L_1654)


	//   ....[0]....
.L_1654:
        /*003c*/ 	.word	0xffffffff


	//   ....[1]....
        /*0040*/ 	.word	0xffffffff


	//   ....[2]....
        /*0044*/ 	.word	0xffffffff


	//   ....[3]....
        /*0048*/ 	.word	0xffffffff


	//   ....[4]....
        /*004c*/ 	.word	0xffffffff


	//   ....[5]....
        /*0050*/ 	.word	0xffffffff


	//   ....[6]....
        /*0054*/ 	.word	0xffffffff


	//   ....[7]....
        /*0058*/ 	.word	0xffffffff


	//   ....[8]....
        /*005c*/ 	.word	0xffffffff


	//   ....[9]....
        /*0060*/ 	.word	0xffffffff


	//   ....[10]....
        /*0064*/ 	.word	0xffffffff


	//   ....[11]....
        /*0068*/ 	.word	0xffffffff


	//   ....[12]....
        /*006c*/ 	.word	0xffffffff


	//   ....[13]....
        /*0070*/ 	.word	0xffffffff


	//   ....[14]....
        /*0074*/ 	.word	0xffffffff


	//   ....[15]....
        /*0078*/ 	.word	0xffffffff


	//   ....[16]....
        /*007c*/ 	.word	0xffffffff


	//   ....[17]....
        /*0080*/ 	.word	0xffffffff


	//   ....[18]....
        /*0084*/ 	.word	0xffffffff


	//   ....[19]....
        /*0088*/ 	.word	0xffffffff


	//   ....[20]....
        /*008c*/ 	.word	0xffffffff


	//   ....[21]....
        /*0090*/ 	.word	0xffffffff


	//   ....[22]....
        /*0094*/ 	.word	0xffffffff


	//   ....[23]....
        /*0098*/ 	.word	0xffffffff


	//   ....[24]....
        /*009c*/ 	.word	0xffffffff


	//   ....[25]....
        /*00a0*/ 	.word	0xffffffff


	//   ....[26]....
        /*00a4*/ 	.word	0xffffffff


	//   ....[27]....
        /*00a8*/ 	.word	0xffffffff


	//   ....[28]....
        /*00ac*/ 	.word	0xffffffff


	//   ....[29]....
        /*00b0*/ 	.word	0xffffffff


	//   ....[30]....
        /*00b4*/ 	.word	0xffffffff


	//   ....[31]....
        /*00b8*/ 	.word	0xffffffff


	//   ....[32]....
        /*00bc*/ 	.word	0xffffffff


	//   ....[33]....
        /*00c0*/ 	.word	0xffffffff


	//   ....[34]....
        /*00c4*/ 	.word	0xffffffff


	//   ....[35]....
        /*00c8*/ 	.word	0xffffffff


	//   ....[36]....
        /*00cc*/ 	.word	0xffffffff


	//   ....[37]....
        /*00d0*/ 	.word	0xffffffff


	//   ....[38]....
        /*00d4*/ 	.word	0xffffffff


	//   ....[39]....
        /*00d8*/ 	.word	0xffffffff


	//----- nvinfo : EIATTR_COOP_GROUP_INSTR_OFFSETS
	.align		4
.L_1655:
        /*00dc*/ 	.byte	0x04, 0x28
        /*00de*/ 	.short	(.L_1657 - .L_1656)


	//   ....[0]....
.L_1656:
        /*00e0*/ 	.word	0x00000b70


	//   ....[1]....
        /*00e4*/ 	.word	0x00000ba0


	//   ....[2]....
        /*00e8*/ 	.word	0x00000bb0


	//   ....[3]....
        /*00ec*/ 	.word	0x00000bc0


	//   ....[4]....
        /*00f0*/ 	.word	0x00000bf0


	//   ....[5]....
        /*00f4*/ 	.word	0x00000c10


	//   ....[6]....
        /*00f8*/ 	.word	0x00000c20


	//   ....[7]....
        /*00fc*/ 	.word	0x00000c30


	//   ....[8]....
        /*0100*/ 	.word	0x00000c60


	//   ....[9]....
        /*0104*/ 	.word	0x00000c80


	//   ....[10]....
        /*0108*/ 	.word	0x00000ca0


	//   ....[11]....
        /*010c*/ 	.word	0x00000cb0


	//   ....[12]....
        /*0110*/ 	.word	0x00000ce0


	//   ....[13]....
        /*0114*/ 	.word	0x00000d00


	//   ....[14]....
        /*0118*/ 	.word	0x00000d20


	//   ....[15]....
        /*011c*/ 	.word	0x00000d30


	//   ....[16]....
        /*0120*/ 	.word	0x00000d60


	//   ....[17]....
        /*0124*/ 	.word	0x00000d90


	//   ....[18]....
        /*0128*/ 	.word	0x00000da0


	//   ....[19]....
        /*012c*/ 	.word	0x00000db0


	//   ....[20]....
        /*0130*/ 	.word	0x000010c0


	//   ....[21]....
        /*0134*/ 	.word	0x00001130


	//   ....[22]....
        /*0138*/ 	.word	0x00001190


	//   ....[23]....
        /*013c*/ 	.word	0x000011f0


	//   ....[24]....
        /*0140*/ 	.word	0x00001260


	//   ....[25]....
        /*0144*/ 	.word	0x000012d0


	//   ....[26]....
        /*0148*/ 	.word	0x00001330


	//   ....[27]....
        /*014c*/ 	.word	0x00001390


	//   ....[28]....
        /*0150*/ 	.word	0x000013f0


	//   ....[29]....
        /*0154*/ 	.word	0x00001460


	//   ....[30]....
        /*0158*/ 	.word	0x000014d0


	//   ....[31]....
        /*015c*/ 	.word	0x00001530


	//   ....[32]....
        /*0160*/ 	.word	0x00001590


	//   ....[33]....
        /*0164*/ 	.word	0x000015f0


	//   ....[34]....
        /*0168*/ 	.word	0x00001660


	//   ....[35]....
        /*016c*/ 	.word	0x000016d0


	//   ....[36]....
        /*0170*/ 	.word	0x00001730


	//   ....[37]....
        /*0174*/ 	.word	0x00001790


	//   ....[38]....
        /*0178*/ 	.word	0x000017f0


	//   ....[39]....
        /*017c*/ 	.word	0x00001850


	//----- nvinfo : EIATTR_EXIT_INSTR_OFFSETS
	.align		4
.L_1657:
        /*0180*/ 	.byte	0x04, 0x1c
        /*0182*/ 	.short	(.L_1659 - .L_1658)


	//   ....[0]....
.L_1658:
        /*0184*/ 	.word	0x00000070


	//   ....[1]....
        /*0188*/ 	.word	0x00001060


	//----- nvinfo : EIATTR_MAX_THREADS
	.align		4
.L_1659:
        /*018c*/ 	.byte	0x04, 0x05
        /*018e*/ 	.short	(.L_1661 - .L_1660)
.L_1660:
        /*0190*/ 	.word	0x00000400
        /*0194*/ 	.word	0x00000001
        /*0198*/ 	.word	0x00000001


	//----- nvinfo : EIATTR_CRS_STACK_SIZE
	.align		4
.L_1661:
        /*019c*/ 	.byte	0x04, 0x1e
        /*019e*/ 	.short	(.L_1663 - .L_1662)
.L_1662:
        /*01a0*/ 	.word	0x00000000
.L_1663:


//--------------------- .nv.info._ZN10layer_norm31ln_parallel_residual_bwd_kernelINS_13Kernel_traitsI13__nv_bfloat16S2_fS2_fjLj2048ELj1ELj1ELj4ELj16ENS_18Kernel_traits_baseILj2048ES2_S2_fS2_fjLj128EEEEELb1ELb1ELb0EEEvNS_9BwdParamsE --------------------------
	.section	.nv.info._ZN10layer_norm31ln_parallel_residual_bwd_kernelINS_13Kernel_traitsI13__nv_bfloat16S2_fS2_fjLj2048ELj1ELj1ELj4ELj16ENS_18Kernel_traits_baseILj2048ES2_S2_fS2_fjLj128EEEEELb1ELb1ELb0EEEvNS_9BwdParamsE,"",@"SHT_CUDA_INFO"
	.sectionflags	@""
	.align	4


	//----- nvinfo : EIATTR_CUDA_API_VERSION
	.align		4
        /*0000*/ 	.byte	0x04, 0x37
        /*0002*/ 	.short	(.L_1665 - .L_1664)
.L_1664:
        /*0004*/ 	.word	0x00000082


	//----- nvinfo : EIATTR_SW2861232_WAR
	.align		4
.L_1665:
        /*0008*/ 	.byte	0x01, 0x35
	.zero		2


	//----- nvinfo : EIATTR_PARAM_CBANK
	.align		4
        /*000c*/ 	.byte	0x04, 0x0a
        /*000e*/ 	.short	(.L_1667 - .L_1666)
	.align		4
.L_1666:
        /*0010*/ 	.word	index@(.nv.constant0._ZN10layer_norm31ln_parallel_residual_bwd_kernelINS_13Kernel_traitsI13__nv_bfloat16S2_fS2_fjLj2048ELj1ELj1ELj4ELj16ENS_18Kernel_traits_baseILj2048ES2_S2_fS2_fjLj128EEEEELb1ELb1ELb0EEEvNS_9BwdParamsE)
        /*0014*/ 	.short	0x0160
        /*0016*/ 	.short	0x0128


	//----- nvinfo : EIATTR_CBANK_PARAM_SIZE
	.align		4
.L_1667:
        /*0018*/ 	.byte	0x03, 0x19
        /*001a*/ 	.short	0x0128


	//----- nvinfo : EIATTR_KPARAM_INFO
	.align		4
        /*001c*/ 	.byte	0x04, 0x17
        /*001e*/ 	.short	(.L_1669 - .L_1668)
.L_1668:
        /*0020*/ 	.word	0x00000000
        /*0024*/ 	.short	0x0000
        /*0026*/ 	.short	0x0000
        /*0028*/ 	.byte	0x00, 0xf0, 0xa1, 0x04


	//----- nvinfo : EIATTR_MAXREG_COUNT
	.align		4
.L_1669:
        /*002c*/ 	.byte	0x03, 0x1b
        /*002e*/ 	.short	0x00ff


	//----- nvinfo : EIATTR_NUM_BARRIERS
	.align		4
        /*0030*/ 	.byte	0x02, 0x4c
        /*0032*/ 	.byte	0x01
	.zero		1


	//----- nvinfo : EIATTR_MERCURY_ISA_VERSION
	.align		4
        /*0034*/ 	.byte	0x03, 0x5f
        /*0036*/ 	.short	0x0000


	//----- nvinfo : EIATTR_COOP_GROUP_MASK_REGIDS
	.align		4
        /*0038*/ 	.byte	0x04, 0x29
        /*003a*/ 	.short	(.L_1671 - .L_1670)


	//   ....[0]....
.L_1670:
        /*003c*/ 	.word	0xffffffff


	//   ....[1]....
        /*0040*/ 	.word	0xffffffff


	//   ....[2]....
        /*0044*/ 	.word	0xffffffff


	//   ....[3]....
        /*0048*/ 	.word	0xffffffff


	//   ....[4]....
        /*004c*/ 	.word	0xffffffff


	//   ....[5]....
        /*0050*/ 	.word	0xffffffff


	//   ....[6]....
        /*0054*/ 	.word	0xffffffff


	//   ....[7]....
        /*0058*/ 	.word	0xffffffff


	//   ....[8]....
        /*005c*/ 	.word	0xffffffff


	//   ....[9]....
        /*0060*/ 	.word	0xffffffff


	//   ....[10]....
        /*0064*/ 	.word	0xffffffff


	//   ....[11]....
        /*0068*/ 	.word	0xffffffff


	//   ....[12]....
        /*006c*/ 	.word	0xffffffff


	//   ....[13]....
        /*0070*/ 	.word	0xffffffff


	//   ....[14]....
        /*0074*/ 	.word	0xffffffff


	//   ....[15]....
        /*0078*/ 	.word	0xffffffff


	//   ....[16]....
        /*007c*/ 	.word	0xffffffff


	//   ....[17]....
        /*0080*/ 	.word	0xffffffff


	//   ....[18]....
        /*0084*/ 	.word	0xffffffff


	//   ....[19]....
        /*0088*/ 	.word	0xffffffff


	//----- nvinfo : EIATTR_COOP_GROUP_INSTR_OFFSETS
	.align		4
.L_1671:
        /*008c*/ 	.byte	0x04, 0x28
        /*008e*/ 	.short	(.L_1673 - .L_1672)


	//   ....[0]....
.L_1672:
        /*0090*/ 	.word	0x00001030


	//   ....[1]....
        /*0094*/ 	.word	0x00001050


	//   ....[2]....
        /*0098*/ 	.word	0x00001070


	//   ....[3]....
        /*009c*/ 	.word	0x00001090


	//   ....[4]....
        /*00a0*/ 	.word	0x000010b0


	//   ....[5]....
        /*00a4*/ 	.word	0x000010d0


	//   ....[6]....
        /*00a8*/ 	.word	0x000010f0


	//   ....[7]....
        /*00ac*/ 	.word	0x00001110


	//   ....[8]....
        /*00b0*/ 	.word	0x00001130


	//   ....[9]....
        /*00b4*/ 	.word	0x00001150


	//   ....[10]....
        /*00b8*/ 	.word	0x00002400


	//   ....[11]....
        /*00bc*/ 	.word	0x00002480


	//   ....[12]....
        /*00c0*/ 	.word	0x00002500


	//   ....[13]....
        /*00c4*/ 	.word	0x00002570


	//   ....[14]....
        /*00c8*/ 	.word	0x000025f0


	//   ....[15]....
        /*00cc*/ 	.word	0x00002660


	//   ....[16]....
        /*00d0*/ 	.word	0x000026e0


	//   ....[17]....
        /*00d4*/ 	.word	0x00002750


	//   ....[18]....
        /*00d8*/ 	.word	0x000027d0


	//   ....[19]....
        /*00dc*/ 	.word	0x00002840


	//----- nvinfo : EIATTR_EXIT_INSTR_OFFSETS
	.align		4
.L_1673:
        /*00e0*/ 	.byte	0x04, 0x1c
        /*00e2*/ 	.short	(.L_1675 - .L_1674)


	//   ....[0]....
.L_1674:
        /*00e4*/ 	.word	0x00002320


	//   ....[1]....
        /*00e8*/ 	.word	0x000023a0


	//----- nvinfo : EIATTR_MAX_THREADS
	.align		4
.L_1675:
        /*00ec*/ 	.byte	0x04, 0x05
        /*00ee*/ 	.short	(.L_1677 - .L_1676)
.L_1676:
        /*00f0*/ 	.word	0x00000080
        /*00f4*/ 	.word	0x00000001
        /*00f8*/ 	.word	0x00000001


	//----- nvinfo : EIATTR_CRS_STACK_SIZE
	.align		4
.L_1677:
        /*00fc*/ 	.byte	0x04, 0x1e
        /*00fe*/ 	.short	(.L_1679 - .L_1678)
.L_1678:
        /*0100*/ 	.word	0x00000000
.L_1679:


//--------------------- .nv.info._ZN10layer_norm22ln_bwd_finalize_kernelINS_22Kernel_traits_finalizeILj2048E13__nv_bfloat16S2_fS2_fjLb0ELj1024ELj4ENS_18Kernel_traits_baseILj2048ES2_S2_fS2_fjLj1024EEEEELb0ELb1EEEvNS_9BwdParamsE --------------------------
	.section	.nv.info._ZN10layer_norm22ln_bwd_finalize_kernelINS_22Kernel_traits_finalizeILj2048E13__nv_bfloat16S2_fS2_fjLb0ELj1024ELj4ENS_18Kernel_traits_baseILj2048ES2_S2_fS2_fjLj1024EEEEELb0ELb1EEEvNS_9BwdParamsE,"",@"SHT_CUDA_INFO"
	.sectionflags	@""
	.align	4


	//----- nvinfo : EIATTR_CUDA_API_VERSION
	.align		4
        /*0000*/ 	.byte	0x04, 0x37
        /*0002*/ 	.short	(.L_1681 - .L_1680)
.L_1680:
        /*0004*/ 	.word	0x00000082


	//----- nvinfo : EIATTR_SW2861232_WAR
	.align		4
.L_1681:
        /*0008*/ 	.byte	0x01, 0x35
	.zero		2


	//----- nvinfo : EIATTR_PARAM_CBANK
	.align		4
        /*000c*/ 	.byte	0x04, 0x0a
        /*000e*/ 	.short	(.L_1683 - .L_1682)
	.align		4
.L_1682:
        /*0010*/ 	.word	index@(.nv.constant0._ZN10layer_norm22ln_bwd_finalize_kernelINS_22Kernel_traits_finalizeILj2048E13__nv_bfloat16S2_fS2_fjLb0ELj1024ELj4ENS_18Kernel_traits_baseILj2048ES2_S2_fS2_fjLj1024EEEEELb0ELb1EEEvNS_9BwdParamsE)
        /*0014*/ 	.short	0x0160
        /*0016*/ 	.short	0x0128


	//----- nvinfo : EIATTR_CBANK_PARAM_SIZE
	.align		4
.L_1683:
        /*0018*/ 	.byte	0x03, 0x19
        /*001a*/ 	.short	0x0128


	//----- nvinfo : EIATTR_KPARAM_INFO
	.align		4
        /*001c*/ 	.byte	0x04, 0x17
        /*001e*/ 	.short	(.L_1685 - .L_1684)
.L_1684:
        /*0020*/ 	.word	0x00000000
        /*0024*/ 	.short	0x0000
        /*0026*/ 	.short	0x0000
        /*0028*/ 	.byte	0x00, 0xf0, 0xa1, 0x04


	//----- nvinfo : EIATTR_MAXREG_COUNT
	.align		4
.L_1685:
        /*002c*/ 	.byte	0x03, 0x1b
        /*002e*/ 	.short	0x0040


	//----- nvinfo : EIATTR_NUM_BARRIERS
	.align		4
        /*0030*/ 	.byte	0x02, 0x4c
        /*0032*/ 	.byte	0x01
	.zero		1


	//----- nvinfo : EIATTR_MERCURY_ISA_VERSION
	.align		4
        /*0034*/ 	.byte	0x03, 0x5f
        /*0036*/ 	.short	0x0000


	//----- nvinfo : EIATTR_COOP_GROUP_MASK_REGIDS
	.align		4
        /*0038*/ 	.byte	0x04, 0x29
        /*003a*/ 	.short	(.L_1687 - .L_1686)


	//   ....[0]....
.L_1686:
        /*003c*/ 	.word	0xffffffff


	//   ....[1]....
        /*0040*/ 	.word	0xffffffff


	//   ....[2]....
        /*0044*/ 	.word	0xffffffff


	//   ....[3]....
        /*0048*/ 	.word	0xffffffff


	//   ....[4]....
        /*004c*/ 	.word	0xffffffff


	//   ....[5]....
        /*0050*/ 	.word	0xffffffff


	//   ....[6]....
        /*0054*/ 	.word	0xffffffff


	//   ....[7]....
        /*0058*/ 	.word	0xffffffff


	//   ....[8]....
        /*005c*/ 	.word	0xffffffff


	//   ....[9]....
        /*0060*/ 	.word	0xffffffff


	//   ....[10]....
        /*0064*/ 	.word	0xffffffff


	//   ....[11]....
        /*0068*/ 	.word	0xffffffff


	//   ....[12]....
        /*006c*/ 	.word	0xffffffff


	//   ....[13]....
        /*0070*/ 	.word	0xffffffff


	//   ....[14]....
        /*0074*/ 	.word	0xffffffff


	//   ....[15]....
        /*0078*/ 	.word	0xffffffff


	//   ....[16]....
        /*007c*/ 	.word	0xffffffff


	//   ....[17]....
        /*0080*/ 	.word	0xffffffff


	//   ....[18]....
        /*0084*/ 	.word	0xffffffff


	//   ....[19]....
        /*0088*/ 	.word	0xffffffff


	//----- nvinfo : EIATTR_COOP_GROUP_INSTR_OFFSETS
	.align		4
.L_1687:
        /*008c*/ 	.byte	0x04, 0x28
        /*008e*/ 	.short	(.L_1689 - .L_1688)


	//   ....[0]....
.L_1688:
        /*0090*/ 	.word	0x000007f0


	//   ....[1]....
        /*0094*/ 	.word	0x00000820


	//   ....[2]....
        /*0098*/ 	.word	0x00000840


	//   ....[3]....
        /*009c*/ 	.word	0x00000850


	//   ....[4]....
        /*00a0*/ 	.word	0x00000880


	//   ....[5]....
        /*00a4*/ 	.word	0x00000890


	//   ....[6]....
        /*00a8*/ 	.word	0x000008c0


	//   ....[7]....
        /*00ac*/ 	.word	0x000008d0


	//   ....[8]....
        /*00b0*/ 	.word	0x00000900


	//   ....[9]....
        /*00b4*/ 	.word	0x00000910


	//   ....[10]....
        /*00b8*/ 	.word	0x00000b00


	//   ....[11]....
        /*00bc*/ 	.word	0x00000b80


	//   ....[12]....
        /*00c0*/ 	.word	0x00000be0


	//   ....[13]....
        /*00c4*/ 	.word	0x00000c40


	//   ....[14]....
        /*00c8*/ 	.word	0x00000cb0


	//   ....[15]....
        /*00cc*/ 	.word	0x00000d20


	//   ....[16]....
        /*00d0*/ 	.word	0x00000d80


	//   ....[17]....
        /*00d4*/ 	.word	0x00000de0


	//   ....[18]....
        /*00d8*/ 	.word	0x00000e40


	//   ....[19]....
        /*00dc*/ 	.word	0x00000ea0


	//----- nvinfo : EIATTR_EXIT_INSTR_OFFSETS
	.align		4
.L_1689:
        /*00e0*/ 	.byte	0x04, 0x1c
        /*00e2*/ 	.short	(.L_1691 - .L_1690)


	//   ....[0]....
.L_1690:
        /*00e4*/ 	.word	0x00000070


	//   ....[1]....
        /*00e8*/ 	.word	0x00000aa0


	//----- nvinfo : EIATTR_MAX_THREADS
	.align		4
.L_1691:
        /*00ec*/ 	.byte	0x04, 0x05
        /*00ee*/ 	.short	(.L_1693 - .L_1692)
.L_1692:
        /*00f0*/ 	.word	0x00000400
        /*00f4*/ 	.word	0x00000001
        /*00f8*/ 	.word	0x00000001


	//----- nvinfo : EIATTR_CRS_STACK_SIZE
	.align		4
.L_1693:
        /*00fc*/ 	.byte	0x04, 0x1e
        /*00fe*/ 	.short	(.L_1695 - .L_1694)
.L_1694:
        /*0100*/ 	.word	0x00000000
.L_1695:


//--------------------- .nv.info._ZN10layer_norm40ln_parallel_residual_bwd_finalize_kernelINS_22Kernel_traits_finalizeILj2048E13__nv_bfloat16S2_fS2_fjLb0ELj1024ELj4ENS_18Kernel_traits_baseILj2048ES2_S2_fS2_fjLj1024EEEEELb1EEEvNS_9BwdParamsE --------------------------
	.section	.nv.info._ZN10layer_norm40ln_parallel_residual_bwd_finalize_kernelINS_22Kernel_traits_finalizeILj2048E13__nv_bfloat16S2_fS2_fjLb0ELj1024ELj4ENS_18Kernel_traits_baseILj2048ES2_S2_fS2_fjLj1024EEEEELb1EEEvNS_9BwdParamsE,"",@"SHT_CUDA_INFO"
	.sectionflags	@""
	.align	4


	//----- nvinfo : EIATTR_CUDA_API_VERSION
	.align		4
        /*0000*/ 	.byte	0x04, 0x37
        /*0002*/ 	.short	(.L_1697 - .L_1696)
.L_1696:
        /*0004*/ 	.word	0x00000082


	//----- nvinfo : EIATTR_SW2861232_WAR
	.align		4
.L_1697:
        /*0008*/ 	.byte	0x01, 0x35
	.zero		2


	//----- nvinfo : EIATTR_PARAM_CBANK
	.align		4
        /*000c*/ 	.byte	0x04, 0x0a
        /*000e*/ 	.short	(.L_1699 - .L_1698)
	.align		4
.L_1698:
        /*0010*/ 	.word	index@(.nv.constant0._ZN10layer_norm40ln_parallel_residual_bwd_finalize_kernelINS_22Kernel_traits_finalizeILj2048E13__nv_bfloat16S2_fS2_fjLb0ELj1024ELj4ENS_18Kernel_traits_baseILj2048ES2_S2_fS2_fjLj1024EEEEELb1EEEvNS_9BwdParamsE)
        /*0014*/ 	.short	0x0160
        /*0016*/ 	.short	0x0128


	//----- nvinfo : EIATTR_CBANK_PARAM_SIZE
	.align		4
.L_1699:
        /*0018*/ 	.byte	0x03, 0x19
        /*001a*/ 	.short	0x0128


	//----- nvinfo : EIATTR_KPARAM_INFO
	.align		4
        /*001c*/ 	.byte	0x04, 0x17
        /*001e*/ 	.short	(.L_1701 - .L_1700)
.L_1700:
        /*0020*/ 	.word	0x00000000
        /*0024*/ 	.short	0x0000
        /*0026*/ 	.short	0x0000
        /*0028*/ 	.byte	0x00, 0xf0, 0xa1, 0x04


	//----- nvinfo : EIATTR_MAXREG_COUNT
	.align		4
.L_1701:
        /*002c*/ 	.byte	0x03, 0x1b
        /*002e*/ 	.short	0x0040


	//----- nvinfo : EIATTR_NUM_BARRIERS
	.align		4
        /*0030*/ 	.byte	0x02, 0x4c
        /*0032*/ 	.byte	0x01
	.zero		1


	//----- nvinfo : EIATTR_MERCURY_ISA_VERSION
	.align		4
        /*0034*/ 	.byte	0x03, 0x5f
        /*0036*/ 	.short	0x0000


	//----- nvinfo : EIATTR_COOP_GROUP_MASK_REGIDS
	.align		4
        /*0038*/ 	.byte	0x04, 0x29
        /*003a*/ 	.short	(.L_1703 - .L_1702)


	//   ....[0]....
.L_1702:
        /*003c*/ 	.word	0xffffffff


	//   ....[1]....
        /*0040*/ 	.word	0xffffffff


	//   ....[2]....
        /*0044*/ 	.word	0xffffffff


	//   ....[3]....
        /*0048*/ 	.word	0xffffffff


	//   ....[4]....
        /*004c*/ 	.word	0xffffffff


	//   ....[5]....
        /*0050*/ 	.word	0xffffffff


	//   ....[6]....
        /*0054*/ 	.word	0xffffffff


	//   ....[7]....
        /*0058*/ 	.word	0xffffffff


	//   ....[8]....
        /*005c*/ 	.word	0xffffffff


	//   ....[9]....
        /*0060*/ 	.word	0xffffffff


	//   ....[10]....
        /*0064*/ 	.word	0xffffffff


	//   ....[11]....
        /*0068*/ 	.word	0xffffffff


	//   ....[12]....
        /*006c*/ 	.word	0xffffffff


	//   ....[13]....
        /*0070*/ 	.word	0xffffffff


	//   ....[14]....
        /*0074*/ 	.word	0xffffffff


	//   ....[15]....
        /*0078*/ 	.word	0xffffffff


	//   ....[16]....
        /*007c*/ 	.word	0xffffffff


	//   ....[17]....
        /*0080*/ 	.word	0xffffffff


	//   ....[18]....
        /*0084*/ 	.word	0xffffffff


	//   ....[19]....
        /*0088*/ 	.word	0xffffffff


	//   ....[20]....
        /*008c*/ 	.word	0xffffffff


	//   ....[21]....
        /*0090*/ 	.word	0xffffffff


	//   ....[22]....
        /*0094*/ 	.word	0xffffffff


	//   ....[23]....
        /*0098*/ 	.word	0xffffffff


	//   ....[24]....
        /*009c*/ 	.word	0xffffffff


	//   ....[25]....
        /*00a0*/ 	.word	0xffffffff


	//   ....[26]....
        /*00a4*/ 	.word	0xffffffff


	//   ....[27]....
        /*00a8*/ 	.word	0xffffffff


	//   ....[28]....
        /*00ac*/ 	.word	0xffffffff


	//   ....[29]....
        /*00b0*/ 	.word	0xffffffff


	//   ....[30]....
        /*00b4*/ 	.word	0xffffffff


	//   ....[31]....
        /*00b8*/ 	.word	0xffffffff


	//   ....[32]....
        /*00bc*/ 	.word	0xffffffff


	//   ....[33]....
        /*00c0*/ 	.word	0xffffffff


	//   ....[34]....
        /*00c4*/ 	.word	0xffffffff


	//   ....[35]....
        /*00c8*/ 	.word	0xffffffff


	//   ....[36]....
        /*00cc*/ 	.word	0xffffffff


	//   ....[37]....
        /*00d0*/ 	.word	0xffffffff


	//   ....[38]....
        /*00d4*/ 	.word	0xffffffff


	//   ....[39]....
        /*00d8*/ 	.word	0xffffffff


	//----- nvinfo : EIATTR_COOP_GROUP_INSTR_OFFSETS
	.align		4
.L_1703:
        /*00dc*/ 	.byte	0x04, 0x28
        /*00de*/ 	.short	(.L_1705 - .L_1704)


	//   ....[0]....
.L_1704:
        /*00e0*/ 	.word	0x00000b60


	//   ....[1]....
        /*00e4*/ 	.word	0x00000b90


	//   ....[2]....
        /*00e8*/ 	.word	0x00000ba0


	//   ....[3]....
        /*00ec*/ 	.word	0x00000bb0


	//   ....[4]....
        /*00f0*/ 	.word	0x00000be0


	//   ....[5]....
        /*00f4*/ 	.word	0x00000c00


	//   ....[6]....
        /*00f8*/ 	.word	0x00000c10


	//   ....[7]....
        /*00fc*/ 	.word	0x00000c20


	//   ....[8]....
        /*0100*/ 	.word	0x00000c50


	//   ....[9]....
        /*0104*/ 	.word	0x00000c70


	//   ....[10]....
        /*0108*/ 	.word	0x00000c90


	//   ....[11]....
        /*010c*/ 	.word	0x00000ca0


	//   ....[12]....
        /*0110*/ 	.word	0x00000cd0


	//   ....[13]....
        /*0114*/ 	.word	0x00000cf0


	//   ....[14]....
        /*0118*/ 	.word	0x00000d10


	//   ....[15]....
        /*011c*/ 	.word	0x00000d20


	//   ....[16]....
        /*0120*/ 	.word	0x00000d50


	//   ....[17]....
        /*0124*/ 	.word	0x00000d80


	//   ....[18]....
        /*0128*/ 	.word	0x00000d90


	//   ....[19]....
        /*012c*/ 	.word	0x00000da0


	//   ....[20]....
        /*0130*/ 	.word	0x00001090


	//   ....[21]....
        /*0134*/ 	.word	0x00001100


	//   ....[22]....
        /*0138*/ 	.word	0x00001160


	//   ....[23]....
        /*013c*/ 	.word	0x000011c0


	//   ....[24]....
        /*0140*/ 	.word	0x00001230


	//   ....[25]....
        /*0144*/ 	.word	0x000012a0


	//   ....[26]....
        /*0148*/ 	.word	0x00001300


	//   ....[27]....
        /*014c*/ 	.word	0x00001360


	//   ....[28]....
        /*0150*/ 	.word	0x000013c0


	//   ....[29]....
        /*0154*/ 	.word	0x00001430


	//   ....[30]....
        /*0158*/ 	.word	0x000014a0


	//   ....[31]....
        /*015c*/ 	.word	0x00001500


	//   ....[32]....
        /*0160*/ 	.word	0x00001560


	//   ....[33]....
        /*0164*/ 	.word	0x000015c0


	//   ....[34]....
        /*0168*/ 	.word	0x00001630


	//   ....[35]....
        /*016c*/ 	.word	0x000016a0


	//   ....[36]....
        /*0170*/ 	.word	0x00001700


	//   ....[37]....
        /*0174*/ 	.word	0x00001760


	//   ....[38]....
        /*0178*/ 	.word	0x000017c0


	//   ....[39]....
        /*017c*/ 	.word	0x00001820


	//----- nvinfo : EIATTR_EXIT_INSTR_OFFSETS
	.align		4
.L_1705:
        /*0180*/ 	.byte	0x04, 0x1c
        /*0182*/ 	.short	(.L_1707 - .L_1706)


	//   ....[0]....
.L_1706:
        /*0184*/ 	.word	0x00000070


	//   ....[1]....
        /*0188*/ 	.word	0x00001030


	//----- nvinfo : EIATTR_MAX_THREADS
	.align		4
.L_1707:
        /*018c*/ 	.byte	0x04, 0x05
        /*018e*/ 	.short	(.L_1709 - .L_1708)
.L_1708:
        /*0190*/ 	.word	0x00000400
        /*0194*/ 	.word	0x00000001
        /*0198*/ 	.word	0x00000001


	//----- nvinfo : EIATTR_CRS_STACK_SIZE
	.align		4
.L_1709:
        /*019c*/ 	.byte	0x04, 0x1e
        /*019e*/ 	.short	(.L_1711 - .L_1710)
.L_1710:
        /*01a0*/ 	.word	0x00000000
.L_1711:


//--------------------- .nv.info._ZN10layer_norm31ln_parallel_residual_bwd_kernelINS_13Kernel_traitsI13__nv_bfloat16S2_fS2_fjLj2048ELj1ELj1ELj4ELj16ENS_18Kernel_traits_baseILj2048ES2_S2_fS2_fjLj128EEEEELb1ELb1ELb1EEEvNS_9BwdParamsE --------------------------
	.section	.nv.info._ZN10layer_norm31ln_parallel_residual_bwd_kernelINS_13Kernel_traitsI13__nv_bfloat16S2_fS2_fjLj2048ELj1ELj1ELj4ELj16ENS_18Kernel_traits_baseILj2048ES2_S2_fS2_fjLj128EEEEELb1ELb1ELb1EEEvNS_9BwdParamsE,"",@"SHT_CUDA_INFO"
	.sectionflags	@""
	.align	4


	//----- nvinfo : EIATTR_CUDA_API_VERSION
	.align		4
        /*0000*/ 	.byte	0x04, 0x37
        /*0002*/ 	.short	(.L_1713 - .L_1712)
.L_1712:
        /*0004*/ 	.word	0x00000082


	//----- nvinfo : EIATTR_SW2861232_WAR
	.align		4
.L_1713:
        /*0008*/ 	.byte	0x01, 0x35
	.zero		2


	//----- nvinfo : EIATTR_PARAM_CBANK
	.align		4
        /*000c*/ 	.byte	0x04, 0x0a
        /*000e*/ 	.short	(.L_1715 - .L_1714)
	.align		4
.L_1714:
        /*0010*/ 	.word	index@(.nv.constant0._ZN10layer_norm31ln_parallel_residual_bwd_kernelINS_13Kernel_traitsI13__nv_bfloat16S2_fS2_fjLj2048ELj1ELj1ELj4ELj16ENS_18Kernel_traits_baseILj2048ES2_S2_fS2_fjLj128EEEEELb1ELb1ELb1EEEvNS_9BwdParamsE)
        /*0014*/ 	.short	0x0160
        /*0016*/ 	.short	0x0128


	//----- nvinfo : EIATTR_CBANK_PARAM_SIZE
	.align		4
.L_1715:
        /*0018*/ 	.byte	0x03, 0x19
        /*001a*/ 	.short	0x0128


	//----- nvinfo : EIATTR_KPARAM_INFO
	.align		4
        /*001c*/ 	.byte	0x04, 0x17
        /*001e*/ 	.short	(.L_1717 - .L_1716)
.L_1716:
        /*0020*/ 	.word	0x00000000
        /*0024*/ 	.short	0x0000
        /*0026*/ 	.short	0x0000
        /*0028*/ 	.byte	0x00, 0xf0, 0xa1, 0x04


	//----- nvinfo : EIATTR_MAXREG_COUNT
	.align		4
.L_1717:
        /*002c*/ 	.byte	0x03, 0x1b
        /*002e*/ 	.short	0x00ff


	//----- nvinfo : EIATTR_NUM_BARRIERS
	.align		4
        /*0030*/ 	.byte	0x02, 0x4c
        /*0032*/ 	.byte	0x01
	.zero		1


	//----- nvinfo : EIATTR_MERCURY_ISA_VERSION
	.align		4
        /*0034*/ 	.byte	0x03, 0x5f
        /*0036*/ 	.short	0x0000


	//----- nvinfo : EIATTR_COOP_GROUP_MASK_REGIDS
	.align		4
        /*0038*/ 	.byte	0x04, 0x29
        /*003a*/ 	.short	(.L_1719 - .L_1718)


	//   ....[0]....
.L_1718:
        /*003c*/ 	.word	0xffffffff


	//   ....[1]....
        /*0040*/ 	.word	0xffffffff


	//   ....[2]....
        /*0044*/ 	.word	0xffffffff


	//   ....[3]....
        /*0048*/ 	.word	0xffffffff


	//   ....[4]....
        /*004c*/ 	.word	0xffffffff


	//   ....[5]....
        /*0050*/ 	.word	0xffffffff


	//   ....[6]....
        /*0054*/ 	.word	0xffffffff


	//   ....[7]....
        /*0058*/ 	.word	0xffffffff


	//   ....[8]....
        /*005c*/ 	.word	0xffffffff


	//   ....[9]....
        /*0060*/ 	.word	0xffffffff


	//   ....[10]....
        /*0064*/ 	.word	0xffffffff


	//   ....[11]....
        /*0068*/ 	.word	0xffffffff


	//   ....[12]....
        /*006c*/ 	.word	0xffffffff


	//   ....[13]....
        /*0070*/ 	.word	0xffffffff


	//   ....[14]....
        /*0074*/ 	.word	0xffffffff


	//   ....[15]....
        /*0078*/ 	.word	0xffffffff


	//   ....[16]....
        /*007c*/ 	.word	0xffffffff


	//   ....[17]....
        /*0080*/ 	.word	0xffffffff


	//   ....[18]....
        /*0084*/ 	.word	0xffffffff


	//   ....[19]....
        /*0088*/ 	.word	0xffffffff


	//----- nvinfo : EIATTR_COOP_GROUP_INSTR_OFFSETS
	.align		4
.L_1719:
        /*008c*/ 	.byte	0x04, 0x28
        /*008e*/ 	.short	(.L_1721 - .L_1720)


	//   ....[0]....
.L_1720:
        /*0090*/ 	.word	0x00000f50


	//   ....[1]....
        /*0094*/ 	.word	0x00000f70


	//   ....[2]....
        /*0098*/ 	.word	0x00000f90


	//   ....[3]....
        /*009c*/ 	.word	0x00000fb0


	//   ....[4]....
        /*00a0*/ 	.word	0x00000fd0


	//   ....[5]....
        /*00a4*/ 	.word	0x00000ff0


	//   ....[6]....
        /*00a8*/ 	.word	0x00001010


	//   ....[7]....
        /*00ac*/ 	.word	0x00001030


	//   ....[8]....
        /*00b0*/ 	.word	0x00001050


	//   ....[9]....
        /*00b4*/ 	.word	0x00001070


	//   ....[10]....
        /*00b8*/ 	.word	0x000023c0


	//   ....[11]....
        /*00bc*/ 	.word	0x00002440


	//   ....[12]....
        /*00c0*/ 	.word	0x000024c0


	//   ....[13]....
        /*00c4*/ 	.word	0x00002530


	//   ....[14]....
        /*00c8*/ 	.word	0x000025b0


	//   ....[15]....
        /*00cc*/ 	.word	0x00002620


	//   ....[16]....
        /*00d0*/ 	.word	0x000026a0


	//   ....[17]....
        /*00d4*/ 	.word	0x00002710


	//   ....[18]....
        /*00d8*/ 	.word	0x00002790


	//   ....[19]....
        /*00dc*/ 	.word	0x00002800


	//----- nvinfo : EIATTR_EXIT_INSTR_OFFSETS
	.align		4
.L_1721:
        /*00e0*/ 	.byte	0x04, 0x1c
        /*00e2*/ 	.short	(.L_1723 - .L_1722)


	//   ....[0]....
.L_1722:
        /*00e4*/ 	.word	0x00002360


	//----- nvinfo : EIATTR_MAX_THREADS
	.align		4
.L_1723:
        /*00e8*/ 	.byte	0x04, 0x05
        /*00ea*/ 	.short	(.L_1725 - .L_1724)
.L_1724:
        /*00ec*/ 	.word	0x00000080
        /*00f0*/ 	.word	0x00000001
        /*00f4*/ 	.word	0x00000001


	//----- nvinfo : EIATTR_CRS_STACK_SIZE
	.align		4
.L_1725:
        /*00f8*/ 	.byte	0x04, 0x1e
        /*00fa*/ 	.short	(.L_1727 - .L_1726)
.L_1726:
        /*00fc*/ 	.word	0x00000000
.L_1727:


//--------------------- .nv.info._ZN10layer_norm31ln_parallel_residual_bwd_kernelINS_13Kernel_traitsIf13__nv_bfloat16fS2_fjLj2048ELj1ELj1ELj4ELj16ENS_18Kernel_traits_baseILj2048EfS2_fS2_fjLj128EEEEELb0ELb0ELb0EEEvNS_9BwdParamsE --------------------------
	.section	.nv.info._ZN10layer_norm31ln_parallel_residual_bwd_kernelINS_13Kernel_traitsIf13__nv_bfloat16fS2_fjLj2048ELj1ELj1ELj4ELj16ENS_18Kernel_traits_baseILj2048EfS2_fS2_fjLj128EEEEELb0ELb0ELb0EEEvNS_9BwdParamsE,"",@"SHT_CUDA_INFO"
	.sectionflags	@""
	.align	4


	//----- nvinfo : EIATTR_CUDA_API_VERSION
	.align		4
        /*0000*/ 	.byte	0x04, 0x37
        /*0002*/ 	.short	(.L_1729 - .L_1728)
.L_1728:
        /*0004*/ 	.word	0x00000082


	//----- nvinfo : EIATTR_SW2861232_WAR
	.align		4
.L_1729:
        /*0008*/ 	.byte	0x01, 0x35
	.zero		2


	//----- nvinfo : EIATTR_PARAM_CBANK
	.align		4
        /*000c*/ 	.byte	0x04, 0x0a
        /*000e*/ 	.short	(.L_1731 - .L_1730)
	.align		4
.L_1730:
        /*0010*/ 	.word	index@(.nv.constant0._ZN10layer_norm31ln_parallel_residual_bwd_kernelINS_13Kernel_traitsIf13__nv_bfloat16fS2_fjLj2048ELj1ELj1ELj4ELj16ENS_18Kernel_traits_baseILj2048EfS2_fS2_fjLj128EEEEELb0ELb0ELb0EEEvNS_9BwdParamsE)
        /*0014*/ 	.short	0x0160
        /*0016*/ 	.short	0x0128


	//----- nvinfo : EIATTR_CBANK_PARAM_SIZE
	.align		4
.L_1731:
        /*0018*/ 	.byte	0x03, 0x19
        /*001a*/ 	.short	0x0128


	//----- nvinfo : EIATTR_KPARAM_INFO
	.align		4
        /*001c*/ 	.byte	0x04, 0x17
        /*001e*/ 	.short	(.L_1733 - .L_1732)
.L_1732:
        /*0020*/ 	.word	0x00000000
        /*0024*/ 	.short	0x0000
        /*0026*/ 	.short	0x0000
        /*0028*/ 	.byte	0x00, 0xf0, 0xa1, 0x04


	//----- nvinfo : EIATTR_MAXREG_COUNT
	.align		4
.L_1733:
        /*002c*/ 	.byte	0x03, 0x1b
        /*002e*/ 	.short	0x00ff


	//----- nvinfo : EIATTR_NUM_BARRIERS
	.align		4
        /*0030*/ 	.byte	0x02, 0x4c
        /*0032*/ 	.byte	0x01
	.zero		1


	//----- nvinfo : EIATTR_MERCURY_ISA_VERSION
	.align		4
        /*0034*/ 	.byte	0x03, 0x5f
        /*0036*/ 	.short	0x0000


	//----- nvinfo : EIATTR_COOP_GROUP_MASK_REGIDS
	.align		4
        /*0038*/ 	.byte	0x04, 0x29
        /*003a*/ 	.short	(.L_1735 - .L_1734)


	//   ....[0]....
.L_1734:
        /*003c*/ 	.word	0xffffffff


	//   ....[1]....
        /*0040*/ 	.word	0xffffffff


	//   ....[2]....
        /*0044*/ 	.word	0xffffffff


	//   ....[3]....
        /*0048*/ 	.word	0xffffffff


	//   ....[4]....
        /*004c*/ 	.word	0xffffffff


	//   ....[5]....
        /*0050*/ 	.word	0xffffffff


	//   ....[6]....
        /*0054*/ 	.word	0xffffffff


	//   ....[7]....
        /*0058*/ 	.word	0xffffffff


	//   ....[8]....
        /*005c*/ 	.word	0xffffffff


	//   ....[9]....
        /*0060*/ 	.word	0xffffffff


	//   ....[10]....
        /*0064*/ 	.word	0xffffffff


	//   ....[11]....
        /*0068*/ 	.word	0xffffffff


	//   ....[12]....
        /*006c*/ 	.word	0xffffffff


	//   ....[13]....
        /*0070*/ 	.word	0xffffffff


	//   ....[14]....
        /*0074*/ 	.word	0xffffffff


	//   ....[15]....
        /*0078*/ 	.word	0xffffffff


	//   ....[16]....
        /*007c*/ 	.word	0xffffffff


	//   ....[17]....
        /*0080*/ 	.word	0xffffffff


	//   ....[18]....
        /*0084*/ 	.word	0xffffffff


	//   ....[19]....
        /*0088*/ 	.word	0xffffffff


	//----- nvinfo : EIATTR_COOP_GROUP_INSTR_OFFSETS
	.align		4
.L_1735:
        /*008c*/ 	.byte	0x04, 0x28
        /*008e*/ 	.short	(.L_1737 - .L_1736)


	//   ....[0]....
.L_1736:
        /*0090*/ 	.word	0x000013d0


	//   ....[1]....
        /*0094*/ 	.word	0x000013f0


	//   ....[2]....
        /*0098*/ 	.word	0x00001410


	//   ....[3]....
        /*009c*/ 	.word	0x00001430


	//   ....[4]....
        /*00a0*/ 	.word	0x00001450


	//   ....[5]....
        /*00a4*/ 	.word	0x00001470


	//   ....[6]....
        /*00a8*/ 	.word	0x00001490


	//   ....[7]....
        /*00ac*/ 	.word	0x000014b0


	//   ....[8]....
        /*00b0*/ 	.word	0x000014d0


	//   ....[9]....
        /*00b4*/ 	.word	0x000014f0


	//   ....[10]....
        /*00b8*/ 	.word	0x00002340


	//   ....[11]....
        /*00bc*/ 	.word	0x000023c0


	//   ....[12]....
        /*00c0*/ 	.word	0x00002440


	//   ....[13]....
        /*00c4*/ 	.word	0x000024b0


	//   ....[14]....
        /*00c8*/ 	.word	0x00002530


	//   ....[15]....
        /*00cc*/ 	.word	0x000025a0


	//   ....[16]....
        /*00d0*/ 	.word	0x00002620


	//   ....[17]....
        /*00d4*/ 	.word	0x00002690


	//   ....[18]....
        /*00d8*/ 	.word	0x00002710


	//   ....[19]....
        /*00dc*/ 	.word	0x00002780


	//----- nvinfo : EIATTR_EXIT_INSTR_OFFSETS
	.align		4
.L_1737:
        /*00e0*/ 	.byte	0x04, 0x1c
        /*00e2*/ 	.short	(.L_1739 - .L_1738)


	//   ....[0]....
.L_1738:
        /*00e4*/ 	.word	0x00002200


	//   ....[1]....
        /*00e8*/ 	.word	0x000022e0


	//----- nvinfo : EIATTR_MAX_THREADS
	.align		4
.L_1739:
        /*00ec*/ 	.byte	0x04, 0x05
        /*00ee*/ 	.short	(.L_1741 - .L_1740)
.L_1740:
        /*00f0*/ 	.word	0x00000080
        /*00f4*/ 	.word	0x00000001
        /*00f8*/ 	.word	0x00000001


	//----- nvinfo : EIATTR_CRS_STACK_SIZE
	.align		4
.L_1741:
        /*00fc*/ 	.byte	0x04, 0x1e
        /*00fe*/ 	.short	(.L_1743 - .L_1742)
.L_1742:
        /*0100*/ 	.word	0x00000000
.L_1743:


//--------------------- .nv.info._ZN10layer_norm31ln_parallel_residual_bwd_kernelINS_13Kernel_traitsIf13__nv_bfloat16fS2_fjLj2048ELj1ELj1ELj4ELj16ENS_18Kernel_traits_baseILj2048EfS2_fS2_fjLj128EEEEELb0ELb0ELb1EEEvNS_9BwdParamsE --------------------------
	.section	.nv.info._ZN10layer_norm31ln_parallel_residual_bwd_kernelINS_13Kernel_traitsIf13__nv_bfloat16fS2_fjLj2048ELj1ELj1ELj4ELj16ENS_18Kernel_traits_baseILj2048EfS2_fS2_fjLj128EEEEELb0ELb0ELb1EEEvNS_9BwdParamsE,"",@"SHT_CUDA_INFO"
	.sectionflags	@""
	.align	4


	//----- nvinfo : EIATTR_CUDA_API_VERSION
	.align		4
        /*0000*/ 	.byte	0x04, 0x37
        /*0002*/ 	.short	(.L_1745 - .L_1744)
.L_1744:
        /*0004*/ 	.word	0x00000082


	//----- nvinfo : EIATTR_SW2861232_WAR
	.align		4
.L_1745:
        /*0008*/ 	.byte	0x01, 0x35
	.zero		2


	//----- nvinfo : EIATTR_PARAM_CBANK
	.align		4
        /*000c*/ 	.byte	0x04, 0x0a
        /*000e*/ 	.short	(.L_1747 - .L_1746)
	.align		4
.L_1746:
        /*0010*/ 	.word	index@(.nv.constant0._ZN10layer_norm31ln_parallel_residual_bwd_kernelINS_13Kernel_traitsIf13__nv_bfloat16fS2_fjLj2048ELj1ELj1ELj4ELj16ENS_18Kernel_traits_baseILj2048EfS2_fS2_fjLj128EEEEELb0ELb0ELb1EEEvNS_9BwdParamsE)
        /*0014*/ 	.short	0x0160
        /*0016*/ 	.short	0x0128


	//----- nvinfo : EIATTR_CBANK_PARAM_SIZE
	.align		4
.L_1747:
        /*0018*/ 	.byte	0x03, 0x19
        /*001a*/ 	.short	0x0128


	//----- nvinfo : EIATTR_KPARAM_INFO
	.align		4
        /*001c*/ 	.byte	0x04, 0x17
        /*001e*/ 	.short	(.L_1749 - .L_1748)
.L_1748:
        /*0020*/ 	.word	0x00000000
        /*0024*/ 	.short	0x0000
        /*0026*/ 	.short	0x0000
        /*0028*/ 	.byte	0x00, 0xf0, 0xa1, 0x04


	//----- nvinfo : EIATTR_MAXREG_COUNT
	.align		4
.L_1749:
        /*002c*/ 	.byte	0x03, 0x1b
        /*002e*/ 	.short	0x00ff


	//----- nvinfo : EIATTR_NUM_BARRIERS
	.align		4
        /*0030*/ 	.byte	0x02, 0x4c
        /*0032*/ 	.byte	0x01
	.zero		1


	//----- nvinfo : EIATTR_MERCURY_ISA_VERSION
	.align		4
        /*0034*/ 	.byte	0x03, 0x5f
        /*0036*/ 	.short	0x0000


	//----- nvinfo : EIATTR_COOP_GROUP_MASK_REGIDS
	.align		4
        /*0038*/ 	.byte	0x04, 0x29
        /*003a*/ 	.short	(.L_1751 - .L_1750)


	//   ....[0]....
.L_1750:
        /*003c*/ 	.word	0xffffffff


	//   ....[1]....
        /*0040*/ 	.word	0xffffffff


	//   ....[2]....
        /*0044*/ 	.word	0xffffffff


	//   ....[3]....
        /*0048*/ 	.word	0xffffffff


	//   ....[4]....
        /*004c*/ 	.word	0xffffffff


	//   ....[5]....
        /*0050*/ 	.word	0xffffffff


	//   ....[6]....
        /*0054*/ 	.word	0xffffffff


	//   ....[7]....
        /*0058*/ 	.word	0xffffffff


	//   ....[8]....
        /*005c*/ 	.word	0xffffffff


	//   ....[9]....
        /*0060*/ 	.word	0xffffffff


	//   ....[10]....
        /*0064*/ 	.word	0xffffffff


	//   ....[11]....
        /*0068*/ 	.word	0xffffffff


	//   ....[12]....
        /*006c*/ 	.word	0xffffffff


	//   ....[13]....
        /*0070*/ 	.word	0xffffffff


	//   ....[14]....
        /*0074*/ 	.word	0xffffffff


	//   ....[15]....
        /*0078*/ 	.word	0xffffffff


	//   ....[16]....
        /*007c*/ 	.word	0xffffffff


	//   ....[17]....
        /*0080*/ 	.word	0xffffffff


	//   ....[18]....
        /*0084*/ 	.word	0xffffffff


	//   ....[19]....
        /*0088*/ 	.word	0xffffffff


	//----- nvinfo : EIATTR_COOP_GROUP_INSTR_OFFSETS
	.align		4
.L_1751:
        /*008c*/ 	.byte	0x04, 0x28
        /*008e*/ 	.short	(.L_1753 - .L_1752)


	//   ....[0]....
.L_1752:
        /*0090*/ 	.word	0x00001460


	//   ....[1]....
        /*0094*/ 	.word	0x00001480


	//   ....[2]....
        /*0098*/ 	.word	0x000014a0


	//   ....[3]....
        /*009c*/ 	.word	0x000014c0


	//   ....[4]....
        /*00a0*/ 	.word	0x000014e0


	//   ....[5]....
        /*00a4*/ 	.word	0x00001500


	//   ....[6]....
        /*00a8*/ 	.word	0x00001520


	//   ....[7]....
        /*00ac*/ 	.word	0x00001540


	//   ....[8]....
        /*00b0*/ 	.word	0x00001560


	//   ....[9]....
        /*00b4*/ 	.word	0x00001580


	//   ....[10]....
        /*00b8*/ 	.word	0x00002640


	//   ....[11]....
        /*00bc*/ 	.word	0x000026c0


	//   ....[12]....
        /*00c0*/ 	.word	0x00002740


	//   ....[13]....
        /*00c4*/ 	.word	0x000027b0


	//   ....[14]....
        /*00c8*/ 	.word	0x00002830


	//   ....[15]....
        /*00cc*/ 	.word	0x000028a0


	//   ....[16]....
        /*00d0*/ 	.word	0x00002920


	//   ....[17]....
        /*00d4*/ 	.word	0x00002990


	//   ....[18]....
        /*00d8*/ 	.word	0x00002a10


	//   ....[19]....
        /*00dc*/ 	.word	0x00002a80


	//----- nvinfo : EIATTR_EXIT_INSTR_OFFSETS
	.align		4
.L_1753:
        /*00e0*/ 	.byte	0x04, 0x1c
        /*00e2*/ 	.short	(.L_1755 - .L_1754)


	//   ....[0]....
.L_1754:
        /*00e4*/ 	.word	0x000025e0


	//----- nvinfo : EIATTR_MAX_THREADS
	.align		4
.L_1755:
        /*00e8*/ 	.byte	0x04, 0x05
        /*00ea*/ 	.short	(.L_1757 - .L_1756)
.L_1756:
        /*00ec*/ 	.word	0x00000080
        /*00f0*/ 	.word	0x00000001
        /*00f4*/ 	.word	0x00000001


	//----- nvinfo : EIATTR_CRS_STACK_SIZE
	.align		4
.L_1757:
        /*00f8*/ 	.byte	0x04, 0x1e
        /*00fa*/ 	.short	(.L_1759 - .L_1758)
.L_1758:
        /*00fc*/ 	.word	0x00000000
.L_1759:


//--------------------- .nv.info._ZN10layer_norm31ln_parallel_residual_bwd_kernelINS_13Kernel_traitsIf13__nv_bfloat16fS2_fjLj2048ELj1ELj1ELj4ELj16ENS_18Kernel_traits_baseILj2048EfS2_fS2_fjLj128EEEEELb0ELb1ELb0EEEvNS_9BwdParamsE --------------------------
	.section	.nv.info._ZN10layer_norm31ln_parallel_residual_bwd_kernelINS_13Kernel_traitsIf13__nv_bfloat16fS2_fjLj2048ELj1ELj1ELj4ELj16ENS_18Kernel_traits_baseILj2048EfS2_fS2_fjLj128EEEEELb0ELb1ELb0EEEvNS_9BwdParamsE,"",@"SHT_CUDA_INFO"
	.sectionflags	@""
	.align	4


	//----- nvinfo : EIATTR_CUDA_API_VERSION
	.align		4
        /*0000*/ 	.byte	0x04, 0x37
        /*0002*/ 	.short	(.L_1761 - .L_1760)
.L_1760:
        /*0004*/ 	.word	0x00000082


	//----- nvinfo : EIATTR_SW2861232_WAR
	.align		4
.L_1761:
        /*0008*/ 	.byte	0x01, 0x35
	.zero		2


	//----- nvinfo : EIATTR_PARAM_CBANK
	.align		4
        /*000c*/ 	.byte	0x04, 0x0a
        /*000e*/ 	.short	(.L_1763 - .L_1762)
	.align		4
.L_1762:
        /*0010*/ 	.word	index@(.nv.constant0._ZN10layer_norm31ln_parallel_residual_bwd_kernelINS_13Kernel_traitsIf13__nv_bfloat16fS2_fjLj2048ELj1ELj1ELj4ELj16ENS_18Kernel_traits_baseILj2048EfS2_fS2_fjLj128EEEEELb0ELb1ELb0EEEvNS_9BwdParamsE)
        /*0014*/ 	.short	0x0160
        /*0016*/ 	.short	0x0128


	//----- nvinfo : EIATTR_CBANK_PARAM_SIZE
	.align		4
.L_1763:
        /*0018*/ 	.byte	0x03, 0x19
        /*001a*/ 	.short	0x0128


	//----- nvinfo : EIATTR_KPARAM_INFO
	.align		4
        /*001c*/ 	.byte	0x04, 0x17
        /*001e*/ 	.short	(.L_1765 - .L_1764)
.L_1764:
        /*0020*/ 	.word	0x00000000
        /*0024*/ 	.short	0x0000
        /*0026*/ 	.short	0x0000
        /*0028*/ 	.byte	0x00, 0xf0, 0xa1, 0x04


	//----- nvinfo : EIATTR_MAXREG_COUNT
	.align		4
.L_1765:
        /*002c*/ 	.byte	0x03, 0x1b
        /*002e*/ 	.short	0x00ff


	//----- nvinfo : EIATTR_NUM_BARRIERS
	.align		4
        /*0030*/ 	.byte	0x02, 0x4c
        /*0032*/ 	.byte	0x01
	.zero		1


	//----- nvinfo : EIATTR_MERCURY_ISA_VERSION
	.align		4
        /*0034*/ 	.byte	0x03, 0x5f
        /*0036*/ 	.short	0x0000


	//----- nvinfo : EIATTR_COOP_GROUP_MASK_REGIDS
	.align		4
        /*0038*/ 	.byte	0x04, 0x29
        /*003a*/ 	.short	(.L_1767 - .L_1766)


	//   ....[0]....
.L_1766:
        /*003c*/ 	.word	0xffffffff


	//   ....[1]....
        /*0040*/ 	.word	0xffffffff


	//   ....[2]....
        /*0044*/ 	.word	0xffffffff


	//   ....[3]....
        /*0048*/ 	.word	0xffffffff


	//   ....[4]....
        /*004c*/ 	.word	0xffffffff


	//   ....[5]....
        /*0050*/ 	.word	0xffffffff


	//   ....[6]....
        /*0054*/ 	.word	0xffffffff


	//   ....[7]....
        /*0058*/ 	.word	0xffffffff


	//   ....[8]....
        /*005c*/ 	.word	0xffffffff


	//   ....[9]....
        /*0060*/ 	.word	0xffffffff


	//   ....[10]....
        /*0064*/ 	.word	0xffffffff


	//   ....[11]....
        /*0068*/ 	.word	0xffffffff


	//   ....[12]....
        /*006c*/ 	.word	0xffffffff


	//   ....[13]....
        /*0070*/ 	.word	0xffffffff


	//   ....[14]....
        /*0074*/ 	.word	0xffffffff


	//   ....[15]....
        /*0078*/ 	.word	0xffffffff


	//   ....[16]....
        /*007c*/ 	.word	0xffffffff


	//   ....[17]....
        /*0080*/ 	.word	0xffffffff


	//   ....[18]....
        /*0084*/ 	.word	0xffffffff


	//   ....[19]....
        /*0088*/ 	.word	0xffffffff


	//----- nvinfo : EIATTR_COOP_GROUP_INSTR_OFFSETS
	.align		4
.L_1767:
        /*008c*/ 	.byte	0x04, 0x28
        /*008e*/ 	.short	(.L_1769 - .L_1768)


	//   ....[0]....
.L_1768:
        /*0090*/ 	.word	0x00000e10


	//   ....[1]....
        /*0094*/ 	.word	0x00000e30


	//   ....[2]....
        /*0098*/ 	.word	0x00000e50


	//   ....[3]....
        /*009c*/ 	.word	0x00000e70


	//   ....[4]....
        /*00a0*/ 	.word	0x00000e90


	//   ....[5]....
        /*00a4*/ 	.word	0x00000eb0


	//   ....[6]....
        /*00a8*/ 	.word	0x00000ed0


	//   ....[7]....
        /*00ac*/ 	.word	0x00000ef0


	//   ....[8]....
        /*00b0*/ 	.word	0x00000f10


	//   ....[9]....
        /*00b4*/ 	.word	0x00000f30


	//   ....[10]....
        /*00b8*/ 	.word	0x00001ca0


	//   ....[11]....
        /*00bc*/ 	.word	0x00001d20


	//   ....[12]....
        /*00c0*/ 	.word	0x00001da0


	//   ....[13]....
        /*00c4*/ 	.word	0x00001e10


	//   ....[14]....
        /*00c8*/ 	.word	0x00001e90


	//   ....[15]....
        /*00cc*/ 	.word	0x00001f00


	//   ....[16]....
        /*00d0*/ 	.word	0x00001f80


	//   ....[17]....
        /*00d4*/ 	.word	0x00001ff0


	//   ....[18]....
        /*00d8*/ 	.word	0x00002070


	//   ....[19]....
        /*00dc*/ 	.word	0x000020e0


	//----- nvinfo : EIATTR_EXIT_INSTR_OFFSETS
	.align		4
.L_1769:
        /*00e0*/ 	.byte	0x04, 0x1c
        /*00e2*/ 	.short	(.L_1771 - .L_1770)


	//   ....[0]....
.L_1770:
        /*00e4*/ 	.word	0x00001bc0


	//   ....[1]....
        /*00e8*/ 	.word	0x00001c40


	//----- nvinfo : EIATTR_MAX_THREADS
	.align		4
.L_1771:
        /*00ec*/ 	.byte	0x04, 0x05
        /*00ee*/ 	.short	(.L_1773 - .L_1772)
.L_1772:
        /*00f0*/ 	.word	0x00000080
        /*00f4*/ 	.word	0x00000001
        /*00f8*/ 	.word	0x00000001


	//----- nvinfo : EIATTR_CRS_STACK_SIZE
	.align		4
.L_1773:
        /*00fc*/ 	.byte	0x04, 0x1e
        /*00fe*/ 	.short	(.L_1775 - .L_1774)
.L_1774:
        /*0100*/ 	.word	0x00000000
.L_1775:


//--------------------- .nv.info._ZN10layer_norm31ln_parallel_residual_bwd_kernelINS_13Kernel_traitsIf13__nv_bfloat16fS2_fjLj2048ELj1ELj1ELj4ELj16ENS_18Kernel_traits_baseILj2048EfS2_fS2_fjLj128EEEEELb0ELb1ELb1EEEvNS_9BwdParamsE --------------------------
	.section	.nv.info._ZN10layer_norm31ln_parallel_residual_bwd_kernelINS_13Kernel_traitsIf13__nv_bfloat16fS2_fjLj2048ELj1ELj1ELj4ELj16ENS_18Kernel_traits_baseILj2048EfS2_fS2_fjLj128EEEEELb0ELb1ELb1EEEvNS_9BwdParamsE,"",@"SHT_CUDA_INFO"
	.sectionflags	@""
	.align	4


	//----- nvinfo : EIATTR_CUDA_API_VERSION
	.align		4
        /*0000*/ 	.byte	0x04, 0x37
        /*0002*/ 	.short	(.L_1777 - .L_1776)
.L_1776:
        /*0004*/ 	.word	0x00000082


	//----- nvinfo : EIATTR_SW2861232_WAR
	.align		4
.L_1777:
        /*0008*/ 	.byte	0x01, 0x35
	.zero		2


	//----- nvinfo : EIATTR_PARAM_CBANK
	.align		4
        /*000c*/ 	.byte	0x04, 0x0a
        /*000e*/ 	.short	(.L_1779 - .L_1778)
	.align		4
.L_1778:
        /*0010*/ 	.word	index@(.nv.constant0._ZN10layer_norm31ln_parallel_residual_bwd_kernelINS_13Kernel_traitsIf13__nv_bfloat16fS2_fjLj2048ELj1ELj1ELj4ELj16ENS_18Kernel_traits_baseILj2048EfS2_fS2_fjLj128EEEEELb0ELb1ELb1EEEvNS_9BwdParamsE)
        /*0014*/ 	.short	0x0160
        /*0016*/ 	.short	0x0128


	//----- nvinfo : EIATTR_CBANK_PARAM_SIZE
	.align		4
.L_1779:
        /*0018*/ 	.byte	0x03, 0x19
        /*001a*/ 	.short	0x0128


	//----- nvinfo : EIATTR_KPARAM_INFO
	.align		4
        /*001c*/ 	.byte	0x04, 0x17
        /*001e*/ 	.short	(.L_1781 - .L_1780)
.L_1780:
        /*0020*/ 	.word	0x00000000
        /*0024*/ 	.short	0x0000
        /*0026*/ 	.short	0x0000
        /*0028*/ 	.byte	0x00, 0xf0, 0xa1, 0x04


	//----- nvinfo : EIATTR_MAXREG_COUNT
	.align		4
.L_1781:
        /*002c*/ 	.byte	0x03, 0x1b
        /*002e*/ 	.short	0x00ff


	//----- nvinfo : EIATTR_NUM_BARRIERS
	.align		4
        /*0030*/ 	.byte	0x02, 0x4c
        /*0032*/ 	.byte	0x01
	.zero		1


	//----- nvinfo : EIATTR_MERCURY_ISA_VERSION
	.align		4
        /*0034*/ 	.byte	0x03, 0x5f
        /*0036*/ 	.short	0x0000


	//----- nvinfo : EIATTR_COOP_GROUP_MASK_REGIDS
	.align		4
        /*0038*/ 	.byte	0x04, 0x29
        /*003a*/ 	.short	(.L_1783 - .L_1782)


	//   ....[0]....
.L_1782:
        /*003c*/ 	.word	0xffffffff


	//   ....[1]....
        /*0040*/ 	.word	0xffffffff


	//   ....[2]....
        /*0044*/ 	.word	0xffffffff


	//   ....[3]....
        /*0048*/ 	.word	0xffffffff


	//   ....[4]....
        /*004c*/ 	.word	0xffffffff


	//   ....[5]....
        /*0050*/ 	.word	0xffffffff


	//   ....[6]....
        /*0054*/ 	.word	0xffffffff


	//   ....[7]....
        /*0058*/ 	.word	0xffffffff


	//   ....[8]....
        /*005c*/ 	.word	0xffffffff


	//   ....[9]....
        /*0060*/ 	.word	0xffffffff


	//   ....[10]....
        /*0064*/ 	.word	0xffffffff


	//   ....[11]....
        /*0068*/ 	.word	0xffffffff


	//   ....[12]....
        /*006c*/ 	.word	0xffffffff


	//   ....[13]....
        /*0070*/ 	.word	0xffffffff


	//   ....[14]....
        /*0074*/ 	.word	0xffffffff


	//   ....[15]....
        /*0078*/ 	.word	0xffffffff


	//   ....[16]....
        /*007c*/ 	.word	0xffffffff


	//   ....[17]....
        /*0080*/ 	.word	0xffffffff


	//   ....[18]....
        /*0084*/ 	.word	0xffffffff


	//   ....[19]....
        /*0088*/ 	.word	0xffffffff


	//----- nvinfo : EIATTR_COOP_GROUP_INSTR_OFFSETS
	.align		4
.L_1783:
        /*008c*/ 	.byte	0x04, 0x28
        /*008e*/ 	.short	(.L_1785 - .L_1784)


	//   ....[0]....
.L_1784:
        /*0090*/ 	.word	0x00000db0


	//   ....[1]....
        /*0094*/ 	.word	0x00000dd0


	//   ....[2]....
        /*0098*/ 	.word	0x00000df0


	//   ....[3]....
        /*009c*/ 	.word	0x00000e10


	//   ....[4]....
        /*00a0*/ 	.word	0x00000e30


	//   ....[5]....
        /*00a4*/ 	.word	0x00000e50


	//   ....[6]....
        /*00a8*/ 	.word	0x00000e70


	//   ....[7]....
        /*00ac*/ 	.word	0x00000e90


	//   ....[8]....
        /*00b0*/ 	.word	0x00000eb0


	//   ....[9]....
        /*00b4*/ 	.word	0x00000ed0


	//   ....[10]....
        /*00b8*/ 	.word	0x00001c80


	//   ....[11]....
        /*00bc*/ 	.word	0x00001d00


	//   ....[12]....
        /*00c0*/ 	.word	0x00001d80


	//   ....[13]....
        /*00c4*/ 	.word	0x00001df0


	//   ....[14]....
        /*00c8*/ 	.word	0x00001e70


	//   ....[15]....
        /*00cc*/ 	.word	0x00001ee0


	//   ....[16]....
        /*00d0*/ 	.word	0x00001f60


	//   ....[17]....
        /*00d4*/ 	.word	0x00001fd0


	//   ....[18]....
        /*00d8*/ 	.word	0x00002050


	//   ....[19]....
        /*00dc*/ 	.word	0x000020c0


	//----- nvinfo : EIATTR_EXIT_INSTR_OFFSETS
	.align		4
.L_1785:
        /*00e0*/ 	.byte	0x04, 0x1c
        /*00e2*/ 	.short	(.L_1787 - .L_1786)


	//   ....[0]....
.L_1786:
        /*00e4*/ 	.word	0x00001c20


	//----- nvinfo : EIATTR_MAX_THREADS
	.align		4
.L_1787:
        /*00e8*/ 	.byte	0x04, 0x05
        /*00ea*/ 	.short	(.L_1789 - .L_1788)
.L_1788:
        /*00ec*/ 	.word	0x00000080
        /*00f0*/ 	.word	0x00000001
        /*00f4*/ 	.word	0x00000001


	//----- nvinfo : EIATTR_CRS_STACK_SIZE
	.align		4
.L_1789:
        /*00f8*/ 	.byte	0x04, 0x1e
        /*00fa*/ 	.short	(.L_1791 - .L_1790)
.L_1790:
        /*00fc*/ 	.word	0x00000000
.L_1791:


//--------------------- .nv.info._ZN10layer_norm31ln_parallel_residual_bwd_kernelINS_13Kernel_traitsIf13__nv_bfloat16fS2_fjLj2048ELj1ELj1ELj4ELj16ENS_18Kernel_traits_baseILj2048EfS2_fS2_fjLj128EEEEELb1ELb0ELb0EEEvNS_9BwdParamsE --------------------------
	.section	.nv.info._ZN10layer_norm31ln_parallel_residual_bwd_kernelINS_13Kernel_traitsIf13__nv_bfloat16fS2_fjLj2048ELj1ELj1ELj4ELj16ENS_18Kernel_traits_baseILj2048EfS2_fS2_fjLj128EEEEELb1ELb0ELb0EEEvNS_9BwdParamsE,"",@"SHT_CUDA_INFO"
	.sectionflags	@""
	.align	4


	//----- nvinfo : EIATTR_CUDA_API_VERSION
	.align		4
        /*0000*/ 	.byte	0x04, 0x37
        /*0002*/ 	.short	(.L_1793 - .L_1792)
.L_1792:
        /*0004*/ 	.word	0x00000082


	//----- nvinfo : EIATTR_SW2861232_WAR
	.align		4
.L_1793:
        /*0008*/ 	.byte	0x01, 0x35
	.zero		2


	//----- nvinfo : EIATTR_PARAM_CBANK
	.align		4
        /*000c*/ 	.byte	0x04, 0x0a
        /*000e*/ 	.short	(.L_1795 - .L_1794)
	.align		4
.L_1794:
        /*0010*/ 	.word	index@(.nv.constant0._ZN10layer_norm31ln_parallel_residual_bwd_kernelINS_13Kernel_traitsIf13__nv_bfloat16fS2_fjLj2048ELj1ELj1ELj4ELj16ENS_18Kernel_traits_baseILj2048EfS2_fS2_fjLj128EEEEELb1ELb0ELb0EEEvNS_9BwdParamsE)
        /*0014*/ 	.short	0x0160
        /*0016*/ 	.short	0x0128


	//----- nvinfo : EIATTR_CBANK_PARAM_SIZE
	.align		4
.L_1795:
        /*0018*/ 	.byte	0x03, 0x19
        /*001a*/ 	.short	0x0128


	//----- nvinfo : EIATTR_KPARAM_INFO
	.align		4
        /*001c*/ 	.byte	0x04, 0x17
        /*001e*/ 	.short	(.L_1797 - .L_1796)
.L_1796:
        /*0020*/ 	.word	0x00000000
        /*0024*/ 	.short	0x0000
        /*0026*/ 	.short	0x0000
        /*0028*/ 	.byte	0x00, 0xf0, 0xa1, 0x04


	//----- nvinfo : EIATTR_MAXREG_COUNT
	.align		4
.L_1797:
        /*002c*/ 	.byte	0x03, 0x1b
        /*002e*/ 	.short	0x00ff


	//----- nvinfo : EIATTR_NUM_BARRIERS
	.align		4
        /*0030*/ 	.byte	0x02, 0x4c
        /*0032*/ 	.byte	0x01
	.zero		1


	//----- nvinfo : EIATTR_MERCURY_ISA_VERSION
	.align		4
        /*0034*/ 	.byte	0x03, 0x5f
        /*0036*/ 	.short	0x0000


	//----- nvinfo : EIATTR_COOP_GROUP_MASK_REGIDS
	.align		4
        /*0038*/ 	.byte	0x04, 0x29
        /*003a*/ 	.short	(.L_1799 - .L_1798)


	//   ....[0]....
.L_1798:
        /*003c*/ 	.word	0xffffffff


	//   ....[1]....
        /*0040*/ 	.word	0xffffffff


	//   ....[2]....
        /*0044*/ 	.word	0xffffffff


	//   ....[3]....
        /*0048*/ 	.word	0xffffffff


	//   ....[4]....
        /*004c*/ 	.word	0xffffffff


	//   ....[5]....
        /*0050*/ 	.word	0xffffffff


	//   ....[6]....
        /*0054*/ 	.word	0xffffffff


	//   ....[7]....
        /*0058*/ 	.word	0xffffffff


	//   ....[8]....
        /*005c*/ 	.word	0xffffffff


	//   ....[9]....
        /*0060*/ 	.word	0xffffffff


	//   ....[10]....
        /*0064*/ 	.word	0xffffffff


	//   ....[11]....
        /*0068*/ 	.word	0xffffffff


	//   ....[12]....
        /*006c*/ 	.word	0xffffffff


	//   ....[13]....
        /*0070*/ 	.word	0xffffffff


	//   ....[14]....
        /*0074*/ 	.word	0xffffffff


	//   ....[15]....
        /*0078*/ 	.word	0xffffffff


	//   ....[16]....
        /*007c*/ 	.word	0xffffffff


	//   ....[17]....
        /*0080*/ 	.word	0xffffffff


	//   ....[18]....
        /*0084*/ 	.word	0xffffffff


	//   ....[19]....
        /*0088*/ 	.word	0xffffffff


	//----- nvinfo : EIATTR_COOP_GROUP_INSTR_OFFSETS
	.align		4
.L_1799:
        /*008c*/ 	.byte	0x04, 0x28
        /*008e*/ 	.short	(.L_1801 - .L_1800)


	//   ....[0]....
.L_1800:
        /*0090*/ 	.word	0x00001510


	//   ....[1]....
        /*0094*/ 	.word	0x00001530


	//   ....[2]....
        /*0098*/ 	.word	0x00001550


	//   ....[3]....
        /*009c*/ 	.word	0x00001570


	//   ....[4]....
        /*00a0*/ 	.word	0x00001590


	//   ....[5]....
        /*00a4*/ 	.word	0x000015b0


	//   ....[6]....
        /*00a8*/ 	.word	0x000015d0


	//   ....[7]....
        /*00ac*/ 	.word	0x000015f0


	//   ....[8]....
        /*00b0*/ 	.word	0x00001610


	//   ....[9]....
        /*00b4*/ 	.word	0x00001630


	//   ....[10]....
        /*00b8*/ 	.word	0x000029e0


	//   ....[11]....
        /*00bc*/ 	.word	0x00002a60


	//   ....[12]....
        /*00c0*/ 	.word	0x00002ae0


	//   ....[13]....
        /*00c4*/ 	.word	0x00002b50


	//   ....[14]....
        /*00c8*/ 	.word	0x00002bd0


	//   ....[15]....
        /*00cc*/ 	.word	0x00002c40


	//   ....[16]....
        /*00d0*/ 	.word	0x00002cc0


	//   ....[17]....
        /*00d4*/ 	.word	0x00002d30


	//   ....[18]....
        /*00d8*/ 	.word	0x00002db0


	//   ....[19]....
        /*00dc*/ 	.word	0x00002e20


	//----- nvinfo : EIATTR_EXIT_INSTR_OFFSETS
	.align		4
.L_1801:
        /*00e0*/ 	.byte	0x04, 0x1c
        /*00e2*/ 	.short	(.L_1803 - .L_1802)


	//   ....[0]....
.L_1802:
        /*00e4*/ 	.word	0x000028a0


	//   ....[1]....
        /*00e8*/ 	.word	0x00002980


	//----- nvinfo : EIATTR_MAX_THREADS
	.align		4
.L_1803:
        /*00ec*/ 	.byte	0x04, 0x05
        /*00ee*/ 	.short	(.L_1805 - .L_1804)
.L_1804:
        /*00f0*/ 	.word	0x00000080
        /*00f4*/ 	.word	0x00000001
        /*00f8*/ 	.word	0x00000001


	//----- nvinfo : EIATTR_CRS_STACK_SIZE
	.align		4
.L_1805:
        /*00fc*/ 	.byte	0x04, 0x1e
        /*00fe*/ 	.short	(.L_1807 - .L_1806)
.L_1806:
        /*0100*/ 	.word	0x00000000
.L_1807:


//--------------------- .nv.info._ZN10layer_norm31ln_parallel_residual_bwd_kernelINS_13Kernel_traitsIf13__nv_bfloat16fS2_fjLj2048ELj1ELj1ELj4ELj16ENS_18Kernel_traits_baseILj2048EfS2_fS2_fjLj128EEEEELb1ELb0ELb1EEEvNS_9BwdParamsE --------------------------
	.section	.nv.info._ZN10layer_norm31ln_parallel_residual_bwd_kernelINS_13Kernel_traitsIf13__nv_bfloat16fS2_fjLj2048ELj1ELj1ELj4ELj16ENS_18Kernel_traits_baseILj2048EfS2_fS2_fjLj128EEEEELb1ELb0ELb1EEEvNS_9BwdParamsE,"",@"SHT_CUDA_INFO"
	.sectionflags	@""
	.align	4


	//----- nvinfo : EIATTR_CUDA_API_VERSION
	.align		4
        /*0000*/ 	.byte	0x04, 0x37
        /*0002*/ 	.short	(.L_1809 - .L_1808)
.L_1808:
        /*0004*/ 	.word	0x00000082


	//----- nvinfo : EIATTR_SW2861232_WAR
	.align		4
.L_1809:
        /*0008*/ 	.byte	0x01, 0x35
	.zero		2


	//----- nvinfo : EIATTR_PARAM_CBANK
	.align		4
        /*000c*/ 	.byte	0x04, 0x0a
        /*000e*/ 	.short	(.L_1811 - .L_1810)
	.align		4
.L_1810:
        /*0010*/ 	.word	index@(.nv.constant0._ZN10layer_norm31ln_parallel_residual_bwd_kernelINS_13Kernel_traitsIf13__nv_bfloat16fS2_fjLj2048ELj1ELj1ELj4ELj16ENS_18Kernel_traits_baseILj2048EfS2_fS2_fjLj128EEEEELb1ELb0ELb1EEEvNS_9BwdParamsE)
        /*0014*/ 	.short	0x0160
        /*0016*/ 	.short	0x0128


	//----- nvinfo : EIATTR_CBANK_PARAM_SIZE
	.align		4
.L_1811:
        /*0018*/ 	.byte	0x03, 0x19
        /*001a*/ 	.short	0x0128


	//----- nvinfo : EIATTR_KPARAM_INFO
	.align		4
        /*001c*/ 	.byte	0x04, 0x17
        /*001e*/ 	.short	(.L_1813 - .L_1812)
.L_1812:
        /*0020*/ 	.word	0x00000000
        /*0024*/ 	.short	0x0000
        /*0026*/ 	.short	0x0000
        /*0028*/ 	.byte	0x00, 0xf0, 0xa1, 0x04


	//----- nvinfo : EIATTR_MAXREG_COUNT
	.align		4
.L_1813:
        /*002c*/ 	.byte	0x03, 0x1b
        /*002e*/ 	.short	0x00ff


	//----- nvinfo : EIATTR_NUM_BARRIERS
	.align		4
        /*0030*/ 	.byte	0x02, 0x4c
        /*0032*/ 	.byte	0x01
	.zero		1


	//----- nvinfo : EIATTR_MERCURY_ISA_VERSION
	.align		4
        /*0034*/ 	.byte	0x03, 0x5f
        /*0036*/ 	.short	0x0000


	//----- nvinfo : EIATTR_COOP_GROUP_MASK_REGIDS
	.align		4
        /*0038*/ 	.byte	0x04, 0x29
        /*003a*/ 	.short	(.L_1815 - .L_1814)


	//   ....[0]....
.L_1814:
        /*003c*/ 	.word	0xffffffff


	//   ....[1]....
        /*0040*/ 	.word	0xffffffff


	//   ....[2]....
        /*0044*/ 	.word	0xffffffff


	//   ....[3]....
        /*0048*/ 	.word	0xffffffff


	//   ....[4]....
        /*004c*/ 	.word	0xffffffff


	//   ....[5]....
        /*0050*/ 	.word	0xffffffff


	//   ....[6]....
        /*0054*/ 	.word	0xffffffff


	//   ....[7]....
        /*0058*/ 	.word	0xffffffff


	//   ....[8]....
        /*005c*/ 	.word	0xffffffff


	//   ....[9]....
        /*0060*/ 	.word	0xffffffff


	//   ....[10]....
        /*0064*/ 	.word	0xffffffff


	//   ....[11]....
        /*0068*/ 	.word	0xffffffff


	//   ....[12]....
        /*006c*/ 	.word	0xffffffff


	//   ....[13]....
        /*0070*/ 	.word	0xffffffff


	//   ....[14]....
        /*0074*/ 	.word	0xffffffff


	//   ....[15]....
        /*0078*/ 	.word	0xffffffff


	//   ....[16]....
        /*007c*/ 	.word	0xffffffff


	//   ....[17]....
        /*0080*/ 	.word	0xffffffff


	//   ....[18]....
        /*0084*/ 	.word	0xffffffff


	//   ....[19]....
        /*0088*/ 	.word	0xffffffff


	//----- nvinfo : EIATTR_COOP_GROUP_INSTR_OFFSETS
	.align		4
.L_1815:
        /*008c*/ 	.byte	0x04, 0x28
        /*008e*/ 	.short	(.L_1817 - .L_1816)


	//   ....[0]....
.L_1816:
        /*0090*/ 	.word	0x00001510


	//   ....[1]....
        /*0094*/ 	.word	0x00001530


	//   ....[2]....
        /*0098*/ 	.word	0x00001550


	//   ....[3]....
        /*009c*/ 	.word	0x00001570


	//   ....[4]....
        /*00a0*/ 	.word	0x00001590


	//   ....[5]....
        /*00a4*/ 	.word	0x000015b0


	//   ....[6]....
        /*00a8*/ 	.word	0x000015d0


	//   ....[7]....
        /*00ac*/ 	.word	0x000015f0


	//   ....[8]....
        /*00b0*/ 	.word	0x00001610


	//   ....[9]....
        /*00b4*/ 	.word	0x00001630


	//   ....[10]....
        /*00b8*/ 	.word	0x00002bf0


	//   ....[11]....
        /*00bc*/ 	.word	0x00002c70


	//   ....[12]....
        /*00c0*/ 	.word	0x00002cf0


	//   ....[13]....
        /*00c4*/ 	.word	0x00002d60


	//   ....[14]....
        /*00c8*/ 	.word	0x00002de0


	//   ....[15]....
        /*00cc*/ 	.word	0x00002e50


	//   ....[16]....
        /*00d0*/ 	.word	0x00002ed0


	//   ....[17]....
        /*00d4*/ 	.word	0x00002f40


	//   ....[18]....
        /*00d8*/ 	.word	0x00002fc0


	//   ....[19]....
        /*00dc*/ 	.word	0x00003030


	//----- nvinfo : EIATTR_EXIT_INSTR_OFFSETS
	.align		4
.L_1817:
        /*00e0*/ 	.byte	0x04, 0x1c
        /*00e2*/ 	.short	(.L_1819 - .L_1818)


	//   ....[0]....
.L_1818:
        /*00e4*/ 	.word	0x00002b90


	//----- nvinfo : EIATTR_MAX_THREADS
	.align		4
.L_1819:
        /*00e8*/ 	.byte	0x04, 0x05
        /*00ea*/ 	.short	(.L_1821 - .L_1820)
.L_1820:
        /*00ec*/ 	.word	0x00000080
        /*00f0*/ 	.word	0x00000001
        /*00f4*/ 	.word	0x00000001


	//----- nvinfo : EIATTR_CRS_STACK_SIZE
	.align		4
.L_1821:
        /*00f8*/ 	.byte	0x04, 0x1e
        /*00fa*/ 	.short	(.L_1823 - .L_1822)
.L_1822:
        /*00fc*/ 	.word	0x00000000
.L_1823:


//--------------------- .nv.info._ZN10layer_norm22ln_bwd_finalize_kernelINS_22Kernel_traits_finalizeILj2048Ef13__nv_bfloat16fS2_fjLb0ELj1024ELj4ENS_18Kernel_traits_baseILj2048EfS2_fS2_fjLj1024EEEEELb0ELb0EEEvNS_9BwdParamsE --------------------------
	.section	.nv.info._ZN10layer_norm22ln_bwd_finalize_kernelINS_22Kernel_traits_finalizeILj2048Ef13__nv_bfloat16fS2_fjLb0ELj1024ELj4ENS_18Kernel_traits_baseILj2048EfS2_fS2_fjLj1024EEEEELb0ELb0EEEvNS_9BwdParamsE,"",@"SHT_CUDA_INFO"
	.sectionflags	@""
	.align	4


	//----- nvinfo : EIATTR_CUDA_API_VERSION
	.align		4
        /*0000*/ 	.byte	0x04, 0x37
        /*0002*/ 	.short	(.L_1825 - .L_1824)
.L_1824:
        /*0004*/ 	.word	0x00000082


	//----- nvinfo : EIATTR_SW2861232_WAR
	.align		4
.L_1825:
        /*0008*/ 	.byte	0x01, 0x35
	.zero		2


	//----- nvinfo : EIATTR_PARAM_CBANK
	.align		4
        /*000c*/ 	.byte	0x04, 0x0a
        /*000e*/ 	.short	(.L_1827 - .L_1826)
	.align		4
.L_1826:
        /*0010*/ 	.word	index@(.nv.constant0._ZN10layer_norm22ln_bwd_finalize_kernelINS_22Kernel_traits_finalizeILj2048Ef13__nv_bfloat16fS2_fjLb0ELj1024ELj4ENS_18Kernel_traits_baseILj2048EfS2_fS2_fjLj1024EEEEELb0ELb0EEEvNS_9BwdParamsE)
        /*0014*/ 	.short	0x0160
        /*0016*/ 	.short	0x0128


	//----- nvinfo : EIATTR_CBANK_PARAM_SIZE
	.align		4
.L_1827:
        /*0018*/ 	.byte	0x03, 0x19
        /*001a*/ 	.short	0x0128


	//----- nvinfo : EIATTR_KPARAM_INFO
	.align		4
        /*001c*/ 	.byte	0x04, 0x17
        /*001e*/ 	.short	(.L_1829 - .L_1828)
.L_1828:
        /*0020*/ 	.word	0x00000000
        /*0024*/ 	.short	0x0000
        /*0026*/ 	.short	0x0000
        /*0028*/ 	.byte	0x00, 0xf0, 0xa1, 0x04


	//----- nvinfo : EIATTR_MAXREG_COUNT
	.align		4
.L_1829:
        /*002c*/ 	.byte	0x03, 0x1b
        /*002e*/ 	.short	0x0040


	//----- nvinfo : EIATTR_NUM_BARRIERS
	.align		4
        /*0030*/ 	.byte	0x02, 0x4c
        /*0032*/ 	.byte	0x01
	.zero		1


	//----- nvinfo : EIATTR_MERCURY_ISA_VERSION
	.align		4
        /*0034*/ 	.byte	0x03, 0x5f
        /*0036*/ 	.short	0x0000


	//----- nvinfo : EIATTR_COOP_GROUP_MASK_REGIDS
	.align		4
        /*0038*/ 	.byte	0x04, 0x29
        /*003a*/ 	.short	(.L_1831 - .L_1830)


	//   ....[0]....
.L_1830:
        /*003c*/ 	.word	0xffffffff


	//   ....[1]....
        /*0040*/ 	.word	0xffffffff


	//   ....[2]....
        /*0044*/ 	.word	0xffffffff


	//   ....[3]....
        /*0048*/ 	.word	0xffffffff


	//   ....[4]....
        /*004c*/ 	.word	0xffffffff


	//   ....[5]....
        /*0050*/ 	.word	0xffffffff


	//   ....[6]....
        /*0054*/ 	.word	0xffffffff


	//   ....[7]....
        /*0058*/ 	.word	0xffffffff


	//   ....[8]....
        /*005c*/ 	.word	0xffffffff


	//   ....[9]....
        /*0060*/ 	.word	0xffffffff


	//   ....[10]....
        /*0064*/ 	.word	0xffffffff


	//   ....[11]....
        /*0068*/ 	.word	0xffffffff


	//   ....[12]....
        /*006c*/ 	.word	0xffffffff


	//   ....[13]....
        /*0070*/ 	.word	0xffffffff


	//   ....[14]....
        /*0074*/ 	.word	0xffffffff


	//   ....[15]....
        /*0078*/ 	.word	0xffffffff


	//   ....[16]....
        /*007c*/ 	.word	0xffffffff


	//   ....[17]....
        /*0080*/ 	.word	0xffffffff


	//   ....[18]....
        /*0084*/ 	.word	0xffffffff


	//   ....[19]....
        /*0088*/ 	.word	0xffffffff


	//----- nvinfo : EIATTR_COOP_GROUP_INSTR_OFFSETS
	.align		4
.L_1831:
        /*008c*/ 	.byte	0x04, 0x28
        /*008e*/ 	.short	(.L_1833 - .L_1832)


	//   ....[0]....
.L_1832:
        /*0090*/ 	.word	0x00000820


	//   ....[1]....
        /*0094*/ 	.word	0x00000850


	//   ....[2]....
        /*0098*/ 	.word	0x00000860


	//   ....[3]....
        /*009c*/ 	.word	0x00000890


	//   ....[4]....
        /*00a0*/ 	.word	0x000008a0


	//   ....[5]....
        /*00a4*/ 	.word	0x000008d0


	//   ....[6]....
        /*00a8*/ 	.word	0x000008f0


	//   ....[7]....
        /*00ac*/ 	.word	0x00000900


	//   ....[8]....
        /*00b0*/ 	.word	0x00000930


	//   ....[9]....
        /*00b4*/ 	.word	0x00000940


	//   ....[10]....
        /*00b8*/ 	.word	0x00000b30


	//   ....[11]....
        /*00bc*/ 	.word	0x00000ba0


	//   ....[12]....
        /*00c0*/ 	.word	0x00000c00


	//   ....[13]....
        /*00c4*/ 	.word	0x00000c60


	//   ....[14]....
        /*00c8*/ 	.word	0x00000cd0


	//   ....[15]....
        /*00cc*/ 	.word	0x00000d40


	//   ....[16]....
        /*00d0*/ 	.word	0x00000da0


	//   ....[17]....
        /*00d4*/ 	.word	0x00000e00


	//   ....[18]....
        /*00d8*/ 	.word	0x00000e60


	//   ....[19]....
        /*00dc*/ 	.word	0x00000ec0


	//----- nvinfo : EIATTR_EXIT_INSTR_OFFSETS
	.align		4
.L_1833:
        /*00e0*/ 	.byte	0x04, 0x1c
        /*00e2*/ 	.short	(.L_1835 - .L_1834)


	//   ....[0]....
.L_1834:
        /*00e4*/ 	.word	0x00000070


	//   ....[1]....
        /*00e8*/ 	.word	0x00000ad0


	//----- nvinfo : EIATTR_MAX_THREADS
	.align		4
.L_1835:
        /*00ec*/ 	.byte	0x04, 0x05
        /*00ee*/ 	.short	(.L_1837 - .L_1836)
.L_1836:
        /*00f0*/ 	.word	0x00000400
        /*00f4*/ 	.word	0x00000001
        /*00f8*/ 	.word	0x00000001


	//----- nvinfo : EIATTR_CRS_STACK_SIZE
	.align		4
.L_1837:
        /*00fc*/ 	.byte	0x04, 0x1e
        /*00fe*/ 	.short	(.L_1839 - .L_1838)
.L_1838:
        /*0100*/ 	.word	0x00000000
.L_1839:


//--------------------- .nv.info._ZN10layer_norm40ln_parallel_residual_bwd_finalize_kernelINS_22Kernel_traits_finalizeILj2048Ef13__nv_bfloat16fS2_fjLb0ELj1024ELj4ENS_18Kernel_traits_baseILj2048EfS2_fS2_fjLj1024EEEEELb0EEEvNS_9BwdParamsE --------------------------
	.section	.nv.info._ZN10layer_norm40ln_parallel_residual_bwd_finalize_kernelINS_22Kernel_traits_finalizeILj2048Ef13__nv_bfloat16fS2_fjLb0ELj1024ELj4ENS_18Kernel_traits_baseILj2048EfS2_fS2_fjLj1024EEEEELb0EEEvNS_9BwdParamsE,"",@"SHT_CUDA_INFO"
	.sectionflags	@""
	.align	4


	//----- nvinfo : EIATTR_CUDA_API_VERSION
	.align		4
        /*0000*/ 	.byte	0x04, 0x37
        /*0002*/ 	.short	(.L_1841 - .L_1840)
.L_1840:
        /*0004*/ 	.word	0x00000082


	//----- nvinfo : EIATTR_SW2861232_WAR
	.align		4
.L_1841:
        /*0008*/ 	.byte	0x01, 0x35
	.zero		2


	//----- nvinfo : EIATTR_PARAM_CBANK
	.align		4
        /*000c*/ 	.byte	0x04, 0x0a
        /*000e*/ 	.short	(.L_1843 - .L_1842)
	.align		4
.L_1842:
        /*0010*/ 	.word	index@(.nv.constant0._ZN10layer_norm40ln_parallel_residual_bwd_finalize_kernelINS_22Kernel_traits_finalizeILj2048Ef13__nv_bfloat16fS2_fjLb0ELj1024ELj4ENS_18Kernel_traits_baseILj2048EfS2_fS2_fjLj1024EEEEELb0EEEvNS_9BwdParamsE)
        /*0014*/ 	.short	0x0160
        /*0016*/ 	.short	0x0128


	//----- nvinfo : EIATTR_CBANK_PARAM_SIZE
	.align		4
.L_1843:
        /*0018*/ 	.byte	0x03, 0x19
        /*001a*/ 	.short	0x0128


	//----- nvinfo : EIATTR_KPARAM_INFO
	.align		4
        /*001c*/ 	.byte	0x04, 0x17
        /*001e*/ 	.short	(.L_1845 - .L_1844)
.L_1844:
        /*0020*/ 	.word	0x00000000
        /*0024*/ 	.short	0x0000
        /*0026*/ 	.short	0x0000
        /*0028*/ 	.byte	0x00, 0xf0, 0xa1, 0x04


	//----- nvinfo : EIATTR_MAXREG_COUNT
	.align		4
.L_1845:
        /*002c*/ 	.byte	0x03, 0x1b
        /*002e*/ 	.short	0x0040


	//----- nvinfo : EIATTR_NUM_BARRIERS
	.align		4
        /*0030*/ 	.byte	0x02, 0x4c
        /*0032*/ 	.byte	0x01
	.zero		1


	//----- nvinfo : EIATTR_MERCURY_ISA_VERSION
	.align		4
        /*0034*/ 	.byte	0x03, 0x5f
        /*0036*/ 	.short	0x0000


	//----- nvinfo : EIATTR_COOP_GROUP_MASK_REGIDS
	.align		4
        /*0038*/ 	.byte	0x04, 0x29
        /*003a*/ 	.short	(.L_1847 - .L_1846)


	//   ....[0]....
.L_1846:
        /*003c*/ 	.word	0xffffffff


	//   ....[1]....
        /*0040*/ 	.word	0xffffffff


	//   ....[2]....
        /*0044*/ 	.word	0xffffffff


	//   ....[3]....
        /*0048*/ 	.word	0xffffffff


	//   ....[4]....
        /*004c*/ 	.word	0xffffffff


	//   ....[5]....
        /*0050*/ 	.word	0xffffffff


	//   ....[6]....
        /*0054*/ 	.word	0xffffffff


	//   ....[7]....
        /*0058*/ 	.word	0xffffffff


	//   ....[8]....
        /*005c*/ 	.word	0xffffffff


	//   ....[9]....
        /*0060*/ 	.word	0xffffffff


	//   ....[10]....
        /*0064*/ 	.word	0xffffffff


	//   ....[11]....
        /*0068*/ 	.word	0xffffffff


	//   ....[12]....
        /*006c*/ 	.word	0xffffffff


	//   ....[13]....
        /*0070*/ 	.word	0xffffffff


	//   ....[14]....
        /*0074*/ 	.word	0xffffffff


	//   ....[15]....
        /*0078*/ 	.word	0xffffffff


	//   ....[16]....
        /*007c*/ 	.word	0xffffffff


	//   ....[17]....
        /*0080*/ 	.word	0xffffffff


	//   ....[18]....
        /*0084*/ 	.word	0xffffffff


	//   ....[19]....
        /*0088*/ 	.word	0xffffffff


	//   ....[20]....
        /*008c*/ 	.word	0xffffffff


	//   ....[21]....
        /*0090*/ 	.word	0xffffffff


	//   ....[22]....
        /*0094*/ 	.word	0xffffffff


	//   ....[23]....
        /*0098*/ 	.word	0xffffffff


	//   ....[24]....
        /*009c*/ 	.word	0xffffffff


	//   ....[25]....
        /*00a0*/ 	.word	0xffffffff


	//   ....[26]....
        /*00a4*/ 	.word	0xffffffff


	//   ....[27]....
        /*00a8*/ 	.word	0xffffffff


	//   ....[28]....
        /*00ac*/ 	.word	0xffffffff


	//   ....[29]....
        /*00b0*/ 	.word	0xffffffff


	//   ....[30]....
        /*00b4*/ 	.word	0xffffffff


	//   ....[31]....
        /*00b8*/ 	.word	0xffffffff


	//   ....[32]....
        /*00bc*/ 	.word	0xffffffff


	//   ....[33]....
        /*00c0*/ 	.word	0xffffffff


	//   ....[34]....
        /*00c4*/ 	.word	0xffffffff


	//   ....[35]....
        /*00c8*/ 	.word	0xffffffff


	//   ....[36]....
        /*00cc*/ 	.word	0xffffffff


	//   ....[37]....
        /*00d0*/ 	.word	0xffffffff


	//   ....[38]....
        /*00d4*/ 	.word	0xffffffff


	//   ....[39]....
        /*00d8*/ 	.word	0xffffffff


	//----- nvinfo : EIATTR_COOP_GROUP_INSTR_OFFSETS
	.align		4
.L_1847:
        /*00dc*/ 	.byte	0x04, 0x28
        /*00de*/ 	.short	(.L_1849 - .L_1848)


	//   ....[0]....
.L_1848:
        /*00e0*/ 	.word	0x00000b70


	//   ....[1]....
        /*00e4*/ 	.word	0x00000ba0


	//   ....[2]....
        /*00e8*/ 	.word	0x00000bb0


	//   ....[3]....
        /*00ec*/ 	.word	0x00000bc0


	//   ....[4]....
        /*00f0*/ 	.word	0x00000bf0


	//   ....[5]....
        /*00f4*/ 	.word	0x00000c10


	//   ....[6]....
        /*00f8*/ 	.word	0x00000c20


	//   ....[7]....
        /*00fc*/ 	.word	0x00000c30


	//   ....[8]....
        /*0100*/ 	.word	0x00000c60


	//   ....[9]....
        /*0104*/ 	.word	0x00000c80


	//   ....[10]....
        /*0108*/ 	.word	0x00000ca0


	//   ....[11]....
        /*010c*/ 	.word	0x00000cb0


	//   ....[12]....
        /*0110*/ 	.word	0x00000ce0


	//   ....[13]....
        /*0114*/ 	.word	0x00000d00


	//   ....[14]....
        /*0118*/ 	.word	0x00000d20


	//   ....[15]....
        /*011c*/ 	.word	0x00000d30


	//   ....[16]....
        /*0120*/ 	.word	0x00000d60


	//   ....[17]....
        /*0124*/ 	.word	0x00000d90


	//   ....[18]....
        /*0128*/ 	.word	0x00000da0


	//   ....[19]....
        /*012c*/ 	.word	0x00000db0


	//   ....[20]....
        /*0130*/ 	.word	0x00001080


	//   ....[21]....
        /*0134*/ 	.word	0x000010f0


	//   ....[22]....
        /*0138*/ 	.word	0x00001150


	//   ....[23]....
        /*013c*/ 	.word	0x000011b0


	//   ....[24]....
        /*0140*/ 	.word	0x00001220


	//   ....[25]....
        /*0144*/ 	.word	0x00001290


	//   ....[26]....
        /*0148*/ 	.word	0x000012f0


	//   ....[27]....
        /*014c*/ 	.word	0x00001350


	//   ....[28]....
        /*0150*/ 	.word	0x000013b0


	//   ....[29]....
        /*0154*/ 	.word	0x00001420


	//   ....[30]....
        /*0158*/ 	.word	0x00001490


	//   ....[31]....
        /*015c*/ 	.word	0x000014f0


	//   ....[32]....
        /*0160*/ 	.word	0x00001550


	//   ....[33]....
        /*0164*/ 	.word	0x000015b0


	//   ....[34]....
        /*0168*/ 	.word	0x00001620


	//   ....[35]....
        /*016c*/ 	.word	0x00001690


	//   ....[36]....
        /*0170*/ 	.word	0x000016f0


	//   ....[37]....
        /*0174*/ 	.word	0x00001750


	//   ....[38]....
        /*0178*/ 	.word	0x000017b0


	//   ....[39]....
        /*017c*/ 	.word	0x00001810


	//----- nvinfo : EIATTR_EXIT_INSTR_OFFSETS
	.align		4
.L_1849:
        /*0180*/ 	.byte	0x04, 0x1c
        /*0182*/ 	.short	(.L_1851 - .L_1850)


	//   ....[0]....
.L_1850:
        /*0184*/ 	.word	0x00000070


	//   ....[1]....
        /*0188*/ 	.word	0x00001020


	//----- nvinfo : EIATTR_MAX_THREADS
	.align		4
.L_1851:
        /*018c*/ 	.byte	0x04, 0x05
        /*018e*/ 	.short	(.L_1853 - .L_1852)
.L_1852:
        /*0190*/ 	.word	0x00000400
        /*0194*/ 	.word	0x00000001
        /*0198*/ 	.word	0x00000001


	//----- nvinfo : EIATTR_CRS_STACK_SIZE
	.align		4
.L_1853:
        /*019c*/ 	.byte	0x04, 0x1e
        /*019e*/ 	.short	(.L_1855 - .L_1854)
.L_1854:
        /*01a0*/ 	.word	0x00000000
.L_1855:


//--------------------- .nv.info._ZN10layer_norm31ln_parallel_residual_bwd_kernelINS_13Kernel_traitsIf13__nv_bfloat16fS2_fjLj2048ELj1ELj1ELj4ELj16ENS_18Kernel_traits_baseILj2048EfS2_fS2_fjLj128EEEEELb1ELb1ELb0EEEvNS_9BwdParamsE --------------------------
	.section	.nv.info._ZN10layer_norm31ln_parallel_residual_bwd_kernelINS_13Kernel_traitsIf13__nv_bfloat16fS2_fjLj2048ELj1ELj1ELj4ELj16ENS_18Kernel_traits_baseILj2048EfS2_fS2_fjLj128EEEEELb1ELb1ELb0EEEvNS_9BwdParamsE,"",@"SHT_CUDA_INFO"
	.sectionflags	@""
	.align	4


	//----- nvinfo : EIATTR_CUDA_API_VERSION
	.align		4
        /*0000*/ 	.byte	0x04, 0x37
        /*0002*/ 	.short	(.L_1857 - .L_1856)
.L_1856:
        /*0004*/ 	.word	0x00000082


	//----- nvinfo : EIATTR_SW2861232_WAR
	.align		4
.L_1857:
        /*0008*/ 	.byte	0x01, 0x35
	.zero		2


	//----- nvinfo : EIATTR_PARAM_CBANK
	.align		4
        /*000c*/ 	.byte	0x04, 0x0a
        /*000e*/ 	.short	(.L_1859 - .L_1858)
	.align		4
.L_1858:
        /*0010*/ 	.word	index@(.nv.constant0._ZN10layer_norm31ln_parallel_residual_bwd_kernelINS_13Kernel_traitsIf13__nv_bfloat16fS2_fjLj2048ELj1ELj1ELj4ELj16ENS_18Kernel_traits_baseILj2048EfS2_fS2_fjLj128EEEEELb1ELb1ELb0EEEvNS_9BwdParamsE)
        /*0014*/ 	.short	0x0160
        /*0016*/ 	.short	0x0128


	//----- nvinfo : EIATTR_CBANK_PARAM_SIZE
	.align		4
.L_1859:
        /*0018*/ 	.byte	0x03, 0x19
        /*001a*/ 	.short	0x0128


	//----- nvinfo : EIATTR_KPARAM_INFO
	.align		4
        /*001c*/ 	.byte	0x04, 0x17
        /*001e*/ 	.short	(.L_1861 - .L_1860)
.L_1860:
        /*0020*/ 	.word	0x00000000
        /*0024*/ 	.short	0x0000
        /*0026*/ 	.short	0x0000
        /*0028*/ 	.byte	0x00, 0xf0, 0xa1, 0x04


	//----- nvinfo : EIATTR_MAXREG_COUNT
	.align		4
.L_1861:
        /*002c*/ 	.byte	0x03, 0x1b
        /*002e*/ 	.short	0x00ff


	//----- nvinfo : EIATTR_NUM_BARRIERS
	.align		4
        /*0030*/ 	.byte	0x02, 0x4c
        /*0032*/ 	.byte	0x01
	.zero		1


	//----- nvinfo : EIATTR_MERCURY_ISA_VERSION
	.align		4
        /*0034*/ 	.byte	0x03, 0x5f
        /*0036*/ 	.short	0x0000


	//----- nvinfo : EIATTR_COOP_GROUP_MASK_REGIDS
	.align		4
        /*0038*/ 	.byte	0x04, 0x29
        /*003a*/ 	.short	(.L_1863 - .L_1862)


	//   ....[0]....
.L_1862:
        /*003c*/ 	.word	0xffffffff


	//   ....[1]....
        /*0040*/ 	.word	0xffffffff


	//   ....[2]....
        /*0044*/ 	.word	0xffffffff


	//   ....[3]....
        /*0048*/ 	.word	0xffffffff


	//   ....[4]....
        /*004c*/ 	.word	0xffffffff


	//   ....[5]....
        /*0050*/ 	.word	0xffffffff


	//   ....[6]....
        /*0054*/ 	.word	0xffffffff


	//   ....[7]....
        /*0058*/ 	.word	0xffffffff


	//   ....[8]....
        /*005c*/ 	.word	0xffffffff


	//   ....[9]....
        /*0060*/ 	.word	0xffffffff


	//   ....[10]....
        /*0064*/ 	.word	0xffffffff


	//   ....[11]....
        /*0068*/ 	.word	0xffffffff


	//   ....[12]....
        /*006c*/ 	.word	0xffffffff


	//   ....[13]....
        /*0070*/ 	.word	0xffffffff


	//   ....[14]....
        /*0074*/ 	.word	0xffffffff


	//   ....[15]....
        /*0078*/ 	.word	0xffffffff


	//   ....[16]....
        /*007c*/ 	.word	0xffffffff


	//   ....[17]....
        /*0080*/ 	.word	0xffffffff


	//   ....[18]....
        /*0084*/ 	.word	0xffffffff


	//   ....[19]....
        /*0088*/ 	.word	0xffffffff


	//----- nvinfo : EIATTR_COOP_GROUP_INSTR_OFFSETS
	.align		4
.L_1863:
        /*008c*/ 	.byte	0x04, 0x28
        /*008e*/ 	.short	(.L_1865 - .L_1864)


	//   ....[0]....
.L_1864:
        /*0090*/ 	.word	0x00000f50


	//   ....[1]....
        /*0094*/ 	.word	0x00000f70


	//   ....[2]....
        /*0098*/ 	.word	0x00000f90


	//   ....[3]....
        /*009c*/ 	.word	0x00000fb0


	//   ....[4]....
        /*00a0*/ 	.word	0x00000fd0


	//   ....[5]....
        /*00a4*/ 	.word	0x00000ff0


	//   ....[6]....
        /*00a8*/ 	.word	0x00001010


	//   ....[7]....
        /*00ac*/ 	.word	0x00001030


	//   ....[8]....
        /*00b0*/ 	.word	0x00001050


	//   ....[9]....
        /*00b4*/ 	.word	0x00001070


	//   ....[10]....
        /*00b8*/ 	.word	0x00002320


	//   ....[11]....
        /*00bc*/ 	.word	0x000023a0


	//   ....[12]....
        /*00c0*/ 	.word	0x00002420


	//   ....[13]....
        /*00c4*/ 	.word	0x00002490


	//   ....[14]....
        /*00c8*/ 	.word	0x00002510


	//   ....[15]....
        /*00cc*/ 	.word	0x00002580


	//   ....[16]....
        /*00d0*/ 	.word	0x00002600


	//   ....[17]....
        /*00d4*/ 	.word	0x00002670


	//   ....[18]....
        /*00d8*/ 	.word	0x000026f0


	//   ....[19]....
        /*00dc*/ 	.word	0x00002760


	//----- nvinfo : EIATTR_EXIT_INSTR_OFFSETS
	.align		4
.L_1865:
        /*00e0*/ 	.byte	0x04, 0x1c
        /*00e2*/ 	.short	(.L_1867 - .L_1866)


	//   ....[0]....
.L_1866:
        /*00e4*/ 	.word	0x00002240


	//   ....[1]....
        /*00e8*/ 	.word	0x000022c0


	//----- nvinfo : EIATTR_MAX_THREADS
	.align		4
.L_1867:
        /*00ec*/ 	.byte	0x04, 0x05
        /*00ee*/ 	.short	(.L_1869 - .L_1868)
.L_1868:
        /*00f0*/ 	.word	0x00000080
        /*00f4*/ 	.word	0x00000001
        /*00f8*/ 	.word	0x00000001


	//----- nvinfo : EIATTR_CRS_STACK_SIZE
	.align		4
.L_1869:
        /*00fc*/ 	.byte	0x04, 0x1e
        /*00fe*/ 	.short	(.L_1871 - .L_1870)
.L_1870:
        /*0100*/ 	.word	0x00000000
.L_1871:


//--------------------- .nv.info._ZN10layer_norm22ln_bwd_finalize_kernelINS_22Kernel_traits_finalizeILj2048Ef13__nv_bfloat16fS2_fjLb0ELj1024ELj4ENS_18Kernel_traits_baseILj2048EfS2_fS2_fjLj1024EEEEELb0ELb1EEEvNS_9BwdParamsE --------------------------
	.section	.nv.info._ZN10layer_norm22ln_bwd_finalize_kernelINS_22Kernel_traits_finalizeILj2048Ef13__nv_bfloat16fS2_fjLb0ELj1024ELj4ENS_18Kernel_traits_baseILj2048EfS2_fS2_fjLj1024EEEEELb0ELb1EEEvNS_9BwdParamsE,"",@"SHT_CUDA_INFO"
	.sectionflags	@""
	.align	4


	//----- nvinfo : EIATTR_CUDA_API_VERSION
	.align		4
        /*0000*/ 	.byte	0x04, 0x37
        /*0002*/ 	.short	(.L_1873 - .L_1872)
.L_1872:
        /*0004*/ 	.word	0x00000082


	//----- nvinfo : EIATTR_SW2861232_WAR
	.align		4
.L_1873:
        /*0008*/ 	.byte	0x01, 0x35
	.zero		2


	//----- nvinfo : EIATTR_PARAM_CBANK
	.align		4
        /*000c*/ 	.byte	0x04, 0x0a
        /*000e*/ 	.short	(.L_1875 - .L_1874)
	.align		4
.L_1874:
        /*0010*/ 	.word	index@(.nv.constant0._ZN10layer_norm22ln_bwd_finalize_kernelINS_22Kernel_traits_finalizeILj2048Ef13__nv_bfloat16fS2_fjLb0ELj1024ELj4ENS_18Kernel_traits_baseILj2048EfS2_fS2_fjLj1024EEEEELb0ELb1EEEvNS_9BwdParamsE)
        /*0014*/ 	.short	0x0160
        /*0016*/ 	.short	0x0128


	//----- nvinfo : EIATTR_CBANK_PARAM_SIZE
	.align		4
.L_1875:
        /*0018*/ 	.byte	0x03, 0x19
        /*001a*/ 	.short	0x0128


	//----- nvinfo : EIATTR_KPARAM_INFO
	.align		4
        /*001c*/ 	.byte	0x04, 0x17
        /*001e*/ 	.short	(.L_1877 - .L_1876)
.L_1876:
        /*0020*/ 	.word	0x00000000
        /*0024*/ 	.short	0x0000
        /*0026*/ 	.short	0x0000
        /*0028*/ 	.byte	0x00, 0xf0, 0xa1, 0x04


	//----- nvinfo : EIATTR_MAXREG_COUNT
	.align		4
.L_1877:
        /*002c*/ 	.byte	0x03, 0x1b
        /*002e*/ 	.short	0x0040


	//----- nvinfo : EIATTR_NUM_BARRIERS
	.align		4
        /*0030*/ 	.byte	0x02, 0x4c
        /*0032*/ 	.byte	0x01
	.zero		1


	//----- nvinfo : EIATTR_MERCURY_ISA_VERSION
	.align		4
        /*0034*/ 	.byte	0x03, 0x5f
        /*0036*/ 	.short	0x0000


	//----- nvinfo : EIATTR_COOP_GROUP_MASK_REGIDS
	.align		4
        /*0038*/ 	.byte	0x04, 0x29
        /*003a*/ 	.short	(.L_1879 - .L_1878)


	//   ....[0]....
.L_1878:
        /*003c*/ 	.word	0xffffffff


	//   ....[1]....
        /*0040*/ 	.word	0xffffffff


	//   ....[2]....
        /*0044*/ 	.word	0xffffffff


	//   ....[3]....
        /*0048*/ 	.word	0xffffffff


	//   ....[4]....
        /*004c*/ 	.word	0xffffffff


	//   ....[5]....
        /*0050*/ 	.word	0xffffffff


	//   ....[6]....
        /*0054*/ 	.word	0xffffffff


	//   ....[7]....
        /*0058*/ 	.word	0xffffffff


	//   ....[8]....
        /*005c*/ 	.word	0xffffffff


	//   ....[9]....
        /*0060*/ 	.word	0xffffffff


	//   ....[10]....
        /*0064*/ 	.word	0xffffffff


	//   ....[11]....
        /*0068*/ 	.word	0xffffffff


	//   ....[12]....
        /*006c*/ 	.word	0xffffffff


	//   ....[13]....
        /*0070*/ 	.word	0xffffffff


	//   ....[14]....
        /*0074*/ 	.word	0xffffffff


	//   ....[15]....
        /*0078*/ 	.word	0xffffffff


	//   ....[16]....
        /*007c*/ 	.word	0xffffffff


	//   ....[17]....
        /*0080*/ 	.word	0xffffffff


	//   ....[18]....
        /*0084*/ 	.word	0xffffffff


	//   ....[19]....
        /*0088*/ 	.word	0xffffffff


	//----- nvinfo : EIATTR_COOP_GROUP_INSTR_OFFSETS
	.align		4
.L_1879:
        /*008c*/ 	.byte	0x04, 0x28
        /*008e*/ 	.short	(.L_1881 - .L_1880)


	//   ....[0]....
.L_1880:
        /*0090*/ 	.word	0x000007f0


	//   ....[1]....
        /*0094*/ 	.word	0x00000820


	//   ....[2]....
        /*0098*/ 	.word	0x00000840


	//   ....[3]....
        /*009c*/ 	.word	0x00000850


	//   ....[4]....
        /*00a0*/ 	.word	0x00000880


	//   ....[5]....
        /*00a4*/ 	.word	0x00000890


	//   ....[6]....
        /*00a8*/ 	.word	0x000008c0


	//   ....[7]....
        /*00ac*/ 	.word	0x000008d0


	//   ....[8]....
        /*00b0*/ 	.word	0x00000900


	//   ....[9]....
        /*00b4*/ 	.word	0x00000910


	//   ....[10]....
        /*00b8*/ 	.word	0x00000ab0


	//   ....[11]....
        /*00bc*/ 	.word	0x00000b30


	//   ....[12]....
        /*00c0*/ 	.word	0x00000b90


	//   ....[13]....
        /*00c4*/ 	.word	0x00000bf0


	//   ....[14]....
        /*00c8*/ 	.word	0x00000c60


	//   ....[15]....
        /*00cc*/ 	.word	0x00000cd0


	//   ....[16]....
        /*00d0*/ 	.word	0x00000d30


	//   ....[17]....
        /*00d4*/ 	.word	0x00000d90


	//   ....[18]....
        /*00d8*/ 	.word	0x00000df0


	//   ....[19]....
        /*00dc*/ 	.word	0x00000e50


	//----- nvinfo : EIATTR_EXIT_INSTR_OFFSETS
	.align		4
.L_1881:
        /*00e0*/ 	.byte	0x04, 0x1c
        /*00e2*/ 	.short	(.L_1883 - .L_1882)


	//   ....[0]....
.L_1882:
        /*00e4*/ 	.word	0x00000070


	//   ....[1]....
        /*00e8*/ 	.word	0x00000a50


	//----- nvinfo : EIATTR_MAX_THREADS
	.align		4
.L_1883:
        /*00ec*/ 	.byte	0x04, 0x05
        /*00ee*/ 	.short	(.L_1885 - .L_1884)
.L_1884:
        /*00f0*/ 	.word	0x00000400
        /*00f4*/ 	.word	0x00000001
        /*00f8*/ 	.word	0x00000001


	//----- nvinfo : EIATTR_CRS_STACK_SIZE
	.align		4
.L_1885:
        /*00fc*/ 	.byte	0x04, 0x1e
        /*00fe*/ 	.short	(.L_1887 - .L_1886)
.L_1886:
        /*0100*/ 	.word	0x00000000
.L_1887:


//--------------------- .nv.info._ZN10layer_norm40ln_parallel_residual_bwd_finalize_kernelINS_22Kernel_traits_finalizeILj2048Ef13__nv_bfloat16fS2_fjLb0ELj1024ELj4ENS_18Kernel_traits_baseILj2048EfS2_fS2_fjLj1024EEEEELb1EEEvNS_9BwdParamsE --------------------------
	.section	.nv.info._ZN10layer_norm40ln_parallel_residual_bwd_finalize_kernelINS_22Kernel_traits_finalizeILj2048Ef13__nv_bfloat16fS2_fjLb0ELj1024ELj4ENS_18Kernel_traits_baseILj2048EfS2_fS2_fjLj1024EEEEELb1EEEvNS_9BwdParamsE,"",@"SHT_CUDA_INFO"
	.sectionflags	@""
	.align	4


	//----- nvinfo : EIATTR_CUDA_API_VERSION
	.align		4
        /*0000*/ 	.byte	0x04, 0x37
        /*0002*/ 	.short	(.L_1889 - .L_1888)
.L_1888:
        /*0004*/ 	.word	0x00000082


	//----- nvinfo : EIATTR_SW2861232_WAR
	.align		4
.L_1889:
        /*0008*/ 	.byte	0x01, 0x35
	.zero		2


	//----- nvinfo : EIATTR_PARAM_CBANK
	.align		4
        /*000c*/ 	.byte	0x04, 0x0a
        /*000e*/ 	.short	(.L_1891 - .L_1890)
	.align		4
.L_1890:
        /*0010*/ 	.word	index@(.nv.constant0._ZN10layer_norm40ln_parallel_residual_bwd_finalize_kernelINS_22Kernel_traits_finalizeILj2048Ef13__nv_bfloat16fS2_fjLb0ELj1024ELj4ENS_18Kernel_traits_baseILj2048EfS2_fS2_fjLj1024EEEEELb1EEEvNS_9BwdParamsE)
        /*0014*/ 	.short	0x0160
        /*0016*/ 	.short	0x0128


	//----- nvinfo : EIATTR_CBANK_PARAM_SIZE
	.align		4
.L_1891:
        /*0018*/ 	.byte	0x03, 0x19
        /*001a*/ 	.short	0x0128


	//----- nvinfo : EIATTR_KPARAM_INFO
	.align		4
        /*001c*/ 	.byte	0x04, 0x17
        /*001e*/ 	.short	(.L_1893 - .L_1892)
.L_1892:
        /*0020*/ 	.word	0x00000000
        /*0024*/ 	.short	0x0000
        /*0026*/ 	.short	0x0000
        /*0028*/ 	.byte	0x00, 0xf0, 0xa1, 0x04


	//----- nvinfo : EIATTR_MAXREG_COUNT
	.align		4
.L_1893:
        /*002c*/ 	.byte	0x03, 0x1b
        /*002e*/ 	.short	0x0040


	//----- nvinfo : EIATTR_NUM_BARRIERS
	.align		4
        /*0030*/ 	.byte	0x02, 0x4c
        /*0032*/ 	.byte	0x01
	.zero		1


	//----- nvinfo : EIATTR_MERCURY_ISA_VERSION
	.align		4
        /*0034*/ 	.byte	0x03, 0x5f
        /*0036*/ 	.short	0x0000


	//----- nvinfo : EIATTR_COOP_GROUP_MASK_REGIDS
	.align		4
        /*0038*/ 	.byte	0x04, 0x29
        /*003a*/ 	.short	(.L_1895 - .L_1894)


	//   ....[0]....
.L_1894:
        /*003c*/ 	.word	0xffffffff


	//   ....[1]....
        /*0040*/ 	.word	0xffffffff


	//   ....[2]....
        /*0044*/ 	.word	0xffffffff


	//   ....[3]....
        /*0048*/ 	.word	0xffffffff


	//   ....[4]....
        /*004c*/ 	.word	0xffffffff


	//   ....[5]....
        /*0050*/ 	.word	0xffffffff


	//   ....[6]....
        /*0054*/ 	.word	0xffffffff


	//   ....[7]....
        /*0058*/ 	.word	0xffffffff


	//   ....[8]....
        /*005c*/ 	.word	0xffffffff


	//   ....[9]....
        /*0060*/ 	.word	0xffffffff


	//   ....[10]....
        /*0064*/ 	.word	0xffffffff


	//   ....[11]....
        /*0068*/ 	.word	0xffffffff


	//   ....[12]....
        /*006c*/ 	.word	0xffffffff


	//   ....[13]....
        /*0070*/ 	.word	0xffffffff


	//   ....[14]....
        /*0074*/ 	.word	0xffffffff


	//   ....[15]....
        /*0078*/ 	.word	0xffffffff


	//   ....[16]....
        /*007c*/ 	.word	0xffffffff


	//   ....[17]....
        /*0080*/ 	.word	0xffffffff


	//   ....[18]....
        /*0084*/ 	.word	0xffffffff


	//   ....[19]....
        /*0088*/ 	.word	0xffffffff


	//   ....[20]....
        /*008c*/ 	.word	0xffffffff


	//   ....[21]....
        /*0090*/ 	.word	0xffffffff


	//   ....[22]....
        /*0094*/ 	.word	0xffffffff


	//   ....[23]....
        /*0098*/ 	.word	0xffffffff


	//   ....[24]....
        /*009c*/ 	.word	0xffffffff


	//   ....[25]....
        /*00a0*/ 	.word	0xffffffff


	//   ....[26]....
        /*00a4*/ 	.word	0xffffffff


	//   ....[27]....
        /*00a8*/ 	.word	0xffffffff


	//   ....[28]....
        /*00ac*/ 	.word	0xffffffff


	//   ....[29]....
        /*00b0*/ 	.word	0xffffffff


	//   ....[30]....
        /*00b4*/ 	.word	0xffffffff


	//   ....[31]....
        /*00b8*/ 	.word	0xffffffff


	//   ....[32]....
        /*00bc*/ 	.word	0xffffffff


	//   ....[33]....
        /*00c0*/ 	.word	0xffffffff


	//   ....[34]....
        /*00c4*/ 	.word	0xffffffff


	//   ....[35]....
        /*00c8*/ 	.word	0xffffffff


	//   ....[36]....
        /*00cc*/ 	.word	0xffffffff


	//   ....[37]....
        /*00d0*/ 	.word	0xffffffff


	//   ....[38]....
        /*00d4*/ 	.word	0xffffffff


	//   ....[39]....
        /*00d8*/ 	.word	0xffffffff


	//----- nvinfo : EIATTR_COOP_GROUP_INSTR_OFFSETS
	.align		4
.L_1895:
        /*00dc*/ 	.byte	0x04, 0x28
        /*00de*/ 	.short	(.L_1897 - .L_1896)


	//   ....[0]....
.L_1896:
        /*00e0*/ 	.word	0x00000b60


	//   ....[1]....
        /*00e4*/ 	.word	0x00000b90


	//   ....[2]....
        /*00e8*/ 	.word	0x00000ba0


	//   ....[3]....
        /*00ec*/ 	.word	0x00000bb0


	//   ....[4]....
        /*00f0*/ 	.word	0x00000be0


	//   ....[5]....
        /*00f4*/ 	.word	0x00000c00


	//   ....[6]....
        /*00f8*/ 	.word	0x00000c10


	//   ....[7]....
        /*00fc*/ 	.word	0x00000c20


	//   ....[8]....
        /*0100*/ 	.word	0x00000c50


	//   ....[9]....
        /*0104*/ 	.word	0x00000c70


	//   ....[10]....
        /*0108*/ 	.word	0x00000c90


	//   ....[11]....
        /*010c*/ 	.word	0x00000ca0


	//   ....[12]....
        /*0110*/ 	.word	0x00000cd0


	//   ....[13]....
        /*0114*/ 	.word	0x00000cf0


	//   ....[14]....
        /*0118*/ 	.word	0x00000d10


	//   ....[15]....
        /*011c*/ 	.word	0x00000d20


	//   ....[16]....
        /*0120*/ 	.word	0x00000d50


	//   ....[17]....
        /*0124*/ 	.word	0x00000d80


	//   ....[18]....
        /*0128*/ 	.word	0x00000d90


	//   ....[19]....
        /*012c*/ 	.word	0x00000da0


	//   ....[20]....
        /*0130*/ 	.word	0x00001050


	//   ....[21]....
        /*0134*/ 	.word	0x000010c0


	//   ....[22]....
        /*0138*/ 	.word	0x00001120


	//   ....[23]....
        /*013c*/ 	.word	0x00001180


	//   ....[24]....
        /*0140*/ 	.word	0x000011f0


	//   ....[25]....
        /*0144*/ 	.word	0x00001260


	//   ....[26]....
        /*0148*/ 	.word	0x000012c0


	//   ....[27]....
        /*014c*/ 	.word	0x00001320


	//   ....[28]....
        /*0150*/ 	.word	0x00001380


	//   ....[29]....
        /*0154*/ 	.word	0x000013f0


	//   ....[30]....
        /*0158*/ 	.word	0x00001460


	//   ....[31]....
        /*015c*/ 	.word	0x000014c0


	//   ....[32]....
        /*0160*/ 	.word	0x00001520


	//   ....[33]....
        /*0164*/ 	.word	0x00001580


	//   ....[34]....
        /*0168*/ 	.word	0x000015f0


	//   ....[35]....
        /*016c*/ 	.word	0x00001660


	//   ....[36]....
        /*0170*/ 	.word	0x000016c0


	//   ....[37]....
        /*0174*/ 	.word	0x00001720


	//   ....[38]....
        /*0178*/ 	.word	0x00001780


	//   ....[39]....
        /*017c*/ 	.word	0x000017e0


	//----- nvinfo : EIATTR_EXIT_INSTR_OFFSETS
	.align		4
.L_1897:
        /*0180*/ 	.byte	0x04, 0x1c
        /*0182*/ 	.short	(.L_1899 - .L_1898)


	//   ....[0]....
.L_1898:
        /*0184*/ 	.word	0x00000070


	//   ....[1]....
        /*0188*/ 	.word	0x00000ff0


	//----- nvinfo : EIATTR_MAX_THREADS
	.align		4
.L_1899:
        /*018c*/ 	.byte	0x04, 0x05
        /*018e*/ 	.short	(.L_1901 - .L_1900)
.L_1900:
        /*0190*/ 	.word	0x00000400
        /*0194*/ 	.word	0x00000001
        /*0198*/ 	.word	0x00000001


	//----- nvinfo : EIATTR_CRS_STACK_SIZE
	.align		4
.L_1901:
        /*019c*/ 	.byte	0x04, 0x1e
        /*019e*/ 	.short	(.L_1903 - .L_1902)
.L_1902:
        /*01a0*/ 	.word	0x00000000
.L_1903:


//--------------------- .nv.info._ZN10layer_norm31ln_parallel_residual_bwd_kernelINS_13Kernel_traitsIf13__nv_bfloat16fS2_fjLj2048ELj1ELj1ELj4ELj16ENS_18Kernel_traits_baseILj2048EfS2_fS2_fjLj128EEEEELb1ELb1ELb1EEEvNS_9BwdParamsE --------------------------
	.section	.nv.info._ZN10layer_norm31ln_parallel_residual_bwd_kernelINS_13Kernel_traitsIf13__nv_bfloat16fS2_fjLj2048ELj1ELj1ELj4ELj16ENS_18Kernel_traits_baseILj2048EfS2_fS2_fjLj128EEEEELb1ELb1ELb1EEEvNS_9BwdParamsE,"",@"SHT_CUDA_INFO"
	.sectionflags	@""
	.align	4


	//----- nvinfo : EIATTR_CUDA_API_VERSION
	.align		4
        /*0000*/ 	.byte	0x04, 0x37
        /*0002*/ 	.short	(.L_1905 - .L_1904)
.L_1904:
        /*0004*/ 	.word	0x00000082


	//----- nvinfo : EIATTR_SW2861232_WAR
	.align		4
.L_1905:
        /*0008*/ 	.byte	0x01, 0x35
	.zero		2


	//----- nvinfo : EIATTR_PARAM_CBANK
	.align		4
        /*000c*/ 	.byte	0x04, 0x0a
        /*000e*/ 	.short	(.L_1907 - .L_1906)
	.align		4
.L_1906:
        /*0010*/ 	.word	index@(.nv.constant0._ZN10layer_norm31ln_parallel_residual_bwd_kernelINS_13Kernel_traitsIf13__nv_bfloat16fS2_fjLj2048ELj1ELj1ELj4ELj16ENS_18Kernel_traits_baseILj2048EfS2_fS2_fjLj128EEEEELb1ELb1ELb1EEEvNS_9BwdParamsE)
        /*0014*/ 	.short	0x0160
        /*0016*/ 	.short	0x0128


	//----- nvinfo : EIATTR_CBANK_PARAM_SIZE
	.align		4
.L_1907:
        /*0018*/ 	.byte	0x03, 0x19
        /*001a*/ 	.short	0x0128


	//----- nvinfo : EIATTR_KPARAM_INFO
	.align		4
        /*001c*/ 	.byte	0x04, 0x17
        /*001e*/ 	.short	(.L_1909 - .L_1908)
.L_1908:
        /*0020*/ 	.word	0x00000000
        /*0024*/ 	.short	0x0000
        /*0026*/ 	.short	0x0000
        /*0028*/ 	.byte	0x00, 0xf0, 0xa1, 0x04


	//----- nvinfo : EIATTR_MAXREG_COUNT
	.align		4
.L_1909:
        /*002c*/ 	.byte	0x03, 0x1b
        /*002e*/ 	.short	0x00ff


	//----- nvinfo : EIATTR_NUM_BARRIERS
	.align		4
        /*0030*/ 	.byte	0x02, 0x4c
        /*0032*/ 	.byte	0x01
	.zero		1


	//----- nvinfo : EIATTR_MERCURY_ISA_VERSION
	.align		4
        /*0034*/ 	.byte	0x03, 0x5f
        /*0036*/ 	.short	0x0000


	//----- nvinfo : EIATTR_COOP_GROUP_MASK_REGIDS
	.align		4
        /*0038*/ 	.byte	0x04, 0x29
        /*003a*/ 	.short	(.L_1911 - .L_1910)


	//   ....[0]....
.L_1910:
        /*003c*/ 	.word	0xffffffff


	//   ....[1]....
        /*0040*/ 	.word	0xffffffff


	//   ....[2]....
        /*0044*/ 	.word	0xffffffff


	//   ....[3]....
        /*0048*/ 	.word	0xffffffff


	//   ....[4]....
        /*004c*/ 	.word	0xffffffff


	//   ....[5]....
        /*0050*/ 	.word	0xffffffff


	//   ....[6]....
        /*0054*/ 	.word	0xffffffff


	//   ....[7]....
        /*0058*/ 	.word	0xffffffff


	//   ....[8]....
        /*005c*/ 	.word	0xffffffff


	//   ....[9]....
        /*0060*/ 	.word	0xffffffff


	//   ....[10]....
        /*0064*/ 	.word	0xffffffff


	//   ....[11]....
        /*0068*/ 	.word	0xffffffff


	//   ....[12]....
        /*006c*/ 	.word	0xffffffff


	//   ....[13]....
        /*0070*/ 	.word	0xffffffff


	//   ....[14]....
        /*0074*/ 	.word	0xffffffff


	//   ....[15]....
        /*0078*/ 	.word	0xffffffff


	//   ....[16]....
        /*007c*/ 	.word	0xffffffff


	//   ....[17]....
        /*0080*/ 	.word	0xffffffff


	//   ....[18]....
        /*0084*/ 	.word	0xffffffff


	//   ....[19]....
        /*0088*/ 	.word	0xffffffff


	//----- nvinfo : EIATTR_COOP_GROUP_INSTR_OFFSETS
	.align		4
.L_1911:
        /*008c*/ 	.byte	0x04, 0x28
        /*008e*/ 	.short	(.L_1913 - .L_1912)


	//   ....[0]....
.L_1912:
        /*0090*/ 	.word	0x00000e60


	//   ....[1]....
        /*0094*/ 	.word	0x00000e80


	//   ....[2]....
        /*0098*/ 	.word	0x00000ea0


	//   ....[3]....
        /*009c*/ 	.word	0x00000ec0


	//   ....[4]....
        /*00a0*/ 	.word	0x00000ee0


	//   ....[5]....
        /*00a4*/ 	.word	0x00000f00


	//   ....[6]....
        /*00a8*/ 	.word	0x00000f20


	//   ....[7]....
        /*00ac*/ 	.word	0x00000f40


	//   ....[8]....
        /*00b0*/ 	.word	0x00000f60


	//   ....[9]....
        /*00b4*/ 	.word	0x00000f80


	//   ....[10]....
        /*00b8*/ 	.word	0x000022d0


	//   ....[11]....
        /*00bc*/ 	.word	0x00002350


	//   ....[12]....
        /*00c0*/ 	.word	0x000023d0


	//   ....[13]....
        /*00c4*/ 	.word	0x00002440


	//   ....[14]....
        /*00c8*/ 	.word	0x000024c0


	//   ....[15]....
        /*00cc*/ 	.word	0x00002530


	//   ....[16]....
        /*00d0*/ 	.word	0x000025b0


	//   ....[17]....
        /*00d4*/ 	.word	0x00002620


	//   ....[18]....
        /*00d8*/ 	.word	0x000026a0


	//   ....[19]....
        /*00dc*/ 	.word	0x00002710


	//----- nvinfo : EIATTR_EXIT_INSTR_OFFSETS
	.align		4
.L_1913:
        /*00e0*/ 	.byte	0x04, 0x1c
        /*00e2*/ 	.short	(.L_1915 - .L_1914)


	//   ....[0]....
.L_1914:
        /*00e4*/ 	.word	0x00002270


	//----- nvinfo : EIATTR_MAX_THREADS
	.align		4
.L_1915:
        /*00e8*/ 	.byte	0x04, 0x05
        /*00ea*/ 	.short	(.L_1917 - .L_1916)
.L_1916:
        /*00ec*/ 	.word	0x00000080
        /*00f0*/ 	.word	0x00000001
        /*00f4*/ 	.word	0x00000001


	//----- nvinfo : EIATTR_CRS_STACK_SIZE
	.align		4
.L_1917:
        /*00f8*/ 	.byte	0x04, 0x1e
        /*00fa*/ 	.short	(.L_1919 - .L_1918)
.L_1918:
        /*00fc*/ 	.word	0x00000000
.L_1919:


//--------------------- .nv.info._ZN10layer_norm31ln_parallel_residual_bwd_kernelINS_13Kernel_traitsIf6__halfS2_S2_fjLj2048ELj1ELj1ELj4ELj16ENS_18Kernel_traits_baseILj2048EfS2_S2_S2_fjLj128EEEEELb0ELb0ELb0EEEvNS_9BwdParamsE --------------------------
	.section	.nv.info._ZN10layer_norm31ln_parallel_residual_bwd_kernelINS_13Kernel_traitsIf6__halfS2_S2_fjLj2048ELj1ELj1ELj4ELj16ENS_18Kernel_traits_baseILj2048EfS2_S2_S2_fjLj128EEEEELb0ELb0ELb0EEEvNS_9BwdParamsE,"",@"SHT_CUDA_INFO"
	.sectionflags	@""
	.align	4


	//----- nvinfo : EIATTR_CUDA_API_VERSION
	.align		4
        /*0000*/ 	.byte	0x04, 0x37
        /*0002*/ 	.short	(.L_1921 - .L_1920)
.L_1920:
        /*0004*/ 	.word	0x00000082


	//----- nvinfo : EIATTR_SW2861232_WAR
	.align		4
.L_1921:
        /*0008*/ 	.byte	0x01, 0x35
	.zero		2


	//----- nvinfo : EIATTR_PARAM_CBANK
	.align		4
        /*000c*/ 	.byte	0x04, 0x0a
        /*000e*/ 	.short	(.L_1923 - .L_1922)
	.align		4
.L_1922:
        /*0010*/ 	.word	index@(.nv.constant0._ZN10layer_norm31ln_parallel_residual_bwd_kernelINS_13Kernel_traitsIf6__halfS2_S2_fjLj2048ELj1ELj1ELj4ELj16ENS_18Kernel_traits_baseILj2048EfS2_S2_S2_fjLj128EEEEELb0ELb0ELb0EEEvNS_9BwdParamsE)
        /*0014*/ 	.short	0x0160
        /*0016*/ 	.short	0x0128


	//----- nvinfo : EIATTR_CBANK_PARAM_SIZE
	.align		4
.L_1923:
        /*0018*/ 	.byte	0x03, 0x19
        /*001a*/ 	.short	0x0128


	//----- nvinfo : EIATTR_KPARAM_INFO
	.align		4
        /*001c*/ 	.byte	0x04, 0x17
        /*001e*/ 	.short	(.L_1925 - .L_1924)
.L_1924:
        /*0020*/ 	.word	0x00000000
        /*0024*/ 	.short	0x0000
        /*0026*/ 	.short	0x0000
        /*0028*/ 	.byte	0x00, 0xf0, 0xa1, 0x04


	//----- nvinfo : EIATTR_MAXREG_COUNT
	.align		4
.L_1925:
        /*002c*/ 	.byte	0x03, 0x1b
        /*002e*/ 	.short	0x00ff


	//----- nvinfo : EIATTR_NUM_BARRIERS
	.align		4
        /*0030*/ 	.byte	0x02, 0x4c
        /*0032*/ 	.byte	0x01
	.zero		1


	//----- nvinfo : EIATTR_MERCURY_ISA_VERSION
	.align		4
        /*0034*/ 	.byte	0x03, 0x5f
        /*0036*/ 	.short	0x0000


	//----- nvinfo : EIATTR_COOP_GROUP_MASK_REGIDS
	.align		4
        /*0038*/ 	.byte	0x04, 0x29
        /*003a*/ 	.short	(.L_1927 - .L_1926)


	//   ....[0]....
.L_1926:
        /*003c*/ 	.word	0xffffffff


	//   ....[1]....
        /*0040*/ 	.word	0xffffffff


	//   ....[2]....
        /*0044*/ 	.word	0xffffffff


	//   ....[3]....
        /*0048*/ 	.word	0xffffffff


	//   ....[4]....
        /*004c*/ 	.word	0xffffffff


	//   ....[5]....
        /*0050*/ 	.word	0xffffffff


	//   ....[6]....
        /*0054*/ 	.word	0xffffffff


	//   ....[7]....
        /*0058*/ 	.word	0xffffffff


	//   ....[8]....
        /*005c*/ 	.word	0xffffffff


	//   ....[9]....
        /*0060*/ 	.word	0xffffffff


	//   ....[10]....
        /*0064*/ 	.word	0xffffffff


	//   ....[11]....
        /*0068*/ 	.word	0xffffffff


	//   ....[12]....
        /*006c*/ 	.word	0xffffffff


	//   ....[13]....
        /*0070*/ 	.word	0xffffffff


	//   ....[14]....
        /*0074*/ 	.word	0xffffffff


	//   ....[15]....
        /*0078*/ 	.word	0xffffffff


	//   ....[16]....
        /*007c*/ 	.word	0xffffffff


	//   ....[17]....
        /*0080*/ 	.word	0xffffffff


	//   ....[18]....
        /*0084*/ 	.word	0xffffffff


	//   ....[19]....
        /*0088*/ 	.word	0xffffffff


	//----- nvinfo : EIATTR_COOP_GROUP_INSTR_OFFSETS
	.align		4
.L_1927:
        /*008c*/ 	.byte	0x04, 0x28
        /*008e*/ 	.short	(.L_1929 - .L_1928)


	//   ....[0]....
.L_1928:
        /*0090*/ 	.word	0x000014b0


	//   ....[1]....
        /*0094*/ 	.word	0x000014d0


	//   ....[2]....
        /*0098*/ 	.word	0x000014f0


	//   ....[3]....
        /*009c*/ 	.word	0x00001510


	//   ....[4]....
        /*00a0*/ 	.word	0x00001530


	//   ....[5]....
        /*00a4*/ 	.word	0x00001550


	//   ....[6]....
        /*00a8*/ 	.word	0x00001570


	//   ....[7]....
        /*00ac*/ 	.word	0x00001590


	//   ....[8]....
        /*00b0*/ 	.word	0x000015b0


	//   ....[9]....
        /*00b4*/ 	.word	0x000015d0


	//   ....[10]....
        /*00b8*/ 	.word	0x00002600


	//   ....[11]....
        /*00bc*/ 	.word	0x00002680


	//   ....[12]....
        /*00c0*/ 	.word	0x00002700


	//   ....[13]....
        /*00c4*/ 	.word	0x00002770


	//   ....[14]....
        /*00c8*/ 	.word	0x000027f0


	//   ....[15]....
        /*00cc*/ 	.word	0x00002860


	//   ....[16]....
        /*00d0*/ 	.word	0x000028e0


	//   ....[17]....
        /*00d4*/ 	.word	0x00002950


	//   ....[18]....
        /*00d8*/ 	.word	0x000029d0


	//   ....[19]....
        /*00dc*/ 	.word	0x00002a40


	//----- nvinfo : EIATTR_EXIT_INSTR_OFFSETS
	.align		4
.L_1929:
        /*00e0*/ 	.byte	0x04, 0x1c
        /*00e2*/ 	.short	(.L_1931 - .L_1930)


	//   ....[0]....
.L_1930:
        /*00e4*/ 	.word	0x000024c0


	//   ....[1]....
        /*00e8*/ 	.word	0x000025a0


	//----- nvinfo : EIATTR_MAX_THREADS
	.align		4
.L_1931:
        /*00ec*/ 	.byte	0x04, 0x05
        /*00ee*/ 	.short	(.L_1933 - .L_1932)
.L_1932:
        /*00f0*/ 	.word	0x00000080
        /*00f4*/ 	.word	0x00000001
        /*00f8*/ 	.word	0x00000001


	//----- nvinfo : EIATTR_CRS_STACK_SIZE
	.align		4
.L_1933:
        /*00fc*/ 	.byte	0x04, 0x1e
        /*00fe*/ 	.short	(.L_1935 - .L_1934)
.L_1934:
        /*0100*/ 	.word	0x00000000
.L_1935:


//--------------------- .nv.info._ZN10layer_norm31ln_parallel_residual_bwd_kernelINS_13Kernel_traitsIf6__halfS2_S2_fjLj2048ELj1ELj1ELj4ELj16ENS_18Kernel_traits_baseILj2048EfS2_S2_S2_fjLj128EEEEELb0ELb0ELb1EEEvNS_9BwdParamsE --------------------------
	.section	.nv.info._ZN10layer_norm31ln_parallel_residual_bwd_kernelINS_13Kernel_traitsIf6__halfS2_S2_fjLj2048ELj1ELj1ELj4ELj16ENS_18Kernel_traits_baseILj2048EfS2_S2_S2_fjLj128EEEEELb0ELb0ELb1EEEvNS_9BwdParamsE,"",@"SHT_CUDA_INFO"
	.sectionflags	@""
	.align	4


	//----- nvinfo : EIATTR_CUDA_API_VERSION
	.align		4
        /*0000*/ 	.byte	0x04, 0x37
        /*0002*/ 	.short	(.L_1937 - .L_1936)
.L_1936:
        /*0004*/ 	.word	0x00000082


	//----- nvinfo : EIATTR_SW2861232_WAR
	.align		4
.L_1937:
        /*0008*/ 	.byte	0x01, 0x35
	.zero		2


	//----- nvinfo : EIATTR_PARAM_CBANK
	.align		4
        /*000c*/ 	.byte	0x04, 0x0a
        /*000e*/ 	.short	(.L_1939 - .L_1938)
	.align		4
.L_1938:
        /*0010*/ 	.word	index@(.nv.constant0._ZN10layer_norm31ln_parallel_residual_bwd_kernelINS_13Kernel_traitsIf6__halfS2_S2_fjLj2048ELj1ELj1ELj4ELj16ENS_18Kernel_traits_baseILj2048EfS2_S2_S2_fjLj128EEEEELb0ELb0ELb1EEEvNS_9BwdParamsE)
        /*0014*/ 	.short	0x0160
        /*0016*/ 	.short	0x0128


	//----- nvinfo : EIATTR_CBANK_PARAM_SIZE
	.align		4
.L_1939:
        /*0018*/ 	.byte	0x03, 0x19
        /*001a*/ 	.short	0x0128


	//----- nvinfo : EIATTR_KPARAM_INFO
	.align		4
        /*001c*/ 	.byte	0x04, 0x17
        /*001e*/ 	.short	(.L_1941 - .L_1940)
.L_1940:
        /*0020*/ 	.word	0x00000000
        /*0024*/ 	.short	0x0000
        /*0026*/ 	.short	0x0000
        /*0028*/ 	.byte	0x00, 0xf0, 0xa1, 0x04


	//----- nvinfo : EIATTR_MAXREG_COUNT
	.align		4
.L_1941:
        /*002c*/ 	.byte	0x03, 0x1b
        /*002e*/ 	.short	0x00ff


	//----- nvinfo : EIATTR_NUM_BARRIERS
	.align		4
        /*0030*/ 	.byte	0x02, 0x4c
        /*0032*/ 	.byte	0x01
	.zero		1


	//----- nvinfo : EIATTR_MERCURY_ISA_VERSION
	.align		4
        /*0034*/ 	.byte	0x03, 0x5f
        /*0036*/ 	.short	0x0000


	//----- nvinfo : EIATTR_COOP_GROUP_MASK_REGIDS
	.align		4
        /*0038*/ 	.byte	0x04, 0x29
        /*003a*/ 	.short	(.L_1943 - .L_1942)


	//   ....[0]....
.L_1942:
        /*003c*/ 	.word	0xffffffff


	//   ....[1]....
        /*0040*/ 	.word	0xffffffff


	//   ....[2]....
        /*0044*/ 	.word	0xffffffff


	//   ....[3]....
        /*0048*/ 	.word	0xffffffff


	//   ....[4]....
        /*004c*/ 	.word	0xffffffff


	//   ....[5]....
        /*0050*/ 	.word	0xffffffff


	//   ....[6]....
        /*0054*/ 	.word	0xffffffff


	//   ....[7]....
        /*0058*/ 	.word	0xffffffff


	//   ....[8]....
        /*005c*/ 	.word	0xffffffff


	//   ....[9]....
        /*0060*/ 	.word	0xffffffff


	//   ....[10]....
        /*0064*/ 	.word	0xffffffff


	//   ....[11]....
        /*0068*/ 	.word	0xffffffff


	//   ....[12]....
        /*006c*/ 	.word	0xffffffff


	//   ....[13]....
        /*0070*/ 	.word	0xffffffff


	//   ....[14]....
        /*0074*/ 	.word	0xffffffff


	//   ....[15]....
        /*0078*/ 	.word	0xffffffff


	//   ....[16]....
        /*007c*/ 	.word	0xffffffff


	//   ....[17]....
        /*0080*/ 	.word	0xffffffff


	//   ....[18]....
        /*0084*/ 	.word	0xffffffff


	//   ....[19]....
        /*0088*/ 	.word	0xffffffff


	//----- nvinfo : EIATTR_COOP_GROUP_INSTR_OFFSETS
	.align		4
.L_1943:
        /*008c*/ 	.byte	0x04, 0x28
        /*008e*/ 	.short	(.L_1945 - .L_1944)


	//   ....[0]....
.L_1944:
        /*0090*/ 	.word	0x000015d0


	//   ....[1]....
        /*0094*/ 	.word	0x000015f0


	//   ....[2]....
        /*0098*/ 	.word	0x00001610


	//   ....[3]....
        /*009c*/ 	.word	0x00001630


	//   ....[4]....
        /*00a0*/ 	.word	0x00001650


	//   ....[5]....
        /*00a4*/ 	.word	0x00001670


	//   ....[6]....
        /*00a8*/ 	.word	0x00001690


	//   ....[7]....
        /*00ac*/ 	.word	0x000016b0


	//   ....[8]....
        /*00b0*/ 	.word	0x000016d0


	//   ....[9]....
        /*00b4*/ 	.word	0x000016f0


	//   ....[10]....
        /*00b8*/ 	.word	0x00002940


	//   ....[11]....
        /*00bc*/ 	.word	0x000029c0


	//   ....[12]....
        /*00c0*/ 	.word	0x00002a40


	//   ....[13]....
        /*00c4*/ 	.word	0x00002ab0


	//   ....[14]....
        /*00c8*/ 	.word	0x00002b30


	//   ....[15]....
        /*00cc*/ 	.word	0x00002ba0


	//   ....[16]....
        /*00d0*/ 	.word	0x00002c20


	//   ....[17]....
        /*00d4*/ 	.word	0x00002c90


	//   ....[18]....
        /*00d8*/ 	.word	0x00002d10


	//   ....[19]....
        /*00dc*/ 	.word	0x00002d80


	//----- nvinfo : EIATTR_EXIT_INSTR_OFFSETS
	.align		4
.L_1945:
        /*00e0*/ 	.byte	0x04, 0x1c
        /*00e2*/ 	.short	(.L_1947 - .L_1946)


	//   ....[0]....
.L_1946:
        /*00e4*/ 	.word	0x000028e0


	//----- nvinfo : EIATTR_MAX_THREADS
	.align		4
.L_1947:
        /*00e8*/ 	.byte	0x04, 0x05
        /*00ea*/ 	.short	(.L_1949 - .L_1948)
.L_1948:
        /*00ec*/ 	.word	0x00000080
        /*00f0*/ 	.word	0x00000001
        /*00f4*/ 	.word	0x00000001


	//----- nvinfo : EIATTR_CRS_STACK_SIZE
	.align		4
.L_1949:
        /*00f8*/ 	.byte	0x04, 0x1e
        /*00fa*/ 	.short	(.L_1951 - .L_1950)
.L_1950:
        /*00fc*/ 	.word	0x00000000
.L_1951:


//--------------------- .nv.info._ZN10layer_norm31ln_parallel_residual_bwd_kernelINS_13Kernel_traitsIf6__halfS2_S2_fjLj2048ELj1ELj1ELj4ELj16ENS_18Kernel_traits_baseILj2048EfS2_S2_S2_fjLj128EEEEELb0ELb1ELb0EEEvNS_9BwdParamsE --------------------------
	.section	.nv.info._ZN10layer_norm31ln_parallel_residual_bwd_kernelINS_13Kernel_traitsIf6__halfS2_S2_fjLj2048ELj1ELj1ELj4ELj16ENS_18Kernel_traits_baseILj2048EfS2_S2_S2_fjLj128EEEEELb0ELb1ELb0EEEvNS_9BwdParamsE,"",@"SHT_CUDA_INFO"
	.sectionflags	@""
	.align	4


	//----- nvinfo : EIATTR_CUDA_API_VERSION
	.align		4
        /*0000*/ 	.byte	0x04, 0x37
        /*0002*/ 	.short	(.L_1953 - .L_1952)
.L_1952:
        /*0004*/ 	.word	0x00000082


	//----- nvinfo : EIATTR_SW2861232_WAR
	.align		4
.L_1953:
        /*0008*/ 	.byte	0x01, 0x35
	.zero		2


	//----- nvinfo : EIATTR_PARAM_CBANK
	.align		4
        /*000c*/ 	.byte	0x04, 0x0a
        /*000e*/ 	.short	(.L_1955 - .L_1954)
	.align		4
.L_1954:
        /*0010*/ 	.word	index@(.nv.constant0._ZN10layer_norm31ln_parallel_residual_bwd_kernelINS_13Kernel_traitsIf6__halfS2_S2_fjLj2048ELj1ELj1ELj4ELj16ENS_18Kernel_traits_baseILj2048EfS2_S2_S2_fjLj128EEEEELb0ELb1ELb0EEEvNS_9BwdParamsE)
        /*0014*/ 	.short	0x0160
        /*0016*/ 	.short	0x0128


	//----- nvinfo : EIATTR_CBANK_PARAM_SIZE
	.align		4
.L_1955:
        /*0018*/ 	.byte	0x03, 0x19
        /*001a*/ 	.short	0x0128


	//----- nvinfo : EIATTR_KPARAM_INFO
	.align		4
        /*001c*/ 	.byte	0x04, 0x17
        /*001e*/ 	.short	(.L_1957 - .L_1956)
.L_1956:
        /*0020*/ 	.word	0x00000000
        /*0024*/ 	.short	0x0000
        /*0026*/ 	.short	0x0000
        /*0028*/ 	.byte	0x00, 0xf0, 0xa1, 0x04


	//----- nvinfo : EIATTR_MAXREG_COUNT
	.align		4
.L_1957:
        /*002c*/ 	.byte	0x03, 0x1b
        /*002e*/ 	.short	0x00ff


	//----- nvinfo : EIATTR_NUM_BARRIERS
	.align		4
        /*0030*/ 	.byte	0x02, 0x4c
        /*0032*/ 	.byte	0x01
	.zero		1


	//----- nvinfo : EIATTR_MERCURY_ISA_VERSION
	.align		4
        /*0034*/ 	.byte	0x03, 0x5f
        /*0036*/ 	.short	0x0000


	//----- nvinfo : EIATTR_COOP_GROUP_MASK_REGIDS
	.align		4
        /*0038*/ 	.byte	0x04, 0x29
        /*003a*/ 	.short	(.L_1959 - .L_1958)


	//   ....[0]....
.L_1958:
        /*003c*/ 	.word	0xffffffff


	//   ....[1]....
        /*0040*/ 	.word	0xffffffff


	//   ....[2]....
        /*0044*/ 	.word	0xffffffff


	//   ....[3]....
        /*0048*/ 	.word	0xffffffff


	//   ....[4]....
        /*004c*/ 	.word	0xffffffff


	//   ....[5]....
        /*0050*/ 	.word	0xffffffff


	//   ....[6]....
        /*0054*/ 	.word	0xffffffff


	//   ....[7]....
        /*0058*/ 	.word	0xffffffff


	//   ....[8]....
        /*005c*/ 	.word	0xffffffff


	//   ....[9]....
        /*0060*/ 	.word	0xffffffff


	//   ....[10]....
        /*0064*/ 	.word	0xffffffff


	//   ....[11]....
        /*0068*/ 	.word	0xffffffff


	//   ....[12]....
        /*006c*/ 	.word	0xffffffff


	//   ....[13]....
        /*0070*/ 	.word	0xffffffff


	//   ....[14]....
        /*0074*/ 	.word	0xffffffff


	//   ....[15]....
        /*0078*/ 	.word	0xffffffff


	//   ....[16]....
        /*007c*/ 	.word	0xffffffff


	//   ....[17]....
        /*0080*/ 	.word	0xffffffff


	//   ....[18]....
        /*0084*/ 	.word	0xffffffff


	//   ....[19]....
        /*0088*/ 	.word	0xffffffff


	//----- nvinfo : EIATTR_COOP_GROUP_INSTR_OFFSETS
	.align		4
.L_1959:
        /*008c*/ 	.byte	0x04, 0x28
        /*008e*/ 	.short	(.L_1961 - .L_1960)


	//   ....[0]....
.L_1960:
        /*0090*/ 	.word	0x00000ef0


	//   ....[1]....
        /*0094*/ 	.word	0x00000f10


	//   ....[2]....
        /*0098*/ 	.word	0x00000f30


	//   ....[3]....
        /*009c*/ 	.word	0x00000f50


	//   ....[4]....
        /*00a0*/ 	.word	0x00000f70


	//   ....[5]....
        /*00a4*/ 	.word	0x00000f90


	//   ....[6]....
        /*00a8*/ 	.word	0x00000fb0


	//   ....[7]....
        /*00ac*/ 	.word	0x00000fd0


	//   ....[8]....
        /*00b0*/ 	.word	0x00000ff0


	//   ....[9]....
        /*00b4*/ 	.word	0x00001010


	//   ....[10]....
        /*00b8*/ 	.word	0x00001f60


	//   ....[11]....
        /*00bc*/ 	.word	0x00001fe0


	//   ....[12]....
        /*00c0*/ 	.word	0x00002060


	//   ....[13]....
        /*00c4*/ 	.word	0x000020d0


	//   ....[14]....
        /*00c8*/ 	.word	0x00002150


	//   ....[15]....
        /*00cc*/ 	.word	0x000021c0


	//   ....[16]....
        /*00d0*/ 	.word	0x00002240


	//   ....[17]....
        /*00d4*/ 	.word	0x000022b0


	//   ....[18]....
        /*00d8*/ 	.word	0x00002330


	//   ....[19]....
        /*00dc*/ 	.word	0x000023a0


	//----- nvinfo : EIATTR_EXIT_INSTR_OFFSETS
	.align		4
.L_1961:
        /*00e0*/ 	.byte	0x04, 0x1c
        /*00e2*/ 	.short	(.L_1963 - .L_1962)


	//   ....[0]....
.L_1962:
        /*00e4*/ 	.word	0x00001e80


	//   ....[1]....
        /*00e8*/ 	.word	0x00001f00


	//----- nvinfo : EIATTR_MAX_THREADS
	.align		4
.L_1963:
        /*00ec*/ 	.byte	0x04, 0x05
        /*00ee*/ 	.short	(.L_1965 - .L_1964)
.L_1964:
        /*00f0*/ 	.word	0x00000080
        /*00f4*/ 	.word	0x00000001
        /*00f8*/ 	.word	0x00000001


	//----- nvinfo : EIATTR_CRS_STACK_SIZE
	.align		4
.L_1965:
        /*00fc*/ 	.byte	0x04, 0x1e
        /*00fe*/ 	.short	(.L_1967 - .L_1966)
.L_1966:
        /*0100*/ 	.word	0x00000000
.L_1967:


//--------------------- .nv.info._ZN10layer_norm31ln_parallel_residual_bwd_kernelINS_13Kernel_traitsIf6__halfS2_S2_fjLj2048ELj1ELj1ELj4ELj16ENS_18Kernel_traits_baseILj2048EfS2_S2_S2_fjLj128EEEEELb0ELb1ELb1EEEvNS_9BwdParamsE --------------------------
	.section	.nv.info._ZN10layer_norm31ln_parallel_residual_bwd_kernelINS_13Kernel_traitsIf6__halfS2_S2_fjLj2048ELj1ELj1ELj4ELj16ENS_18Kernel_traits_baseILj2048EfS2_S2_S2_fjLj128EEEEELb0ELb1ELb1EEEvNS_9BwdParamsE,"",@"SHT_CUDA_INFO"
	.sectionflags	@""
	.align	4


	//----- nvinfo : EIATTR_CUDA_API_VERSION
	.align		4
        /*0000*/ 	.byte	0x04, 0x37
        /*0002*/ 	.short	(.L_1969 - .L_1968)
.L_1968:
        /*0004*/ 	.word	0x00000082


	//----- nvinfo : EIATTR_SW2861232_WAR
	.align		4
.L_1969:
        /*0008*/ 	.byte	0x01, 0x35
	.zero		2


	//----- nvinfo : EIATTR_PARAM_CBANK
	.align		4
        /*000c*/ 	.byte	0x04, 0x0a
        /*000e*/ 	.short	(.L_1971 - .L_1970)
	.align		4
.L_1970:
        /*0010*/ 	.word	index@(.nv.constant0._ZN10layer_norm31ln_parallel_residual_bwd_kernelINS_13Kernel_traitsIf6__halfS2_S2_fjLj2048ELj1ELj1ELj4ELj16ENS_18Kernel_traits_baseILj2048EfS2_S2_S2_fjLj128EEEEELb0ELb1ELb1EEEvNS_9BwdParamsE)
        /*0014*/ 	.short	0x0160
        /*0016*/ 	.short	0x0128


	//----- nvinfo : EIATTR_CBANK_PARAM_SIZE
	.align		4
.L_1971:
        /*0018*/ 	.byte	0x03, 0x19
        /*001a*/ 	.short	0x0128


	//----- nvinfo : EIATTR_KPARAM_INFO
	.align		4
        /*001c*/ 	.byte	0x04, 0x17
        /*001e*/ 	.short	(.L_1973 - .L_1972)
.L_1972:
        /*0020*/ 	.word	0x00000000
        /*0024*/ 	.short	0x0000
        /*0026*/ 	.short	0x0000
        /*0028*/ 	.byte	0x00, 0xf0, 0xa1, 0x04


	//----- nvinfo : EIATTR_MAXREG_COUNT
	.align		4
.L_1973:
        /*002c*/ 	.byte	0x03, 0x1b
        /*002e*/ 	.short	0x00ff


	//----- nvinfo : EIATTR_NUM_BARRIERS
	.align		4
        /*0030*/ 	.byte	0x02, 0x4c
        /*0032*/ 	.byte	0x01
	.zero		1


	//----- nvinfo : EIATTR_MERCURY_ISA_VERSION
	.align		4
        /*0034*/ 	.byte	0x03, 0x5f
        /*0036*/ 	.short	0x0000


	//----- nvinfo : EIATTR_COOP_GROUP_MASK_REGIDS
	.align		4
        /*0038*/ 	.byte	0x04, 0x29
        /*003a*/ 	.short	(.L_1975 - .L_1974)


	//   ....[0]....
.L_1974:
        /*003c*/ 	.word	0xffffffff


	//   ....[1]....
        /*0040*/ 	.word	0xffffffff


	//   ....[2]....
        /*0044*/ 	.word	0xffffffff


	//   ....[3]....
        /*0048*/ 	.word	0xffffffff


	//   ....[4]....
        /*004c*/ 	.word	0xffffffff


	//   ....[5]....
        /*0050*/ 	.word	0xffffffff


	//   ....[6]....
        /*0054*/ 	.word	0xffffffff


	//   ....[7]....
        /*0058*/ 	.word	0xffffffff


	//   ....[8]....
        /*005c*/ 	.word	0xffffffff


	//   ....[9]....
        /*0060*/ 	.word	0xffffffff


	//   ....[10]....
        /*0064*/ 	.word	0xffffffff


	//   ....[11]....
        /*0068*/ 	.word	0xffffffff


	//   ....[12]....
        /*006c*/ 	.word	0xffffffff


	//   ....[13]....
        /*0070*/ 	.word	0xffffffff


	//   ....[14]....
        /*0074*/ 	.word	0xffffffff


	//   ....[15]....
        /*0078*/ 	.word	0xffffffff


	//   ....[16]....
        /*007c*/ 	.word	0xffffffff


	//   ....[17]....
        /*0080*/ 	.word	0xffffffff


	//   ....[18]....
        /*0084*/ 	.word	0xffffffff


	//   ....[19]....
        /*0088*/ 	.word	0xffffffff


	//----- nvinfo : EIATTR_COOP_GROUP_INSTR_OFFSETS
	.align		4
.L_1975:
        /*008c*/ 	.byte	0x04, 0x28
        /*008e*/ 	.short	(.L_1977 - .L_1976)


	//   ....[0]....
.L_1976:
        /*0090*/ 	.word	0x00000e20


	//   ....[1]....
        /*0094*/ 	.word	0x00000e40


	//   ....[2]....
        /*0098*/ 	.word	0x00000e60


	//   ....[3]....
        /*009c*/ 	.word	0x00000e80


	//   ....[4]....
        /*00a0*/ 	.word	0x00000ea0


	//   ....[5]....
        /*00a4*/ 	.word	0x00000ec0


	//   ....[6]....
        /*00a8*/ 	.word	0x00000ee0


	//   ....[7]....
        /*00ac*/ 	.word	0x00000f00


	//   ....[8]....
        /*00b0*/ 	.word	0x00000f20


	//   ....[9]....
        /*00b4*/ 	.word	0x00000f40


	//   ....[10]....
        /*00b8*/ 	.word	0x00001f50


	//   ....[11]....
        /*00bc*/ 	.word	0x00001fd0


	//   ....[12]....
        /*00c0*/ 	.word	0x00002050


	//   ....[13]....
        /*00c4*/ 	.word	0x000020c0


	//   ....[14]....
        /*00c8*/ 	.word	0x00002140


	//   ....[15]....
        /*00cc*/ 	.word	0x000021b0


	//   ....[16]....
        /*00d0*/ 	.word	0x00002230


	//   ....[17]....
        /*00d4*/ 	.word	0x000022a0


	//   ....[18]....
        /*00d8*/ 	.word	0x00002320


	//   ....[19]....
        /*00dc*/ 	.word	0x00002390


	//----- nvinfo : EIATTR_EXIT_INSTR_OFFSETS
	.align		4
.L_1977:
        /*00e0*/ 	.byte	0x04, 0x1c
        /*00e2*/ 	.short	(.L_1979 - .L_1978)


	//   ....[0]....
.L_1978:
        /*00e4*/ 	.word	0x00001ef0


	//----- nvinfo : EIATTR_MAX_THREADS
	.align		4
.L_1979:
        /*00e8*/ 	.byte	0x04, 0x05
        /*00ea*/ 	.short	(.L_1981 - .L_1980)
.L_1980:
        /*00ec*/ 	.word	0x00000080
        /*00f0*/ 	.word	0x00000001
        /*00f4*/ 	.word	0x00000001


	//----- nvinfo : EIATTR_CRS_STACK_SIZE
	.align		4
.L_1981:
        /*00f8*/ 	.byte	0x04, 0x1e
        /*00fa*/ 	.short	(.L_1983 - .L_1982)
.L_1982:
        /*00fc*/ 	.word	0x00000000
.L_1983:


//--------------------- .nv.info._ZN10layer_norm31ln_parallel_residual_bwd_kernelINS_13Kernel_traitsIf6__halfS2_S2_fjLj2048ELj1ELj1ELj4ELj16ENS_18Kernel_traits_baseILj2048EfS2_S2_S2_fjLj128EEEEELb1ELb0ELb0EEEvNS_9BwdParamsE --------------------------
	.section	.nv.info._ZN10layer_norm31ln_parallel_residual_bwd_kernelINS_13Kernel_traitsIf6__halfS2_S2_fjLj2048ELj1ELj1ELj4ELj16ENS_18Kernel_traits_baseILj2048EfS2_S2_S2_fjLj128EEEEELb1ELb0ELb0EEEvNS_9BwdParamsE,"",@"SHT_CUDA_INFO"
	.sectionflags	@""
	.align	4


	//----- nvinfo : EIATTR_CUDA_API_VERSION
	.align		4
        /*0000*/ 	.byte	0x04, 0x37
        /*0002*/ 	.short	(.L_1985 - .L_1984)
.L_1984:
        /*0004*/ 	.word	0x00000082


	//----- nvinfo : EIATTR_SW2861232_WAR
	.align		4
.L_1985:
        /*0008*/ 	.byte	0x01, 0x35
	.zero		2


	//----- nvinfo : EIATTR_PARAM_CBANK
	.align		4
        /*000c*/ 	.byte	0x04, 0x0a
        /*000e*/ 	.short	(.L_1987 - .L_1986)
	.align		4
.L_1986:
        /*0010*/ 	.word	index@(.nv.constant0._ZN10layer_norm31ln_parallel_residual_bwd_kernelINS_13Kernel_traitsIf6__halfS2_S2_fjLj2048ELj1ELj1ELj4ELj16ENS_18Kernel_traits_baseILj2048EfS2_S2_S2_fjLj128EEEEELb1ELb0ELb0EEEvNS_9BwdParamsE)
        /*0014*/ 	.short	0x0160
        /*0016*/ 	.short	0x0128


	//----- nvinfo : EIATTR_CBANK_PARAM_SIZE
	.align		4
.L_1987:
        /*0018*/ 	.byte	0x03, 0x19
        /*001a*/ 	.short	0x0128


	//----- nvinfo : EIATTR_KPARAM_INFO
	.align		4
        /*001c*/ 	.byte	0x04, 0x17
        /*001e*/ 	.short	(.L_1989 - .L_1988)
.L_1988:
        /*0020*/ 	.word	0x00000000
        /*0024*/ 	.short	0x0000
        /*0026*/ 	.short	0x0000
        /*0028*/ 	.byte	0x00, 0xf0, 0xa1, 0x04


	//----- nvinfo : EIATTR_MAXREG_COUNT
	.align		4
.L_1989:
        /*002c*/ 	.byte	0x03, 0x1b
        /*002e*/ 	.short	0x00ff


	//----- nvinfo : EIATTR_NUM_BARRIERS
	.align		4
        /*0030*/ 	.byte	0x02, 0x4c
        /*0032*/ 	.byte	0x01
	.zero		1


	//----- nvinfo : EIATTR_MERCURY_ISA_VERSION
	.align		4
        /*0034*/ 	.byte	0x03, 0x5f
        /*0036*/ 	.short	0x0000


	//----- nvinfo : EIATTR_COOP_GROUP_MASK_REGIDS
	.align		4
        /*0038*/ 	.byte	0x04, 0x29
        /*003a*/ 	.short	(.L_1991 - .L_1990)


	//   ....[0]....
.L_1990:
        /*003c*/ 	.word	0xffffffff


	//   ....[1]....
        /*0040*/ 	.word	0xffffffff


	//   ....[2]....
        /*0044*/ 	.word	0xffffffff


	//   ....[3]....
        /*0048*/ 	.word	0xffffffff


	//   ....[4]....
        /*004c*/ 	.word	0xffffffff


	//   ....[5]....
        /*0050*/ 	.word	0xffffffff


	//   ....[6]....
        /*0054*/ 	.word	0xffffffff


	//   ....[7]....
        /*0058*/ 	.word	0xffffffff


	//   ....[8]....
        /*005c*/ 	.word	0xffffffff


	//   ....[9]....
        /*0060*/ 	.word	0xffffffff


	//   ....[10]....
        /*0064*/ 	.word	0xffffffff


	//   ....[11]....
        /*0068*/ 	.word	0xffffffff


	//   ....[12]....
        /*006c*/ 	.word	0xffffffff


	//   ....[13]....
        /*0070*/ 	.word	0xffffffff


	//   ....[14]....
        /*0074*/ 	.word	0xffffffff


	//   ....[15]....
        /*0078*/ 	.word	0xffffffff


	//   ....[16]....
        /*007c*/ 	.word	0xffffffff


	//   ....[17]....
        /*0080*/ 	.word	0xffffffff


	//   ....[18]....
        /*0084*/ 	.word	0xffffffff


	//   ....[19]....
        /*0088*/ 	.word	0xffffffff


	//----- nvinfo : EIATTR_COOP_GROUP_INSTR_OFFSETS
	.align		4
.L_1991:
        /*008c*/ 	.byte	0x04, 0x28
        /*008e*/ 	.short	(.L_1993 - .L_1992)


	//   ....[0]....
.L_1992:
        /*0090*/ 	.word	0x00001600


	//   ....[1]....
        /*0094*/ 	.word	0x00001620


	//   ....[2]....
        /*0098*/ 	.word	0x00001640


	//   ....[3]....
        /*009c*/ 	.word	0x00001660


	//   ....[4]....
        /*00a0*/ 	.word	0x00001680


	//   ....[5]....
        /*00a4*/ 	.word	0x000016a0


	//   ....[6]....
        /*00a8*/ 	.word	0x000016c0


	//   ....[7]....
        /*00ac*/ 	.word	0x000016e0


	//   ....[8]....
        /*00b0*/ 	.word	0x00001700


	//   ....[9]....
        /*00b4*/ 	.word	0x00001720


	//   ....[10]....
        /*00b8*/ 	.word	0x00002cc0


	//   ....[11]....
        /*00bc*/ 	.word	0x00002d40


	//   ....[12]....
        /*00c0*/ 	.word	0x00002dc0


	//   ....[13]....
        /*00c4*/ 	.word	0x00002e30


	//   ....[14]....
        /*00c8*/ 	.word	0x00002eb0


	//   ....[15]....
        /*00cc*/ 	.word	0x00002f20


	//   ....[16]....
        /*00d0*/ 	.word	0x00002fa0


	//   ....[17]....
        /*00d4*/ 	.word	0x00003010


	//   ....[18]....
        /*00d8*/ 	.word	0x00003090


	//   ....[19]....
        /*00dc*/ 	.word	0x00003100


	//----- nvinfo : EIATTR_EXIT_INSTR_OFFSETS
	.align		4
.L_1993:
        /*00e0*/ 	.byte	0x04, 0x1c
        /*00e2*/ 	.short	(.L_1995 - .L_1994)


	//   ....[0]....
.L_1994:
        /*00e4*/ 	.word	0x00002b80


	//   ....[1]....
        /*00e8*/ 	.word	0x00002c60


	//----- nvinfo : EIATTR_MAX_THREADS
	.align		4
.L_1995:
        /*00ec*/ 	.byte	0x04, 0x05
        /*00ee*/ 	.short	(.L_1997 - .L_1996)
.L_1996:
        /*00f0*/ 	.word	0x00000080
        /*00f4*/ 	.word	0x00000001
        /*00f8*/ 	.word	0x00000001


	//----- nvinfo : EIATTR_CRS_STACK_SIZE
	.align		4
.L_1997:
        /*00fc*/ 	.byte	0x04, 0x1e
        /*00fe*/ 	.short	(.L_1999 - .L_1998)
.L_1998:
        /*0100*/ 	.word	0x00000000
.L_1999:


//--------------------- .nv.info._ZN10layer_norm31ln_parallel_residual_bwd_kernelINS_13Kernel_traitsIf6__halfS2_S2_fjLj2048ELj1ELj1ELj4ELj16ENS_18Kernel_traits_baseILj2048EfS2_S2_S2_fjLj128EEEEELb1ELb0ELb1EEEvNS_9BwdParamsE --------------------------
	.section	.nv.info._ZN10layer_norm31ln_parallel_residual_bwd_kernelINS_13Kernel_traitsIf6__halfS2_S2_fjLj2048ELj1ELj1ELj4ELj16ENS_18Kernel_traits_baseILj2048EfS2_S2_S2_fjLj128EEEEELb1ELb0ELb1EEEvNS_9BwdParamsE,"",@"SHT_CUDA_INFO"
	.sectionflags	@""
	.align	4


	//----- nvinfo : EIATTR_CUDA_API_VERSION
	.align		4
        /*0000*/ 	.byte	0x04, 0x37
        /*0002*/ 	.short	(.L_2001 - .L_2000)
.L_2000:
        /*0004*/ 	.word	0x00000082


	//----- nvinfo : EIATTR_SW2861232_WAR
	.align		4
.L_2001:
        /*0008*/ 	.byte	0x01, 0x35
	.zero		2


	//----- nvinfo : EIATTR_PARAM_CBANK
	.align		4
        /*000c*/ 	.byte	0x04, 0x0a
        /*000e*/ 	.short	(.L_2003 - .L_2002)
	.align		4
.L_2002:
        /*0010*/ 	.word	index@(.nv.constant0._ZN10layer_norm31ln_parallel_residual_bwd_kernelINS_13Kernel_traitsIf6__halfS2_S2_fjLj2048ELj1ELj1ELj4ELj16ENS_18Kernel_traits_baseILj2048EfS2_S2_S2_fjLj128EEEEELb1ELb0ELb1EEEvNS_9BwdParamsE)
        /*0014*/ 	.short	0x0160
        /*0016*/ 	.short	0x0128


	//----- nvinfo : EIATTR_CBANK_PARAM_SIZE
	.align		4
.L_2003:
        /*0018*/ 	.byte	0x03, 0x19
        /*001a*/ 	.short	0x0128


	//----- nvinfo : EIATTR_KPARAM_INFO
	.align		4
        /*001c*/ 	.byte	0x04, 0x17
        /*001e*/ 	.short	(.L_2005 - .L_2004)
.L_2004:
        /*0020*/ 	.word	0x00000000
        /*0024*/ 	.short	0x0000
        /*0026*/ 	.short	0x0000
        /*0028*/ 	.byte	0x00, 0xf0, 0xa1, 0x04


	//----- nvinfo : EIATTR_MAXREG_COUNT
	.align		4
.L_2005:
        /*002c*/ 	.byte	0x03, 0x1b
        /*002e*/ 	.short	0x00ff


	//----- nvinfo : EIATTR_NUM_BARRIERS
	.align		4
        /*0030*/ 	.byte	0x02, 0x4c
        /*0032*/ 	.byte	0x01
	.zero		1


	//----- nvinfo : EIATTR_MERCURY_ISA_VERSION
	.align		4
        /*0034*/ 	.byte	0x03, 0x5f
        /*0036*/ 	.short	0x0000


	//----- nvinfo : EIATTR_COOP_GROUP_MASK_REGIDS
	.align		4
        /*0038*/ 	.byte	0x04, 0x29
        /*003a*/ 	.short	(.L_2007 - .L_2006)


	//   ....[0]....
.L_2006:
        /*003c*/ 	.word	0xffffffff


	//   ....[1]....
        /*0040*/ 	.word	0xffffffff


	//   ....[2]....
        /*0044*/ 	.word	0xffffffff


	//   ....[3]....
        /*0048*/ 	.word	0xffffffff


	//   ....[4]....
        /*004c*/ 	.word	0xffffffff


	//   ....[5]....
        /*0050*/ 	.word	0xffffffff


	//   ....[6]....
        /*0054*/ 	.word	0xffffffff


	//   ....[7]....
        /*0058*/ 	.word	0xffffffff


	//   ....[8]....
        /*005c*/ 	.word	0xffffffff


	//   ....[9]....
        /*0060*/ 	.word	0xffffffff


	//   ....[10]....
        /*0064*/ 	.word	0xffffffff


	//   ....[11]....
        /*0068*/ 	.word	0xffffffff


	//   ....[12]....
        /*006c*/ 	.word	0xffffffff


	//   ....[13]....
        /*0070*/ 	.word	0xffffffff


	//   ....[14]....
        /*0074*/ 	.word	0xffffffff


	//   ....[15]....
        /*0078*/ 	.word	0xffffffff


	//   ....[16]....
        /*007c*/ 	.word	0xffffffff


	//   ....[17]....
        /*0080*/ 	.word	0xffffffff


	//   ....[18]....
        /*0084*/ 	.word	0xffffffff


	//   ....[19]....
        /*0088*/ 	.word	0xffffffff


	//----- nvinfo : EIATTR_COOP_GROUP_INSTR_OFFSETS
	.align		4
.L_2007:
        /*008c*/ 	.byte	0x04, 0x28
        /*008e*/ 	.short	(.L_2009 - .L_2008)


	//   ....[0]....
.L_2008:
        /*0090*/ 	.word	0x000016e0


	//   ....[1]....
        /*0094*/ 	.word	0x00001700


	//   ....[2]....
        /*0098*/ 	.word	0x00001720


	//   ....[3]....
        /*009c*/ 	.word	0x00001740


	//   ....[4]....
        /*00a0*/ 	.word	0x00001760


	//   ....[5]....
        /*00a4*/ 	.word	0x00001780


	//   ....[6]....
        /*00a8*/ 	.word	0x000017a0


	//   ....[7]....
        /*00ac*/ 	.word	0x000017c0


	//   ....[8]....
        /*00b0*/ 	.word	0x000017e0


	//   ....[9]....
        /*00b4*/ 	.word	0x00001800


	//   ....[10]....
        /*00b8*/ 	.word	0x00002f60


	//   ....[11]....
        /*00bc*/ 	.word	0x00002fe0


	//   ....[12]....
        /*00c0*/ 	.word	0x00003060


	//   ....[13]....
        /*00c4*/ 	.word	0x000030d0


	//   ....[14]....
        /*00c8*/ 	.word	0x00003150


	//   ....[15]....
        /*00cc*/ 	.word	0x000031c0


	//   ....[16]....
        /*00d0*/ 	.word	0x00003240


	//   ....[17]....
        /*00d4*/ 	.word	0x000032b0


	//   ....[18]....
        /*00d8*/ 	.word	0x00003330


	//   ....[19]....
        /*00dc*/ 	.word	0x000033a0


	//----- nvinfo : EIATTR_EXIT_INSTR_OFFSETS
	.align		4
.L_2009:
        /*00e0*/ 	.byte	0x04, 0x1c
        /*00e2*/ 	.short	(.L_2011 - .L_2010)


	//   ....[0]....
.L_2010:
        /*00e4*/ 	.word	0x00002f00


	//----- nvinfo : EIATTR_MAX_THREADS
	.align		4
.L_2011:
        /*00e8*/ 	.byte	0x04, 0x05
        /*00ea*/ 	.short	(.L_2013 - .L_2012)
.L_2012:
        /*00ec*/ 	.word	0x00000080
        /*00f0*/ 	.word	0x00000001
        /*00f4*/ 	.word	0x00000001


	//----- nvinfo : EIATTR_CRS_STACK_SIZE
	.align		4
.L_2013:
        /*00f8*/ 	.byte	0x04, 0x1e
        /*00fa*/ 	.short	(.L_2015 - .L_2014)
.L_2014:
        /*00fc*/ 	.word	0x00000000
.L_2015:


//--------------------- .nv.info._ZN10layer_norm22ln_bwd_finalize_kernelINS_22Kernel_traits_finalizeILj2048Ef6__halfS2_S2_fjLb0ELj1024ELj4ENS_18Kernel_traits_baseILj2048EfS2_S2_S2_fjLj1024EEEEELb0ELb0EEEvNS_9BwdParamsE --------------------------
	.section	.nv.info._ZN10layer_norm22ln_bwd_finalize_kernelINS_22Kernel_traits_finalizeILj2048Ef6__halfS2_S2_fjLb0ELj1024ELj4ENS_18Kernel_traits_baseILj2048EfS2_S2_S2_fjLj1024EEEEELb0ELb0EEEvNS_9BwdParamsE,"",@"SHT_CUDA_INFO"
	.sectionflags	@""
	.align	4


	//----- nvinfo : EIATTR_CUDA_API_VERSION
	.align		4
        /*0000*/ 	.byte	0x04, 0x37
        /*0002*/ 	.short	(.L_2017 - .L_2016)
.L_2016:
        /*0004*/ 	.word	0x00000082


	//----- nvinfo : EIATTR_SW2861232_WAR
	.align		4
.L_2017:
        /*0008*/ 	.byte	0x01, 0x35
	.zero		2


	//----- nvinfo : EIATTR_PARAM_CBANK
	.align		4
        /*000c*/ 	.byte	0x04, 0x0a
        /*000e*/ 	.short	(.L_2019 - .L_2018)
	.align		4
.L_2018:
        /*0010*/ 	.word	index@(.nv.constant0._ZN10layer_norm22ln_bwd_finalize_kernelINS_22Kernel_traits_finalizeILj2048Ef6__halfS2_S2_fjLb0ELj1024ELj4ENS_18Kernel_traits_baseILj2048EfS2_S2_S2_fjLj1024EEEEELb0ELb0EEEvNS_9BwdParamsE)
        /*0014*/ 	.short	0x0160
        /*0016*/ 	.short	0x0128


	//----- nvinfo : EIATTR_CBANK_PARAM_SIZE
	.align		4
.L_2019:
        /*0018*/ 	.byte	0x03, 0x19
        /*001a*/ 	.short	0x0128


	//----- nvinfo : EIATTR_KPARAM_INFO
	.align		4
        /*001c*/ 	.byte	0x04, 0x17
        /*001e*/ 	.short	(.L_2021 - .L_2020)
.L_2020:
        /*0020*/ 	.word	0x00000000
        /*0024*/ 	.short	0x0000
        /*0026*/ 	.short	0x0000
        /*0028*/ 	.byte	0x00, 0xf0, 0xa1, 0x04


	//----- nvinfo : EIATTR_MAXREG_COUNT
	.align		4
.L_2021:
        /*002c*/ 	.byte	0x03, 0x1b
        /*002e*/ 	.short	0x0040


	//----- nvinfo : EIATTR_NUM_BARRIERS
	.align		4
        /*0030*/ 	.byte	0x02, 0x4c
        /*0032*/ 	.byte	0x01
	.zero		1


	//----- nvinfo : EIATTR_MERCURY_ISA_VERSION
	.align		4
        /*0034*/ 	.byte	0x03, 0x5f
        /*0036*/ 	.short	0x0000


	//----- nvinfo : EIATTR_COOP_GROUP_MASK_REGIDS
	.align		4
        /*0038*/ 	.byte	0x04, 0x29
        /*003a*/ 	.short	(.L_2023 - .L_2022)


	//   ....[0]....
.L_2022:
        /*003c*/ 	.word	0xffffffff


	//   ....[1]....
        /*0040*/ 	.word	0xffffffff


	//   ....[2]....
        /*0044*/ 	.word	0xffffffff


	//   ....[3]....
        /*0048*/ 	.word	0xffffffff


	//   ....[4]....
        /*004c*/ 	.word	0xffffffff


	//   ....[5]....
        /*0050*/ 	.word	0xffffffff


	//   ....[6]....
        /*0054*/ 	.word	0xffffffff


	//   ....[7]....
        /*0058*/ 	.word	0xffffffff


	//   ....[8]....
        /*005c*/ 	.word	0xffffffff


	//   ....[9]....
        /*0060*/ 	.word	0xffffffff


	//   ....[10]....
        /*0064*/ 	.word	0xffffffff


	//   ....[11]....
        /*0068*/ 	.word	0xffffffff


	//   ....[12]....
        /*006c*/ 	.word	0xffffffff


	//   ....[13]....
        /*0070*/ 	.word	0xffffffff


	//   ....[14]....
        /*0074*/ 	.word	0xffffffff


	//   ....[15]....
        /*0078*/ 	.word	0xffffffff


	//   ....[16]....
        /*007c*/ 	.word	0xffffffff


	//   ....[17]....
        /*0080*/ 	.word	0xffffffff


	//   ....[18]....
        /*0084*/ 	.word	0xffffffff


	//   ....[19]....
        /*0088*/ 	.word	0xffffffff


	//----- nvinfo : EIATTR_COOP_GROUP_INSTR_OFFSETS
	.align		4
.L_2023:
        /*008c*/ 	.byte	0x04, 0x28
        /*008e*/ 	.short	(.L_2025 - .L_2024)


	//   ....[0]....
.L_2024:
        /*0090*/ 	.word	0x00000820


	//   ....[1]....
        /*0094*/ 	.word	0x00000850


	//   ....[2]....
        /*0098*/ 	.word	0x00000860


	//   ....[3]....
        /*009c*/ 	.word	0x00000890


	//   ....[4]....
        /*00a0*/ 	.word	0x000008a0


	//   ....[5]....
        /*00a4*/ 	.word	0x000008d0


	//   ....[6]....
        /*00a8*/ 	.word	0x000008f0


	//   ....[7]....
        /*00ac*/ 	.word	0x00000900


	//   ....[8]....
        /*00b0*/ 	.word	0x00000930


	//   ....[9]....
        /*00b4*/ 	.word	0x00000940


	//   ....[10]....
        /*00b8*/ 	.word	0x00000b30


	//   ....[11]....
        /*00bc*/ 	.word	0x00000ba0


	//   ....[12]....
        /*00c0*/ 	.word	0x00000c00


	//   ....[13]....
        /*00c4*/ 	.word	0x00000c60


	//   ....[14]....
        /*00c8*/ 	.word	0x00000cd0


	//   ....[15]....
        /*00cc*/ 	.word	0x00000d40


	//   ....[16]....
        /*00d0*/ 	.word	0x00000da0


	//   ....[17]....
        /*00d4*/ 	.word	0x00000e00


	//   ....[18]....
        /*00d8*/ 	.word	0x00000e60


	//   ....[19]....
        /*00dc*/ 	.word	0x00000ec0


	//----- nvinfo : EIATTR_EXIT_INSTR_OFFSETS
	.align		4
.L_2025:
        /*00e0*/ 	.byte	0x04, 0x1c
        /*00e2*/ 	.short	(.L_2027 - .L_2026)


	//   ....[0]....
.L_2026:
        /*00e4*/ 	.word	0x00000070


	//   ....[1]....
        /*00e8*/ 	.word	0x00000ad0


	//----- nvinfo : EIATTR_MAX_THREADS
	.align		4
.L_2027:
        /*00ec*/ 	.byte	0x04, 0x05
        /*00ee*/ 	.short	(.L_2029 - .L_2028)
.L_2028:
        /*00f0*/ 	.word	0x00000400
        /*00f4*/ 	.word	0x00000001
        /*00f8*/ 	.word	0x00000001


	//----- nvinfo : EIATTR_CRS_STACK_SIZE
	.align		4
.L_2029:
        /*00fc*/ 	.byte	0x04, 0x1e
        /*00fe*/ 	.short	(.L_2031 - .L_2030)
.L_2030:
        /*0100*/ 	.word	0x00000000
.L_2031:


//--------------------- .nv.info._ZN10layer_norm40ln_parallel_residual_bwd_finalize_kernelINS_22Kernel_traits_finalizeILj2048Ef6__halfS2_S2_fjLb0ELj1024ELj4ENS_18Kernel_traits_baseILj2048EfS2_S2_S2_fjLj1024EEEEELb0EEEvNS_9BwdParamsE --------------------------
	.section	.nv.info._ZN10layer_norm40ln_parallel_residual_bwd_finalize_kernelINS_22Kernel_traits_finalizeILj2048Ef6__halfS2_S2_fjLb0ELj1024ELj4ENS_18Kernel_traits_baseILj2048EfS2_S2_S2_fjLj1024EEEEELb0EEEvNS_9BwdParamsE,"",@"SHT_CUDA_INFO"
	.sectionflags	@""
	.align	4


	//----- nvinfo : EIATTR_CUDA_API_VERSION
	.align		4
        /*0000*/ 	.byte	0x04, 0x37
        /*0002*/ 	.short	(.L_2033 - .L_2032)
.L_2032:
        /*0004*/ 	.word	0x00000082


	//----- nvinfo : EIATTR_SW2861232_WAR
	.align		4
.L_2033:
        /*0008*/ 	.byte	0x01, 0x35
	.zero		2


	//----- nvinfo : EIATTR_PARAM_CBANK
	.align		4
        /*000c*/ 	.byte	0x04, 0x0a
        /*000e*/ 	.short	(.L_2035 - .L_2034)
	.align		4
.L_2034:
        /*0010*/ 	.word	index@(.nv.constant0._ZN10layer_norm40ln_parallel_residual_bwd_finalize_kernelINS_22Kernel_traits_finalizeILj2048Ef6__halfS2_S2_fjLb0ELj1024ELj4ENS_18Kernel_traits_baseILj2048EfS2_S2_S2_fjLj1024EEEEELb0EEEvNS_9BwdParamsE)
        /*0014*/ 	.short	0x0160
        /*0016*/ 	.short	0x0128


	//----- nvinfo : EIATTR_CBANK_PARAM_SIZE
	.align		4
.L_2035:
        /*0018*/ 	.byte	0x03, 0x19
        /*001a*/ 	.short	0x0128


	//----- nvinfo : EIATTR_KPARAM_INFO
	.align		4
        /*001c*/ 	.byte	0x04, 0x17
        /*001e*/ 	.short	(.L_2037 - .L_2036)
.L_2036:
        /*0020*/ 	.word	0x00000000
        /*0024*/ 	.short	0x0000
        /*0026*/ 	.short	0x0000
        /*0028*/ 	.byte	0x00, 0xf0, 0xa1, 0x04


	//----- nvinfo : EIATTR_MAXREG_COUNT
	.align		4
.L_2037:
        /*002c*/ 	.byte	0x03, 0x1b
        /*002e*/ 	.short	0x0040


	//----- nvinfo : EIATTR_NUM_BARRIERS
	.align		4
        /*0030*/ 	.byte	0x02, 0x4c
        /*0032*/ 	.byte	0x01
	.zero		1


	//----- nvinfo : EIATTR_MERCURY_ISA_VERSION
	.align		4
        /*0034*/ 	.byte	0x03, 0x5f
        /*0036*/ 	.short	0x0000


	//----- nvinfo : EIATTR_COOP_GROUP_MASK_REGIDS
	.align		4
        /*0038*/ 	.byte	0x04, 0x29
        /*003a*/ 	.short	(.L_2039 - .L_2038)


	//   ....[0]....
.L_2038:
        /*003c*/ 	.word	0xffffffff


	//   ....[1]....
        /*0040*/ 	.word	0xffffffff


	//   ....[2]....
        /*0044*/ 	.word	0xffffffff


	//   ....[3]....
        /*0048*/ 	.word	0xffffffff


	//   ....[4]....
        /*004c*/ 	.word	0xffffffff


	//   ....[5]....
        /*0050*/ 	.word	0xffffffff


	//   ....[6]....
        /*0054*/ 	.word	0xffffffff


	//   ....[7]....
        /*0058*/ 	.word	0xffffffff


	//   ....[8]....
        /*005c*/ 	.word	0xffffffff


	//   ....[9]....
        /*0060*/ 	.word	0xffffffff


	//   ....[10]....
        /*0064*/ 	.word	0xffffffff


	//   ....[11]....
        /*0068*/ 	.word	0xffffffff


	//   ....[12]....
        /*006c*/ 	.word	0xffffffff


	//   ....[13]....
        /*0070*/ 	.word	0xffffffff


	//   ....[14]....
        /*0074*/ 	.word	0xffffffff


	//   ....[15]....
        /*0078*/ 	.word	0xffffffff


	//   ....[16]....
        /*007c*/ 	.word	0xffffffff


	//   ....[17]....
        /*0080*/ 	.word	0xffffffff


	//   ....[18]....
        /*0084*/ 	.word	0xffffffff


	//   ....[19]....
        /*0088*/ 	.word	0xffffffff


	//   ....[20]....
        /*008c*/ 	.word	0xffffffff


	//   ....[21]....
        /*0090*/ 	.word	0xffffffff


	//   ....[22]....
        /*0094*/ 	.word	0xffffffff


	//   ....[23]....
        /*0098*/ 	.word	0xffffffff


	//   ....[24]....
        /*009c*/ 	.word	0xffffffff


	//   ....[25]....
        /*00a0*/ 	.word	0xffffffff


	//   ....[26]....
        /*00a4*/ 	.word	0xffffffff


	//   ....[27]....
        /*00a8*/ 	.word	0xffffffff


	//   ....[28]....
        /*00ac*/ 	.word	0xffffffff


	//   ....[29]....
        /*00b0*/ 	.word	0xffffffff


	//   ....[30]....
        /*00b4*/ 	.word	0xffffffff


	//   ....[31]....
        /*00b8*/ 	.word	0xffffffff


	//   ....[32]....
        /*00bc*/ 	.word	0xffffffff


	//   ....[33]....
        /*00c0*/ 	.word	0xffffffff


	//   ....[34]....
        /*00c4*/ 	.word	0xffffffff


	//   ....[35]....
        /*00c8*/ 	.word	0xffffffff


	//   ....[36]....
        /*00cc*/ 	.word	0xffffffff


	//   ....[37]....
        /*00d0*/ 	.word	0xffffffff


	//   ....[38]....
        /*00d4*/ 	.word	0xffffffff


	//   ....[39]....
        /*00d8*/ 	.word	0xffffffff


	//----- nvinfo : EIATTR_COOP_GROUP_INSTR_OFFSETS
	.align		4
.L_2039:
        /*00dc*/ 	.byte	0x04, 0x28
        /*00de*/ 	.short	(.L_2041 - .L_2040)


	//   ....[0]....
.L_2040:
        /*00e0*/ 	.word	0x00000b70


	//   ....[1]....
        /*00e4*/ 	.word	0x00000ba0


	//   ....[2]....
        /*00e8*/ 	.word	0x00000bb0


	//   ....[3]....
        /*00ec*/ 	.word	0x00000bc0


	//   ....[4]....
        /*00f0*/ 	.word	0x00000bf0


	//   ....[5]....
        /*00f4*/ 	.word	0x00000c10


	//   ....[6]....
        /*00f8*/ 	.word	0x00000c20


	//   ....[7]....
        /*00fc*/ 	.word	0x00000c30


	//   ....[8]....
        /*0100*/ 	.word	0x00000c60


	//   ....[9]....
        /*0104*/ 	.word	0x00000c80


	//   ....[10]....
        /*0108*/ 	.word	0x00000ca0


	//   ....[11]....
        /*010c*/ 	.word	0x00000cb0


	//   ....[12]....
        /*0110*/ 	.word	0x00000ce0


	//   ....[13]....
        /*0114*/ 	.word	0x00000d00


	//   ....[14]....
        /*0118*/ 	.word	0x00000d20


	//   ....[15]....
        /*011c*/ 	.word	0x00000d30


	//   ....[16]....
        /*0120*/ 	.word	0x00000d60


	//   ....[17]....
        /*0124*/ 	.word	0x00000d90


	//   ....[18]....
        /*0128*/ 	.word	0x00000da0


	//   ....[19]....
        /*012c*/ 	.word	0x00000db0


	//   ....[20]....
        /*0130*/ 	.word	0x00001080


	//   ....[21]....
        /*0134*/ 	.word	0x000010f0


	//   ....[22]....
        /*0138*/ 	.word	0x00001150


	//   ....[23]....
        /*013c*/ 	.word	0x000011b0


	//   ....[24]....
        /*0140*/ 	.word	0x00001220


	//   ....[25]....
        /*0144*/ 	.word	0x00001290


	//   ....[26]....
        /*0148*/ 	.word	0x000012f0


	//   ....[27]....
        /*014c*/ 	.word	0x00001350


	//   ....[28]....
        /*0150*/ 	.word	0x000013b0


	//   ....[29]....
        /*0154*/ 	.word	0x00001420


	//   ....[30]....
        /*0158*/ 	.word	0x00001490


	//   ....[31]....
        /*015c*/ 	.word	0x000014f0


	//   ....[32]....
        /*0160*/ 	.word	0x00001550


	//   ....[33]....
        /*0164*/ 	.word	0x000015b0


	//   ....[34]....
        /*0168*/ 	.word	0x00001620


	//   ....[35]....
        /*016c*/ 	.word	0x00001690


	//   ....[36]....
        /*0170*/ 	.word	0x000016f0


	//   ....[37]....
        /*0174*/ 	.word	0x00001750


	//   ....[38]....
        /*0178*/ 	.word	0x000017b0


	//   ....[39]....
        /*017c*/ 	.word	0x00001810


	//----- nvinfo : EIATTR_EXIT_INSTR_OFFSETS
	.align		4
.L_2041:
        /*0180*/ 	.byte	0x04, 0x1c
        /*0182*/ 	.short	(.L_2043 - .L_2042)


	//   ....[0]....
.L_2042:
        /*0184*/ 	.word	0x00000070


	//   ....[1]....
        /*0188*/ 	.word	0x00001020


	//----- nvinfo : EIATTR_MAX_THREADS
	.align		4
.L_2043:
        /*018c*/ 	.byte	0x04, 0x05
        /*018e*/ 	.short	(.L_2045 - .L_2044)
.L_2044:
        /*0190*/ 	.word	0x00000400
        /*0194*/ 	.word	0x00000001
        /*0198*/ 	.word	0x00000001


	//----- nvinfo : EIATTR_CRS_STACK_SIZE
	.align		4
.L_2045:
        /*019c*/ 	.byte	0x04, 0x1e
        /*019e*/ 	.short	(.L_2047 - .L_2046)
.L_2046:
        /*01a0*/ 	.word	0x00000000
.L_2047:


//--------------------- .nv.info._ZN10layer_norm31ln_parallel_residual_bwd_kernelINS_13Kernel_traitsIf6__halfS2_S2_fjLj2048ELj1ELj1ELj4ELj16ENS_18Kernel_traits_baseILj2048EfS2_S2_S2_fjLj128EEEEELb1ELb1ELb0EEEvNS_9BwdParamsE --------------------------
	.section	.nv.info._ZN10layer_norm31ln_parallel_residual_bwd_kernelINS_13Kernel_traitsIf6__halfS2_S2_fjLj2048ELj1ELj1ELj4ELj16ENS_18Kernel_traits_baseILj2048EfS2_S2_S2_fjLj128EEEEELb1ELb1ELb0EEEvNS_9BwdParamsE,"",@"SHT_CUDA_INFO"
	.sectionflags	@""
	.align	4


	//----- nvinfo : EIATTR_CUDA_API_VERSION
	.align		4
        /*0000*/ 	.byte	0x04, 0x37
        /*0002*/ 	.short	(.L_2049 - .L_2048)
.L_2048:
        /*0004*/ 	.word	0x00000082


	//----- nvinfo : EIATTR_SW2861232_WAR
	.align		4
.L_2049:
        /*0008*/ 	.byte	0x01, 0x35
	.zero		2


	//----- nvinfo : EIATTR_PARAM_CBANK
	.align		4
        /*000c*/ 	.byte	0x04, 0x0a
        /*000e*/ 	.short	(.L_2051 - .L_2050)
	.align		4
.L_2050:
        /*0010*/ 	.word	index@(.nv.constant0._ZN10layer_norm31ln_parallel_residual_bwd_kernelINS_13Kernel_traitsIf6__halfS2_S2_fjLj2048ELj1ELj1ELj4ELj16ENS_18Kernel_traits_baseILj2048EfS2_S2_S2_fjLj128EEEEELb1ELb1ELb0EEEvNS_9BwdParamsE)
        /*0014*/ 	.short	0x0160
        /*0016*/ 	.short	0x0128


	//----- nvinfo : EIATTR_CBANK_PARAM_SIZE
	.align		4
.L_2051:
        /*0018*/ 	.byte	0x03, 0x19
        /*001a*/ 	.short	0x0128


	//----- nvinfo : EIATTR_KPARAM_INFO
	.align		4
        /*001c*/ 	.byte	0x04, 0x17
        /*001e*/ 	.short	(.L_2053 - .L_2052)
.L_2052:
        /*0020*/ 	.word	0x00000000
        /*0024*/ 	.short	0x0000
        /*0026*/ 	.short	0x0000
        /*0028*/ 	.byte	0x00, 0xf0, 0xa1, 0x04


	//----- nvinfo : EIATTR_MAXREG_COUNT
	.align		4
.L_2053:
        /*002c*/ 	.byte	0x03, 0x1b
        /*002e*/ 	.short	0x00ff


	//----- nvinfo : EIATTR_NUM_BARRIERS
	.align		4
        /*0030*/ 	.byte	0x02, 0x4c
        /*0032*/ 	.byte	0x01
	.zero		1


	//----- nvinfo : EIATTR_MERCURY_ISA_VERSION
	.align		4
        /*0034*/ 	.byte	0x03, 0x5f
        /*0036*/ 	.short	0x0000


	//----- nvinfo : EIATTR_COOP_GROUP_MASK_REGIDS
	.align		4
        /*0038*/ 	.byte	0x04, 0x29
        /*003a*/ 	.short	(.L_2055 - .L_2054)


	//   ....[0]....
.L_2054:
        /*003c*/ 	.word	0xffffffff


	//   ....[1]....
        /*0040*/ 	.word	0xffffffff


	//   ....[2]....
        /*0044*/ 	.word	0xffffffff


	//   ....[3]....
        /*0048*/ 	.word	0xffffffff


	//   ....[4]....
        /*004c*/ 	.word	0xffffffff


	//   ....[5]....
        /*0050*/ 	.word	0xffffffff


	//   ....[6]....
        /*0054*/ 	.word	0xffffffff


	//   ....[7]....
        /*0058*/ 	.word	0xffffffff


	//   ....[8]....
        /*005c*/ 	.word	0xffffffff


	//   ....[9]....
        /*0060*/ 	.word	0xffffffff


	//   ....[10]....
        /*0064*/ 	.word	0xffffffff


	//   ....[11]....
        /*0068*/ 	.word	0xffffffff


	//   ....[12]....
        /*006c*/ 	.word	0xffffffff


	//   ....[13]....
        /*0070*/ 	.word	0xffffffff


	//   ....[14]....
        /*0074*/ 	.word	0xffffffff


	//   ....[15]....
        /*0078*/ 	.word	0xffffffff


	//   ....[16]....
        /*007c*/ 	.word	0xffffffff


	//   ....[17]....
        /*0080*/ 	.word	0xffffffff


	//   ....[18]....
        /*0084*/ 	.word	0xffffffff


	//   ....[19]....
        /*0088*/ 	.word	0xffffffff


	//----- nvinfo : EIATTR_COOP_GROUP_INSTR_OFFSETS
	.align		4
.L_2055:
        /*008c*/ 	.byte	0x04, 0x28
        /*008e*/ 	.short	(.L_2057 - .L_2056)


	//   ....[0]....
.L_2056:
        /*0090*/ 	.word	0x00001040


	//   ....[1]....
        /*0094*/ 	.word	0x00001060


	//   ....[2]....
        /*0098*/ 	.word	0x00001080


	//   ....[3]....
        /*009c*/ 	.word	0x000010a0


	//   ....[4]....
        /*00a0*/ 	.word	0x000010c0


	//   ....[5]....
        /*00a4*/ 	.word	0x000010e0


	//   ....[6]....
        /*00a8*/ 	.word	0x00001100


	//   ....[7]....
        /*00ac*/ 	.word	0x00001120


	//   ....[8]....
        /*00b0*/ 	.word	0x00001140


	//   ....[9]....
        /*00b4*/ 	.word	0x00001160


	//   ....[10]....
        /*00b8*/ 	.word	0x00002600


	//   ....[11]....
        /*00bc*/ 	.word	0x00002680


	//   ....[12]....
        /*00c0*/ 	.word	0x00002700


	//   ....[13]....
        /*00c4*/ 	.word	0x00002770


	//   ....[14]....
        /*00c8*/ 	.word	0x000027f0


	//   ....[15]....
        /*00cc*/ 	.word	0x00002860


	//   ....[16]....
        /*00d0*/ 	.word	0x000028e0


	//   ....[17]....
        /*00d4*/ 	.word	0x00002950


	//   ....[18]....
        /*00d8*/ 	.word	0x000029d0


	//   ....[19]....
        /*00dc*/ 	.word	0x00002a40


	//----- nvinfo : EIATTR_EXIT_INSTR_OFFSETS
	.align		4
.L_2057:
        /*00e0*/ 	.byte	0x04, 0x1c
        /*00e2*/ 	.short	(.L_2059 - .L_2058)


	//   ....[0]....
.L_2058:
        /*00e4*/ 	.word	0x00002520


	//   ....[1]....
        /*00e8*/ 	.word	0x000025a0


	//----- nvinfo : EIATTR_MAX_THREADS
	.align		4
.L_2059:
        /*00ec*/ 	.byte	0x04, 0x05
        /*00ee*/ 	.short	(.L_2061 - .L_2060)
.L_2060:
        /*00f0*/ 	.word	0x00000080
        /*00f4*/ 	.word	0x00000001
        /*00f8*/ 	.word	0x00000001


	//----- nvinfo : EIATTR_CRS_STACK_SIZE
	.align		4
.L_2061:
        /*00fc*/ 	.byte	0x04, 0x1e
        /*00fe*/ 	.short	(.L_2063 - .L_2062)
.L_2062:
        /*0100*/ 	.word	0x00000000
.L_2063:


//--------------------- .nv.info._ZN10layer_norm22ln_bwd_finalize_kernelINS_22Kernel_traits_finalizeILj2048Ef6__halfS2_S2_fjLb0ELj1024ELj4ENS_18Kernel_traits_baseILj2048EfS2_S2_S2_fjLj1024EEEEELb0ELb1EEEvNS_9BwdParamsE --------------------------
	.section	.nv.info._ZN10layer_norm22ln_bwd_finalize_kernelINS_22Kernel_traits_finalizeILj2048Ef6__halfS2_S2_fjLb0ELj1024ELj4ENS_18Kernel_traits_baseILj2048EfS2_S2_S2_fjLj1024EEEEELb0ELb1EEEvNS_9BwdParamsE,"",@"SHT_CUDA_INFO"
	.sectionflags	@""
	.align	4


	//----- nvinfo : EIATTR_CUDA_API_VERSION
	.align		4
        /*0000*/ 	.byte	0x04, 0x37
        /*0002*/ 	.short	(.L_2065 - .L_2064)
.L_2064:
        /*0004*/ 	.word	0x00000082


	//----- nvinfo : EIATTR_SW2861232_WAR
	.align		4
.L_2065:
        /*0008*/ 	.byte	0x01, 0x35
	.zero		2


	//----- nvinfo : EIATTR_PARAM_CBANK
	.align		4
        /*000c*/ 	.byte	0x04, 0x0a
        /*000e*/ 	.short	(.L_2067 - .L_2066)
	.align		4
.L_2066:
        /*0010*/ 	.word	index@(.nv.constant0._ZN10layer_norm22ln_bwd_finalize_kernelINS_22Kernel_traits_finalizeILj2048Ef6__halfS2_S2_fjLb0ELj1024ELj4ENS_18Kernel_traits_baseILj2048EfS2_S2_S2_fjLj1024EEEEELb0ELb1EEEvNS_9BwdParamsE)
        /*0014*/ 	.short	0x0160
        /*0016*/ 	.short	0x0128


	//----- nvinfo : EIATTR_CBANK_PARAM_SIZE
	.align		4
.L_2067:
        /*0018*/ 	.byte	0x03, 0x19
        /*001a*/ 	.short	0x0128


	//----- nvinfo : EIATTR_KPARAM_INFO
	.align		4
        /*001c*/ 	.byte	0x04, 0x17
        /*001e*/ 	.short	(.L_2069 - .L_2068)
.L_2068:
        /*0020*/ 	.word	0x00000000
        /*0024*/ 	.short	0x0000
        /*0026*/ 	.short	0x0000
        /*0028*/ 	.byte	0x00, 0xf0, 0xa1, 0x04


	//----- nvinfo : EIATTR_MAXREG_COUNT
	.align		4
.L_2069:
        /*002c*/ 	.byte	0x03, 0x1b
        /*002e*/ 	.short	0x0040


	//----- nvinfo : EIATTR_NUM_BARRIERS
	.align		4
        /*0030*/ 	.byte	0x02, 0x4c
        /*0032*/ 	.byte	0x01
	.zero		1


	//----- nvinfo : EIATTR_MERCURY_ISA_VERSION
	.align		4
        /*0034*/ 	.byte	0x03, 0x5f
        /*0036*/ 	.short	0x0000


	//----- nvinfo : EIATTR_COOP_GROUP_MASK_REGIDS
	.align		4
        /*0038*/ 	.byte	0x04, 0x29
        /*003a*/ 	.short	(.L_2071 - .L_2070)


	//   ....[0]....
.L_2070:
        /*003c*/ 	.word	0xffffffff


	//   ....[1]....
        /*0040*/ 	.word	0xffffffff


	//   ....[2]....
        /*0044*/ 	.word	0xffffffff


	//   ....[3]....
        /*0048*/ 	.word	0xffffffff


	//   ....[4]....
        /*004c*/ 	.word	0xffffffff


	//   ....[5]....
        /*0050*/ 	.word	0xffffffff


	//   ....[6]....
        /*0054*/ 	.word	0xffffffff


	//   ....[7]....
        /*0058*/ 	.word	0xffffffff


	//   ....[8]....
        /*005c*/ 	.word	0xffffffff


	//   ....[9]....
        /*0060*/ 	.word	0xffffffff


	//   ....[10]....
        /*0064*/ 	.word	0xffffffff


	//   ....[11]....
        /*0068*/ 	.word	0xffffffff


	//   ....[12]....
        /*006c*/ 	.word	0xffffffff


	//   ....[13]....
        /*0070*/ 	.word	0xffffffff


	//   ....[14]....
        /*0074*/ 	.word	0xffffffff


	//   ....[15]....
        /*0078*/ 	.word	0xffffffff


	//   ....[16]....
        /*007c*/ 	.word	0xffffffff


	//   ....[17]....
        /*0080*/ 	.word	0xffffffff


	//   ....[18]....
        /*0084*/ 	.word	0xffffffff


	//   ....[19]....
        /*0088*/ 	.word	0xffffffff


	//----- nvinfo : EIATTR_COOP_GROUP_INSTR_OFFSETS
	.align		4
.L_2071:
        /*008c*/ 	.byte	0x04, 0x28
        /*008e*/ 	.short	(.L_2073 - .L_2072)


	//   ....[0]....
.L_2072:
        /*0090*/ 	.word	0x000007f0


	//   ....[1]....
        /*0094*/ 	.word	0x00000820


	//   ....[2]....
        /*0098*/ 	.word	0x00000840


	//   ....[3]....
        /*009c*/ 	.word	0x00000850


	//   ....[4]....
        /*00a0*/ 	.word	0x00000880


	//   ....[5]....
        /*00a4*/ 	.word	0x00000890


	//   ....[6]....
        /*00a8*/ 	.word	0x000008c0


	//   ....[7]....
        /*00ac*/ 	.word	0x000008d0


	//   ....[8]....
        /*00b0*/ 	.word	0x00000900


	//   ....[9]....
        /*00b4*/ 	.word	0x00000910


	//   ....[10]....
        /*00b8*/ 	.word	0x00000ab0


	//   ....[11]....
        /*00bc*/ 	.word	0x00000b30


	//   ....[12]....
        /*00c0*/ 	.word	0x00000b90


	//   ....[13]....
        /*00c4*/ 	.word	0x00000bf0


	//   ....[14]....
        /*00c8*/ 	.word	0x00000c60


	//   ....[15]....
        /*00cc*/ 	.word	0x00000cd0


	//   ....[16]....
        /*00d0*/ 	.word	0x00000d30


	//   ....[17]....
        /*00d4*/ 	.word	0x00000d90


	//   ....[18]....
        /*00d8*/ 	.word	0x00000df0


	//   ....[19]....
        /*00dc*/ 	.word	0x00000e50


	//----- nvinfo : EIATTR_EXIT_INSTR_OFFSETS
	.align		4
.L_2073:
        /*00e0*/ 	.byte	0x04, 0x1c
        /*00e2*/ 	.short	(.L_2075 - .L_2074)


	//   ....[0]....
.L_2074:
        /*00e4*/ 	.word	0x00000070


	//   ....[1]....
        /*00e8*/ 	.word	0x00000a50


	//----- nvinfo : EIATTR_MAX_THREADS
	.align		4
.L_2075:
        /*00ec*/ 	.byte	0x04, 0x05
        /*00ee*/ 	.short	(.L_2077 - .L_2076)
.L_2076:
        /*00f0*/ 	.word	0x00000400
        /*00f4*/ 	.word	0x00000001
        /*00f8*/ 	.word	0x00000001


	//----- nvinfo : EIATTR_CRS_STACK_SIZE
	.align		4
.L_2077:
        /*00fc*/ 	.byte	0x04, 0x1e
        /*00fe*/ 	.short	(.L_2079 - .L_2078)
.L_2078:
        /*0100*/ 	.word	0x00000000
.L_2079:


//--------------------- .nv.info._ZN10layer_norm40ln_parallel_residual_bwd_finalize_kernelINS_22Kernel_traits_finalizeILj2048Ef6__halfS2_S2_fjLb0ELj1024ELj4ENS_18Kernel_traits_baseILj2048EfS2_S2_S2_fjLj1024EEEEELb1EEEvNS_9BwdParamsE --------------------------
	.section	.nv.info._ZN10layer_norm40ln_parallel_residual_bwd_finalize_kernelINS_22Kernel_traits_finalizeILj2048Ef6__halfS2_S2_fjLb0ELj1024ELj4ENS_18Kernel_traits_baseILj2048EfS2_S2_S2_fjLj1024EEEEELb1EEEvNS_9BwdParamsE,"",@"SHT_CUDA_INFO"
	.sectionflags	@""
	.align	4


	//----- nvinfo : EIATTR_CUDA_API_VERSION
	.align		4
        /*0000*/ 	.byte	0x04, 0x37
        /*0002*/ 	.short	(.L_2081 - .L_2080)
.L_2080:
        /*0004*/ 	.word	0x00000082


	//----- nvinfo : EIATTR_SW2861232_WAR
	.align		4
.L_2081:
        /*0008*/ 	.byte	0x01, 0x35
	.zero		2


	//----- nvinfo : EIATTR_PARAM_CBANK
	.align		4
        /*000c*/ 	.byte	0x04, 0x0a
        /*000e*/ 	.short	(.L_2083 - .L_2082)
	.align		4
.L_2082:
        /*0010*/ 	.word	index@(.nv.constant0._ZN10layer_norm40ln_parallel_residual_bwd_finalize_kernelINS_22Kernel_traits_finalizeILj2048Ef6__halfS2_S2_fjLb0ELj1024ELj4ENS_18Kernel_traits_baseILj2048EfS2_S2_S2_fjLj1024EEEEELb1EEEvNS_9BwdParamsE)
        /*0014*/ 	.short	0x0160
        /*0016*/ 	.short	0x0128


	//----- nvinfo : EIATTR_CBANK_PARAM_SIZE
	.align		4
.L_2083:
        /*0018*/ 	.byte	0x03, 0x19
        /*001a*/ 	.short	0x0128


	//----- nvinfo : EIATTR_KPARAM_INFO
	.align		4
        /*001c*/ 	.byte	0x04, 0x17
        /*001e*/ 	.short	(.L_2085 - .L_2084)
.L_2084:
        /*0020*/ 	.word	0x00000000
        /*0024*/ 	.short	0x0000
        /*0026*/ 	.short	0x0000
        /*0028*/ 	.byte	0x00, 0xf0, 0xa1, 0x04


	//----- nvinfo : EIATTR_MAXREG_COUNT
	.align		4
.L_2085:
        /*002c*/ 	.byte	0x03, 0x1b
        /*002e*/ 	.short	0x0040


	//----- nvinfo : EIATTR_NUM_BARRIERS
	.align		4
        /*0030*/ 	.byte	0x02, 0x4c
        /*0032*/ 	.byte	0x01
	.zero		1


	//----- nvinfo : EIATTR_MERCURY_ISA_VERSION
	.align		4
        /*0034*/ 	.byte	0x03, 0x5f
        /*0036*/ 	.short	0x0000


	//----- nvinfo : EIATTR_COOP_GROUP_MASK_REGIDS
	.align		4
        /*0038*/ 	.byte	0x04, 0x29
        /*003a*/ 	.short	(.L_2087 - .L_2086)


	//   ....[0]....
.L_2086:
        /*003c*/ 	.word	0xffffffff


	//   ....[1]....
        /*0040*/ 	.word	0xffffffff


	//   ....[2]....
        /*0044*/ 	.word	0xffffffff


	//   ....[3]....
        /*0048*/ 	.word	0xffffffff


	//   ....[4]....
        /*004c*/ 	.word	0xffffffff


	//   ....[5]....
        /*0050*/ 	.word	0xffffffff


	//   ....[6]....
        /*0054*/ 	.word	0xffffffff


	//   ....[7]....
        /*0058*/ 	.word	0xffffffff


	//   ....[8]....
        /*005c*/ 	.word	0xffffffff


	//   ....[9]....
        /*0060*/ 	.word	0xffffffff


	//   ....[10]....
        /*0064*/ 	.word	0xffffffff


	//   ....[11]....
        /*0068*/ 	.word	0xffffffff


	//   ....[12]....
        /*006c*/ 	.word	0xffffffff


	//   ....[13]....
        /*0070*/ 	.word	0xffffffff


	//   ....[14]....
        /*0074*/ 	.word	0xffffffff


	//   ....[15]....
        /*0078*/ 	.word	0xffffffff


	//   ....[16]....
        /*007c*/ 	.word	0xffffffff


	//   ....[17]....
        /*0080*/ 	.word	0xffffffff


	//   ....[18]....
        /*0084*/ 	.word	0xffffffff


	//   ....[19]....
        /*0088*/ 	.word	0xffffffff


	//   ....[20]....
        /*008c*/ 	.word	0xffffffff


	//   ....[21]....
        /*0090*/ 	.word	0xffffffff


	//   ....[22]....
        /*0094*/ 	.word	0xffffffff


	//   ....[23]....
        /*0098*/ 	.word	0xffffffff


	//   ....[24]....
        /*009c*/ 	.word	0xffffffff


	//   ....[25]....
        /*00a0*/ 	.word	0xffffffff


	//   ....[26]....
        /*00a4*/ 	.word	0xffffffff


	//   ....[27]....
        /*00a8*/ 	.word	0xffffffff


	//   ....[28]....
        /*00ac*/ 	.word	0xffffffff


	//   ....[29]....
        /*00b0*/ 	.word	0xffffffff


	//   ....[30]....
        /*00b4*/ 	.word	0xffffffff


	//   ....[31]....
        /*00b8*/ 	.word	0xffffffff


	//   ....[32]....
        /*00bc*/ 	.word	0xffffffff


	//   ....[33]....
        /*00c0*/ 	.word	0xffffffff


	//   ....[34]....
        /*00c4*/ 	.word	0xffffffff


	//   ....[35]....
        /*00c8*/ 	.word	0xffffffff


	//   ....[36]....
        /*00cc*/ 	.word	0xffffffff


	//   ....[37]....
        /*00d0*/ 	.word	0xffffffff


	//   ....[38]....
        /*00d4*/ 	.word	0xffffffff


	//   ....[39]....
        /*00d8*/ 	.word	0xffffffff


	//----- nvinfo : EIATTR_COOP_GROUP_INSTR_OFFSETS
	.align		4
.L_2087:
        /*00dc*/ 	.byte	0x04, 0x28
        /*00de*/ 	.short	(.L_2089 - .L_2088)


	//   ....[0]....
.L_2088:
        /*00e0*/ 	.word	0x00000b60


	//   ....[1]....
        /*00e4*/ 	.word	0x00000b90


	//   ....[2]....
        /*00e8*/ 	.word	0x00000ba0


	//   ....[3]....
        /*00ec*/ 	.word	0x00000bb0


	//   ....[4]....
        /*00f0*/ 	.word	0x00000be0


	//   ....[5]....
        /*00f4*/ 	.word	0x00000c00


	//   ....[6]....
        /*00f8*/ 	.word	0x00000c10


	//   ....[7]....
        /*00fc*/ 	.word	0x00000c20


	//   ....[8]....
        /*0100*/ 	.word	0x00000c50


	//   ....[9]....
        /*0104*/ 	.word	0x00000c70


	//   ....[10]....
        /*0108*/ 	.word	0x00000c90


	//   ....[11]....
        /*010c*/ 	.word	0x00000ca0


	//   ....[12]....
        /*0110*/ 	.word	0x00000cd0


	//   ....[13]....
        /*0114*/ 	.word	0x00000cf0


	//   ....[14]....
        /*0118*/ 	.word	0x00000d10


	//   ....[15]....
        /*011c*/ 	.word	0x00000d20


	//   ....[16]....
        /*0120*/ 	.word	0x00000d50


	//   ....[17]....
        /*0124*/ 	.word	0x00000d80


	//   ....[18]....
        /*0128*/ 	.word	0x00000d90


	//   ....[19]....
        /*012c*/ 	.word	0x00000da0


	//   ....[20]....
        /*0130*/ 	.word	0x00001050


	//   ....[21]....
        /*0134*/ 	.word	0x000010c0


	//   ....[22]....
        /*0138*/ 	.word	0x00001120


	//   ....[23]....
        /*013c*/ 	.word	0x00001180


	//   ....[24]....
        /*0140*/ 	.word	0x000011f0


	//   ....[25]....
        /*0144*/ 	.word	0x00001260


	//   ....[26]....
        /*0148*/ 	.word	0x000012c0


	//   ....[27]....
        /*014c*/ 	.word	0x00001320


	//   ....[28]....
        /*0150*/ 	.word	0x00001380


	//   ....[29]....
        /*0154*/ 	.word	0x000013f0


	//   ....[30]....
        /*0158*/ 	.word	0x00001460


	//   ....[31]....
        /*015c*/ 	.word	0x000014c0


	//   ....[32]....
        /*0160*/ 	.word	0x00001520


	//   ....[33]....
        /*0164*/ 	.word	0x00001580


	//   ....[34]....
        /*0168*/ 	.word	0x000015f0


	//   ....[35]....
        /*016c*/ 	.word	0x00001660


	//   ....[36]....
        /*0170*/ 	.word	0x000016c0


	//   ....[37]....
        /*0174*/ 	.word	0x00001720


	//   ....[38]....
        /*0178*/ 	.word	0x00001780


	//   ....[39]....
        /*017c*/ 	.word	0x000017e0


	//----- nvinfo : EIATTR_EXIT_INSTR_OFFSETS
	.align		4
.L_2089:
        /*0180*/ 	.byte	0x04, 0x1c
        /*0182*/ 	.short	(.L_2091 - .L_2090)


	//   ....[0]....
.L_2090:
        /*0184*/ 	.word	0x00000070


	//   ....[1]....
        /*0188*/ 	.word	0x00000ff0


	//----- nvinfo : EIATTR_MAX_THREADS
	.align		4
.L_2091:
        /*018c*/ 	.byte	0x04, 0x05
        /*018e*/ 	.short	(.L_2093 - .L_2092)
.L_2092:
        /*0190*/ 	.word	0x00000400
        /*0194*/ 	.word	0x00000001
        /*0198*/ 	.word	0x00000001


	//----- nvinfo : EIATTR_CRS_STACK_SIZE
	.align		4
.L_2093:
        /*019c*/ 	.byte	0x04, 0x1e
        /*019e*/ 	.short	(.L_2095 - .L_2094)
.L_2094:
        /*01a0*/ 	.word	0x00000000
.L_2095:


//--------------------- .nv.info._ZN10layer_norm31ln_parallel_residual_bwd_kernelINS_13Kernel_traitsIf6__halfS2_S2_fjLj2048ELj1ELj1ELj4ELj16ENS_18Kernel_traits_baseILj2048EfS2_S2_S2_fjLj128EEEEELb1ELb1ELb1EEEvNS_9BwdParamsE --------------------------
	.section	.nv.info._ZN10layer_norm31ln_parallel_residual_bwd_kernelINS_13Kernel_traitsIf6__halfS2_S2_fjLj2048ELj1ELj1ELj4ELj16ENS_18Kernel_traits_baseILj2048EfS2_S2_S2_fjLj128EEEEELb1ELb1ELb1EEEvNS_9BwdParamsE,"",@"SHT_CUDA_INFO"
	.sectionflags	@""
	.align	4


	//----- nvinfo : EIATTR_CUDA_API_VERSION
	.align		4
        /*0000*/ 	.byte	0x04, 0x37
        /*0002*/ 	.short	(.L_2097 - .L_2096)
.L_2096:
        /*0004*/ 	.word	0x00000082


	//----- nvinfo : EIATTR_SW2861232_WAR
	.align		4
.L_2097:
        /*0008*/ 	.byte	0x01, 0x35
	.zero		2


	//----- nvinfo : EIATTR_PARAM_CBANK
	.align		4
        /*000c*/ 	.byte	0x04, 0x0a
        /*000e*/ 	.short	(.L_2099 - .L_2098)
	.align		4
.L_2098:
        /*0010*/ 	.word	index@(.nv.constant0._ZN10layer_norm31ln_parallel_residual_bwd_kernelINS_13Kernel_traitsIf6__halfS2_S2_fjLj2048ELj1ELj1ELj4ELj16ENS_18Kernel_traits_baseILj2048EfS2_S2_S2_fjLj128EEEEELb1ELb1ELb1EEEvNS_9BwdParamsE)
        /*0014*/ 	.short	0x0160
        /*0016*/ 	.short	0x0128


	//----- nvinfo : EIATTR_CBANK_PARAM_SIZE
	.align		4
.L_2099:
        /*0018*/ 	.byte	0x03, 0x19
        /*001a*/ 	.short	0x0128


	//----- nvinfo : EIATTR_KPARAM_INFO
	.align		4
        /*001c*/ 	.byte	0x04, 0x17
        /*001e*/ 	.short	(.L_2101 - .L_2100)
.L_2100:
        /*0020*/ 	.word	0x00000000
        /*0024*/ 	.short	0x0000
        /*0026*/ 	.short	0x0000
        /*0028*/ 	.byte	0x00, 0xf0, 0xa1, 0x04


	//----- nvinfo : EIATTR_MAXREG_COUNT
	.align		4
.L_2101:
        /*002c*/ 	.byte	0x03, 0x1b
        /*002e*/ 	.short	0x00ff


	//----- nvinfo : EIATTR_NUM_BARRIERS
	.align		4
        /*0030*/ 	.byte	0x02, 0x4c
        /*0032*/ 	.byte	0x01
	.zero		1


	//----- nvinfo : EIATTR_MERCURY_ISA_VERSION
	.align		4
        /*0034*/ 	.byte	0x03, 0x5f
        /*0036*/ 	.short	0x0000


	//----- nvinfo : EIATTR_COOP_GROUP_MASK_REGIDS
	.align		4
        /*0038*/ 	.byte	0x04, 0x29
        /*003a*/ 	.short	(.L_2103 - .L_2102)


	//   ....[0]....
.L_2102:
        /*003c*/ 	.word	0xffffffff


	//   ....[1]....
        /*0040*/ 	.word	0xffffffff


	//   ....[2]....
        /*0044*/ 	.word	0xffffffff


	//   ....[3]....
        /*0048*/ 	.word	0xffffffff


	//   ....[4]....
        /*004c*/ 	.word	0xffffffff


	//   ....[5]....
        /*0050*/ 	.word	0xffffffff


	//   ....[6]....
        /*0054*/ 	.word	0xffffffff


	//   ....[7]....
        /*0058*/ 	.word	0xffffffff


	//   ....[8]....
        /*005c*/ 	.word	0xffffffff


	//   ....[9]....
        /*0060*/ 	.word	0xffffffff


	//   ....[10]....
        /*0064*/ 	.word	0xffffffff


	//   ....[11]....
        /*0068*/ 	.word	0xffffffff


	//   ....[12]....
        /*006c*/ 	.word	0xffffffff


	//   ....[13]....
        /*0070*/ 	.word	0xffffffff


	//   ....[14]....
        /*0074*/ 	.word	0xffffffff


	//   ....[15]....
        /*0078*/ 	.word	0xffffffff


	//   ....[16]....
        /*007c*/ 	.word	0xffffffff


	//   ....[17]....
        /*0080*/ 	.word	0xffffffff


	//   ....[18]....
        /*0084*/ 	.word	0xffffffff


	//   ....[19]....
        /*0088*/ 	.word	0xffffffff


	//----- nvinfo : EIATTR_COOP_GROUP_INSTR_OFFSETS
	.align		4
.L_2103:
        /*008c*/ 	.byte	0x04, 0x28
        /*008e*/ 	.short	(.L_2105 - .L_2104)


	//   ....[0]....
.L_2104:
        /*0090*/ 	.word	0x00000ed0


	//   ....[1]....
        /*0094*/ 	.word	0x00000ef0


	//   ....[2]....
        /*0098*/ 	.word	0x00000f10


	//   ....[3]....
        /*009c*/ 	.word	0x00000f30


	//   ....[4]....
        /*00a0*/ 	.word	0x00000f50


	//   ....[5]....
        /*00a4*/ 	.word	0x00000f70


	//   ....[6]....
        /*00a8*/ 	.word	0x00000f90


	//   ....[7]....
        /*00ac*/ 	.word	0x00000fb0


	//   ....[8]....
        /*00b0*/ 	.word	0x00000fe0


	//   ....[9]....
        /*00b4*/ 	.word	0x00000ff0


	//   ....[10]....
        /*00b8*/ 	.word	0x000024d0


	//   ....[11]....
        /*00bc*/ 	.word	0x00002550


	//   ....[12]....
        /*00c0*/ 	.word	0x000025d0


	//   ....[13]....
        /*00c4*/ 	.word	0x00002640


	//   ....[14]....
        /*00c8*/ 	.word	0x000026c0


	//   ....[15]....
        /*00cc*/ 	.word	0x00002730


	//   ....[16]....
        /*00d0*/ 	.word	0x000027b0


	//   ....[17]....
        /*00d4*/ 	.word	0x00002820


	//   ....[18]....
        /*00d8*/ 	.word	0x000028a0


	//   ....[19]....
        /*00dc*/ 	.word	0x00002910


	//----- nvinfo : EIATTR_EXIT_INSTR_OFFSETS
	.align		4
.L_2105:
        /*00e0*/ 	.byte	0x04, 0x1c
        /*00e2*/ 	.short	(.L_2107 - .L_2106)


	//   ....[0]....
.L_2106:
        /*00e4*/ 	.word	0x00002470


	//----- nvinfo : EIATTR_MAX_THREADS
	.align		4
.L_2107:
        /*00e8*/ 	.byte	0x04, 0x05
        /*00ea*/ 	.short	(.L_2109 - .L_2108)
.L_2108:
        /*00ec*/ 	.word	0x00000080
        /*00f0*/ 	.word	0x00000001
        /*00f4*/ 	.word	0x00000001


	//----- nvinfo : EIATTR_CRS_STACK_SIZE
	.align		4
.L_2109:
        /*00f8*/ 	.byte	0x04, 0x1e
        /*00fa*/ 	.short	(.L_2111 - .L_2110)
.L_2110:
        /*00fc*/ 	.word	0x00000000
.L_2111:


//--------------------- .nv.info._ZN10layer_norm31ln_parallel_residual_bwd_kernelINS_13Kernel_traitsI6__halfS2_fS2_fjLj2048ELj1ELj1ELj4ELj16ENS_18Kernel_traits_baseILj2048ES2_S2_fS2_fjLj128EEEEELb0ELb0ELb0EEEvNS_9BwdParamsE --------------------------
	.section	.nv.info._ZN10layer_norm31ln_parallel_residual_bwd_kernelINS_13Kernel_traitsI6__halfS2_fS2_fjLj2048ELj1ELj1ELj4ELj16ENS_18Kernel_traits_baseILj2048ES2_S2_fS2_fjLj128EEEEELb0ELb0ELb0EEEvNS_9BwdParamsE,"",@"SHT_CUDA_INFO"
	.sectionflags	@""
	.align	4


	//----- nvinfo : EIATTR_CUDA_API_VERSION
	.align		4
        /*0000*/ 	.byte	0x04, 0x37
        /*0002*/ 	.short	(.L_2113 - .L_2112)
.L_2112:
        /*0004*/ 	.word	0x00000082


	//----- nvinfo : EIATTR_SW2861232_WAR
	.align		4
.L_2113:
        /*0008*/ 	.byte	0x01, 0x35
	.zero		2


	//----- nvinfo : EIATTR_PARAM_CBANK
	.align		4
        /*000c*/ 	.byte	0x04, 0x0a
        /*000e*/ 	.short	(.L_2115 - .L_2114)
	.align		4
.L_2114:
        /*0010*/ 	.word	index@(.nv.constant0._ZN10layer_norm31ln_parallel_residual_bwd_kernelINS_13Kernel_traitsI6__halfS2_fS2_fjLj2048ELj1ELj1ELj4ELj16ENS_18Kernel_traits_baseILj2048ES2_S2_fS2_fjLj128EEEEELb0ELb0ELb0EEEvNS_9BwdParamsE)
        /*0014*/ 	.short	0x0160
        /*0016*/ 	.short	0x0128


	//----- nvinfo : EIATTR_CBANK_PARAM_SIZE
	.align		4
.L_2115:
        /*0018*/ 	.byte	0x03, 0x19
        /*001a*/ 	.short	0x0128


	//----- nvinfo : EIATTR_KPARAM_INFO
	.align		4
        /*001c*/ 	.byte	0x04, 0x17
        /*001e*/ 	.short	(.L_2117 - .L_2116)
.L_2116:
        /*0020*/ 	.word	0x00000000
        /*0024*/ 	.short	0x0000
        /*0026*/ 	.short	0x0000
        /*0028*/ 	.byte	0x00, 0xf0, 0xa1, 0x04


	//----- nvinfo : EIATTR_MAXREG_COUNT
	.align		4
.L_2117:
        /*002c*/ 	.byte	0x03, 0x1b
        /*002e*/ 	.short	0x00ff


	//----- nvinfo : EIATTR_NUM_BARRIERS
	.align		4
        /*0030*/ 	.byte	0x02, 0x4c
        /*0032*/ 	.byte	0x01
	.zero		1


	//----- nvinfo : EIATTR_MERCURY_ISA_VERSION
	.align		4
        /*0034*/ 	.byte	0x03, 0x5f
        /*0036*/ 	.short	0x0000


	//----- nvinfo : EIATTR_COOP_GROUP_MASK_REGIDS
	.align		4
        /*0038*/ 	.byte	0x04, 0x29
        /*003a*/ 	.short	(.L_2119 - .L_2118)


	//   ....[0]....
.L_2118:
        /*003c*/ 	.word	0xffffffff


	//   ....[1]....
        /*0040*/ 	.word	0xffffffff


	//   ....[2]....
        /*0044*/ 	.word	0xffffffff


	//   ....[3]....
        /*0048*/ 	.word	0xffffffff


	//   ....[4]....
        /*004c*/ 	.word	0xffffffff


	//   ....[5]....
        /*0050*/ 	.word	0xffffffff


	//   ....[6]....
        /*0054*/ 	.word	0xffffffff


	//   ....[7]....
        /*0058*/ 	.word	0xffffffff


	//   ....[8]....
        /*005c*/ 	.word	0xffffffff


	//   ....[9]....
        /*0060*/ 	.word	0xffffffff


	//   ....[10]....
        /*0064*/ 	.word	0xffffffff


	//   ....[11]....
        /*0068*/ 	.word	0xffffffff


	//   ....[12]....
        /*006c*/ 	.word	0xffffffff


	//   ....[13]....
        /*0070*/ 	.word	0xffffffff


	//   ....[14]....
        /*0074*/ 	.word	0xffffffff


	//   ....[15]....
        /*0078*/ 	.word	0xffffffff


	//   ....[16]....
        /*007c*/ 	.word	0xffffffff


	//   ....[17]....
        /*0080*/ 	.word	0xffffffff


	//   ....[18]....
        /*0084*/ 	.word	0xffffffff


	//   ....[19]....
        /*0088*/ 	.word	0xffffffff


	//----- nvinfo : EIATTR_COOP_GROUP_INSTR_OFFSETS
	.align		4
.L_2119:
        /*008c*/ 	.byte	0x04, 0x28
        /*008e*/ 	.short	(.L_2121 - .L_2120)


	//   ....[0]....
.L_2120:
        /*0090*/ 	.word	0x00001580


	//   ....[1]....
        /*0094*/ 	.word	0x000015a0


	//   ....[2]....
        /*0098*/ 	.word	0x000015c0


	//   ....[3]....
        /*009c*/ 	.word	0x000015e0


	//   ....[4]....
        /*00a0*/ 	.word	0x00001600


	//   ....[5]....
        /*00a4*/ 	.word	0x00001620


	//   ....[6]....
        /*00a8*/ 	.word	0x00001640


	//   ....[7]....
        /*00ac*/ 	.word	0x00001660


	//   ....[8]....
        /*00b0*/ 	.word	0x00001680


	//   ....[9]....
        /*00b4*/ 	.word	0x000016a0


	//   ....[10]....
        /*00b8*/ 	.word	0x000024f0


	//   ....[11]....
        /*00bc*/ 	.word	0x00002570


	//   ....[12]....
        /*00c0*/ 	.word	0x000025f0


	//   ....[13]....
        /*00c4*/ 	.word	0x00002660


	//   ....[14]....
        /*00c8*/ 	.word	0x000026e0


	//   ....[15]....
        /*00cc*/ 	.word	0x00002750


	//   ....[16]....
        /*00d0*/ 	.word	0x000027d0


	//   ....[17]....
        /*00d4*/ 	.word	0x00002840


	//   ....[18]....
        /*00d8*/ 	.word	0x000028c0


	//   ....[19]....
        /*00dc*/ 	.word	0x00002930


	//----- nvinfo : EIATTR_EXIT_INSTR_OFFSETS
	.align		4
.L_2121:
        /*00e0*/ 	.byte	0x04, 0x1c
        /*00e2*/ 	.short	(.L_2123 - .L_2122)


	//   ....[0]....
.L_2122:
        /*00e4*/ 	.word	0x000023b0


	//   ....[1]....
        /*00e8*/ 	.word	0x00002490


	//----- nvinfo : EIATTR_MAX_THREADS
	.align		4
.L_2123:
        /*00ec*/ 	.byte	0x04, 0x05
        /*00ee*/ 	.short	(.L_2125 - .L_2124)
.L_2124:
        /*00f0*/ 	.word	0x00000080
        /*00f4*/ 	.word	0x00000001
        /*00f8*/ 	.word	0x00000001


	//----- nvinfo : EIATTR_CRS_STACK_SIZE
	.align		4
.L_2125:
        /*00fc*/ 	.byte	0x04, 0x1e
        /*00fe*/ 	.short	(.L_2127 - .L_2126)
.L_2126:
        /*0100*/ 	.word	0x00000000
.L_2127:


//--------------------- .nv.info._ZN10layer_norm31ln_parallel_residual_bwd_kernelINS_13Kernel_traitsI6__halfS2_fS2_fjLj2048ELj1ELj1ELj4ELj16ENS_18Kernel_traits_baseILj2048ES2_S2_fS2_fjLj128EEEEELb0ELb0ELb1EEEvNS_9BwdParamsE --------------------------
	.section	.nv.info._ZN10layer_norm31ln_parallel_residual_bwd_kernelINS_13Kernel_traitsI6__halfS2_fS2_fjLj2048ELj1ELj1ELj4ELj16ENS_18Kernel_traits_baseILj2048ES2_S2_fS2_fjLj128EEEEELb0ELb0ELb1EEEvNS_9BwdParamsE,"",@"SHT_CUDA_INFO"
	.sectionflags	@""
	.align	4


	//----- nvinfo : EIATTR_CUDA_API_VERSION
	.align		4
        /*0000*/ 	.byte	0x04, 0x37
        /*0002*/ 	.short	(.L_2129 - .L_2128)
.L_2128:
        /*0004*/ 	.word	0x00000082


	//----- nvinfo : EIATTR_SW2861232_WAR
	.align		4
.L_2129:
        /*0008*/ 	.byte	0x01, 0x35
	.zero		2


	//----- nvinfo : EIATTR_PARAM_CBANK
	.align		4
        /*000c*/ 	.byte	0x04, 0x0a
        /*000e*/ 	.short	(.L_2131 - .L_2130)
	.align		4
.L_2130:
        /*0010*/ 	.word	index@(.nv.constant0._ZN10layer_norm31ln_parallel_residual_bwd_kernelINS_13Kernel_traitsI6__halfS2_fS2_fjLj2048ELj1ELj1ELj4ELj16ENS_18Kernel_traits_baseILj2048ES2_S2_fS2_fjLj128EEEEELb0ELb0ELb1EEEvNS_9BwdParamsE)
        /*0014*/ 	.short	0x0160
        /*0016*/ 	.short	0x0128


	//----- nvinfo : EIATTR_CBANK_PARAM_SIZE
	.align		4
.L_2131:
        /*0018*/ 	.byte	0x03, 0x19
        /*001a*/ 	.short	0x0128


	//----- nvinfo : EIATTR_KPARAM_INFO
	.align		4
        /*001c*/ 	.byte	0x04, 0x17
        /*001e*/ 	.short	(.L_2133 - .L_2132)
.L_2132:
        /*0020*/ 	.word	0x00000000
        /*0024*/ 	.short	0x0000
        /*0026*/ 	.short	0x0000
        /*0028*/ 	.byte	0x00, 0xf0, 0xa1, 0x04


	//----- nvinfo : EIATTR_MAXREG_COUNT
	.align		4
.L_2133:
        /*002c*/ 	.byte	0x03, 0x1b
        /*002e*/ 	.short	0x00ff


	//----- nvinfo : EIATTR_NUM_BARRIERS
	.align		4
        /*0030*/ 	.byte	0x02, 0x4c
        /*0032*/ 	.byte	0x01
	.zero		1


	//----- nvinfo : EIATTR_MERCURY_ISA_VERSION
	.align		4
        /*0034*/ 	.byte	0x03, 0x5f
        /*0036*/ 	.short	0x0000


	//----- nvinfo : EIATTR_COOP_GROUP_MASK_REGIDS
	.align		4
        /*0038*/ 	.byte	0x04, 0x29
        /*003a*/ 	.short	(.L_2135 - .L_2134)


	//   ....[0]....
.L_2134:
        /*003c*/ 	.word	0xffffffff


	//   ....[1]....
        /*0040*/ 	.word	0xffffffff


	//   ....[2]....
        /*0044*/ 	.word	0xffffffff


	//   ....[3]....
        /*0048*/ 	.word	0xffffffff


	//   ....[4]....
        /*004c*/ 	.word	0xffffffff


	//   ....[5]....
        /*0050*/ 	.word	0xffffffff


	//   ....[6]....
        /*0054*/ 	.word	0xffffffff


	//   ....[7]....
        /*0058*/ 	.word	0xffffffff


	//   ....[8]....
        /*005c*/ 	.word	0xffffffff


	//   ....[9]....
        /*0060*/ 	.word	0xffffffff


	//   ....[10]....
        /*0064*/ 	.word	0xffffffff


	//   ....[11]....
        /*0068*/ 	.word	0xffffffff


	//   ....[12]....
        /*006c*/ 	.word	0xffffffff


	//   ....[13]....
        /*0070*/ 	.word	0xffffffff


	//   ....[14]....
        /*0074*/ 	.word	0xffffffff


	//   ....[15]....
        /*0078*/ 	.word	0xffffffff


	//   ....[16]....
        /*007c*/ 	.word	0xffffffff


	//   ....[17]....
        /*0080*/ 	.word	0xffffffff


	//   ....[18]....
        /*0084*/ 	.word	0xffffffff


	//   ....[19]....
        /*0088*/ 	.word	0xffffffff


	//----- nvinfo : EIATTR_COOP_GROUP_INSTR_OFFSETS
	.align		4
.L_2135:
        /*008c*/ 	.byte	0x04, 0x28
        /*008e*/ 	.short	(.L_2137 - .L_2136)


	//   ....[0]....
.L_2136:
        /*0090*/ 	.word	0x00001620


	//   ....[1]....
        /*0094*/ 	.word	0x00001640


	//   ....[2]....
        /*0098*/ 	.word	0x00001660


	//   ....[3]....
        /*009c*/ 	.word	0x00001680


	//   ....[4]....
        /*00a0*/ 	.word	0x000016a0


	//   ....[5]....
        /*00a4*/ 	.word	0x000016c0


	//   ....[6]....
        /*00a8*/ 	.word	0x000016e0


	//   ....[7]....
        /*00ac*/ 	.word	0x00001700


	//   ....[8]....
        /*00b0*/ 	.word	0x00001720


	//   ....[9]....
        /*00b4*/ 	.word	0x00001740


	//   ....[10]....
        /*00b8*/ 	.word	0x000027b0


	//   ....[11]....
        /*00bc*/ 	.word	0x00002830


	//   ....[12]....
        /*00c0*/ 	.word	0x000028b0


	//   ....[13]....
        /*00c4*/ 	.word	0x00002920


	//   ....[14]....
        /*00c8*/ 	.word	0x000029a0


	//   ....[15]....
        /*00cc*/ 	.word	0x00002a10


	//   ....[16]....
        /*00d0*/ 	.word	0x00002a90


	//   ....[17]....
        /*00d4*/ 	.word	0x00002b00


	//   ....[18]....
        /*00d8*/ 	.word	0x00002b80


	//   ....[19]....
        /*00dc*/ 	.word	0x00002bf0


	//----- nvinfo : EIATTR_EXIT_INSTR_OFFSETS
	.align		4
.L_2137:
        /*00e0*/ 	.byte	0x04, 0x1c
        /*00e2*/ 	.short	(.L_2139 - .L_2138)


	//   ....[0]....
.L_2138:
        /*00e4*/ 	.word	0x00002750


	//----- nvinfo : EIATTR_MAX_THREADS
	.align		4
.L_2139:
        /*00e8*/ 	.byte	0x04, 0x05
        /*00ea*/ 	.short	(.L_2141 - .L_2140)
.L_2140:
        /*00ec*/ 	.word	0x00000080
        /*00f0*/ 	.word	0x00000001
        /*00f4*/ 	.word	0x00000001


	//----- nvinfo : EIATTR_CRS_STACK_SIZE
	.align		4
.L_2141:
        /*00f8*/ 	.byte	0x04, 0x1e
        /*00fa*/ 	.short	(.L_2143 - .L_2142)
.L_2142:
        /*00fc*/ 	.word	0x00000000
.L_2143:


//--------------------- .nv.info._ZN10layer_norm31ln_parallel_residual_bwd_kernelINS_13Kernel_traitsI6__halfS2_fS2_fjLj2048ELj1ELj1ELj4ELj16ENS_18Kernel_traits_baseILj2048ES2_S2_fS2_fjLj128EEEEELb0ELb1ELb0EEEvNS_9BwdParamsE --------------------------
	.section	.nv.info._ZN10layer_norm31ln_parallel_residual_bwd_kernelINS_13Kernel_traitsI6__halfS2_fS2_fjLj2048ELj1ELj1ELj4ELj16ENS_18Kernel_traits_baseILj2048ES2_S2_fS2_fjLj128EEEEELb0ELb1ELb0EEEvNS_9BwdParamsE,"",@"SHT_CUDA_INFO"
	.sectionflags	@""
	.align	4


	//----- nvinfo : EIATTR_CUDA_API_VERSION
	.align		4
        /*0000*/ 	.byte	0x04, 0x37
        /*0002*/ 	.short	(.L_2145 - .L_2144)
.L_2144:
        /*0004*/ 	.word	0x00000082


	//----- nvinfo : EIATTR_SW2861232_WAR
	.align		4
.L_2145:
        /*0008*/ 	.byte	0x01, 0x35
	.zero		2


	//----- nvinfo : EIATTR_PARAM_CBANK
	.align		4
        /*000c*/ 	.byte	0x04, 0x0a
        /*000e*/ 	.short	(.L_2147 - .L_2146)
	.align		4
.L_2146:
        /*0010*/ 	.word	index@(.nv.constant0._ZN10layer_norm31ln_parallel_residual_bwd_kernelINS_13Kernel_traitsI6__halfS2_fS2_fjLj2048ELj1ELj1ELj4ELj16ENS_18Kernel_traits_baseILj2048ES2_S2_fS2_fjLj128EEEEELb0ELb1ELb0EEEvNS_9BwdParamsE)
        /*0014*/ 	.short	0x0160
        /*0016*/ 	.short	0x0128


	//----- nvinfo : EIATTR_CBANK_PARAM_SIZE
	.align		4
.L_2147:
        /*0018*/ 	.byte	0x03, 0x19
        /*001a*/ 	.short	0x0128


	//----- nvinfo : EIATTR_KPARAM_INFO
	.align		4
        /*001c*/ 	.byte	0x04, 0x17
        /*001e*/ 	.short	(.L_2149 - .L_2148)
.L_2148:
        /*0020*/ 	.word	0x00000000
        /*0024*/ 	.short	0x0000
        /*0026*/ 	.short	0x0000
        /*0028*/ 	.byte	0x00, 0xf0, 0xa1, 0x04


	//----- nvinfo : EIATTR_MAXREG_COUNT
	.align		4
.L_2149:
        /*002c*/ 	.byte	0x03, 0x1b
        /*002e*/ 	.short	0x00ff


	//----- nvinfo : EIATTR_NUM_BARRIERS
	.align		4
        /*0030*/ 	.byte	0x02, 0x4c
        /*0032*/ 	.byte	0x01
	.zero		1


	//----- nvinfo : EIATTR_MERCURY_ISA_VERSION
	.align		4
        /*0034*/ 	.byte	0x03, 0x5f
        /*0036*/ 	.short	0x0000


	//----- nvinfo : EIATTR_COOP_GROUP_MASK_REGIDS
	.align		4
        /*0038*/ 	.byte	0x04, 0x29
        /*003a*/ 	.short	(.L_2151 - .L_2150)


	//   ....[0]....
.L_2150:
        /*003c*/ 	.word	0xffffffff


	//   ....[1]....
        /*0040*/ 	.word	0xffffffff


	//   ....[2]....
        /*0044*/ 	.word	0xffffffff


	//   ....[3]....
        /*0048*/ 	.word	0xffffffff


	//   ....[4]....
        /*004c*/ 	.word	0xffffffff


	//   ....[5]....
        /*0050*/ 	.word	0xffffffff


	//   ....[6]....
        /*0054*/ 	.word	0xffffffff


	//   ....[7]....
        /*0058*/ 	.word	0xffffffff


	//   ....[8]....
        /*005c*/ 	.word	0xffffffff


	//   ....[9]....
        /*0060*/ 	.word	0xffffffff


	//   ....[10]....
        /*0064*/ 	.word	0xffffffff


	//   ....[11]....
        /*0068*/ 	.word	0xffffffff


	//   ....[12]....
        /*006c*/ 	.word	0xffffffff


	//   ....[13]....
        /*0070*/ 	.word	0xffffffff


	//   ....[14]....
        /*0074*/ 	.word	0xffffffff


	//   ....[15]....
        /*0078*/ 	.word	0xffffffff


	//   ....[16]....
        /*007c*/ 	.word	0xffffffff


	//   ....[17]....
        /*0080*/ 	.word	0xffffffff


	//   ....[18]....
        /*0084*/ 	.word	0xffffffff


	//   ....[19]....
        /*0088*/ 	.word	0xffffffff


	//----- nvinfo : EIATTR_COOP_GROUP_INSTR_OFFSETS
	.align		4
.L_2151:
        /*008c*/ 	.byte	0x04, 0x28
        /*008e*/ 	.short	(.L_2153 - .L_2152)


	//   ....[0]....
.L_2152:
        /*0090*/ 	.word	0x00000ef0


	//   ....[1]....
        /*0094*/ 	.word	0x00000f10


	//   ....[2]....
        /*0098*/ 	.word	0x00000f30


	//   ....[3]....
        /*009c*/ 	.word	0x00000f50


	//   ....[4]....
        /*00a0*/ 	.word	0x00000f70


	//   ....[5]....
        /*00a4*/ 	.word	0x00000f90


	//   ....[6]....
        /*00a8*/ 	.word	0x00000fb0


	//   ....[7]....
        /*00ac*/ 	.word	0x00000fd0


	//   ....[8]....
        /*00b0*/ 	.word	0x00000ff0


	//   ....[9]....
        /*00b4*/ 	.word	0x00001010


	//   ....[10]....
        /*00b8*/ 	.word	0x00001d80


	//   ....[11]....
        /*00bc*/ 	.word	0x00001e00


	//   ....[12]....
        /*00c0*/ 	.word	0x00001e80


	//   ....[13]....
        /*00c4*/ 	.word	0x00001ef0


	//   ....[14]....
        /*00c8*/ 	.word	0x00001f70


	//   ....[15]....
        /*00cc*/ 	.word	0x00001fe0


	//   ....[16]....
        /*00d0*/ 	.word	0x00002060


	//   ....[17]....
        /*00d4*/ 	.word	0x000020d0


	//   ....[18]....
        /*00d8*/ 	.word	0x00002150


	//   ....[19]....
        /*00dc*/ 	.word	0x000021c0


	//----- nvinfo : EIATTR_EXIT_INSTR_OFFSETS
	.align		4
.L_2153:
        /*00e0*/ 	.byte	0x04, 0x1c
        /*00e2*/ 	.short	(.L_2155 - .L_2154)


	//   ....[0]....
.L_2154:
        /*00e4*/ 	.word	0x00001ca0


	//   ....[1]....
        /*00e8*/ 	.word	0x00001d20


	//----- nvinfo : EIATTR_MAX_THREADS
	.align		4
.L_2155:
        /*00ec*/ 	.byte	0x04, 0x05
        /*00ee*/ 	.short	(.L_2157 - .L_2156)
.L_2156:
        /*00f0*/ 	.word	0x00000080
        /*00f4*/ 	.word	0x00000001
        /*00f8*/ 	.word	0x00000001


	//----- nvinfo : EIATTR_CRS_STACK_SIZE
	.align		4
.L_2157:
        /*00fc*/ 	.byte	0x04, 0x1e
        /*00fe*/ 	.short	(.L_2159 - .L_2158)
.L_2158:
        /*0100*/ 	.word	0x00000000
.L_2159:


//--------------------- .nv.info._ZN10layer_norm31ln_parallel_residual_bwd_kernelINS_13Kernel_traitsI6__halfS2_fS2_fjLj2048ELj1ELj1ELj4ELj16ENS_18Kernel_traits_baseILj2048ES2_S2_fS2_fjLj128EEEEELb0ELb1ELb1EEEvNS_9BwdParamsE --------------------------
	.section	.nv.info._ZN10layer_norm31ln_parallel_residual_bwd_kernelINS_13Kernel_traitsI6__halfS2_fS2_fjLj2048ELj1ELj1ELj4ELj16ENS_18Kernel_traits_baseILj2048ES2_S2_fS2_fjLj128EEEEELb0ELb1ELb1EEEvNS_9BwdParamsE,"",@"SHT_CUDA_INFO"
	.sectionflags	@""
	.align	4


	//----- nvinfo : EIATTR_CUDA_API_VERSION
	.align		4
        /*0000*/ 	.byte	0x04, 0x37
        /*0002*/ 	.short	(.L_2161 - .L_2160)
.L_2160:
        /*0004*/ 	.word	0x00000082


	//----- nvinfo : EIATTR_SW2861232_WAR
	.align		4
.L_2161:
        /*0008*/ 	.byte	0x01, 0x35
	.zero		2


	//----- nvinfo : EIATTR_PARAM_CBANK
	.align		4
        /*000c*/ 	.byte	0x04, 0x0a
        /*000e*/ 	.short	(.L_2163 - .L_2162)
	.align		4
.L_2162:
        /*0010*/ 	.word	index@(.nv.constant0._ZN10layer_norm31ln_parallel_residual_bwd_kernelINS_13Kernel_traitsI6__halfS2_fS2_fjLj2048ELj1ELj1ELj4ELj16ENS_18Kernel_traits_baseILj2048ES2_S2_fS2_fjLj128EEEEELb0ELb1ELb1EEEvNS_9BwdParamsE)
        /*0014*/ 	.short	0x0160
        /*0016*/ 	.short	0x0128


	//----- nvinfo : EIATTR_CBANK_PARAM_SIZE
	.align		4
.L_2163:
        /*0018*/ 	.byte	0x03, 0x19
        /*001a*/ 	.short	0x0128


	//----- nvinfo : EIATTR_KPARAM_INFO
	.align		4
        /*001c*/ 	.byte	0x04, 0x17
        /*001e*/ 	.short	(.L_2165 - .L_2164)
.L_2164:
        /*0020*/ 	.word	0x00000000
        /*0024*/ 	.short	0x0000
        /*0026*/ 	.short	0x0000
        /*0028*/ 	.byte	0x00, 0xf0, 0xa1, 0x04


	//----- nvinfo : EIATTR_MAXREG_COUNT
	.align		4
.L_2165:
        /*002c*/ 	.byte	0x03, 0x1b
        /*002e*/ 	.short	0x00ff


	//----- nvinfo : EIATTR_NUM_BARRIERS
	.align		4
        /*0030*/ 	.byte	0x02, 0x4c
        /*0032*/ 	.byte	0x01
	.zero		1


	//----- nvinfo : EIATTR_MERCURY_ISA_VERSION
	.align		4
        /*0034*/ 	.byte	0x03, 0x5f
        /*0036*/ 	.short	0x0000


	//----- nvinfo : EIATTR_COOP_GROUP_MASK_REGIDS
	.align		4
        /*0038*/ 	.byte	0x04, 0x29
        /*003a*/ 	.short	(.L_2167 - .L_2166)


	//   ....[0]....
.L_2166:
        /*003c*/ 	.word	0xffffffff


	//   ....[1]....
        /*0040*/ 	.word	0xffffffff


	//   ....[2]....
        /*0044*/ 	.word	0xffffffff


	//   ....[3]....
        /*0048*/ 	.word	0xffffffff


	//   ....[4]....
        /*004c*/ 	.word	0xffffffff


	//   ....[5]....
        /*0050*/ 	.word	0xffffffff


	//   ....[6]....
        /*0054*/ 	.word	0xffffffff


	//   ....[7]....
        /*0058*/ 	.word	0xffffffff


	//   ....[8]....
        /*005c*/ 	.word	0xffffffff


	//   ....[9]....
        /*0060*/ 	.word	0xffffffff


	//   ....[10]....
        /*0064*/ 	.word	0xffffffff


	//   ....[11]....
        /*0068*/ 	.word	0xffffffff


	//   ....[12]....
        /*006c*/ 	.word	0xffffffff


	//   ....[13]....
        /*0070*/ 	.word	0xffffffff


	//   ....[14]....
        /*0074*/ 	.word	0xffffffff


	//   ....[15]....
        /*0078*/ 	.word	0xffffffff


	//   ....[16]....
        /*007c*/ 	.word	0xffffffff


	//   ....[17]....
        /*0080*/ 	.word	0xffffffff


	//   ....[18]....
        /*0084*/ 	.word	0xffffffff


	//   ....[19]....
        /*0088*/ 	.word	0xffffffff


	//----- nvinfo : EIATTR_COOP_GROUP_INSTR_OFFSETS
	.align		4
.L_2167:
        /*008c*/ 	.byte	0x04, 0x28
        /*008e*/ 	.short	(.L_2169 - .L_2168)


	//   ....[0]....
.L_2168:
        /*0090*/ 	.word	0x00000ea0


	//   ....[1]....
        /*0094*/ 	.word	0x00000ec0


	//   ....[2]....
        /*0098*/ 	.word	0x00000ee0


	//   ....[3]....
        /*009c*/ 	.word	0x00000f00


	//   ....[4]....
        /*00a0*/ 	.word	0x00000f20


	//   ....[5]....
        /*00a4*/ 	.word	0x00000f40


	//   ....[6]....
        /*00a8*/ 	.word	0x00000f60


	//   ....[7]....
        /*00ac*/ 	.word	0x00000f80


	//   ....[8]....
        /*00b0*/ 	.word	0x00000fa0


	//   ....[9]....
        /*00b4*/ 	.word	0x00000fc0


	//   ....[10]....
        /*00b8*/ 	.word	0x00001d70


	//   ....[11]....
        /*00bc*/ 	.word	0x00001df0


	//   ....[12]....
        /*00c0*/ 	.word	0x00001e70


	//   ....[13]....
        /*00c4*/ 	.word	0x00001ee0


	//   ....[14]....
        /*00c8*/ 	.word	0x00001f60


	//   ....[15]....
        /*00cc*/ 	.word	0x00001fd0


	//   ....[16]....
        /*00d0*/ 	.word	0x00002050


	//   ....[17]....
        /*00d4*/ 	.word	0x000020c0


	//   ....[18]....
        /*00d8*/ 	.word	0x00002140


	//   ....[19]....
        /*00dc*/ 	.word	0x000021b0


	//----- nvinfo : EIATTR_EXIT_INSTR_OFFSETS
	.align		4
.L_2169:
        /*00e0*/ 	.byte	0x04, 0x1c
        /*00e2*/ 	.short	(.L_2171 - .L_2170)


	//   ....[0]....
.L_2170:
        /*00e4*/ 	.word	0x00001d10


	//----- nvinfo : EIATTR_MAX_THREADS
	.align		4
.L_2171:
        /*00e8*/ 	.byte	0x04, 0x05
        /*00ea*/ 	.short	(.L_2173 - .L_2172)
.L_2172:
        /*00ec*/ 	.word	0x00000080
        /*00f0*/ 	.word	0x00000001
        /*00f4*/ 	.word	0x00000001


	//----- nvinfo : EIATTR_CRS_STACK_SIZE
	.align		4
.L_2173:
        /*00f8*/ 	.byte	0x04, 0x1e
        /*00fa*/ 	.short	(.L_2175 - .L_2174)
.L_2174:
        /*00fc*/ 	.word	0x00000000
.L_2175:


//--------------------- .nv.info._ZN10layer_norm31ln_parallel_residual_bwd_kernelINS_13Kernel_traitsI6__halfS2_fS2_fjLj2048ELj1ELj1ELj4ELj16ENS_18Kernel_traits_baseILj2048ES2_S2_fS2_fjLj128EEEEELb1ELb0ELb0EEEvNS_9BwdParamsE --------------------------
	.section	.nv.info._ZN10layer_norm31ln_parallel_residual_bwd_kernelINS_13Kernel_traitsI6__halfS2_fS2_fjLj2048ELj1ELj1ELj4ELj16ENS_18Kernel_traits_baseILj2048ES2_S2_fS2_fjLj128EEEEELb1ELb0ELb0EEEvNS_9BwdParamsE,"",@"SHT_CUDA_INFO"
	.sectionflags	@""
	.align	4


	//----- nvinfo : EIATTR_CUDA_API_VERSION
	.align		4
        /*0000*/ 	.byte	0x04, 0x37
        /*0002*/ 	.short	(.L_2177 - .L_2176)
.L_2176:
        /*0004*/ 	.word	0x00000082


	//----- nvinfo : EIATTR_SW2861232_WAR
	.align		4
.L_2177:
        /*0008*/ 	.byte	0x01, 0x35
	.zero		2


	//----- nvinfo : EIATTR_PARAM_CBANK
	.align		4
        /*000c*/ 	.byte	0x04, 0x0a
        /*000e*/ 	.short	(.L_2179 - .L_2178)
	.align		4
.L_2178:
        /*0010*/ 	.word	index@(.nv.constant0._ZN10layer_norm31ln_parallel_residual_bwd_kernelINS_13Kernel_traitsI6__halfS2_fS2_fjLj2048ELj1ELj1ELj4ELj16ENS_18Kernel_traits_baseILj2048ES2_S2_fS2_fjLj128EEEEELb1ELb0ELb0EEEvNS_9BwdParamsE)
        /*0014*/ 	.short	0x0160
        /*0016*/ 	.short	0x0128


	//----- nvinfo : EIATTR_CBANK_PARAM_SIZE
	.align		4
.L_2179:
        /*0018*/ 	.byte	0x03, 0x19
        /*001a*/ 	.short	0x0128


	//----- nvinfo : EIATTR_KPARAM_INFO
	.align		4
        /*001c*/ 	.byte	0x04, 0x17
        /*001e*/ 	.short	(.L_2181 - .L_2180)
.L_2180:
        /*0020*/ 	.word	0x00000000
        /*0024*/ 	.short	0x0000
        /*0026*/ 	.short	0x0000
        /*0028*/ 	.byte	0x00, 0xf0, 0xa1, 0x04


	//----- nvinfo : EIATTR_MAXREG_COUNT
	.align		4
.L_2181:
        /*002c*/ 	.byte	0x03, 0x1b
        /*002e*/ 	.short	0x00ff


	//----- nvinfo : EIATTR_NUM_BARRIERS
	.align		4
        /*0030*/ 	.byte	0x02, 0x4c
        /*0032*/ 	.byte	0x01
	.zero		1


	//----- nvinfo : EIATTR_MERCURY_ISA_VERSION
	.align		4
        /*0034*/ 	.byte	0x03, 0x5f
        /*0036*/ 	.short	0x0000


	//----- nvinfo : EIATTR_COOP_GROUP_MASK_REGIDS
	.align		4
        /*0038*/ 	.byte	0x04, 0x29
        /*003a*/ 	.short	(.L_2183 - .L_2182)


	//   ....[0]....
.L_2182:
        /*003c*/ 	.word	0xffffffff


	//   ....[1]....
        /*0040*/ 	.word	0xffffffff


	//   ....[2]....
        /*0044*/ 	.word	0xffffffff


	//   ....[3]....
        /*0048*/ 	.word	0xffffffff


	//   ....[4]....
        /*004c*/ 	.word	0xffffffff


	//   ....[5]....
        /*0050*/ 	.word	0xffffffff


	//   ....[6]....
        /*0054*/ 	.word	0xffffffff


	//   ....[7]....
        /*0058*/ 	.word	0xffffffff


	//   ....[8]....
        /*005c*/ 	.word	0xffffffff


	//   ....[9]....
        /*0060*/ 	.word	0xffffffff


	//   ....[10]....
        /*0064*/ 	.word	0xffffffff


	//   ....[11]....
        /*0068*/ 	.word	0xffffffff


	//   ....[12]....
        /*006c*/ 	.word	0xffffffff


	//   ....[13]....
        /*0070*/ 	.word	0xffffffff


	//   ....[14]....
        /*0074*/ 	.word	0xffffffff


	//   ....[15]....
        /*0078*/ 	.word	0xffffffff


	//   ....[16]....
        /*007c*/ 	.word	0xffffffff


	//   ....[17]....
        /*0080*/ 	.word	0xffffffff


	//   ....[18]....
        /*0084*/ 	.word	0xffffffff


	//   ....[19]....
        /*0088*/ 	.word	0xffffffff


	//----- nvinfo : EIATTR_COOP_GROUP_INSTR_OFFSETS
	.align		4
.L_2183:
        /*008c*/ 	.byte	0x04, 0x28
        /*008e*/ 	.short	(.L_2185 - .L_2184)


	//   ....[0]....
.L_2184:
        /*0090*/ 	.word	0x000016d0


	//   ....[1]....
        /*0094*/ 	.word	0x000016f0


	//   ....[2]....
        /*0098*/ 	.word	0x00001710


	//   ....[3]....
        /*009c*/ 	.word	0x00001730


	//   ....[4]....
        /*00a0*/ 	.word	0x00001750


	//   ....[5]....
        /*00a4*/ 	.word	0x00001770


	//   ....[6]....
        /*00a8*/ 	.word	0x00001790


	//   ....[7]....
        /*00ac*/ 	.word	0x000017b0


	//   ....[8]....
        /*00b0*/ 	.word	0x000017d0


	//   ....[9]....
        /*00b4*/ 	.word	0x000017f0


	//   ....[10]....
        /*00b8*/ 	.word	0x00002ba0


	//   ....[11]....
        /*00bc*/ 	.word	0x00002c20


	//   ....[12]....
        /*00c0*/ 	.word	0x00002ca0


	//   ....[13]....
        /*00c4*/ 	.word	0x00002d10


	//   ....[14]....
        /*00c8*/ 	.word	0x00002d90


	//   ....[15]....
        /*00cc*/ 	.word	0x00002e00


	//   ....[16]....
        /*00d0*/ 	.word	0x00002e80


	//   ....[17]....
        /*00d4*/ 	.word	0x00002ef0


	//   ....[18]....
        /*00d8*/ 	.word	0x00002f70


	//   ....[19]....
        /*00dc*/ 	.word	0x00002fe0


	//----- nvinfo : EIATTR_EXIT_INSTR_OFFSETS
	.align		4
.L_2185:
        /*00e0*/ 	.byte	0x04, 0x1c
        /*00e2*/ 	.short	(.L_2187 - .L_2186)


	//   ....[0]....
.L_2186:
        /*00e4*/ 	.word	0x00002a60


	//   ....[1]....
        /*00e8*/ 	.word	0x00002b40


	//----- nvinfo : EIATTR_MAX_THREADS
	.align		4
.L_2187:
        /*00ec*/ 	.byte	0x04, 0x05
        /*00ee*/ 	.short	(.L_2189 - .L_2188)
.L_2188:
        /*00f0*/ 	.word	0x00000080
        /*00f4*/ 	.word	0x00000001
        /*00f8*/ 	.word	0x00000001


	//----- nvinfo : EIATTR_CRS_STACK_SIZE
	.align		4
.L_2189:
        /*00fc*/ 	.byte	0x04, 0x1e
        /*00fe*/ 	.short	(.L_2191 - .L_2190)
.L_2190:
        /*0100*/ 	.word	0x00000000
.L_2191:


//--------------------- .nv.info._ZN10layer_norm31ln_parallel_residual_bwd_kernelINS_13Kernel_traitsI6__halfS2_fS2_fjLj2048ELj1ELj1ELj4ELj16ENS_18Kernel_traits_baseILj2048ES2_S2_fS2_fjLj128EEEEELb1ELb0ELb1EEEvNS_9BwdParamsE --------------------------
	.section	.nv.info._ZN10layer_norm31ln_parallel_residual_bwd_kernelINS_13Kernel_traitsI6__halfS2_fS2_fjLj2048ELj1ELj1ELj4ELj16ENS_18Kernel_traits_baseILj2048ES2_S2_fS2_fjLj128EEEEELb1ELb0ELb1EEEvNS_9BwdParamsE,"",@"SHT_CUDA_INFO"
	.sectionflags	@""
	.align	4


	//----- nvinfo : EIATTR_CUDA_API_VERSION
	.align		4
        /*0000*/ 	.byte	0x04, 0x37
        /*0002*/ 	.short	(.L_2193 - .L_2192)
.L_2192:
        /*0004*/ 	.word	0x00000082


	//----- nvinfo : EIATTR_SW2861232_WAR
	.align		4
.L_2193:
        /*0008*/ 	.byte	0x01, 0x35
	.zero		2


	//----- nvinfo : EIATTR_PARAM_CBANK
	.align		4
        /*000c*/ 	.byte	0x04, 0x0a
        /*000e*/ 	.short	(.L_2195 - .L_2194)
	.align		4
.L_2194:
        /*0010*/ 	.word	index@(.nv.constant0._ZN10layer_norm31ln_parallel_residual_bwd_kernelINS_13Kernel_traitsI6__halfS2_fS2_fjLj2048ELj1ELj1ELj4ELj16ENS_18Kernel_traits_baseILj2048ES2_S2_fS2_fjLj128EEEEELb1ELb0ELb1EEEvNS_9BwdParamsE)
        /*0014*/ 	.short	0x0160
        /*0016*/ 	.short	0x0128


	//----- nvinfo : EIATTR_CBANK_PARAM_SIZE
	.align		4
.L_2195:
        /*0018*/ 	.byte	0x03, 0x19
        /*001a*/ 	.short	0x0128


	//----- nvinfo : EIATTR_KPARAM_INFO
	.align		4
        /*001c*/ 	.byte	0x04, 0x17
        /*001e*/ 	.short	(.L_2197 - .L_2196)
.L_2196:
        /*0020*/ 	.word	0x00000000
        /*0024*/ 	.short	0x0000
        /*0026*/ 	.short	0x0000
        /*0028*/ 	.byte	0x00, 0xf0, 0xa1, 0x04


	//----- nvinfo : EIATTR_MAXREG_COUNT
	.align		4
.L_2197:
        /*002c*/ 	.byte	0x03, 0x1b
        /*002e*/ 	.short	0x00ff


	//----- nvinfo : EIATTR_NUM_BARRIERS
	.align		4
        /*0030*/ 	.byte	0x02, 0x4c
        /*0032*/ 	.byte	0x01
	.zero		1


	//----- nvinfo : EIATTR_MERCURY_ISA_VERSION
	.align		4
        /*0034*/ 	.byte	0x03, 0x5f
        /*0036*/ 	.short	0x0000


	//----- nvinfo : EIATTR_COOP_GROUP_MASK_REGIDS
	.align		4
        /*0038*/ 	.byte	0x04, 0x29
        /*003a*/ 	.short	(.L_2199 - .L_2198)


	//   ....[0]....
.L_2198:
        /*003c*/ 	.word	0xffffffff


	//   ....[1]....
        /*0040*/ 	.word	0xffffffff


	//   ....[2]....
        /*0044*/ 	.word	0xffffffff


	//   ....[3]....
        /*0048*/ 	.word	0xffffffff


	//   ....[4]....
        /*004c*/ 	.word	0xffffffff


	//   ....[5]....
        /*0050*/ 	.word	0xffffffff


	//   ....[6]....
        /*0054*/ 	.word	0xffffffff


	//   ....[7]....
        /*0058*/ 	.word	0xffffffff


	//   ....[8]....
        /*005c*/ 	.word	0xffffffff


	//   ....[9]....
        /*0060*/ 	.word	0xffffffff


	//   ....[10]....
        /*0064*/ 	.word	0xffffffff


	//   ....[11]....
        /*0068*/ 	.word	0xffffffff


	//   ....[12]....
        /*006c*/ 	.word	0xffffffff


	//   ....[13]....
        /*0070*/ 	.word	0xffffffff


	//   ....[14]....
        /*0074*/ 	.word	0xffffffff


	//   ....[15]....
        /*0078*/ 	.word	0xffffffff


	//   ....[16]....
        /*007c*/ 	.word	0xffffffff


	//   ....[17]....
        /*0080*/ 	.word	0xffffffff


	//   ....[18]....
        /*0084*/ 	.word	0xffffffff


	//   ....[19]....
        /*0088*/ 	.word	0xffffffff


	//----- nvinfo : EIATTR_COOP_GROUP_INSTR_OFFSETS
	.align		4
.L_2199:
        /*008c*/ 	.byte	0x04, 0x28
        /*008e*/ 	.short	(.L_2201 - .L_2200)


	//   ....[0]....
.L_2200:
        /*0090*/ 	.word	0x000016e0


	//   ....[1]....
        /*0094*/ 	.word	0x00001700


	//   ....[2]....
        /*0098*/ 	.word	0x00001720


	//   ....[3]....
        /*009c*/ 	.word	0x00001740


	//   ....[4]....
        /*00a0*/ 	.word	0x00001760


	//   ....[5]....
        /*00a4*/ 	.word	0x00001780


	//   ....[6]....
        /*00a8*/ 	.word	0x000017a0


	//   ....[7]....
        /*00ac*/ 	.word	0x000017c0


	//   ....[8]....
        /*00b0*/ 	.word	0x000017e0


	//   ....[9]....
        /*00b4*/ 	.word	0x00001800


	//   ....[10]....
        /*00b8*/ 	.word	0x00002d20


	//   ....[11]....
        /*00bc*/ 	.word	0x00002da0


	//   ....[12]....
        /*00c0*/ 	.word	0x00002e20


	//   ....[13]....
        /*00c4*/ 	.word	0x00002e90


	//   ....[14]....
        /*00c8*/ 	.word	0x00002f10


	//   ....[15]....
        /*00cc*/ 	.word	0x00002f80


	//   ....[16]....
        /*00d0*/ 	.word	0x00003000


	//   ....[17]....
        /*00d4*/ 	.word	0x00003070


	//   ....[18]....
        /*00d8*/ 	.word	0x000030f0


	//   ....[19]....
        /*00dc*/ 	.word	0x00003160


	//----- nvinfo : EIATTR_EXIT_INSTR_OFFSETS
	.align		4
.L_2201:
        /*00e0*/ 	.byte	0x04, 0x1c
        /*00e2*/ 	.short	(.L_2203 - .L_2202)


	//   ....[0]....
.L_2202:
        /*00e4*/ 	.word	0x00002cc0


	//----- nvinfo : EIATTR_MAX_THREADS
	.align		4
.L_2203:
        /*00e8*/ 	.byte	0x04, 0x05
        /*00ea*/ 	.short	(.L_2205 - .L_2204)
.L_2204:
        /*00ec*/ 	.word	0x00000080
        /*00f0*/ 	.word	0x00000001
        /*00f4*/ 	.word	0x00000001


	//----- nvinfo : EIATTR_CRS_STACK_SIZE
	.align		4
.L_2205:
        /*00f8*/ 	.byte	0x04, 0x1e
        /*00fa*/ 	.short	(.L_2207 - .L_2206)
.L_2206:
        /*00fc*/ 	.word	0x00000000
.L_2207:


//--------------------- .nv.info._ZN10layer_norm22ln_bwd_finalize_kernelINS_22Kernel_traits_finalizeILj2048E6__halfS2_fS2_fjLb0ELj1024ELj4ENS_18Kernel_traits_baseILj2048ES2_S2_fS2_fjLj1024EEEEELb0ELb0EEEvNS_9BwdParamsE --------------------------
	.section	.nv.info._ZN10layer_norm22ln_bwd_finalize_kernelINS_22Kernel_traits_finalizeILj2048E6__halfS2_fS2_fjLb0ELj1024ELj4ENS_18Kernel_traits_baseILj2048ES2_S2_fS2_fjLj1024EEEEELb0ELb0EEEvNS_9BwdParamsE,"",@"SHT_CUDA_INFO"
	.sectionflags	@""
	.align	4


	//----- nvinfo : EIATTR_CUDA_API_VERSION
	.align		4
        /*0000*/ 	.byte	0x04, 0x37
        /*0002*/ 	.short	(.L_2209 - .L_2208)
.L_2208:
        /*0004*/ 	.word	0x00000082


	//----- nvinfo : EIATTR_SW2861232_WAR
	.align		4
.L_2209:
        /*0008*/ 	.byte	0x01, 0x35
	.zero		2


	//----- nvinfo : EIATTR_PARAM_CBANK
	.align		4
        /*000c*/ 	.byte	0x04, 0x0a
        /*000e*/ 	.short	(.L_2211 - .L_2210)
	.align		4
.L_2210:
        /*0010*/ 	.word	index@(.nv.constant0._ZN10layer_norm22ln_bwd_finalize_kernelINS_22Kernel_traits_finalizeILj2048E6__halfS2_fS2_fjLb0ELj1024ELj4ENS_18Kernel_traits_baseILj2048ES2_S2_fS2_fjLj1024EEEEELb0ELb0EEEvNS_9BwdParamsE)
        /*0014*/ 	.short	0x0160
        /*0016*/ 	.short	0x0128


	//----- nvinfo : EIATTR_CBANK_PARAM_SIZE
	.align		4
.L_2211:
        /*0018*/ 	.byte	0x03, 0x19
        /*001a*/ 	.short	0x0128


	//----- nvinfo : EIATTR_KPARAM_INFO
	.align		4
        /*001c*/ 	.byte	0x04, 0x17
        /*001e*/ 	.short	(.L_2213 - .L_2212)
.L_2212:
        /*0020*/ 	.word	0x00000000
        /*0024*/ 	.short	0x0000
        /*0026*/ 	.short	0x0000
        /*0028*/ 	.byte	0x00, 0xf0, 0xa1, 0x04


	//----- nvinfo : EIATTR_MAXREG_COUNT
	.align		4
.L_2213:
        /*002c*/ 	.byte	0x03, 0x1b
        /*002e*/ 	.short	0x0040


	//----- nvinfo : EIATTR_NUM_BARRIERS
	.align		4
        /*0030*/ 	.byte	0x02, 0x4c
        /*0032*/ 	.byte	0x01
	.zero		1


	//----- nvinfo : EIATTR_MERCURY_ISA_VERSION
	.align		4
        /*0034*/ 	.byte	0x03, 0x5f
        /*0036*/ 	.short	0x0000


	//----- nvinfo : EIATTR_COOP_GROUP_MASK_REGIDS
	.align		4
        /*0038*/ 	.byte	0x04, 0x29
        /*003a*/ 	.short	(.L_2215 - .L_2214)


	//   ....[0]....
.L_2214:
        /*003c*/ 	.word	0xffffffff


	//   ....[1]....
        /*0040*/ 	.word	0xffffffff


	//   ....[2]....
        /*0044*/ 	.word	0xffffffff


	//   ....[3]....
        /*0048*/ 	.word	0xffffffff


	//   ....[4]....
        /*004c*/ 	.word	0xffffffff


	//   ....[5]....
        /*0050*/ 	.word	0xffffffff


	//   ....[6]....
        /*0054*/ 	.word	0xffffffff


	//   ....[7]....
        /*0058*/ 	.word	0xffffffff


	//   ....[8]....
        /*005c*/ 	.word	0xffffffff


	//   ....[9]....
        /*0060*/ 	.word	0xffffffff


	//   ....[10]....
        /*0064*/ 	.word	0xffffffff


	//   ....[11]....
        /*0068*/ 	.word	0xffffffff


	//   ....[12]....
        /*006c*/ 	.word	0xffffffff


	//   ....[13]....
        /*0070*/ 	.word	0xffffffff


	//   ....[14]....
        /*0074*/ 	.word	0xffffffff


	//   ....[15]....
        /*0078*/ 	.word	0xffffffff


	//   ....[16]....
        /*007c*/ 	.word	0xffffffff


	//   ....[17]....
        /*0080*/ 	.word	0xffffffff


	//   ....[18]....
        /*0084*/ 	.word	0xffffffff


	//   ....[19]....
        /*0088*/ 	.word	0xffffffff


	//----- nvinfo : EIATTR_COOP_GROUP_INSTR_OFFSETS
	.align		4
.L_2215:
        /*008c*/ 	.byte	0x04, 0x28
        /*008e*/ 	.short	(.L_2217 - .L_2216)


	//   ....[0]....
.L_2216:
        /*0090*/ 	.word	0x00000820


	//   ....[1]....
        /*0094*/ 	.word	0x00000850


	//   ....[2]....
        /*0098*/ 	.word	0x00000860


	//   ....[3]....
        /*009c*/ 	.word	0x00000890


	//   ....[4]....
        /*00a0*/ 	.word	0x000008a0


	//   ....[5]....
        /*00a4*/ 	.word	0x000008d0


	//   ....[6]....
        /*00a8*/ 	.word	0x000008f0


	//   ....[7]....
        /*00ac*/ 	.word	0x00000900


	//   ....[8]....
        /*00b0*/ 	.word	0x00000930


	//   ....[9]....
        /*00b4*/ 	.word	0x00000940


	//   ....[10]....
        /*00b8*/ 	.word	0x00000b50


	//   ....[11]....
        /*00bc*/ 	.word	0x00000bc0


	//   ....[12]....
        /*00c0*/ 	.word	0x00000c20


	//   ....[13]....
        /*00c4*/ 	.word	0x00000c80


	//   ....[14]....
        /*00c8*/ 	.word	0x00000cf0


	//   ....[15]....
        /*00cc*/ 	.word	0x00000d60


	//   ....[16]....
        /*00d0*/ 	.word	0x00000dc0


	//   ....[17]....
        /*00d4*/ 	.word	0x00000e20


	//   ....[18]....
        /*00d8*/ 	.word	0x00000e80


	//   ....[19]....
        /*00dc*/ 	.word	0x00000ee0


	//----- nvinfo : EIATTR_EXIT_INSTR_OFFSETS
	.align		4
.L_2217:
        /*00e0*/ 	.byte	0x04, 0x1c
        /*00e2*/ 	.short	(.L_2219 - .L_2218)


	//   ....[0]....
.L_2218:
        /*00e4*/ 	.word	0x00000070


	//   ....[1]....
        /*00e8*/ 	.word	0x00000af0


	//----- nvinfo : EIATTR_MAX_THREADS
	.align		4
.L_2219:
        /*00ec*/ 	.byte	0x04, 0x05
        /*00ee*/ 	.short	(.L_2221 - .L_2220)
.L_2220:
        /*00f0*/ 	.word	0x00000400
        /*00f4*/ 	.word	0x00000001
        /*00f8*/ 	.word	0x00000001


	//----- nvinfo : EIATTR_CRS_STACK_SIZE
	.align		4
.L_2221:
        /*00fc*/ 	.byte	0x04, 0x1e
        /*00fe*/ 	.short	(.L_2223 - .L_2222)
.L_2222:
        /*0100*/ 	.word	0x00000000
.L_2223:


//--------------------- .nv.info._ZN10layer_norm40ln_parallel_residual_bwd_finalize_kernelINS_22Kernel_traits_finalizeILj2048E6__halfS2_fS2_fjLb0ELj1024ELj4ENS_18Kernel_traits_baseILj2048ES2_S2_fS2_fjLj1024EEEEELb0EEEvNS_9BwdParamsE --------------------------
	.section	.nv.info._ZN10layer_norm40ln_parallel_residual_bwd_finalize_kernelINS_22Kernel_traits_finalizeILj2048E6__halfS2_fS2_fjLb0ELj1024ELj4ENS_18Kernel_traits_baseILj2048ES2_S2_fS2_fjLj1024EEEEELb0EEEvNS_9BwdParamsE,"",@"SHT_CUDA_INFO"
	.sectionflags	@""
	.align	4


	//----- nvinfo : EIATTR_CUDA_API_VERSION
	.align		4
        /*0000*/ 	.byte	0x04, 0x37
        /*0002*/ 	.short	(.L_2225 - .L_2224)
.L_2224:
        /*0004*/ 	.word	0x00000082


	//----- nvinfo : EIATTR_SW2861232_WAR
	.align		4
.L_2225:
        /*0008*/ 	.byte	0x01, 0x35
	.zero		2


	//----- nvinfo : EIATTR_PARAM_CBANK
	.align		4
        /*000c*/ 	.byte	0x04, 0x0a
        /*000e*/ 	.short	(.L_2227 - .L_2226)
	.align		4
.L_2226:
        /*0010*/ 	.word	index@(.nv.constant0._ZN10layer_norm40ln_parallel_residual_bwd_finalize_kernelINS_22Kernel_traits_finalizeILj2048E6__halfS2_fS2_fjLb0ELj1024ELj4ENS_18Kernel_traits_baseILj2048ES2_S2_fS2_fjLj1024EEEEELb0EEEvNS_9BwdParamsE)
        /*0014*/ 	.short	0x0160
        /*0016*/ 	.short	0x0128


	//----- nvinfo : EIATTR_CBANK_PARAM_SIZE
	.align		4
.L_2227:
        /*0018*/ 	.byte	0x03, 0x19
        /*001a*/ 	.short	0x0128


	//----- nvinfo : EIATTR_KPARAM_INFO
	.align		4
        /*001c*/ 	.byte	0x04, 0x17
        /*001e*/ 	.short	(.L_2229 - .L_2228)
.L_2228:
        /*0020*/ 	.word	0x00000000
        /*0024*/ 	.short	0x0000
        /*0026*/ 	.short	0x0000
        /*0028*/ 	.byte	0x00, 0xf0, 0xa1, 0x04


	//----- nvinfo : EIATTR_MAXREG_COUNT
	.align		4
.L_2229:
        /*002c*/ 	.byte	0x03, 0x1b
        /*002e*/ 	.short	0x0040


	//----- nvinfo : EIATTR_NUM_BARRIERS
	.align		4
        /*0030*/ 	.byte	0x02, 0x4c
        /*0032*/ 	.byte	0x01
	.zero		1


	//----- nvinfo : EIATTR_MERCURY_ISA_VERSION
	.align		4
        /*0034*/ 	.byte	0x03, 0x5f
        /*0036*/ 	.short	0x0000


	//----- nvinfo : EIATTR_COOP_GROUP_MASK_REGIDS
	.align		4
        /*0038*/ 	.byte	0x04, 0x29
        /*003a*/ 	.short	(.L_2231 - .L_2230)


	//   ....[0]....
.L_2230:
        /*003c*/ 	.word	0xffffffff


	//   ....[1]....
        /*0040*/ 	.word	0xffffffff


	//   ....[2]....
        /*0044*/ 	.word	0xffffffff


	//   ....[3]....
        /*0048*/ 	.word	0xffffffff


	//   ....[4]....
        /*004c*/ 	.word	0xffffffff


	//   ....[5]....
        /*0050*/ 	.word	0xffffffff


	//   ....[6]....
        /*0054*/ 	.word	0xffffffff


	//   ....[7]....
        /*0058*/ 	.word	0xffffffff


	//   ....[8]....
        /*005c*/ 	.word	0xffffffff


	//   ....[9]....
        /*0060*/ 	.word	0xffffffff


	//   ....[10]....
        /*0064*/ 	.word	0xffffffff


	//   ....[11]....
        /*0068*/ 	.word	0xffffffff


	//   ....[12]....
        /*006c*/ 	.word	0xffffffff


	//   ....[13]....
        /*0070*/ 	.word	0xffffffff


	//   ....[14]....
        /*0074*/ 	.word	0xffffffff


	//   ....[15]....
        /*0078*/ 	.word	0xffffffff


	//   ....[16]....
        /*007c*/ 	.word	0xffffffff


	//   ....[17]....
        /*0080*/ 	.word	0xffffffff


	//   ....[18]....
        /*0084*/ 	.word	0xffffffff


	//   ....[19]....
        /*0088*/ 	.word	0xffffffff


	//   ....[20]....
        /*008c*/ 	.word	0xffffffff


	//   ....[21]....
        /*0090*/ 	.word	0xffffffff


	//   ....[22]....
        /*0094*/ 	.word	0xffffffff


	//   ....[23]....
        /*0098*/ 	.word	0xffffffff


	//   ....[24]....
        /*009c*/ 	.word	0xffffffff


	//   ....[25]....
        /*00a0*/ 	.word	0xffffffff


	//   ....[26]....
        /*00a4*/ 	.word	0xffffffff


	//   ....[27]....
        /*00a8*/ 	.word	0xffffffff


	//   ....[28]....
        /*00ac*/ 	.word	0xffffffff


	//   ....[29]....
        /*00b0*/ 	.word	0xffffffff


	//   ....[30]....
        /*00b4*/ 	.word	0xffffffff


	//   ....[31]....
        /*00b8*/ 	.word	0xffffffff


	//   ....[32]....
        /*00bc*/ 	.word	0xffffffff


	//   ....[33]....
        /*00c0*/ 	.word	0xffffffff


	//   ....[34]....
        /*00c4*/ 	.word	0xffffffff


	//   ....[35]....
        /*00c8*/ 	.word	0xffffffff


	//   ....[36]....
        /*00cc*/ 	.word	0xffffffff


	//   ....[37]....
        /*00d0*/ 	.word	0xffffffff


	//   ....[38]....
        /*00d4*/ 	.word	0xffffffff


	//   ....[39]....
        /*00d8*/ 	.word	0xffffffff


	//----- nvinfo : EIATTR_COOP_GROUP_INSTR_OFFSETS
	.align		4
.L_2231:
        /*00dc*/ 	.byte	0x04, 0x28
        /*00de*/ 	.short	(.L_2233 - .L_2232)


	//   ....[0]....
.L_2232:
        /*00e0*/ 	.word	0x00000b70


	//   ....[1]....
        /*00e4*/ 	.word	0x00000ba0


	//   ....[2]....
        /*00e8*/ 	.word	0x00000bb0


	//   ....[3]....
        /*00ec*/ 	.word	0x00000bc0


	//   ....[4]....
        /*00f0*/ 	.word	0x00000bf0


	//   ....[5]....
        /*00f4*/ 	.word	0x00000c10


	//   ....[6]....
        /*00f8*/ 	.word	0x00000c20


	//   ....[7]....
        /*00fc*/ 	.word	0x00000c30


	//   ....[8]....
        /*0100*/ 	.word	0x00000c60


	//   ....[9]....
        /*0104*/ 	.word	0x00000c80


	//   ....[10]....
        /*0108*/ 	.word	0x00000ca0


	//   ....[11]....
        /*010c*/ 	.word	0x00000cb0


	//   ....[12]....
        /*0110*/ 	.word	0x00000ce0


	//   ....[13]....
        /*0114*/ 	.word	0x00000d00


	//   ....[14]....
        /*0118*/ 	.word	0x00000d20


	//   ....[15]....
        /*011c*/ 	.word	0x00000d30


	//   ....[16]....
        /*0120*/ 	.word	0x00000d60


	//   ....[17]....
        /*0124*/ 	.word	0x00000d90


	//   ....[18]....
        /*0128*/ 	.word	0x00000da0


	//   ....[19]....
        /*012c*/ 	.word	0x00000db0


	//   ....[20]....
        /*0130*/ 	.word	0x000010c0


	//   ....[21]....
        /*0134*/ 	.word	0x00001130


	//   ....[22]....
        /*0138*/ 	.word	0x00001190


	//   ....[23]....
        /*013c*/ 	.word	0x000011f0


	//   ....[24]....
        /*0140*/ 	.word	0x00001260


	//   ....[25]....
        /*0144*/ 	.word	0x000012d0


	//   ....[26]....
        /*0148*/ 	.word	0x00001330


	//   ....[27]....
        /*014c*/ 	.word	0x00001390


	//   ....[28]....
        /*0150*/ 	.word	0x000013f0


	//   ....[29]....
        /*0154*/ 	.word	0x00001460


	//   ....[30]....
        /*0158*/ 	.word	0x000014d0


	//   ....[31]....
        /*015c*/ 	.word	0x00001530


	//   ....[32]....
        /*0160*/ 	.word	0x00001590


	//   ....[33]....
        /*0164*/ 	.word	0x000015f0


	//   ....[34]....
        /*0168*/ 	.word	0x00001660


	//   ....[35]....
        /*016c*/ 	.word	0x000016d0


	//   ....[36]....
        /*0170*/ 	.word	0x00001730


	//   ....[37]....
        /*0174*/ 	.word	0x00001790


	//   ....[38]....
        /*0178*/ 	.word	0x000017f0


	//   ....[39]....
        /*017c*/ 	.word	0x00001850


	//----- nvinfo : EIATTR_EXIT_INSTR_OFFSETS
	.align		4
.L_2233:
        /*0180*/ 	.byte	0x04, 0x1c
        /*0182*/ 	.short	(.L_2235 - .L_2234)


	//   ....[0]....
.L_2234:
        /*0184*/ 	.word	0x00000070


	//   ....[1]....
        /*0188*/ 	.word	0x00001060


	//----- nvinfo : EIATTR_MAX_THREADS
	.align		4
.L_2235:
        /*018c*/ 	.byte	0x04, 0x05
        /*018e*/ 	.short	(.L_2237 - .L_2236)
.L_2236:
        /*0190*/ 	.word	0x00000400
        /*0194*/ 	.word	0x00000001
        /*0198*/ 	.word	0x00000001


	//----- nvinfo : EIATTR_CRS_STACK_SIZE
	.align		4
.L_2237:
        /*019c*/ 	.byte	0x04, 0x1e
        /*019e*/ 	.short	(.L_2239 - .L_2238)
.L_2238:
        /*01a0*/ 	.word	0x00000000
.L_2239:


//--------------------- .nv.info._ZN10layer_norm31ln_parallel_residual_bwd_kernelINS_13Kernel_traitsI6__halfS2_fS2_fjLj2048ELj1ELj1ELj4ELj16ENS_18Kernel_traits_baseILj2048ES2_S2_fS2_fjLj128EEEEELb1ELb1ELb0EEEvNS_9BwdParamsE --------------------------
	.section	.nv.info._ZN10layer_norm31ln_parallel_residual_bwd_kernelINS_13Kernel_traitsI6__halfS2_fS2_fjLj2048ELj1ELj1ELj4ELj16ENS_18Kernel_traits_baseILj2048ES2_S2_fS2_fjLj128EEEEELb1ELb1ELb0EEEvNS_9BwdParamsE,"",@"SHT_CUDA_INFO"
	.sectionflags	@""
	.align	4


	//----- nvinfo : EIATTR_CUDA_API_VERSION
	.align		4
        /*0000*/ 	.byte	0x04, 0x37
        /*0002*/ 	.short	(.L_2241 - .L_2240)
.L_2240:
        /*0004*/ 	.word	0x00000082


	//----- nvinfo : EIATTR_SW2861232_WAR
	.align		4
.L_2241:
        /*0008*/ 	.byte	0x01, 0x35
	.zero		2


	//----- nvinfo : EIATTR_PARAM_CBANK
	.align		4
        /*000c*/ 	.byte	0x04, 0x0a
        /*000e*/ 	.short	(.L_2243 - .L_2242)
	.align		4
.L_2242:
        /*0010*/ 	.word	index@(.nv.constant0._ZN10layer_norm31ln_parallel_residual_bwd_kernelINS_13Kernel_traitsI6__halfS2_fS2_fjLj2048ELj1ELj1ELj4ELj16ENS_18Kernel_traits_baseILj2048ES2_S2_fS2_fjLj128EEEEELb1ELb1ELb0EEEvNS_9BwdParamsE)
        /*0014*/ 	.short	0x0160
        /*0016*/ 	.short	0x0128


	//----- nvinfo : EIATTR_CBANK_PARAM_SIZE
	.align		4
.L_2243:
        /*0018*/ 	.byte	0x03, 0x19
        /*001a*/ 	.short	0x0128


	//----- nvinfo : EIATTR_KPARAM_INFO
	.align		4
        /*001c*/ 	.byte	0x04, 0x17
        /*001e*/ 	.short	(.L_2245 - .L_2244)
.L_2244:
        /*0020*/ 	.word	0x00000000
        /*0024*/ 	.short	0x0000
        /*0026*/ 	.short	0x0000
        /*0028*/ 	.byte	0x00, 0xf0, 0xa1, 0x04


	//----- nvinfo : EIATTR_MAXREG_COUNT
	.align		4
.L_2245:
        /*002c*/ 	.byte	0x03, 0x1b
        /*002e*/ 	.short	0x00ff


	//----- nvinfo : EIATTR_NUM_BARRIERS
	.align		4
        /*0030*/ 	.byte	0x02, 0x4c
        /*0032*/ 	.byte	0x01
	.zero		1


	//----- nvinfo : EIATTR_MERCURY_ISA_VERSION
	.align		4
        /*0034*/ 	.byte	0x03, 0x5f
        /*0036*/ 	.short	0x0000


	//----- nvinfo : EIATTR_COOP_GROUP_MASK_REGIDS
	.align		4
        /*0038*/ 	.byte	0x04, 0x29
        /*003a*/ 	.short	(.L_2247 - .L_2246)


	//   ....[0]....
.L_2246:
        /*003c*/ 	.word	0xffffffff


	//   ....[1]....
        /*0040*/ 	.word	0xffffffff


	//   ....[2]....
        /*0044*/ 	.word	0xffffffff


	//   ....[3]....
        /*0048*/ 	.word	0xffffffff


	//   ....[4]....
        /*004c*/ 	.word	0xffffffff


	//   ....[5]....
        /*0050*/ 	.word	0xffffffff


	//   ....[6]....
        /*0054*/ 	.word	0xffffffff


	//   ....[7]....
        /*0058*/ 	.word	0xffffffff


	//   ....[8]....
        /*005c*/ 	.word	0xffffffff


	//   ....[9]....
        /*0060*/ 	.word	0xffffffff


	//   ....[10]....
        /*0064*/ 	.word	0xffffffff


	//   ....[11]....
        /*0068*/ 	.word	0xffffffff


	//   ....[12]....
        /*006c*/ 	.word	0xffffffff


	//   ....[13]....
        /*0070*/ 	.word	0xffffffff


	//   ....[14]....
        /*0074*/ 	.word	0xffffffff


	//   ....[15]....
        /*0078*/ 	.word	0xffffffff


	//   ....[16]....
        /*007c*/ 	.word	0xffffffff


	//   ....[17]....
        /*0080*/ 	.word	0xffffffff


	//   ....[18]....
        /*0084*/ 	.word	0xffffffff


	//   ....[19]....
        /*0088*/ 	.word	0xffffffff


	//----- nvinfo : EIATTR_COOP_GROUP_INSTR_OFFSETS
	.align		4
.L_2247:
        /*008c*/ 	.byte	0x04, 0x28
        /*008e*/ 	.short	(.L_2249 - .L_2248)


	//   ....[0]....
.L_2248:
        /*0090*/ 	.word	0x00001030


	//   ....[1]....
        /*0094*/ 	.word	0x00001050


	//   ....[2]....
        /*0098*/ 	.word	0x00001070


	//   ....[3]....
        /*009c*/ 	.word	0x00001090


	//   ....[4]....
        /*00a0*/ 	.word	0x000010b0


	//   ....[5]....
        /*00a4*/ 	.word	0x000010d0


	//   ....[6]....
        /*00a8*/ 	.word	0x000010f0


	//   ....[7]....
        /*00ac*/ 	.word	0x00001110


	//   ....[8]....
        /*00b0*/ 	.word	0x00001130


	//   ....[9]....
        /*00b4*/ 	.word	0x00001150


	//   ....[10]....
        /*00b8*/ 	.word	0x00002400


	//   ....[11]....
        /*00bc*/ 	.word	0x00002480


	//   ....[12]....
        /*00c0*/ 	.word	0x00002500


	//   ....[13]....
        /*00c4*/ 	.word	0x00002570


	//   ....[14]....
        /*00c8*/ 	.word	0x000025f0


	//   ....[15]....
        /*00cc*/ 	.word	0x00002660


	//   ....[16]....
        /*00d0*/ 	.word	0x000026e0


	//   ....[17]....
        /*00d4*/ 	.word	0x00002750


	//   ....[18]....
        /*00d8*/ 	.word	0x000027d0


	//   ....[19]....
        /*00dc*/ 	.word	0x00002840


	//----- nvinfo : EIATTR_EXIT_INSTR_OFFSETS
	.align		4
.L_2249:
        /*00e0*/ 	.byte	0x04, 0x1c
        /*00e2*/ 	.short	(.L_2251 - .L_2250)


	//   ....[0]....
.L_2250:
        /*00e4*/ 	.word	0x00002320


	//   ....[1]....
        /*00e8*/ 	.word	0x000023a0


	//----- nvinfo : EIATTR_MAX_THREADS
	.align		4
.L_2251:
        /*00ec*/ 	.byte	0x04, 0x05
        /*00ee*/ 	.short	(.L_2253 - .L_2252)
.L_2252:
        /*00f0*/ 	.word	0x00000080
        /*00f4*/ 	.word	0x00000001
        /*00f8*/ 	.word	0x00000001


	//----- nvinfo : EIATTR_CRS_STACK_SIZE
	.align		4
.L_2253:
        /*00fc*/ 	.byte	0x04, 0x1e
        /*00fe*/ 	.short	(.L_2255 - .L_2254)
.L_2254:
        /*0100*/ 	.word	0x00000000
.L_2255:


//--------------------- .nv.info._ZN10layer_norm22ln_bwd_finalize_kernelINS_22Kernel_traits_finalizeILj2048E6__halfS2_fS2_fjLb0ELj1024ELj4ENS_18Kernel_traits_baseILj2048ES2_S2_fS2_fjLj1024EEEEELb0ELb1EEEvNS_9BwdParamsE --------------------------
	.section	.nv.info._ZN10layer_norm22ln_bwd_finalize_kernelINS_22Kernel_traits_finalizeILj2048E6__halfS2_fS2_fjLb0ELj1024ELj4ENS_18Kernel_traits_baseILj2048ES2_S2_fS2_fjLj1024EEEEELb0ELb1EEEvNS_9BwdParamsE,"",@"SHT_CUDA_INFO"
	.sectionflags	@""
	.align	4


	//----- nvinfo : EIATTR_CUDA_API_VERSION
	.align		4
        /*0000*/ 	.byte	0x04, 0x37
        /*0002*/ 	.short	(.L_2257 - .L_2256)
.L_2256:
        /*0004*/ 	.word	0x00000082


	//----- nvinfo : EIATTR_SW2861232_WAR
	.align		4
.L_2257:
        /*0008*/ 	.byte	0x01, 0x35
	.zero		2


	//----- nvinfo : EIATTR_PARAM_CBANK
	.align		4
        /*000c*/ 	.byte	0x04, 0x0a
        /*000e*/ 	.short	(.L_2259 - .L_2258)
	.align		4
.L_2258:
        /*0010*/ 	.word	index@(.nv.constant0._ZN10layer_norm22ln_bwd_finalize_kernelINS_22Kernel_traits_finalizeILj2048E6__halfS2_fS2_fjLb0ELj1024ELj4ENS_18Kernel_traits_baseILj2048ES2_S2_fS2_fjLj1024EEEEELb0ELb1EEEvNS_9BwdParamsE)
        /*0014*/ 	.short	0x0160
        /*0016*/ 	.short	0x0128


	//----- nvinfo : EIATTR_CBANK_PARAM_SIZE
	.align		4
.L_2259:
        /*0018*/ 	.byte	0x03, 0x19
        /*001a*/ 	.short	0x0128


	//----- nvinfo : EIATTR_KPARAM_INFO
	.align		4
        /*001c*/ 	.byte	0x04, 0x17
        /*001e*/ 	.short	(.L_2261 - .L_2260)
.L_2260:
        /*0020*/ 	.word	0x00000000
        /*0024*/ 	.short	0x0000
        /*0026*/ 	.short	0x0000
        /*0028*/ 	.byte	0x00, 0xf0, 0xa1, 0x04


	//----- nvinfo : EIATTR_MAXREG_COUNT
	.align		4
.L_2261:
        /*002c*/ 	.byte	0x03, 0x1b
        /*002e*/ 	.short	0x0040


	//----- nvinfo : EIATTR_NUM_BARRIERS
	.align		4
        /*0030*/ 	.byte	0x02, 0x4c
        /*0032*/ 	.byte	0x01
	.zero		1


	//----- nvinfo : EIATTR_MERCURY_ISA_VERSION
	.align		4
        /*0034*/ 	.byte	0x03, 0x5f
        /*0036*/ 	.short	0x0000


	//----- nvinfo : EIATTR_COOP_GROUP_MASK_REGIDS
	.align		4
        /*0038*/ 	.byte	0x04, 0x29
        /*003a*/ 	.short	(.L_2263 - .L_2262)


	//   ....[0]....
.L_2262:
        /*003c*/ 	.word	0xffffffff


	//   ....[1]....
        /*0040*/ 	.word	0xffffffff


	//   ....[2]....
        /*0044*/ 	.word	0xffffffff


	//   ....[3]....
        /*0048*/ 	.word	0xffffffff


	//   ....[4]....
        /*004c*/ 	.word	0xffffffff


	//   ....[5]....
        /*0050*/ 	.word	0xffffffff


	//   ....[6]....
        /*0054*/ 	.word	0xffffffff


	//   ....[7]....
        /*0058*/ 	.word	0xffffffff


	//   ....[8]....
        /*005c*/ 	.word	0xffffffff


	//   ....[9]....
        /*0060*/ 	.word	0xffffffff


	//   ....[10]....
        /*0064*/ 	.word	0xffffffff


	//   ....[11]....
        /*0068*/ 	.word	0xffffffff


	//   ....[12]....
        /*006c*/ 	.word	0xffffffff


	//   ....[13]....
        /*0070*/ 	.word	0xffffffff


	//   ....[14]....
        /*0074*/ 	.word	0xffffffff


	//   ....[15]....
        /*0078*/ 	.word	0xffffffff


	//   ....[16]....
        /*007c*/ 	.word	0xffffffff


	//   ....[17]....
        /*0080*/ 	.word	0xffffffff


	//   ....[18]....
        /*0084*/ 	.word	0xffffffff


	//   ....[19]....
        /*0088*/ 	.word	0xffffffff


	//----- nvinfo : EIATTR_COOP_GROUP_INSTR_OFFSETS
	.align		4
.L_2263:
        /*008c*/ 	.byte	0x04, 0x28
        /*008e*/ 	.short	(.L_2265 - .L_2264)


	//   ....[0]....
.L_2264:
        /*0090*/ 	.word	0x000007f0


	//   ....[1]....
        /*0094*/ 	.word	0x00000820


	//   ....[2]....
        /*0098*/ 	.word	0x00000840


	//   ....[3]....
        /*009c*/ 	.word	0x00000850


	//   ....[4]....
        /*00a0*/ 	.word	0x00000880


	//   ....[5]....
        /*00a4*/ 	.word	0x00000890


	//   ....[6]....
        /*00a8*/ 	.word	0x000008c0


	//   ....[7]....
        /*00ac*/ 	.word	0x000008d0


	//   ....[8]....
        /*00b0*/ 	.word	0x00000900


	//   ....[9]....
        /*00b4*/ 	.word	0x00000910


	//   ....[10]....
        /*00b8*/ 	.word	0x00000b00


	//   ....[11]....
        /*00bc*/ 	.word	0x00000b80


	//   ....[12]....
        /*00c0*/ 	.word	0x00000be0


	//   ....[13]....
        /*00c4*/ 	.word	0x00000c40


	//   ....[14]....
        /*00c8*/ 	.word	0x00000cb0


	//   ....[15]....
        /*00cc*/ 	.word	0x00000d20


	//   ....[16]....
        /*00d0*/ 	.word	0x00000d80


	//   ....[17]....
        /*00d4*/ 	.word	0x00000de0


	//   ....[18]....
        /*00d8*/ 	.word	0x00000e40


	//   ....[19]....
        /*00dc*/ 	.word	0x00000ea0


	//----- nvinfo : EIATTR_EXIT_INSTR_OFFSETS
	.align		4
.L_2265:
        /*00e0*/ 	.byte	0x04, 0x1c
        /*00e2*/ 	.short	(.L_2267 - .L_2266)


	//   ....[0]....
.L_2266:
        /*00e4*/ 	.word	0x00000070


	//   ....[1]....
        /*00e8*/ 	.word	0x00000aa0


	//----- nvinfo : EIATTR_MAX_THREADS
	.align		4
.L_2267:
        /*00ec*/ 	.byte	0x04, 0x05
        /*00ee*/ 	.short	(.L_2269 - .L_2268)
.L_2268:
        /*00f0*/ 	.word	0x00000400
        /*00f4*/ 	.word	0x00000001
        /*00f8*/ 	.word	0x00000001


	//----- nvinfo : EIATTR_CRS_STACK_SIZE
	.align		4
.L_2269:
        /*00fc*/ 	.byte	0x04, 0x1e
        /*00fe*/ 	.short	(.L_2271 - .L_2270)
.L_2270:
        /*0100*/ 	.word	0x00000000
.L_2271:


//--------------------- .nv.info._ZN10layer_norm40ln_parallel_residual_bwd_finalize_kernelINS_22Kernel_traits_finalizeILj2048E6__halfS2_fS2_fjLb0ELj1024ELj4ENS_18Kernel_traits_baseILj2048ES2_S2_fS2_fjLj1024EEEEELb1EEEvNS_9BwdParamsE --------------------------
	.section	.nv.info._ZN10layer_norm40ln_parallel_residual_bwd_finalize_kernelINS_22Kernel_traits_finalizeILj2048E6__halfS2_fS2_fjLb0ELj1024ELj4ENS_18Kernel_traits_baseILj2048ES2_S2_fS2_fjLj1024EEEEELb1EEEvNS_9BwdParamsE,"",@"SHT_CUDA_INFO"
	.sectionflags	@""
	.align	4


	//----- nvinfo : EIATTR_CUDA_API_VERSION
	.align		4
        /*0000*/ 	.byte	0x04, 0x37
        /*0002*/ 	.short	(.L_2273 - .L_2272)
.L_2272:
        /*0004*/ 	.word	0x00000082


	//----- nvinfo : EIATTR_SW2861232_WAR
	.align		4
.L_2273:
        /*0008*/ 	.byte	0x01, 0x35
	.zero		2


	//----- nvinfo : EIATTR_PARAM_CBANK
	.align		4
        /*000c*/ 	.byte	0x04, 0x0a
        /*000e*/ 	.short	(.L_2275 - .L_2274)
	.align		4
.L_2274:
        /*0010*/ 	.word	index@(.nv.constant0._ZN10layer_norm40ln_parallel_residual_bwd_finalize_kernelINS_22Kernel_traits_finalizeILj2048E6__halfS2_fS2_fjLb0ELj1024ELj4ENS_18Kernel_traits_baseILj2048ES2_S2_fS2_fjLj1024EEEEELb1EEEvNS_9BwdParamsE)
        /*0014*/ 	.short	0x0160
        /*0016*/ 	.short	0x0128


	//----- nvinfo : EIATTR_CBANK_PARAM_SIZE
	.align		4
.L_2275:
        /*0018*/ 	.byte	0x03, 0x19
        /*001a*/ 	.short	0x0128


	//----- nvinfo : EIATTR_KPARAM_INFO
	.align		4
        /*001c*/ 	.byte	0x04, 0x17
        /*001e*/ 	.short	(.L_2277 - .L_2276)
.L_2276:
        /*0020*/ 	.word	0x00000000
        /*0024*/ 	.short	0x0000
        /*0026*/ 	.short	0x0000
        /*0028*/ 	.byte	0x00, 0xf0, 0xa1, 0x04


	//----- nvinfo : EIATTR_MAXREG_COUNT
	.align		4
.L_2277:
        /*002c*/ 	.byte	0x03, 0x1b
        /*002e*/ 	.short	0x0040


	//----- nvinfo : EIATTR_NUM_BARRIERS
	.align		4
        /*0030*/ 	.byte	0x02, 0x4c
        /*0032*/ 	.byte	0x01
	.zero		1


	//----- nvinfo : EIATTR_MERCURY_ISA_VERSION
	.align		4
        /*0034*/ 	.byte	0x03, 0x5f
        /*0036*/ 	.short	0x0000


	//----- nvinfo : EIATTR_COOP_GROUP_MASK_REGIDS
	.align		4
        /*0038*/ 	.byte	0x04, 0x29
        /*003a*/ 	.short	(.L_2279 - .L_2278)


	//   ....[0]....
.L_2278:
        /*003c*/ 	.word	0xffffffff


	//   ....[1]....
        /*0040*/ 	.word	0xffffffff


	//   ....[2]....
        /*0044*/ 	.word	0xffffffff


	//   ....[3]....
        /*0048*/ 	.word	0xffffffff


	//   ....[4]....
        /*004c*/ 	.word	0xffffffff


	//   ....[5]....
        /*0050*/ 	.word	0xffffffff


	//   ....[6]....
        /*0054*/ 	.word	0xffffffff


	//   ....[7]....
        /*0058*/ 	.word	0xffffffff


	//   ....[8]....
        /*005c*/ 	.word	0xffffffff


	//   ....[9]....
        /*0060*/ 	.word	0xffffffff


	//   ....[10]....
        /*0064*/ 	.word	0xffffffff


	//   ....[11]....
        /*0068*/ 	.word	0xffffffff


	//   ....[12]....
        /*006c*/ 	.word	0xffffffff


	//   ....[13]....
        /*0070*/ 	.word	0xffffffff


	//   ....[14]....
        /*0074*/ 	.word	0xffffffff


	//   ....[15]....
        /*0078*/ 	.word	0xffffffff


	//   ....[16]....
        /*007c*/ 	.word	0xffffffff


	//   ....[17]....
        /*0080*/ 	.word	0xffffffff


	//   ....[18]....
        /*0084*/ 	.word	0xffffffff


	//   ....[19]....
        /*0088*/ 	.word	0xffffffff


	//   ....[20]....
        /*008c*/ 	.word	0xffffffff


	//   ....[21]....
        /*0090*/ 	.word	0xffffffff


	//   ....[22]....
        /*0094*/ 	.word	0xffffffff


	//   ....[23]....
        /*0098*/ 	.word	0xffffffff


	//   ....[24]....
        /*009c*/ 	.word	0xffffffff


	//   ....[25]....
        /*00a0*/ 	.word	0xffffffff


	//   ....[26]....
        /*00a4*/ 	.word	0xffffffff


	//   ....[27]....
        /*00a8*/ 	.word	0xffffffff


	//   ....[28]....
        /*00ac*/ 	.word	0xffffffff


	//   ....[29]....
        /*00b0*/ 	.word	0xffffffff


	//   ....[30]....
        /*00b4*/ 	.word	0xffffffff


	//   ....[31]....
        /*00b8*/ 	.word	0xffffffff


	//   ....[32]....
        /*00bc*/ 	.word	0xffffffff


	//   ....[33]....
        /*00c0*/ 	.word	0xffffffff


	//   ....[34]....
        /*00c4*/ 	.word	0xffffffff


	//   ....[35]....
        /*00c8*/ 	.word	0xffffffff


	//   ....[36]....
        /*00cc*/ 	.word	0xffffffff


	//   ....[37]....
        /*00d0*/ 	.word	0xffffffff


	//   ....[38]....
        /*00d4*/ 	.word	0xffffffff


	//   ....[39]....
        /*00d8*/ 	.word	0xffffffff


	//----- nvinfo : EIATTR_COOP_GROUP_INSTR_OFFSETS
	.align		4
.L_2279:
        /*00dc*/ 	.byte	0x04, 0x28
        /*00de*/ 	.short	(.L_2281 - .L_2280)


	//   ....[0]....
.L_2280:
        /*00e0*/ 	.word	0x00000b60


	//   ....[1]....
        /*00e4*/ 	.word	0x00000b90


	//   ....[2]....
        /*00e8*/ 	.word	0x00000ba0


	//   ....[3]....
        /*00ec*/ 	.word	0x00000bb0


	//   ....[4]....
        /*00f0*/ 	.word	0x00000be0


	//   ....[5]....
        /*00f4*/ 	.word	0x00000c00


	//   ....[6]....
        /*00f8*/ 	.word	0x00000c10


	//   ....[7]....
        /*00fc*/ 	.word	0x00000c20


	//   ....[8]....
        /*0100*/ 	.word	0x00000c50


	//   ....[9]....
        /*0104*/ 	.word	0x00000c70


	//   ....[10]....
        /*0108*/ 	.word	0x00000c90


	//   ....[11]....
        /*010c*/ 	.word	0x00000ca0


	//   ....[12]....
        /*0110*/ 	.word	0x00000cd0


	//   ....[13]....
        /*0114*/ 	.word	0x00000cf0


	//   ....[14]....
        /*0118*/ 	.word	0x00000d10


	//   ....[15]....
        /*011c*/ 	.word	0x00000d20


	//   ....[16]....
        /*0120*/ 	.word	0x00000d50


	//   ....[17]....
        /*0124*/ 	.word	0x00000d80


	//   ....[18]....
        /*0128*/ 	.word	0x00000d90


	//   ....[19]....
        /*012c*/ 	.word	0x00000da0


	//   ....[20]....
        /*0130*/ 	.word	0x00001090


	//   ....[21]....
        /*0134*/ 	.word	0x00001100


	//   ....[22]....
        /*0138*/ 	.word	0x00001160


	//   ....[23]....
        /*013c*/ 	.word	0x000011c0


	//   ....[24]....
        /*0140*/ 	.word	0x00001230


	//   ....[25]....
        /*0144*/ 	.word	0x000012a0


	//   ....[26]....
        /*0148*/ 	.word	0x00001300


	//   ....[27]....
        /*014c*/ 	.word	0x00001360


	//   ....[28]....
        /*0150*/ 	.word	0x000013c0


	//   ....[29]....
        /*0154*/ 	.word	0x00001430


	//   ....[30]....
        /*0158*/ 	.word	0x000014a0


	//   ....[31]....
        /*015c*/ 	.word	0x00001500


	//   ....[32]....
        /*0160*/ 	.word	0x00001560


	//   ....[33]....
        /*0164*/ 	.word	0x000015c0


	//   ....[34]....
        /*0168*/ 	.word	0x00001630


	//   ....[35]....
        /*016c*/ 	.word	0x000016a0


	//   ....[36]....
        /*0170*/ 	.word	0x00001700


	//   ....[37]....
        /*0174*/ 	.word	0x00001760


	//   ....[38]....
        /*0178*/ 	.word	0x000017c0


	//   ....[39]....
        /*017c*/ 	.word	0x00001820


	//----- nvinfo : EIATTR_EXIT_INSTR_OFFSETS
	.align		4
.L_2281:
        /*0180*/ 	.byte	0x04, 0x1c
        /*0182*/ 	.short	(.L_2283 - .L_2282)


	//   ....[0]....
.L_2282:
        /*0184*/ 	.word	0x00000070


	//   ....[1]....
        /*0188*/ 	.word	0x00001030


	//----- nvinfo : EIATTR_MAX_THREADS
	.align		4
.L_2283:
        /*018c*/ 	.byte	0x04, 0x05
        /*018e*/ 	.short	(.L_2285 - .L_2284)
.L_2284:
        /*0190*/ 	.word	0x00000400
        /*0194*/ 	.word	0x00000001
        /*0198*/ 	.word	0x00000001


	//----- nvinfo : EIATTR_CRS_STACK_SIZE
	.align		4
.L_2285:
        /*019c*/ 	.byte	0x04, 0x1e
        /*019e*/ 	.short	(.L_2287 - .L_2286)
.L_2286:
        /*01a0*/ 	.word	0x00000000
.L_2287:


//--------------------- .nv.info._ZN10layer_norm31ln_parallel_residual_bwd_kernelINS_13Kernel_traitsI6__halfS2_fS2_fjLj2048ELj1ELj1ELj4ELj16ENS_18Kernel_traits_baseILj2048ES2_S2_fS2_fjLj128EEEEELb1ELb1ELb1EEEvNS_9BwdParamsE --------------------------
	.section	.nv.info._ZN10layer_norm31ln_parallel_residual_bwd_kernelINS_13Kernel_traitsI6__halfS2_fS2_fjLj2048ELj1ELj1ELj4ELj16ENS_18Kernel_traits_baseILj2048ES2_S2_fS2_fjLj128EEEEELb1ELb1ELb1EEEvNS_9BwdParamsE,"",@"SHT_CUDA_INFO"
	.sectionflags	@""
	.align	4


	//----- nvinfo : EIATTR_CUDA_API_VERSION
	.align		4
        /*0000*/ 	.byte	0x04, 0x37
        /*0002*/ 	.short	(.L_2289 - .L_2288)
.L_2288:
        /*0004*/ 	.word	0x00000082


	//----- nvinfo : EIATTR_SW2861232_WAR
	.align		4
.L_2289:
        /*0008*/ 	.byte	0x01, 0x35
	.zero		2


	//----- nvinfo : EIATTR_PARAM_CBANK
	.align		4
        /*000c*/ 	.byte	0x04, 0x0a
        /*000e*/ 	.short	(.L_2291 - .L_2290)
	.align		4
.L_2290:
        /*0010*/ 	.word	index@(.nv.constant0._ZN10layer_norm31ln_parallel_residual_bwd_kernelINS_13Kernel_traitsI6__halfS2_fS2_fjLj2048ELj1ELj1ELj4ELj16ENS_18Kernel_traits_baseILj2048ES2_S2_fS2_fjLj128EEEEELb1ELb1ELb1EEEvNS_9BwdParamsE)
        /*0014*/ 	.short	0x0160
        /*0016*/ 	.short	0x0128


	//----- nvinfo : EIATTR_CBANK_PARAM_SIZE
	.align		4
.L_2291:
        /*0018*/ 	.byte	0x03, 0x19
        /*001a*/ 	.short	0x0128


	//----- nvinfo : EIATTR_KPARAM_INFO
	.align		4
        /*001c*/ 	.byte	0x04, 0x17
        /*001e*/ 	.short	(.L_2293 - .L_2292)
.L_2292:
        /*0020*/ 	.word	0x00000000
        /*0024*/ 	.short	0x0000
        /*0026*/ 	.short	0x0000
        /*0028*/ 	.byte	0x00, 0xf0, 0xa1, 0x04


	//----- nvinfo : EIATTR_MAXREG_COUNT
	.align		4
.L_2293:
        /*002c*/ 	.byte	0x03, 0x1b
        /*002e*/ 	.short	0x00ff


	//----- nvinfo : EIATTR_NUM_BARRIERS
	.align		4
        /*0030*/ 	.byte	0x02, 0x4c
        /*0032*/ 	.byte	0x01
	.zero		1


	//----- nvinfo : EIATTR_MERCURY_ISA_VERSION
	.align		4
        /*0034*/ 	.byte	0x03, 0x5f
        /*0036*/ 	.short	0x0000


	//----- nvinfo : EIATTR_COOP_GROUP_MASK_REGIDS
	.align		4
        /*0038*/ 	.byte	0x04, 0x29
        /*003a*/ 	.short	(.L_2295 - .L_2294)


	//   ....[0]....
.L_2294:
        /*003c*/ 	.word	0xffffffff


	//   ....[1]....
        /*0040*/ 	.word	0xffffffff


	//   ....[2]....
        /*0044*/ 	.word	0xffffffff


	//   ....[3]....
        /*0048*/ 	.word	0xffffffff


	//   ....[4]....
        /*004c*/ 	.word	0xffffffff


	//   ....[5]....
        /*0050*/ 	.word	0xffffffff


	//   ....[6]....
        /*0054*/ 	.word	0xffffffff


	//   ....[7]....
        /*0058*/ 	.word	0xffffffff


	//   ....[8]....
        /*005c*/ 	.word	0xffffffff


	//   ....[9]....
        /*0060*/ 	.word	0xffffffff


	//   ....[10]....
        /*0064*/ 	.word	0xffffffff


	//   ....[11]....
        /*0068*/ 	.word	0xffffffff


	//   ....[12]....
        /*006c*/ 	.word	0xffffffff


	//   ....[13]....
        /*0070*/ 	.word	0xffffffff


	//   ....[14]....
        /*0074*/ 	.word	0xffffffff


	//   ....[15]....
        /*0078*/ 	.word	0xffffffff


	//   ....[16]....
        /*007c*/ 	.word	0xffffffff


	//   ....[17]....
        /*0080*/ 	.word	0xffffffff


	//   ....[18]....
        /*0084*/ 	.word	0xffffffff


	//   ....[19]....
        /*0088*/ 	.word	0xffffffff


	//----- nvinfo : EIATTR_COOP_GROUP_INSTR_OFFSETS
	.align		4
.L_2295:
        /*008c*/ 	.byte	0x04, 0x28
        /*008e*/ 	.short	(.L_2297 - .L_2296)


	//   ....[0]....
.L_2296:
        /*0090*/ 	.word	0x00000f40


	//   ....[1]....
        /*0094*/ 	.word	0x00000f60


	//   ....[2]....
        /*0098*/ 	.word	0x00000f80


	//   ....[3]....
        /*009c*/ 	.word	0x00000fa0


	//   ....[4]....
        /*00a0*/ 	.word	0x00000fc0


	//   ....[5]....
        /*00a4*/ 	.word	0x00000fe0


	//   ....[6]....
        /*00a8*/ 	.word	0x00001000


	//   ....[7]....
        /*00ac*/ 	.word	0x00001020


	//   ....[8]....
        /*00b0*/ 	.word	0x00001040


	//   ....[9]....
        /*00b4*/ 	.word	0x00001060


	//   ....[10]....
        /*00b8*/ 	.word	0x000023b0


	//   ....[11]....
        /*00bc*/ 	.word	0x00002430


	//   ....[12]....
        /*00c0*/ 	.word	0x000024b0


	//   ....[13]....
        /*00c4*/ 	.word	0x00002520


	//   ....[14]....
        /*00c8*/ 	.word	0x000025a0


	//   ....[15]....
        /*00cc*/ 	.word	0x00002610


	//   ....[16]....
        /*00d0*/ 	.word	0x00002690


	//   ....[17]....
        /*00d4*/ 	.word	0x00002700


	//   ....[18]....
        /*00d8*/ 	.word	0x00002780


	//   ....[19]....
        /*00dc*/ 	.word	0x000027f0


	//----- nvinfo : EIATTR_EXIT_INSTR_OFFSETS
	.align		4
.L_2297:
        /*00e0*/ 	.byte	0x04, 0x1c
        /*00e2*/ 	.short	(.L_2299 - .L_2298)


	//   ....[0]....
.L_2298:
        /*00e4*/ 	.word	0x00002350


	//----- nvinfo : EIATTR_MAX_THREADS
	.align		4
.L_2299:
        /*00e8*/ 	.byte	0x04, 0x05
        /*00ea*/ 	.short	(.L_2301 - .L_2300)
.L_2300:
        /*00ec*/ 	.word	0x00000080
        /*00f0*/ 	.word	0x00000001
        /*00f4*/ 	.word	0x00000001


	//----- nvinfo : EIATTR_CRS_STACK_SIZE
	.align		4
.L_2301:
        /*00f8*/ 	.byte	0x04, 0x1e
        /*00fa*/ 	.short	(.L_2303 - .L_2302)
.L_2302:
        /*00fc*/ 	.word	0x00000000
.L_2303:


//--------------------- .nv.info._ZN10layer_norm31ln_parallel_residual_bwd_kernelINS_13Kernel_traitsIf6__halffS2_fjLj2048ELj1ELj1ELj4ELj16ENS_18Kernel_traits_baseILj2048EfS2_fS2_fjLj128EEEEELb0ELb0ELb0EEEvNS_9BwdParamsE --------------------------
	.section	.nv.info._ZN10layer_norm31ln_parallel_residual_bwd_kernelINS_13Kernel_traitsIf6__halffS2_fjLj2048ELj1ELj1ELj4ELj16ENS_18Kernel_traits_baseILj2048EfS2_fS2_fjLj128EEEEELb0ELb0ELb0EEEvNS_9BwdParamsE,"",@"SHT_CUDA_INFO"
	.sectionflags	@""
	.align	4


	//----- nvinfo : EIATTR_CUDA_API_VERSION
	.align		4
        /*0000*/ 	.byte	0x04, 0x37
        /*0002*/ 	.short	(.L_2305 - .L_2304)
.L_2304:
        /*0004*/ 	.word	0x00000082


	//----- nvinfo : EIATTR_SW2861232_WAR
	.align		4
.L_2305:
        /*0008*/ 	.byte	0x01, 0x35
	.zero		2


	//----- nvinfo : EIATTR_PARAM_CBANK
	.align		4
        /*000c*/ 	.byte	0x04, 0x0a
        /*000e*/ 	.short	(.L_2307 - .L_2306)
	.align		4
.L_2306:
        /*0010*/ 	.word	index@(.nv.constant0._ZN10layer_norm31ln_parallel_residual_bwd_kernelINS_13Kernel_traitsIf6__halffS2_fjLj2048ELj1ELj1ELj4ELj16ENS_18Kernel_traits_baseILj2048EfS2_fS2_fjLj128EEEEELb0ELb0ELb0EEEvNS_9BwdParamsE)
        /*0014*/ 	.short	0x0160
        /*0016*/ 	.short	0x0128


	//----- nvinfo : EIATTR_CBANK_PARAM_SIZE
	.align		4
.L_2307:
        /*0018*/ 	.byte	0x03, 0x19
        /*001a*/ 	.short	0x0128


	//----- nvinfo : EIATTR_KPARAM_INFO
	.align		4
        /*001c*/ 	.byte	0x04, 0x17
        /*001e*/ 	.short	(.L_2309 - .L_2308)
.L_2308:
        /*0020*/ 	.word	0x00000000
        /*0024*/ 	.short	0x0000
        /*0026*/ 	.short	0x0000
        /*0028*/ 	.byte	0x00, 0xf0, 0xa1, 0x04


	//----- nvinfo : EIATTR_MAXREG_COUNT
	.align		4
.L_2309:
        /*002c*/ 	.byte	0x03, 0x1b
        /*002e*/ 	.short	0x00ff


	//----- nvinfo : EIATTR_NUM_BARRIERS
	.align		4
        /*0030*/ 	.byte	0x02, 0x4c
        /*0032*/ 	.byte	0x01
	.zero		1


	//----- nvinfo : EIATTR_MERCURY_ISA_VERSION
	.align		4
        /*0034*/ 	.byte	0x03, 0x5f
        /*0036*/ 	.short	0x0000


	//----- nvinfo : EIATTR_COOP_GROUP_MASK_REGIDS
	.align		4
        /*0038*/ 	.byte	0x04, 0x29
        /*003a*/ 	.short	(.L_2311 - .L_2310)


	//   ....[0]....
.L_2310:
        /*003c*/ 	.word	0xffffffff


	//   ....[1]....
        /*0040*/ 	.word	0xffffffff


	//   ....[2]....
        /*0044*/ 	.word	0xffffffff


	//   ....[3]....
        /*0048*/ 	.word	0xffffffff


	//   ....[4]....
        /*004c*/ 	.word	0xffffffff


	//   ....[5]....
        /*0050*/ 	.word	0xffffffff


	//   ....[6]....
        /*0054*/ 	.word	0xffffffff


	//   ....[7]....
        /*0058*/ 	.word	0xffffffff


	//   ....[8]....
        /*005c*/ 	.word	0xffffffff


	//   ....[9]....
        /*0060*/ 	.word	0xffffffff


	//   ....[10]....
        /*0064*/ 	.word	0xffffffff


	//   ....[11]....
        /*0068*/ 	.word	0xffffffff


	//   ....[12]....
        /*006c*/ 	.word	0xffffffff


	//   ....[13]....
        /*0070*/ 	.word	0xffffffff


	//   ....[14]....
        /*0074*/ 	.word	0xffffffff


	//   ....[15]....
        /*0078*/ 	.word	0xffffffff


	//   ....[16]....
        /*007c*/ 	.word	0xffffffff


	//   ....[17]....
        /*0080*/ 	.word	0xffffffff


	//   ....[18]....
        /*0084*/ 	.word	0xffffffff


	//   ....[19]....
        /*0088*/ 	.word	0xffffffff


	//----- nvinfo : EIATTR_COOP_GROUP_INSTR_OFFSETS
	.align		4
.L_2311:
        /*008c*/ 	.byte	0x04, 0x28
        /*008e*/ 	.short	(.L_2313 - .L_2312)


	//   ....[0]....
.L_2312:
        /*0090*/ 	.word	0x000013d0


	//   ....[1]....
        /*0094*/ 	.word	0x000013f0


	//   ....[2]....
        /*0098*/ 	.word	0x00001410


	//   ....[3]....
        /*009c*/ 	.word	0x00001430


	//   ....[4]....
        /*00a0*/ 	.word	0x00001450


	//   ....[5]....
        /*00a4*/ 	.word	0x00001470


	//   ....[6]....
        /*00a8*/ 	.word	0x00001490


	//   ....[7]....
        /*00ac*/ 	.word	0x000014b0


	//   ....[8]....
        /*00b0*/ 	.word	0x000014d0


	//   ....[9]....
        /*00b4*/ 	.word	0x000014f0


	//   ....[10]....
        /*00b8*/ 	.word	0x00002340


	//   ....[11]....
        /*00bc*/ 	.word	0x000023c0


	//   ....[12]....
        /*00c0*/ 	.word	0x00002440


	//   ....[13]....
        /*00c4*/ 	.word	0x000024b0


	//   ....[14]....
        /*00c8*/ 	.word	0x00002530


	//   ....[15]....
        /*00cc*/ 	.word	0x000025a0


	//   ....[16]....
        /*00d0*/ 	.word	0x00002620


	//   ....[17]....
        /*00d4*/ 	.word	0x00002690


	//   ....[18]....
        /*00d8*/ 	.word	0x00002710


	//   ....[19]....
        /*00dc*/ 	.word	0x00002780


	//----- nvinfo : EIATTR_EXIT_INSTR_OFFSETS
	.align		4
.L_2313:
        /*00e0*/ 	.byte	0x04, 0x1c
        /*00e2*/ 	.short	(.L_2315 - .L_2314)


	//   ....[0]....
.L_2314:
        /*00e4*/ 	.word	0x00002200


	//   ....[1]....
        /*00e8*/ 	.word	0x000022e0


	//----- nvinfo : EIATTR_MAX_THREADS
	.align		4
.L_2315:
        /*00ec*/ 	.byte	0x04, 0x05
        /*00ee*/ 	.short	(.L_2317 - .L_2316)
.L_2316:
        /*00f0*/ 	.word	0x00000080
        /*00f4*/ 	.word	0x00000001
        /*00f8*/ 	.word	0x00000001


	//----- nvinfo : EIATTR_CRS_STACK_SIZE
	.align		4
.L_2317:
        /*00fc*/ 	.byte	0x04, 0x1e
        /*00fe*/ 	.short	(.L_2319 - .L_2318)
.L_2318:
        /*0100*/ 	.word	0x00000000
.L_2319:


//--------------------- .nv.info._ZN10layer_norm31ln_parallel_residual_bwd_kernelINS_13Kernel_traitsIf6__halffS2_fjLj2048ELj1ELj1ELj4ELj16ENS_18Kernel_traits_baseILj2048EfS2_fS2_fjLj128EEEEELb0ELb0ELb1EEEvNS_9BwdParamsE --------------------------
	.section	.nv.info._ZN10layer_norm31ln_parallel_residual_bwd_kernelINS_13Kernel_traitsIf6__halffS2_fjLj2048ELj1ELj1ELj4ELj16ENS_18Kernel_traits_baseILj2048EfS2_fS2_fjLj128EEEEELb0ELb0ELb1EEEvNS_9BwdParamsE,"",@"SHT_CUDA_INFO"
	.sectionflags	@""
	.align	4


	//----- nvinfo : EIATTR_CUDA_API_VERSION
	.align		4
        /*0000*/ 	.byte	0x04, 0x37
        /*0002*/ 	.short	(.L_2321 - .L_2320)
.L_2320:
        /*0004*/ 	.word	0x00000082


	//----- nvinfo : EIATTR_SW2861232_WAR
	.align		4
.L_2321:
        /*0008*/ 	.byte	0x01, 0x35
	.zero		2


	//----- nvinfo : EIATTR_PARAM_CBANK
	.align		4
        /*000c*/ 	.byte	0x04, 0x0a
        /*000e*/ 	.short	(.L_2323 - .L_2322)
	.align		4
.L_2322:
        /*0010*/ 	.word	index@(.nv.constant0._ZN10layer_norm31ln_parallel_residual_bwd_kernelINS_13Kernel_traitsIf6__halffS2_fjLj2048ELj1ELj1ELj4ELj16ENS_18Kernel_traits_baseILj2048EfS2_fS2_fjLj128EEEEELb0ELb0ELb1EEEvNS_9BwdParamsE)
        /*0014*/ 	.short	0x0160
        /*0016*/ 	.short	0x0128


	//----- nvinfo : EIATTR_CBANK_PARAM_SIZE
	.align		4
.L_2323:
        /*0018*/ 	.byte	0x03, 0x19
        /*001a*/ 	.short	0x0128


	//----- nvinfo : EIATTR_KPARAM_INFO
	.align		4
        /*001c*/ 	.byte	0x04, 0x17
        /*001e*/ 	.short	(.L_2325 - .L_2324)
.L_2324:
        /*0020*/ 	.word	0x00000000
        /*0024*/ 	.short	0x0000
        /*0026*/ 	.short	0x0000
        /*0028*/ 	.byte	0x00, 0xf0, 0xa1, 0x04


	//----- nvinfo : EIATTR_MAXREG_COUNT
	.align		4
.L_2325:
        /*002c*/ 	.byte	0x03, 0x1b
        /*002e*/ 	.short	0x00ff


	//----- nvinfo : EIATTR_NUM_BARRIERS
	.align		4
        /*0030*/ 	.byte	0x02, 0x4c
        /*0032*/ 	.byte	0x01
	.zero		1


	//----- nvinfo : EIATTR_MERCURY_ISA_VERSION
	.align		4
        /*0034*/ 	.byte	0x03, 0x5f
        /*0036*/ 	.short	0x0000


	//----- nvinfo : EIATTR_COOP_GROUP_MASK_REGIDS
	.align		4
        /*0038*/ 	.byte	0x04, 0x29
        /*003a*/ 	.short	(.L_2327 - .L_2326)


	//   ....[0]....
.L_2326:
        /*003c*/ 	.word	0xffffffff


	//   ....[1]....
        /*0040*/ 	.word	0xffffffff


	//   ....[2]....
        /*0044*/ 	.word	0xffffffff


	//   ....[3]....
        /*0048*/ 	.word	0xffffffff


	//   ....[4]....
        /*004c*/ 	.word	0xffffffff


	//   ....[5]....
        /*0050*/ 	.word	0xffffffff


	//   ....[6]....
        /*0054*/ 	.word	0xffffffff


	//   ....[7]....
        /*0058*/ 	.word	0xffffffff


	//   ....[8]....
        /*005c*/ 	.word	0xffffffff


	//   ....[9]....
        /*0060*/ 	.word	0xffffffff


	//   ....[10]....
        /*0064*/ 	.word	0xffffffff


	//   ....[11]....
        /*0068*/ 	.word	0xffffffff


	//   ....[12]....
        /*006c*/ 	.word	0xffffffff


	//   ....[13]....
        /*0070*/ 	.word	0xffffffff


	//   ....[14]....
        /*0074*/ 	.word	0xffffffff


	//   ....[15]....
        /*0078*/ 	.word	0xffffffff


	//   ....[16]....
        /*007c*/ 	.word	0xffffffff


	//   ....[17]....
        /*0080*/ 	.word	0xffffffff


	//   ....[18]....
        /*0084*/ 	.word	0xffffffff


	//   ....[19]....
        /*0088*/ 	.word	0xffffffff


	//----- nvinfo : EIATTR_COOP_GROUP_INSTR_OFFSETS
	.align		4
.L_2327:
        /*008c*/ 	.byte	0x04, 0x28
        /*008e*/ 	.short	(.L_2329 - .L_2328)


	//   ....[0]....
.L_2328:
        /*0090*/ 	.word	0x00001460


	//   ....[1]....
        /*0094*/ 	.word	0x00001480


	//   ....[2]....
        /*0098*/ 	.word	0x000014a0


	//   ....[3]....
        /*009c*/ 	.word	0x000014c0


	//   ....[4]....
        /*00a0*/ 	.word	0x000014e0


	//   ....[5]....
        /*00a4*/ 	.word	0x00001500


	//   ....[6]....
        /*00a8*/ 	.word	0x00001520


	//   ....[7]....
        /*00ac*/ 	.word	0x00001540


	//   ....[8]....
        /*00b0*/ 	.word	0x00001560


	//   ....[9]....
        /*00b4*/ 	.word	0x00001580


	//   ....[10]....
        /*00b8*/ 	.word	0x00002640


	//   ....[11]....
        /*00bc*/ 	.word	0x000026c0


	//   ....[12]....
        /*00c0*/ 	.word	0x00002740


	//   ....[13]....
        /*00c4*/ 	.word	0x000027b0


	//   ....[14]....
        /*00c8*/ 	.word	0x00002830


	//   ....[15]....
        /*00cc*/ 	.word	0x000028a0


	//   ....[16]....
        /*00d0*/ 	.word	0x00002920


	//   ....[17]....
        /*00d4*/ 	.word	0x00002990


	//   ....[18]....
        /*00d8*/ 	.word	0x00002a10


	//   ....[19]....
        /*00dc*/ 	.word	0x00002a80


	//----- nvinfo : EIATTR_EXIT_INSTR_OFFSETS
	.align		4
.L_2329:
        /*00e0*/ 	.byte	0x04, 0x1c
        /*00e2*/ 	.short	(.L_2331 - .L_2330)


	//   ....[0]....
.L_2330:
        /*00e4*/ 	.word	0x000025e0


	//----- nvinfo : EIATTR_MAX_THREADS
	.align		4
.L_2331:
        /*00e8*/ 	.byte	0x04, 0x05
        /*00ea*/ 	.short	(.L_2333 - .L_2332)
.L_2332:
        /*00ec*/ 	.word	0x00000080
        /*00f0*/ 	.word	0x00000001
        /*00f4*/ 	.word	0x00000001


	//----- nvinfo : EIATTR_CRS_STACK_SIZE
	.align		4
.L_2333:
        /*00f8*/ 	.byte	0x04, 0x1e
        /*00fa*/ 	.short	(.L_2335 - .L_2334)
.L_2334:
        /*00fc*/ 	.word	0x00000000
.L_2335:


//--------------------- .nv.info._ZN10layer_norm31ln_parallel_residual_bwd_kernelINS_13Kernel_traitsIf6__halffS2_fjLj2048ELj1ELj1ELj4ELj16ENS_18Kernel_traits_baseILj2048EfS2_fS2_fjLj128EEEEELb0ELb1ELb0EEEvNS_9BwdParamsE --------------------------
	.section	.nv.info._ZN10layer_norm31ln_parallel_residual_bwd_kernelINS_13Kernel_traitsIf6__halffS2_fjLj2048ELj1ELj1ELj4ELj16ENS_18Kernel_traits_baseILj2048EfS2_fS2_fjLj128EEEEELb0ELb1ELb0EEEvNS_9BwdParamsE,"",@"SHT_CUDA_INFO"
	.sectionflags	@""
	.align	4


	//----- nvinfo : EIATTR_CUDA_API_VERSION
	.align		4
        /*0000*/ 	.byte	0x04, 0x37
        /*0002*/ 	.short	(.L_2337 - .L_2336)
.L_2336:
        /*0004*/ 	.word	0x00000082


	//----- nvinfo : EIATTR_SW2861232_WAR
	.align		4
.L_2337:
        /*0008*/ 	.byte	0x01, 0x35
	.zero		2


	//----- nvinfo : EIATTR_PARAM_CBANK
	.align		4
        /*000c*/ 	.byte	0x04, 0x0a
        /*000e*/ 	.short	(.L_2339 - .L_2338)
	.align		4
.L_2338:
        /*0010*/ 	.word	index@(.nv.constant0._ZN10layer_norm31ln_parallel_residual_bwd_kernelINS_13Kernel_traitsIf6__halffS2_fjLj2048ELj1ELj1ELj4ELj16ENS_18Kernel_traits_baseILj2048EfS2_fS2_fjLj128EEEEELb0ELb1ELb0EEEvNS_9BwdParamsE)
        /*0014*/ 	.short	0x0160
        /*0016*/ 	.short	0x0128


	//----- nvinfo : EIATTR_CBANK_PARAM_SIZE
	.align		4
.L_2339:
        /*0018*/ 	.byte	0x03, 0x19
        /*001a*/ 	.short	0x0128


	//----- nvinfo : EIATTR_KPARAM_INFO
	.align		4
        /*001c*/ 	.byte	0x04, 0x17
        /*001e*/ 	.short	(.L_2341 - .L_2340)
.L_2340:
        /*0020*/ 	.word	0x00000000
        /*0024*/ 	.short	0x0000
        /*0026*/ 	.short	0x0000
        /*0028*/ 	.byte	0x00, 0xf0, 0xa1, 0x04


	//----- nvinfo : EIATTR_MAXREG_COUNT
	.align		4
.L_2341:
        /*002c*/ 	.byte	0x03, 0x1b
        /*002e*/ 	.short	0x00ff


	//----- nvinfo : EIATTR_NUM_BARRIERS
	.align		4
        /*0030*/ 	.byte	0x02, 0x4c
        /*0032*/ 	.byte	0x01
	.zero		1


	//----- nvinfo : EIATTR_MERCURY_ISA_VERSION
	.align		4
        /*0034*/ 	.byte	0x03, 0x5f
        /*0036*/ 	.short	0x0000


	//----- nvinfo : EIATTR_COOP_GROUP_MASK_REGIDS
	.align		4
        /*0038*/ 	.byte	0x04, 0x29
        /*003a*/ 	.short	(.L_2343 - .L_2342)


	//   ....[0]....
.L_2342:
        /*003c*/ 	.word	0xffffffff


	//   ....[1]....
        /*0040*/ 	.word	0xffffffff


	//   ....[2]....
        /*0044*/ 	.word	0xffffffff


	//   ....[3]....
        /*0048*/ 	.word	0xffffffff


	//   ....[4]....
        /*004c*/ 	.word	0xffffffff


	//   ....[5]....
        /*0050*/ 	.word	0xffffffff


	//   ....[6]....
        /*0054*/ 	.word	0xffffffff


	//   ....[7]....
        /*0058*/ 	.word	0xffffffff


	//   ....[8]....
        /*005c*/ 	.word	0xffffffff


	//   ....[9]....
        /*0060*/ 	.word	0xffffffff


	//   ....[10]....
        /*0064*/ 	.word	0xffffffff


	//   ....[11]....
        /*0068*/ 	.word	0xffffffff


	//   ....[12]....
        /*006c*/ 	.word	0xffffffff


	//   ....[13]....
        /*0070*/ 	.word	0xffffffff


	//   ....[14]....
        /*0074*/ 	.word	0xffffffff


	//   ....[15]....
        /*0078*/ 	.word	0xffffffff


	//   ....[16]....
        /*007c*/ 	.word	0xffffffff


	//   ....[17]....
        /*0080*/ 	.word	0xffffffff


	//   ....[18]....
        /*0084*/ 	.word	0xffffffff


	//   ....[19]....
        /*0088*/ 	.word	0xffffffff


	//----- nvinfo : EIATTR_COOP_GROUP_INSTR_OFFSETS
	.align		4
.L_2343:
        /*008c*/ 	.byte	0x04, 0x28
        /*008e*/ 	.short	(.L_2345 - .L_2344)


	//   ....[0]....
.L_2344:
        /*0090*/ 	.word	0x00000e10


	//   ....[1]....
        /*0094*/ 	.word	0x00000e30


	//   ....[2]....
        /*0098*/ 	.word	0x00000e50


	//   ....[3]....
        /*009c*/ 	.word	0x00000e70


	//   ....[4]....
        /*00a0*/ 	.word	0x00000e90


	//   ....[5]....
        /*00a4*/ 	.word	0x00000eb0


	//   ....[6]....
        /*00a8*/ 	.word	0x00000ed0


	//   ....[7]....
        /*00ac*/ 	.word	0x00000ef0


	//   ....[8]....
        /*00b0*/ 	.word	0x00000f10


	//   ....[9]....
        /*00b4*/ 	.word	0x00000f30


	//   ....[10]....
        /*00b8*/ 	.word	0x00001ca0


	//   ....[11]....
        /*00bc*/ 	.word	0x00001d20


	//   ....[12]....
        /*00c0*/ 	.word	0x00001da0


	//   ....[13]....
        /*00c4*/ 	.word	0x00001e10


	//   ....[14]....
        /*00c8*/ 	.word	0x00001e90


	//   ....[15]....
        /*00cc*/ 	.word	0x00001f00


	//   ....[16]....
        /*00d0*/ 	.word	0x00001f80


	//   ....[17]....
        /*00d4*/ 	.word	0x00001ff0


	//   ....[18]....
        /*00d8*/ 	.word	0x00002070


	//   ....[19]....
        /*00dc*/ 	.word	0x000020e0


	//----- nvinfo : EIATTR_EXIT_INSTR_OFFSETS
	.align		4
.L_2345:
        /*00e0*/ 	.byte	0x04, 0x1c
        /*00e2*/ 	.short	(.L_2347 - .L_2346)


	//   ....[0]....
.L_2346:
        /*00e4*/ 	.word	0x00001bc0


	//   ....[1]....
        /*00e8*/ 	.word	0x00001c40


	//----- nvinfo : EIATTR_MAX_THREADS
	.align		4
.L_2347:
        /*00ec*/ 	.byte	0x04, 0x05
        /*00ee*/ 	.short	(.L_2349 - .L_2348)
.L_2348:
        /*00f0*/ 	.word	0x00000080
        /*00f4*/ 	.word	0x00000001
        /*00f8*/ 	.word	0x00000001


	//----- nvinfo : EIATTR_CRS_STACK_SIZE
	.align		4
.L_2349:
        /*00fc*/ 	.byte	0x04, 0x1e
        /*00fe*/ 	.short	(.L_2351 - .L_2350)
.L_2350:
        /*0100*/ 	.word	0x00000000
.L_2351:


//--------------------- .nv.info._ZN10layer_norm31ln_parallel_residual_bwd_kernelINS_13Kernel_traitsIf6__halffS2_fjLj2048ELj1ELj1ELj4ELj16ENS_18Kernel_traits_baseILj2048EfS2_fS2_fjLj128EEEEELb0ELb1ELb1EEEvNS_9BwdParamsE --------------------------
	.section	.nv.info._ZN10layer_norm31ln_parallel_residual_bwd_kernelINS_13Kernel_traitsIf6__halffS2_fjLj2048ELj1ELj1ELj4ELj16ENS_18Kernel_traits_baseILj2048EfS2_fS2_fjLj128EEEEELb0ELb1ELb1EEEvNS_9BwdParamsE,"",@"SHT_CUDA_INFO"
	.sectionflags	@""
	.align	4


	//----- nvinfo : EIATTR_CUDA_API_VERSION
	.align		4
        /*0000*/ 	.byte	0x04, 0x37
        /*0002*/ 	.short	(.L_2353 - .L_2352)
.L_2352:
        /*0004*/ 	.word	0x00000082


	//----- nvinfo : EIATTR_SW2861232_WAR
	.align		4
.L_2353:
        /*0008*/ 	.byte	0x01, 0x35
	.zero		2


	//----- nvinfo : EIATTR_PARAM_CBANK
	.align		4
        /*000c*/ 	.byte	0x04, 0x0a
        /*000e*/ 	.short	(.L_2355 - .L_2354)
	.align		4
.L_2354:
        /*0010*/ 	.word	index@(.nv.constant0._ZN10layer_norm31ln_parallel_residual_bwd_kernelINS_13Kernel_traitsIf6__halffS2_fjLj2048ELj1ELj1ELj4ELj16ENS_18Kernel_traits_baseILj2048EfS2_fS2_fjLj128EEEEELb0ELb1ELb1EEEvNS_9BwdParamsE)
        /*0014*/ 	.short	0x0160
        /*0016*/ 	.short	0x0128


	//----- nvinfo : EIATTR_CBANK_PARAM_SIZE
	.align		4
.L_2355:
        /*0018*/ 	.byte	0x03, 0x19
        /*001a*/ 	.short	0x0128


	//----- nvinfo : EIATTR_KPARAM_INFO
	.align		4
        /*001c*/ 	.byte	0x04, 0x17
        /*001e*/ 	.short	(.L_2357 - .L_2356)
.L_2356:
        /*0020*/ 	.word	0x00000000
        /*0024*/ 	.short	0x0000
        /*0026*/ 	.short	0x0000
        /*0028*/ 	.byte	0x00, 0xf0, 0xa1, 0x04


	//----- nvinfo : EIATTR_MAXREG_COUNT
	.align		4
.L_2357:
        /*002c*/ 	.byte	0x03, 0x1b
        /*002e*/ 	.short	0x00ff


	//----- nvinfo : EIATTR_NUM_BARRIERS
	.align		4
        /*0030*/ 	.byte	0x02, 0x4c
        /*0032*/ 	.byte	0x01
	.zero		1


	//----- nvinfo : EIATTR_MERCURY_ISA_VERSION
	.align		4
        /*0034*/ 	.byte	0x03, 0x5f
        /*0036*/ 	.short	0x0000


	//----- nvinfo : EIATTR_COOP_GROUP_MASK_REGIDS
	.align		4
        /*0038*/ 	.byte	0x04, 0x29
        /*003a*/ 	.short	(.L_2359 - .L_2358)


	//   ....[0]....
.L_2358:
        /*003c*/ 	.word	0xffffffff


	//   ....[1]....
        /*0040*/ 	.word	0xffffffff


	//   ....[2]....
        /*0044*/ 	.word	0xffffffff


	//   ....[3]....
        /*0048*/ 	.word	0xffffffff


	//   ....[4]....
        /*004c*/ 	.word	0xffffffff


	//   ....[5]....
        /*0050*/ 	.word	0xffffffff


	//   ....[6]....
        /*0054*/ 	.word	0xffffffff


	//   ....[7]....
        /*0058*/ 	.word	0xffffffff


	//   ....[8]....
        /*005c*/ 	.word	0xffffffff


	//   ....[9]....
        /*0060*/ 	.word	0xffffffff


	//   ....[10]....
        /*0064*/ 	.word	0xffffffff


	//   ....[11]....
        /*0068*/ 	.word	0xffffffff


	//   ....[12]....
        /*006c*/ 	.word	0xffffffff


	//   ....[13]....
        /*0070*/ 	.word	0xffffffff


	//   ....[14]....
        /*0074*/ 	.word	0xffffffff


	//   ....[15]....
        /*0078*/ 	.word	0xffffffff


	//   ....[16]....
        /*007c*/ 	.word	0xffffffff


	//   ....[17]....
        /*0080*/ 	.word	0xffffffff


	//   ....[18]....
        /*0084*/ 	.word	0xffffffff


	//   ....[19]....
        /*0088*/ 	.word	0xffffffff


	//----- nvinfo : EIATTR_COOP_GROUP_INSTR_OFFSETS
	.align		4
.L_2359:
        /*008c*/ 	.byte	0x04, 0x28
        /*008e*/ 	.short	(.L_2361 - .L_2360)


	//   ....[0]....
.L_2360:
        /*0090*/ 	.word	0x00000db0


	//   ....[1]....
        /*0094*/ 	.word	0x00000dd0


	//   ....[2]....
        /*0098*/ 	.word	0x00000df0


	//   ....[3]....
        /*009c*/ 	.word	0x00000e10


	//   ....[4]....
        /*00a0*/ 	.word	0x00000e30


	//   ....[5]....
        /*00a4*/ 	.word	0x00000e50


	//   ....[6]....
        /*00a8*/ 	.word	0x00000e70


	//   ....[7]....
        /*00ac*/ 	.word	0x00000e90


	//   ....[8]....
        /*00b0*/ 	.word	0x00000eb0


	//   ....[9]....
        /*00b4*/ 	.word	0x00000ed0


	//   ....[10]....
        /*00b8*/ 	.word	0x00001c80


	//   ....[11]....
        /*00bc*/ 	.word	0x00001d00


	//   ....[12]....
        /*00c0*/ 	.word	0x00001d80


	//   ....[13]....
        /*00c4*/ 	.word	0x00001df0


	//   ....[14]....
        /*00c8*/ 	.word	0x00001e70


	//   ....[15]....
        /*00cc*/ 	.word	0x00001ee0


	//   ....[16]....
        /*00d0*/ 	.word	0x00001f60


	//   ....[17]....
        /*00d4*/ 	.word	0x00001fd0


	//   ....[18]....
        /*00d8*/ 	.word	0x00002050


	//   ....[19]....
        /*00dc*/ 	.word	0x000020c0


	//----- nvinfo : EIATTR_EXIT_INSTR_OFFSETS
	.align		4
.L_2361:
        /*00e0*/ 	.byte	0x04, 0x1c
        /*00e2*/ 	.short	(.L_2363 - .L_2362)


	//   ....[0]....
.L_2362:
        /*00e4*/ 	.word	0x00001c20


	//----- nvinfo : EIATTR_MAX_THREADS
	.align		4
.L_2363:
        /*00e8*/ 	.byte	0x04, 0x05
        /*00ea*/ 	.short	(.L_2365 - .L_2364)
.L_2364:
        /*00ec*/ 	.word	0x00000080
        /*00f0*/ 	.word	0x00000001
        /*00f4*/ 	.word	0x00000001


	//----- nvinfo : EIATTR_CRS_STACK_SIZE
	.align		4
.L_2365:
        /*00f8*/ 	.byte	0x04, 0x1e
        /*00fa*/ 	.short	(.L_2367 - .L_2366)
.L_2366:
        /*00fc*/ 	.word	0x00000000
.L_2367:


//--------------------- .nv.info._ZN10layer_norm31ln_parallel_residual_bwd_kernelINS_13Kernel_traitsIf6__halffS2_fjLj2048ELj1ELj1ELj4ELj16ENS_18Kernel_traits_baseILj2048EfS2_fS2_fjLj128EEEEELb1ELb0ELb0EEEvNS_9BwdParamsE --------------------------
	.section	.nv.info._ZN10layer_norm31ln_parallel_residual_bwd_kernelINS_13Kernel_traitsIf6__halffS2_fjLj2048ELj1ELj1ELj4ELj16ENS_18Kernel_traits_baseILj2048EfS2_fS2_fjLj128EEEEELb1ELb0ELb0EEEvNS_9BwdParamsE,"",@"SHT_CUDA_INFO"
	.sectionflags	@""
	.align	4


	//----- nvinfo : EIATTR_CUDA_API_VERSION
	.align		4
        /*0000*/ 	.byte	0x04, 0x37
        /*0002*/ 	.short	(.L_2369 - .L_2368)
.L_2368:
        /*0004*/ 	.word	0x00000082


	//----- nvinfo : EIATTR_SW2861232_WAR
	.align		4
.L_2369:
        /*0008*/ 	.byte	0x01, 0x35
	.zero		2


	//----- nvinfo : EIATTR_PARAM_CBANK
	.align		4
        /*000c*/ 	.byte	0x04, 0x0a
        /*000e*/ 	.short	(.L_2371 - .L_2370)
	.align		4
.L_2370:
        /*0010*/ 	.word	index@(.nv.constant0._ZN10layer_norm31ln_parallel_residual_bwd_kernelINS_13Kernel_traitsIf6__halffS2_fjLj2048ELj1ELj1ELj4ELj16ENS_18Kernel_traits_baseILj2048EfS2_fS2_fjLj128EEEEELb1ELb0ELb0EEEvNS_9BwdParamsE)
        /*0014*/ 	.short	0x0160
        /*0016*/ 	.short	0x0128


	//----- nvinfo : EIATTR_CBANK_PARAM_SIZE
	.align		4
.L_2371:
        /*0018*/ 	.byte	0x03, 0x19
        /*001a*/ 	.short	0x0128


	//----- nvinfo : EIATTR_KPARAM_INFO
	.align		4
        /*001c*/ 	.byte	0x04, 0x17
        /*001e*/ 	.short	(.L_2373 - .L_2372)
.L_2372:
        /*0020*/ 	.word	0x00000000
        /*0024*/ 	.short	0x0000
        /*0026*/ 	.short	0x0000
        /*0028*/ 	.byte	0x00, 0xf0, 0xa1, 0x04


	//----- nvinfo : EIATTR_MAXREG_COUNT
	.align		4
.L_2373:
        /*002c*/ 	.byte	0x03, 0x1b
        /*002e*/ 	.short	0x00ff


	//----- nvinfo : EIATTR_NUM_BARRIERS
	.align		4
        /*0030*/ 	.byte	0x02, 0x4c
        /*0032*/ 	.byte	0x01
	.zero		1


	//----- nvinfo : EIATTR_MERCURY_ISA_VERSION
	.align		4
        /*0034*/ 	.byte	0x03, 0x5f
        /*0036*/ 	.short	0x0000


	//----- nvinfo : EIATTR_COOP_GROUP_MASK_REGIDS
	.align		4
        /*0038*/ 	.byte	0x04, 0x29
        /*003a*/ 	.short	(.L_2375 - .L_2374)


	//   ....[0]....
.L_2374:
        /*003c*/ 	.word	0xffffffff


	//   ....[1]....
        /*0040*/ 	.word	0xffffffff


	//   ....[2]....
        /*0044*/ 	.word	0xffffffff


	//   ....[3]....
        /*0048*/ 	.word	0xffffffff


	//   ....[4]....
        /*004c*/ 	.word	0xffffffff


	//   ....[5]....
        /*0050*/ 	.word	0xffffffff


	//   ....[6]....
        /*0054*/ 	.word	0xffffffff


	//   ....[7]....
        /*0058*/ 	.word	0xffffffff


	//   ....[8]....
        /*005c*/ 	.word	0xffffffff


	//   ....[9]....
        /*0060*/ 	.word	0xffffffff


	//   ....[10]....
        /*0064*/ 	.word	0xffffffff


	//   ....[11]....
        /*0068*/ 	.word	0xffffffff


	//   ....[12]....
        /*006c*/ 	.word	0xffffffff


	//   ....[13]....
        /*0070*/ 	.word	0xffffffff


	//   ....[14]....
        /*0074*/ 	.word	0xffffffff


	//   ....[15]....
        /*0078*/ 	.word	0xffffffff


	//   ....[16]....
        /*007c*/ 	.word	0xffffffff


	//   ....[17]....
        /*0080*/ 	.word	0xffffffff


	//   ....[18]....
        /*0084*/ 	.word	0xffffffff


	//   ....[19]....
        /*0088*/ 	.word	0xffffffff


	//----- nvinfo : EIATTR_COOP_GROUP_INSTR_OFFSETS
	.align		4
.L_2375:
        /*008c*/ 	.byte	0x04, 0x28
        /*008e*/ 	.short	(.L_2377 - .L_2376)


	//   ....[0]....
.L_2376:
        /*0090*/ 	.word	0x00001510


	//   ....[1]....
        /*0094*/ 	.word	0x00001530


	//   ....[2]....
        /*0098*/ 	.word	0x00001550


	//   ....[3]....
        /*009c*/ 	.word	0x00001570


	//   ....[4]....
        /*00a0*/ 	.word	0x00001590


	//   ....[5]....
        /*00a4*/ 	.word	0x000015b0


	//   ....[6]....
        /*00a8*/ 	.word	0x000015d0


	//   ....[7]....
        /*00ac*/ 	.word	0x000015f0


	//   ....[8]....
        /*00b0*/ 	.word	0x00001610


	//   ....[9]....
        /*00b4*/ 	.word	0x00001630


	//   ....[10]....
        /*00b8*/ 	.word	0x000029e0


	//   ....[11]....
        /*00bc*/ 	.word	0x00002a60


	//   ....[12]....
        /*00c0*/ 	.word	0x00002ae0


	//   ....[13]....
        /*00c4*/ 	.word	0x00002b50


	//   ....[14]....
        /*00c8*/ 	.word	0x00002bd0


	//   ....[15]....
        /*00cc*/ 	.word	0x00002c40


	//   ....[16]....
        /*00d0*/ 	.word	0x00002cc0


	//   ....[17]....
        /*00d4*/ 	.word	0x00002d30


	//   ....[18]....
        /*00d8*/ 	.word	0x00002db0


	//   ....[19]....
        /*00dc*/ 	.word	0x00002e20


	//----- nvinfo : EIATTR_EXIT_INSTR_OFFSETS
	.align		4
.L_2377:
        /*00e0*/ 	.byte	0x04, 0x1c
        /*00e2*/ 	.short	(.L_2379 - .L_2378)


	//   ....[0]....
.L_2378:
        /*00e4*/ 	.word	0x000028a0


	//   ....[1]....
        /*00e8*/ 	.word	0x00002980


	//----- nvinfo : EIATTR_MAX_THREADS
	.align		4
.L_2379:
        /*00ec*/ 	.byte	0x04, 0x05
        /*00ee*/ 	.short	(.L_2381 - .L_2380)
.L_2380:
        /*00f0*/ 	.word	0x00000080
        /*00f4*/ 	.word	0x00000001
        /*00f8*/ 	.word	0x00000001


	//----- nvinfo : EIATTR_CRS_STACK_SIZE
	.align		4
.L_2381:
        /*00fc*/ 	.byte	0x04, 0x1e
        /*00fe*/ 	.short	(.L_2383 - .L_2382)
.L_2382:
        /*0100*/ 	.word	0x00000000
.L_2383:


//--------------------- .nv.info._ZN10layer_norm31ln_parallel_residual_bwd_kernelINS_13Kernel_traitsIf6__halffS2_fjLj2048ELj1ELj1ELj4ELj16ENS_18Kernel_traits_baseILj2048EfS2_fS2_fjLj128EEEEELb1ELb0ELb1EEEvNS_9BwdParamsE --------------------------
	.section	.nv.info._ZN10layer_norm31ln_parallel_residual_bwd_kernelINS_13Kernel_traitsIf6__halffS2_fjLj2048ELj1ELj1ELj4ELj16ENS_18Kernel_traits_baseILj2048EfS2_fS2_fjLj128EEEEELb1ELb0ELb1EEEvNS_9BwdParamsE,"",@"SHT_CUDA_INFO"
	.sectionflags	@""
	.align	4


	//----- nvinfo : EIATTR_CUDA_API_VERSION
	.align		4
        /*0000*/ 	.byte	0x04, 0x37
        /*0002*/ 	.short	(.L_2385 - .L_2384)
.L_2384:
        /*0004*/ 	.word	0x00000082


	//----- nvinfo : EIATTR_SW2861232_WAR
	.align		4
.L_2385:
        /*0008*/ 	.byte	0x01, 0x35
	.zero		2


	//----- nvinfo : EIATTR_PARAM_CBANK
	.align		4
        /*000c*/ 	.byte	0x04, 0x0a
        /*000e*/ 	.short	(.L_2387 - .L_2386)
	.align		4
.L_2386:
        /*0010*/ 	.word	index@(.nv.constant0._ZN10layer_norm31ln_parallel_residual_bwd_kernelINS_13Kernel_traitsIf6__halffS2_fjLj2048ELj1ELj1ELj4ELj16ENS_18Kernel_traits_baseILj2048EfS2_fS2_fjLj128EEEEELb1ELb0ELb1EEEvNS_9BwdParamsE)
        /*0014*/ 	.short	0x0160
        /*0016*/ 	.short	0x0128


	//----- nvinfo : EIATTR_CBANK_PARAM_SIZE
	.align		4
.L_2387:
        /*0018*/ 	.byte	0x03, 0x19
        /*001a*/ 	.short	0x0128


	//----- nvinfo : EIATTR_KPARAM_INFO
	.align		4
        /*001c*/ 	.byte	0x04, 0x17
        /*001e*/ 	.short	(.L_2389 - .L_2388)
.L_2388:
        /*0020*/ 	.word	0x00000000
        /*0024*/ 	.short	0x0000
        /*0026*/ 	.short	0x0000
        /*0028*/ 	.byte	0x00, 0xf0, 0xa1, 0x04


	//----- nvinfo : EIATTR_MAXREG_COUNT
	.align		4
.L_2389:
        /*002c*/ 	.byte	0x03, 0x1b
        /*002e*/ 	.short	0x00ff


	//----- nvinfo : EIATTR_NUM_BARRIERS
	.align		4
        /*0030*/ 	.byte	0x02, 0x4c
        /*0032*/ 	.byte	0x01
	.zero		1


	//----- nvinfo : EIATTR_MERCURY_ISA_VERSION
	.align		4
        /*0034*/ 	.byte	0x03, 0x5f
        /*0036*/ 	.short	0x0000


	//----- nvinfo : EIATTR_COOP_GROUP_MASK_REGIDS
	.align		4
        /*0038*/ 	.byte	0x04, 0x29
        /*003a*/ 	.short	(.L_2391 - .L_2390)


	//   ....[0]....
.L_2390:
        /*003c*/ 	.word	0xffffffff


	//   ....[1]....
        /*0040*/ 	.word	0xffffffff


	//   ....[2]....
        /*0044*/ 	.word	0xffffffff


	//   ....[3]....
        /*0048*/ 	.word	0xffffffff


	//   ....[4]....
        /*004c*/ 	.word	0xffffffff


	//   ....[5]....
        /*0050*/ 	.word	0xffffffff


	//   ....[6]....
        /*0054*/ 	.word	0xffffffff


	//   ....[7]....
        /*0058*/ 	.word	0xffffffff


	//   ....[8]....
        /*005c*/ 	.word	0xffffffff


	//   ....[9]....
        /*0060*/ 	.word	0xffffffff


	//   ....[10]....
        /*0064*/ 	.word	0xffffffff


	//   ....[11]....
        /*0068*/ 	.word	0xffffffff


	//   ....[12]....
        /*006c*/ 	.word	0xffffffff


	//   ....[13]....
        /*0070*/ 	.word	0xffffffff


	//   ....[14]....
        /*0074*/ 	.word	0xffffffff


	//   ....[15]....
        /*0078*/ 	.word	0xffffffff


	//   ....[16]....
        /*007c*/ 	.word	0xffffffff


	//   ....[17]....
        /*0080*/ 	.word	0xffffffff


	//   ....[18]....
        /*0084*/ 	.word	0xffffffff


	//   ....[19]....
        /*0088*/ 	.word	0xffffffff


	//----- nvinfo : EIATTR_COOP_GROUP_INSTR_OFFSETS
	.align		4
.L_2391:
        /*008c*/ 	.byte	0x04, 0x28
        /*008e*/ 	.short	(.L_2393 - .L_2392)


	//   ....[0]....
.L_2392:
        /*0090*/ 	.word	0x00001510


	//   ....[1]....
        /*0094*/ 	.word	0x00001530


	//   ....[2]....
        /*0098*/ 	.word	0x00001550


	//   ....[3]....
        /*009c*/ 	.word	0x00001570


	//   ....[4]....
        /*00a0*/ 	.word	0x00001590


	//   ....[5]....
        /*00a4*/ 	.word	0x000015b0


	//   ....[6]....
        /*00a8*/ 	.word	0x000015d0


	//   ....[7]....
        /*00ac*/ 	.word	0x000015f0


	//   ....[8]....
        /*00b0*/ 	.word	0x00001610


	//   ....[9]....
        /*00b4*/ 	.word	0x00001630


	//   ....[10]....
        /*00b8*/ 	.word	0x00002bf0


	//   ....[11]....
        /*00bc*/ 	.word	0x00002c70


	//   ....[12]....
        /*00c0*/ 	.word	0x00002cf0


	//   ....[13]....
        /*00c4*/ 	.word	0x00002d60


	//   ....[14]....
        /*00c8*/ 	.word	0x00002de0


	//   ....[15]....
        /*00cc*/ 	.word	0x00002e50


	//   ....[16]....
        /*00d0*/ 	.word	0x00002ed0


	//   ....[17]....
        /*00d4*/ 	.word	0x00002f40


	//   ....[18]....
        /*00d8*/ 	.word	0x00002fc0


	//   ....[19]....
        /*00dc*/ 	.word	0x00003030


	//----- nvinfo : EIATTR_EXIT_INSTR_OFFSETS
	.align		4
.L_2393:
        /*00e0*/ 	.byte	0x04, 0x1c
        /*00e2*/ 	.short	(.L_2395 - .L_2394)


	//   ....[0]....
.L_2394:
        /*00e4*/ 	.word	0x00002b90


	//----- nvinfo : EIATTR_MAX_THREADS
	.align		4
.L_2395:
        /*00e8*/ 	.byte	0x04, 0x05
        /*00ea*/ 	.short	(.L_2397 - .L_2396)
.L_2396:
        /*00ec*/ 	.word	0x00000080
        /*00f0*/ 	.word	0x00000001
        /*00f4*/ 	.word	0x00000001


	//----- nvinfo : EIATTR_CRS_STACK_SIZE
	.align		4
.L_2397:
        /*00f8*/ 	.byte	0x04, 0x1e
        /*00fa*/ 	.short	(.L_2399 - .L_2398)
.L_2398:
        /*00fc*/ 	.word	0x00000000
.L_2399:


//--------------------- .nv.info._ZN10layer_norm22ln_bwd_finalize_kernelINS_22Kernel_traits_finalizeILj2048Ef6__halffS2_fjLb0ELj1024ELj4ENS_18Kernel_traits_baseILj2048EfS2_fS2_fjLj1024EEEEELb0ELb0EEEvNS_9BwdParamsE --------------------------
	.section	.nv.info._ZN10layer_norm22ln_bwd_finalize_kernelINS_22Kernel_traits_finalizeILj2048Ef6__halffS2_fjLb0ELj1024ELj4ENS_18Kernel_traits_baseILj2048EfS2_fS2_fjLj1024EEEEELb0ELb0EEEvNS_9BwdParamsE,"",@"SHT_CUDA_INFO"
	.sectionflags	@""
	.align	4


	//----- nvinfo : EIATTR_CUDA_API_VERSION
	.align		4
        /*0000*/ 	.byte	0x04, 0x37
        /*0002*/ 	.short	(.L_2401 - .L_2400)
.L_2400:
        /*0004*/ 	.word	0x00000082


	//----- nvinfo : EIATTR_SW2861232_WAR
	.align		4
.L_2401:
        /*0008*/ 	.byte	0x01, 0x35
	.zero		2


	//----- nvinfo : EIATTR_PARAM_CBANK
	.align		4
        /*000c*/ 	.byte	0x04, 0x0a
        /*000e*/ 	.short	(.L_2403 - .L_2402)
	.align		4
.L_2402:
        /*0010*/ 	.word	index@(.nv.constant0._ZN10layer_norm22ln_bwd_finalize_kernelINS_22Kernel_traits_finalizeILj2048Ef6__halffS2_fjLb0ELj1024ELj4ENS_18Kernel_traits_baseILj2048EfS2_fS2_fjLj1024EEEEELb0ELb0EEEvNS_9BwdParamsE)
        /*0014*/ 	.short	0x0160
        /*0016*/ 	.short	0x0128


	//----- nvinfo : EIATTR_CBANK_PARAM_SIZE
	.align		4
.L_2403:
        /*0018*/ 	.byte	0x03, 0x19
        /*001a*/ 	.short	0x0128


	//----- nvinfo : EIATTR_KPARAM_INFO
	.align		4
        /*001c*/ 	.byte	0x04, 0x17
        /*001e*/ 	.short	(.L_2405 - .L_2404)
.L_2404:
        /*0020*/ 	.word	0x00000000
        /*0024*/ 	.short	0x0000
        /*0026*/ 	.short	0x0000
        /*0028*/ 	.byte	0x00, 0xf0, 0xa1, 0x04


	//----- nvinfo : EIATTR_MAXREG_COUNT
	.align		4
.L_2405:
        /*002c*/ 	.byte	0x03, 0x1b
        /*002e*/ 	.short	0x0040


	//----- nvinfo : EIATTR_NUM_BARRIERS
	.align		4
        /*0030*/ 	.byte	0x02, 0x4c
        /*0032*/ 	.byte	0x01
	.zero		1


	//----- nvinfo : EIATTR_MERCURY_ISA_VERSION
	.align		4
        /*0034*/ 	.byte	0x03, 0x5f
        /*0036*/ 	.short	0x0000


	//----- nvinfo : EIATTR_COOP_GROUP_MASK_REGIDS
	.align		4
        /*0038*/ 	.byte	0x04, 0x29
        /*003a*/ 	.short	(.L_2407 - .L_2406)


	//   ....[0]....
.L_2406:
        /*003c*/ 	.word	0xffffffff


	//   ....[1]....
        /*0040*/ 	.word	0xffffffff


	//   ....[2]....
        /*0044*/ 	.word	0xffffffff


	//   ....[3]....
        /*0048*/ 	.word	0xffffffff


	//   ....[4]....
        /*004c*/ 	.word	0xffffffff


	//   ....[5]....
        /*0050*/ 	.word	0xffffffff


	//   ....[6]....
        /*0054*/ 	.word	0xffffffff


	//   ....[7]....
        /*0058*/ 	.word	0xffffffff


	//   ....[8]....
        /*005c*/ 	.word	0xffffffff


	//   ....[9]....
        /*0060*/ 	.word	0xffffffff


	//   ....[10]....
        /*0064*/ 	.word	0xffffffff


	//   ....[11]....
        /*0068*/ 	.word	0xffffffff


	//   ....[12]....
        /*006c*/ 	.word	0xffffffff


	//   ....[13]....
        /*0070*/ 	.word	0xffffffff


	//   ....[14]....
        /*0074*/ 	.word	0xffffffff


	//   ....[15]....
        /*0078*/ 	.word	0xffffffff


	//   ....[16]....
        /*007c*/ 	.word	0xffffffff


	//   ....[17]....
        /*0080*/ 	.word	0xffffffff


	//   ....[18]....
        /*0084*/ 	.word	0xffffffff


	//   ....[19]....
        /*0088*/ 	.word	0xffffffff


	//----- nvinfo : EIATTR_COOP_GROUP_INSTR_OFFSETS
	.align		4
.L_2407:
        /*008c*/ 	.byte	0x04, 0x28
        /*008e*/ 	.short	(.L_2409 - .L_2408)


	//   ....[0]....
.L_2408:
        /*0090*/ 	.word	0x00000820


	//   ....[1]....
        /*0094*/ 	.word	0x00000850


	//   ....[2]....
        /*0098*/ 	.word	0x00000860


	//   ....[3]....
        /*009c*/ 	.word	0x00000890


	//   ....[4]....
        /*00a0*/ 	.word	0x000008a0


	//   ....[5]....
        /*00a4*/ 	.word	0x000008d0


	//   ....[6]....
        /*00a8*/ 	.word	0x000008f0


	//   ....[7]....
        /*00ac*/ 	.word	0x00000900


	//   ....[8]....
        /*00b0*/ 	.word	0x00000930


	//   ....[9]....
        /*00b4*/ 	.word	0x00000940


	//   ....[10]....
        /*00b8*/ 	.word	0x00000b30


	//   ....[11]....
        /*00bc*/ 	.word	0x00000ba0


	//   ....[12]....
        /*00c0*/ 	.word	0x00000c00


	//   ....[13]....
        /*00c4*/ 	.word	0x00000c60


	//   ....[14]....
        /*00c8*/ 	.word	0x00000cd0


	//   ....[15]....
        /*00cc*/ 	.word	0x00000d40


	//   ....[16]....
        /*00d0*/ 	.word	0x00000da0


	//   ....[17]....
        /*00d4*/ 	.word	0x00000e00


	//   ....[18]....
        /*00d8*/ 	.word	0x00000e60


	//   ....[19]....
        /*00dc*/ 	.word	0x00000ec0


	//----- nvinfo : EIATTR_EXIT_INSTR_OFFSETS
	.align		4
.L_2409:
        /*00e0*/ 	.byte	0x04, 0x1c
        /*00e2*/ 	.short	(.L_2411 - .L_2410)


	//   ....[0]....
.L_2410:
        /*00e4*/ 	.word	0x00000070


	//   ....[1]....
        /*00e8*/ 	.word	0x00000ad0


	//----- nvinfo : EIATTR_MAX_THREADS
	.align		4
.L_2411:
        /*00ec*/ 	.byte	0x04, 0x05
        /*00ee*/ 	.short	(.L_2413 - .L_2412)
.L_2412:
        /*00f0*/ 	.word	0x00000400
        /*00f4*/ 	.word	0x00000001
        /*00f8*/ 	.word	0x00000001


	//----- nvinfo : EIATTR_CRS_STACK_SIZE
	.align		4
.L_2413:
        /*00fc*/ 	.byte	0x04, 0x1e
        /*00fe*/ 	.short	(.L_2415 - .L_2414)
.L_2414:
        /*0100*/ 	.word	0x00000000
.L_2415:


//--------------------- .nv.info._ZN10layer_norm40ln_parallel_residual_bwd_finalize_kernelINS_22Kernel_traits_finalizeILj2048Ef6__halffS2_fjLb0ELj1024ELj4ENS_18Kernel_traits_baseILj2048EfS2_fS2_fjLj1024EEEEELb0EEEvNS_9BwdParamsE --------------------------
	.section	.nv.info._ZN10layer_norm40ln_parallel_residual_bwd_finalize_kernelINS_22Kernel_traits_finalizeILj2048Ef6__halffS2_fjLb0ELj1024ELj4ENS_18Kernel_traits_baseILj2048EfS2_fS2_fjLj1024EEEEELb0EEEvNS_9BwdParamsE,"",@"SHT_CUDA_INFO"
	.sectionflags	@""
	.align	4


	//----- nvinfo : EIATTR_CUDA_API_VERSION
	.align		4
        /*0000*/ 	.byte	0x04, 0x37
        /*0002*/ 	.short	(.L_2417 - .L_2416)
.L_2416:
        /*0004*/ 	.word	0x00000082


	//----- nvinfo : EIATTR_SW2861232_WAR
	.align		4
.L_2417:
        /*0008*/ 	.byte	0x01, 0x35
	.zero		2


	//----- nvinfo : EIATTR_PARAM_CBANK
	.align		4
        /*000c*/ 	.byte	0x04, 0x0a
        /*000e*/ 	.short	(.L_2419 - .L_2418)
	.align		4
.L_2418:
        /*0010*/ 	.word	index@(.nv.constant0._ZN10layer_norm40ln_parallel_residual_bwd_finalize_kernelINS_22Kernel_traits_finalizeILj2048Ef6__halffS2_fjLb0ELj1024ELj4ENS_18Kernel_traits_baseILj2048EfS2_fS2_fjLj1024EEEEELb0EEEvNS_9BwdParamsE)
        /*0014*/ 	.short	0x0160
        /*0016*/ 	.short	0x0128


	//----- nvinfo : EIATTR_CBANK_PARAM_SIZE
	.align		4
.L_2419:
        /*0018*/ 	.byte	0x03, 0x19
        /*001a*/ 	.short	0x0128


	//----- nvinfo : EIATTR_KPARAM_INFO
	.align		4
        /*001c*/ 	.byte	0x04, 0x17
        /*001e*/ 	.short	(.L_2421 - .L_2420)
.L_2420:
        /*0020*/ 	.word	0x00000000
        /*0024*/ 	.short	0x0000
        /*0026*/ 	.short	0x0000
        /*0028*/ 	.byte	0x00, 0xf0, 0xa1, 0x04


	//----- nvinfo : EIATTR_MAXREG_COUNT
	.align		4
.L_2421:
        /*002c*/ 	.byte	0x03, 0x1b
        /*002e*/ 	.short	0x0040


	//----- nvinfo : EIATTR_NUM_BARRIERS
	.align		4
        /*0030*/ 	.byte	0x02, 0x4c
        /*0032*/ 	.byte	0x01
	.zero		1


	//----- nvinfo : EIATTR_MERCURY_ISA_VERSION
	.align		4
        /*0034*/ 	.byte	0x03, 0x5f
        /*0036*/ 	.short	0x0000


	//----- nvinfo : EIATTR_COOP_GROUP_MASK_REGIDS
	.align		4
        /*0038*/ 	.byte	0x04, 0x29
        /*003a*/ 	.short	(.L_2423 - .L_2422)


	//   ....[0]....
.L_2422:
        /*003c*/ 	.word	0xffffffff


	//   ....[1]....
        /*0040*/ 	.word	0xffffffff


	//   ....[2]....
        /*0044*/ 	.word	0xffffffff


	//   ....[3]....
        /*0048*/ 	.word	0xffffffff


	//   ....[4]....
        /*004c*/ 	.word	0xffffffff


	//   ....[5]....
        /*0050*/ 	.word	0xffffffff


	//   ....[6]....
        /*0054*/ 	.word	0xffffffff


	//   ....[7]....
        /*0058*/ 	.word	0xffffffff


	//   ....[8]....
        /*005c*/ 	.word	0xffffffff


	//   ....[9]....
        /*0060*/ 	.word	0xffffffff


	//   ....[10]....
        /*0064*/ 	.word	0xffffffff


	//   ....[11]....
        /*0068*/ 	.word	0xffffffff


	//   ....[12]....
        /*006c*/ 	.word	0xffffffff


	//   ....[13]....
        /*0070*/ 	.word	0xffffffff


	//   ....[14]....
        /*0074*/ 	.word	0xffffffff


	//   ....[15]....
        /*0078*/ 	.word	0xffffffff


	//   ....[16]....
        /*007c*/ 	.word	0xffffffff


	//   ....[17]....
        /*0080*/ 	.word	0xffffffff


	//   ....[18]....
        /*0084*/ 	.word	0xffffffff


	//   ....[19]....
        /*0088*/ 	.word	0xffffffff


	//   ....[20]....
        /*008c*/ 	.word	0xffffffff


	//   ....[21]....
        /*0090*/ 	.word	0xffffffff


	//   ....[22]....
        /*0094*/ 	.word	0xffffffff


	//   ....[23]....
        /*0098*/ 	.word	0xffffffff


	//   ....[24]....
        /*009c*/ 	.word	0xffffffff


	//   ....[25]....
        /*00a0*/ 	.word	0xffffffff


	//   ....[26]....
        /*00a4*/ 	.word	0xffffffff


	//   ....[27]....
        /*00a8*/ 	.word	0xffffffff


	//   ....[28]....
        /*00ac*/ 	.word	0xffffffff


	//   ....[29]....
        /*00b0*/ 	.word	0xffffffff


	//   ....[30]....
        /*00b4*/ 	.word	0xffffffff


	//   ....[31]....
        /*00b8*/ 	.word	0xffffffff


	//   ....[32]....
        /*00bc*/ 	.word	0xffffffff


	//   ....[33]....
        /*00c0*/ 	.word	0xffffffff


	//   ....[34]....
        /*00c4*/ 	.word	0xffffffff


	//   ....[35]....
        /*00c8*/ 	.word	0xffffffff


	//   ....[36]....
        /*00cc*/ 	.word	0xffffffff


	//   ....[37]....
        /*00d0*/ 	.word	0xffffffff


	//   ....[38]....
        /*00d4*/ 	.word	0xffffffff


	//   ....[39]....
        /*00d8*/ 	.word	0xffffffff


	//----- nvinfo : EIATTR_COOP_GROUP_INSTR_OFFSETS
	.align		4
.L_2423:
        /*00dc*/ 	.byte	0x04, 0x28
        /*00de*/ 	.short	(.L_2425 - .L_2424)


	//   ....[0]....
.L_2424:
        /*00e0*/ 	.word	0x00000b70


	//   ....[1]....
        /*00e4*/ 	.word	0x00000ba0


	//   ....[2]....
        /*00e8*/ 	.word	0x00000bb0


	//   ....[3]....
        /*00ec*/ 	.word	0x00000bc0


	//   ....[4]....
        /*00f0*/ 	.word	0x00000bf0


	//   ....[5]....
        /*00f4*/ 	.word	0x00000c10


	//   ....[6]....
        /*00f8*/ 	.word	0x00000c20


	//   ....[7]....
        /*00fc*/ 	.word	0x00000c30


	//   ....[8]....
        /*0100*/ 	.word	0x00000c60


	//   ....[9]....
        /*0104*/ 	.word	0x00000c80


	//   ....[10]....
        /*0108*/ 	.word	0x00000ca0


	//   ....[11]....
        /*010c*/ 	.word	0x00000cb0


	//   ....[12]....
        /*0110*/ 	.word	0x00000ce0


	//   ....[13]....
        /*0114*/ 	.word	0x00000d00


	//   ....[14]....
        /*0118*/ 	.word	0x00000d20


	//   ....[15]....
        /*011c*/ 	.word	0x00000d30


	//   ....[16]....
        /*0120*/ 	.word	0x00000d60


	//   ....[17]....
        /*0124*/ 	.word	0x00000d90


	//   ....[18]....
        /*0128*/ 	.word	0x00000da0


	//   ....[19]....
        /*012c*/ 	.word	0x00000db0


	//   ....[20]....
        /*0130*/ 	.word	0x00001080


	//   ....[21]....
        /*0134*/ 	.word	0x000010f0


	//   ....[22]....
        /*0138*/ 	.word	0x00001150


	//   ....[23]....
        /*013c*/ 	.word	0x000011b0


	//   ....[24]....
        /*0140*/ 	.word	0x00001220


	//   ....[25]....
        /*0144*/ 	.word	0x00001290


	//   ....[26]....
        /*0148*/ 	.word	0x000012f0


	//   ....[27]....
        /*014c*/ 	.word	0x00001350


	//   ....[28]....
        /*0150*/ 	.word	0x000013b0


	//   ....[29]....
        /*0154*/ 	.word	0x00001420


	//   ....[30]....
        /*0158*/ 	.word	0x00001490


	//   ....[31]....
        /*015c*/ 	.word	0x000014f0


	//   ....[32]....
        /*0160*/ 	.word	0x00001550


	//   ....[33]....
        /*0164*/ 	.word	0x000015b0


	//   ....[34]....
        /*0168*/ 	.word	0x00001620


	//   ....[35]....
        /*016c*/ 	.word	0x00001690


	//   ....[36]....
        /*0170*/ 	.word	0x000016f0


	//   ....[37]....
        /*0174*/ 	.word	0x00001750


	//   ....[38]....
        /*0178*/ 	.word	0x000017b0


	//   ....[39]....
        /*017c*/ 	.word	0x00001810


	//----- nvinfo : EIATTR_EXIT_INSTR_OFFSETS
	.align		4
.L_2425:
        /*0180*/ 	.byte	0x04, 0x1c
        /*0182*/ 	.short	(.L_2427 - .L_2426)


	//   ....[0]....
.L_2426:
        /*0184*/ 	.word	0x00000070


	//   ....[1]....
        /*0188*/ 	.word	0x00001020


	//----- nvinfo : EIATTR_MAX_THREADS
	.align		4
.L_2427:
        /*018c*/ 	.byte	0x04, 0x05
        /*018e*/ 	.short	(.L_2429 - .L_2428)
.L_2428:
        /*0190*/ 	.word	0x00000400
        /*0194*/ 	.word	0x00000001
        /*0198*/ 	.word	0x00000001


	//----- nvinfo : EIATTR_CRS_STACK_SIZE
	.align		4
.L_2429:
        /*019c*/ 	.byte	0x04, 0x1e
        /*019e*/ 	.short	(.L_2431 - .L_2430)
.L_2430:
        /*01a0*/ 	.word	0x00000000
.L_2431:


//--------------------- .nv.info._ZN10layer_norm31ln_parallel_residual_bwd_kernelINS_13Kernel_traitsIf6__halffS2_fjLj2048ELj1ELj1ELj4ELj16ENS_18Kernel_traits_baseILj2048EfS2_fS2_fjLj128EEEEELb1ELb1ELb0EEEvNS_9BwdParamsE --------------------------
	.section	.nv.info._ZN10layer_norm31ln_parallel_residual_bwd_kernelINS_13Kernel_traitsIf6__halffS2_fjLj2048ELj1ELj1ELj4ELj16ENS_18Kernel_traits_baseILj2048EfS2_fS2_fjLj128EEEEELb1ELb1ELb0EEEvNS_9BwdParamsE,"",@"SHT_CUDA_INFO"
	.sectionflags	@""
	.align	4


	//----- nvinfo : EIATTR_CUDA_API_VERSION
	.align		4
        /*0000*/ 	.byte	0x04, 0x37
        /*0002*/ 	.short	(.L_2433 - .L_2432)
.L_2432:
        /*0004*/ 	.word	0x00000082


	//----- nvinfo : EIATTR_SW2861232_WAR
	.align		4
.L_2433:
        /*0008*/ 	.byte	0x01, 0x35
	.zero		2


	//----- nvinfo : EIATTR_PARAM_CBANK
	.align		4
        /*000c*/ 	.byte	0x04, 0x0a
        /*000e*/ 	.short	(.L_2435 - .L_2434)
	.align		4
.L_2434:
        /*0010*/ 	.word	index@(.nv.constant0._ZN10layer_norm31ln_parallel_residual_bwd_kernelINS_13Kernel_traitsIf6__halffS2_fjLj2048ELj1ELj1ELj4ELj16ENS_18Kernel_traits_baseILj2048EfS2_fS2_fjLj128EEEEELb1ELb1ELb0EEEvNS_9BwdParamsE)
        /*0014*/ 	.short	0x0160
        /*0016*/ 	.short	0x0128


	//----- nvinfo : EIATTR_CBANK_PARAM_SIZE
	.align		4
.L_2435:
        /*0018*/ 	.byte	0x03, 0x19
        /*001a*/ 	.short	0x0128


	//----- nvinfo : EIATTR_KPARAM_INFO
	.align		4
        /*001c*/ 	.byte	0x04, 0x17
        /*001e*/ 	.short	(.L_2437 - .L_2436)
.L_2436:
        /*0020*/ 	.word	0x00000000
        /*0024*/ 	.short	0x0000
        /*0026*/ 	.short	0x0000
        /*0028*/ 	.byte	0x00, 0xf0, 0xa1, 0x04


	//----- nvinfo : EIATTR_MAXREG_COUNT
	.align		4
.L_2437:
        /*002c*/ 	.byte	0x03, 0x1b
        /*002e*/ 	.short	0x00ff


	//----- nvinfo : EIATTR_NUM_BARRIERS
	.align		4
        /*0030*/ 	.byte	0x02, 0x4c
        /*0032*/ 	.byte	0x01
	.zero		1


	//----- nvinfo : EIATTR_MERCURY_ISA_VERSION
	.align		4
        /*0034*/ 	.byte	0x03, 0x5f
        /*0036*/ 	.short	0x0000


	//----- nvinfo : EIATTR_COOP_GROUP_MASK_REGIDS
	.align		4
        /*0038*/ 	.byte	0x04, 0x29
        /*003a*/ 	.short	(.L_2439 - .L_2438)


	//   ....[0]....
.L_2438:
        /*003c*/ 	.word	0xffffffff


	//   ....[1]....
        /*0040*/ 	.word	0xffffffff


	//   ....[2]....
        /*0044*/ 	.word	0xffffffff


	//   ....[3]....
        /*0048*/ 	.word	0xffffffff


	//   ....[4]....
        /*004c*/ 	.word	0xffffffff


	//   ....[5]....
        /*0050*/ 	.word	0xffffffff


	//   ....[6]....
        /*0054*/ 	.word	0xffffffff


	//   ....[7]....
        /*0058*/ 	.word	0xffffffff


	//   ....[8]....
        /*005c*/ 	.word	0xffffffff


	//   ....[9]....
        /*0060*/ 	.word	0xffffffff


	//   ....[10]....
        /*0064*/ 	.word	0xffffffff


	//   ....[11]....
        /*0068*/ 	.word	0xffffffff


	//   ....[12]....
        /*006c*/ 	.word	0xffffffff


	//   ....[13]....
        /*0070*/ 	.word	0xffffffff


	//   ....[14]....
        /*0074*/ 	.word	0xffffffff


	//   ....[15]....
        /*0078*/ 	.word	0xffffffff


	//   ....[16]....
        /*007c*/ 	.word	0xffffffff


	//   ....[17]....
        /*0080*/ 	.word	0xffffffff


	//   ....[18]....
        /*0084*/ 	.word	0xffffffff


	//   ....[19]....
        /*0088*/ 	.word	0xffffffff


	//----- nvinfo : EIATTR_COOP_GROUP_INSTR_OFFSETS
	.align		4
.L_2439:
        /*008c*/ 	.byte	0x04, 0x28
        /*008e*/ 	.short	(.L_2441 - .L_2440)


	//   ....[0]....
.L_2440:
        /*0090*/ 	.word	0x00000f50


	//   ....[1]....
        /*0094*/ 	.word	0x00000f70


	//   ....[2]....
        /*0098*/ 	.word	0x00000f90


	//   ....[3]....
        /*009c*/ 	.word	0x00000fb0


	//   ....[4]....
        /*00a0*/ 	.word	0x00000fd0


	//   ....[5]....
        /*00a4*/ 	.word	0x00000ff0


	//   ....[6]....
        /*00a8*/ 	.word	0x00001010


	//   ....[7]....
        /*00ac*/ 	.word	0x00001030


	//   ....[8]....
        /*00b0*/ 	.word	0x00001050


	//   ....[9]....
        /*00b4*/ 	.word	0x00001070


	//   ....[10]....
        /*00b8*/ 	.word	0x00002320


	//   ....[11]....
        /*00bc*/ 	.word	0x000023a0


	//   ....[12]....
        /*00c0*/ 	.word	0x00002420


	//   ....[13]....
        /*00c4*/ 	.word	0x00002490


	//   ....[14]....
        /*00c8*/ 	.word	0x00002510


	//   ....[15]....
        /*00cc*/ 	.word	0x00002580


	//   ....[16]....
        /*00d0*/ 	.word	0x00002600


	//   ....[17]....
        /*00d4*/ 	.word	0x00002670


	//   ....[18]....
        /*00d8*/ 	.word	0x000026f0


	//   ....[19]....
        /*00dc*/ 	.word	0x00002760


	//----- nvinfo : EIATTR_EXIT_INSTR_OFFSETS
	.align		4
.L_2441:
        /*00e0*/ 	.byte	0x04, 0x1c
        /*00e2*/ 	.short	(.L_2443 - .L_2442)


	//   ....[0]....
.L_2442:
        /*00e4*/ 	.word	0x00002240


	//   ....[1]....
        /*00e8*/ 	.word	0x000022c0


	//----- nvinfo : EIATTR_MAX_THREADS
	.align		4
.L_2443:
        /*00ec*/ 	.byte	0x04, 0x05
        /*00ee*/ 	.short	(.L_2445 - .L_2444)
.L_2444:
        /*00f0*/ 	.word	0x00000080
        /*00f4*/ 	.word	0x00000001
        /*00f8*/ 	.word	0x00000001


	//----- nvinfo : EIATTR_CRS_STACK_SIZE
	.align		4
.L_2445:
        /*00fc*/ 	.byte	0x04, 0x1e
        /*00fe*/ 	.short	(.L_2447 - .L_2446)
.L_2446:
        /*0100*/ 	.word	0x00000000
.L_2447:


//--------------------- .nv.info._ZN10layer_norm22ln_bwd_finalize_kernelINS_22Kernel_traits_finalizeILj2048Ef6__halffS2_fjLb0ELj1024ELj4ENS_18Kernel_traits_baseILj2048EfS2_fS2_fjLj1024EEEEELb0ELb1EEEvNS_9BwdParamsE --------------------------
	.section	.nv.info._ZN10layer_norm22ln_bwd_finalize_kernelINS_22Kernel_traits_finalizeILj2048Ef6__halffS2_fjLb0ELj1024ELj4ENS_18Kernel_traits_baseILj2048EfS2_fS2_fjLj1024EEEEELb0ELb1EEEvNS_9BwdParamsE,"",@"SHT_CUDA_INFO"
	.sectionflags	@""
	.align	4


	//----- nvinfo : EIATTR_CUDA_API_VERSION
	.align		4
        /*0000*/ 	.byte	0x04, 0x37
        /*0002*/ 	.short	(.L_2449 - .L_2448)
.L_2448:
        /*0004*/ 	.word	0x00000082


	//----- nvinfo : EIATTR_SW2861232_WAR
	.align		4
.L_2449:
        /*0008*/ 	.byte	0x01, 0x35
	.zero		2


	//----- nvinfo : EIATTR_PARAM_CBANK
	.align		4
        /*000c*/ 	.byte	0x04, 0x0a
        /*000e*/ 	.short	(.L_2451 - .L_2450)
	.align		4
.L_2450:
        /*0010*/ 	.word	index@(.nv.constant0._ZN10layer_norm22ln_bwd_finalize_kernelINS_22Kernel_traits_finalizeILj2048Ef6__halffS2_fjLb0ELj1024ELj4ENS_18Kernel_traits_baseILj2048EfS2_fS2_fjLj1024EEEEELb0ELb1EEEvNS_9BwdParamsE)
        /*0014*/ 	.short	0x0160
        /*0016*/ 	.short	0x0128


	//----- nvinfo : EIATTR_CBANK_PARAM_SIZE
	.align		4
.L_2451:
        /*0018*/ 	.byte	0x03, 0x19
        /*001a*/ 	.short	0x0128


	//----- nvinfo : EIATTR_KPARAM_INFO
	.align		4
        /*001c*/ 	.byte	0x04, 0x17
        /*001e*/ 	.short	(.L_2453 - .L_2452)
.L_2452:
        /*0020*/ 	.word	0x00000000
        /*0024*/ 	.short	0x0000
        /*0026*/ 	.short	0x0000
        /*0028*/ 	.byte	0x00, 0xf0, 0xa1, 0x04


	//----- nvinfo : EIATTR_MAXREG_COUNT
	.align		4
.L_2453:
        /*002c*/ 	.byte	0x03, 0x1b
        /*002e*/ 	.short	0x0040


	//----- nvinfo : EIATTR_NUM_BARRIERS
	.align		4
        /*0030*/ 	.byte	0x02, 0x4c
        /*0032*/ 	.byte	0x01
	.zero		1


	//----- nvinfo : EIATTR_MERCURY_ISA_VERSION
	.align		4
        /*0034*/ 	.byte	0x03, 0x5f
        /*0036*/ 	.short	0x0000


	//----- nvinfo : EIATTR_COOP_GROUP_MASK_REGIDS
	.align		4
        /*0038*/ 	.byte	0x04, 0x29
        /*003a*/ 	.short	(.L_2455 - .L_2454)


	//   ....[0]....
.L_2454:
        /*003c*/ 	.word	0xffffffff


	//   ....[1]....
        /*0040*/ 	.word	0xffffffff


	//   ....[2]....
        /*0044*/ 	.word	0xffffffff


	//   ....[3]....
        /*0048*/ 	.word	0xffffffff


	//   ....[4]....
        /*004c*/ 	.word	0xffffffff


	//   ....[5]....
        /*0050*/ 	.word	0xffffffff


	//   ....[6]....
        /*0054*/ 	.word	0xffffffff


	//   ....[7]....
        /*0058*/ 	.word	0xffffffff


	//   ....[8]....
        /*005c*/ 	.word	0xffffffff


	//   ....[9]....
        /*0060*/ 	.word	0xffffffff


	//   ....[10]....
        /*0064*/ 	.word	0xffffffff


	//   ....[11]....
        /*0068*/ 	.word	0xffffffff


	//   ....[12]....
        /*006c*/ 	.word	0xffffffff


	//   ....[13]....
        /*0070*/ 	.word	0xffffffff


	//   ....[14]....
        /*0074*/ 	.word	0xffffffff


	//   ....[15]....
        /*0078*/ 	.word	0xffffffff


	//   ....[16]....
        /*007c*/ 	.word	0xffffffff


	//   ....[17]....
        /*0080*/ 	.word	0xffffffff


	//   ....[18]....
        /*0084*/ 	.word	0xffffffff


	//   ....[19]....
        /*0088*/ 	.word	0xffffffff


	//----- nvinfo : EIATTR_COOP_GROUP_INSTR_OFFSETS
	.align		4
.L_2455:
        /*008c*/ 	.byte	0x04, 0x28
        /*008e*/ 	.short	(.L_2457 - .L_2456)


	//   ....[0]....
.L_2456:
        /*0090*/ 	.word	0x000007f0


	//   ....[1]....
        /*0094*/ 	.word	0x00000820


	//   ....[2]....
        /*0098*/ 	.word	0x00000840


	//   ....[3]....
        /*009c*/ 	.word	0x00000850


	//   ....[4]....
        /*00a0*/ 	.word	0x00000880


	//   ....[5]....
        /*00a4*/ 	.word	0x00000890


	//   ....[6]....
        /*00a8*/ 	.word	0x000008c0


	//   ....[7]....
        /*00ac*/ 	.word	0x000008d0


	//   ....[8]....
        /*00b0*/ 	.word	0x00000900


	//   ....[9]....
        /*00b4*/ 	.word	0x00000910


	//   ....[10]....
        /*00b8*/ 	.word	0x00000ab0


	//   ....[11]....
        /*00bc*/ 	.word	0x00000b30


	//   ....[12]....
        /*00c0*/ 	.word	0x00000b90


	//   ....[13]....
        /*00c4*/ 	.word	0x00000bf0


	//   ....[14]....
        /*00c8*/ 	.word	0x00000c60


	//   ....[15]....
        /*00cc*/ 	.word	0x00000cd0


	//   ....[16]....
        /*00d0*/ 	.word	0x00000d30


	//   ....[17]....
        /*00d4*/ 	.word	0x00000d90


	//   ....[18]....
        /*00d8*/ 	.word	0x00000df0


	//   ....[19]....
        /*00dc*/ 	.word	0x00000e50


	//----- nvinfo : EIATTR_EXIT_INSTR_OFFSETS
	.align		4
.L_2457:
        /*00e0*/ 	.byte	0x04, 0x1c
        /*00e2*/ 	.short	(.L_2459 - .L_2458)


	//   ....[0]....
.L_2458:
        /*00e4*/ 	.word	0x00000070


	//   ....[1]....
        /*00e8*/ 	.word	0x00000a50


	//----- nvinfo : EIATTR_MAX_THREADS
	.align		4
.L_2459:
        /*00ec*/ 	.byte	0x04, 0x05
        /*00ee*/ 	.short	(.L_2461 - .L_2460)
.L_2460:
        /*00f0*/ 	.word	0x00000400
        /*00f4*/ 	.word	0x00000001
        /*00f8*/ 	.word	0x00000001


	//----- nvinfo : EIATTR_CRS_STACK_SIZE
	.align		4
.L_2461:
        /*00fc*/ 	.byte	0x04, 0x1e
        /*00fe*/ 	.short	(.L_2463 - .L_2462)
.L_2462:
        /*0100*/ 	.word	0x00000000
.L_2463:


//--------------------- .nv.info._ZN10layer_norm40ln_parallel_residual_bwd_finalize_kernelINS_22Kernel_traits_finalizeILj2048Ef6__halffS2_fjLb0ELj1024ELj4ENS_18Kernel_traits_baseILj2048EfS2_fS2_fjLj1024EEEEELb1EEEvNS_9BwdParamsE --------------------------
	.section	.nv.info._ZN10layer_norm40ln_parallel_residual_bwd_finalize_kernelINS_22Kernel_traits_finalizeILj2048Ef6__halffS2_fjLb0ELj1024ELj4ENS_18Kernel_traits_baseILj2048EfS2_fS2_fjLj1024EEEEELb1EEEvNS_9BwdParamsE,"",@"SHT_CUDA_INFO"
	.sectionflags	@""
	.align	4


	//----- nvinfo : EIATTR_CUDA_API_VERSION
	.align		4
        /*0000*/ 	.byte	0x04, 0x37
        /*0002*/ 	.short	(.L_2465 - .L_2464)
.L_2464:
        /*0004*/ 	.word	0x00000082


	//----- nvinfo : EIATTR_SW2861232_WAR
	.align		4
.L_2465:
        /*0008*/ 	.byte	0x01, 0x35
	.zero		2


	//----- nvinfo : EIATTR_PARAM_CBANK
	.align		4
        /*000c*/ 	.byte	0x04, 0x0a
        /*000e*/ 	.short	(.L_2467 - .L_2466)
	.align		4
.L_2466:
        /*0010*/ 	.word	index@(.nv.constant0._ZN10layer_norm40ln_parallel_residual_bwd_finalize_kernelINS_22Kernel_traits_finalizeILj2048Ef6__halffS2_fjLb0ELj1024ELj4ENS_18Kernel_traits_baseILj2048EfS2_fS2_fjLj1024EEEEELb1EEEvNS_9BwdParamsE)
        /*0014*/ 	.short	0x0160
        /*0016*/ 	.short	0x0128


	//----- nvinfo : EIATTR_CBANK_PARAM_SIZE
	.align		4
.L_2467:
        /*0018*/ 	.byte	0x03, 0x19
        /*001a*/ 	.short	0x0128


	//----- nvinfo : EIATTR_KPARAM_INFO
	.align		4
        /*001c*/ 	.byte	0x04, 0x17
        /*001e*/ 	.short	(.L_2469 - .L_2468)
.L_2468:
        /*0020*/ 	.word	0x00000000
        /*0024*/ 	.short	0x0000
        /*0026*/ 	.short	0x0000
        /*0028*/ 	.byte	0x00, 0xf0, 0xa1, 0x04


	//----- nvinfo : EIATTR_MAXREG_COUNT
	.align		4
.L_2469:
        /*002c*/ 	.byte	0x03, 0x1b
        /*002e*/ 	.short	0x0040


	//----- nvinfo : EIATTR_NUM_BARRIERS
	.align		4
        /*0030*/ 	.byte	0x02, 0x4c
        /*0032*/ 	.byte	0x01
	.zero		1


	//----- nvinfo : EIATTR_MERCURY_ISA_VERSION
	.align		4
        /*0034*/ 	.byte	0x03, 0x5f
        /*0036*/ 	.short	0x0000


	//----- nvinfo : EIATTR_COOP_GROUP_MASK_REGIDS
	.align		4
        /*0038*/ 	.byte	0x04, 0x29
        /*003a*/ 	.short	(.L_2471 - .L_2470)


	//   ....[0]....
.L_2470:
        /*003c*/ 	.word	0xffffffff


	//   ....[1]....
        /*0040*/ 	.word	0xffffffff


	//   ....[2]....
        /*0044*/ 	.word	0xffffffff


	//   ....[3]....
        /*0048*/ 	.word	0xffffffff


	//   ....[4]....
        /*004c*/ 	.word	0xffffffff


	//   ....[5]....
        /*0050*/ 	.word	0xffffffff


	//   ....[6]....
        /*0054*/ 	.word	0xffffffff


	//   ....[7]....
        /*0058*/ 	.word	0xffffffff


	//   ....[8]....
        /*005c*/ 	.word	0xffffffff


	//   ....[9]....
        /*0060*/ 	.word	0xffffffff


	//   ....[10]....
        /*0064*/ 	.word	0xffffffff


	//   ....[11]....
        /*0068*/ 	.word	0xffffffff


	//   ....[12]....
        /*006c*/ 	.word	0xffffffff


	//   ....[13]....
        /*0070*/ 	.word	0xffffffff


	//   ....[14]....
        /*0074*/ 	.word	0xffffffff


	//   ....[15]....
        /*0078*/ 	.word	0xffffffff


	//   ....[16]....
        /*007c*/ 	.word	0xffffffff


	//   ....[17]....
        /*0080*/ 	.word	0xffffffff


	//   ....[18]....
        /*0084*/ 	.word	0xffffffff


	//   ....[19]....
        /*0088*/ 	.word	0xffffffff


	//   ....[20]....
        /*008c*/ 	.word	0xffffffff


	//   ....[21]....
        /*0090*/ 	.word	0xffffffff


	//   ....[22]....
        /*0094*/ 	.word	0xffffffff


	//   ....[23]....
        /*0098*/ 	.word	0xffffffff


	//   ....[24]....
        /*009c*/ 	.word	0xffffffff


	//   ....[25]....
        /*00a0*/ 	.word	0xffffffff


	//   ....[26]....
        /*00a4*/ 	.word	0xffffffff


	//   ....[27]....
        /*00a8*/ 	.word	0xffffffff


	//   ....[28]....
        /*00ac*/ 	.word	0xffffffff


	//   ....[29]....
        /*00b0*/ 	.word	0xffffffff


	//   ....[30]....
        /*00b4*/ 	.word	0xffffffff


	//   ....[31]....
        /*00b8*/ 	.word	0xffffffff


	//   ....[32]....
        /*00bc*/ 	.word	0xffffffff


	//   ....[33]....
        /*00c0*/ 	.word	0xffffffff


	//   ....[34]....
        /*00c4*/ 	.word	0xffffffff


	//   ....[35]....
        /*00c8*/ 	.word	0xffffffff


	//   ....[36]....
        /*00cc*/ 	.word	0xffffffff


	//   ....[37]....
        /*00d0*/ 	.word	0xffffffff


	//   ....[38]....
        /*00d4*/ 	.word	0xffffffff


	//   ....[39]....
        /*00d8*/ 	.word	0xffffffff


	//----- nvinfo : EIATTR_COOP_GROUP_INSTR_OFFSETS
	.align		4
.L_2471:
        /*00dc*/ 	.byte	0x04, 0x28
        /*00de*/ 	.short	(.L_2473 - .L_2472)


	//   ....[0]....
.L_2472:
        /*00e0*/ 	.word	0x00000b60


	//   ....[1]....
        /*00e4*/ 	.word	0x00000b90


	//   ....[2]....
        /*00e8*/ 	.word	0x00000ba0


	//   ....[3]....
        /*00ec*/ 	.word	0x00000bb0


	//   ....[4]....
        /*00f0*/ 	.word	0x00000be0


	//   ....[5]....
        /*00f4*/ 	.word	0x00000c00


	//   ....[6]....
        /*00f8*/ 	.word	0x00000c10


	//   ....[7]....
        /*00fc*/ 	.word	0x00000c20


	//   ....[8]....
        /*0100*/ 	.word	0x00000c50


	//   ....[9]....
        /*0104*/ 	.word	0x00000c70


	//   ....[10]....
        /*0108*/ 	.word	0x00000c90


	//   ....[11]....
        /*010c*/ 	.word	0x00000ca0


	//   ....[12]....
        /*0110*/ 	.word	0x00000cd0


	//   ....[13]....
        /*0114*/ 	.word	0x00000cf0


	//   ....[14]....
        /*0118*/ 	.word	0x00000d10


	//   ....[15]....
        /*011c*/ 	.word	0x00000d20


	//   ....[16]....
        /*0120*/ 	.word	0x00000d50


	//   ....[17]....
        /*0124*/ 	.word	0x00000d80


	//   ....[18]....
        /*0128*/ 	.word	0x00000d90


	//   ....[19]....
        /*012c*/ 	.word	0x00000da0


	//   ....[20]....
        /*0130*/ 	.word	0x00001050


	//   ....[21]....
        /*0134*/ 	.word	0x000010c0


	//   ....[22]....
        /*0138*/ 	.word	0x00001120


	//   ....[23]....
        /*013c*/ 	.word	0x00001180


	//   ....[24]....
        /*0140*/ 	.word	0x000011f0


	//   ....[25]....
        /*0144*/ 	.word	0x00001260


	//   ....[26]....
        /*0148*/ 	.word	0x000012c0


	//   ....[27]....
        /*014c*/ 	.word	0x00001320


	//   ....[28]....
        /*0150*/ 	.word	0x00001380


	//   ....[29]....
        /*0154*/ 	.word	0x000013f0


	//   ....[30]....
        /*0158*/ 	.word	0x00001460


	//   ....[31]....
        /*015c*/ 	.word	0x000014c0


	//   ....[32]....
        /*0160*/ 	.word	0x00001520


	//   ....[33]....
        /*0164*/ 	.word	0x00001580


	//   ....[34]....
        /*0168*/ 	.word	0x000015f0


	//   ....[35]....
        /*016c*/ 	.word	0x00001660


	//   ....[36]....
        /*0170*/ 	.word	0x000016c0


	//   ....[37]....
        /*0174*/ 	.word	0x00001720


	//   ....[38]....
        /*0178*/ 	.word	0x00001780


	//   ....[39]....
        /*017c*/ 	.word	0x000017e0


	//----- nvinfo : EIATTR_EXIT_INSTR_OFFSETS
	.align		4
.L_2473:
        /*0180*/ 	.byte	0x04, 0x1c
        /*0182*/ 	.short	(.L_2475 - .L_2474)


	//   ....[0]....
.L_2474:
        /*0184*/ 	.word	0x00000070


	//   ....[1]....
        /*0188*/ 	.word	0x00000ff0


	//----- nvinfo : EIATTR_MAX_THREADS
	.align		4
.L_2475:
        /*018c*/ 	.byte	0x04, 0x05
        /*018e*/ 	.short	(.L_2477 - .L_2476)
.L_2476:
        /*0190*/ 	.word	0x00000400
        /*0194*/ 	.word	0x00000001
        /*0198*/ 	.word	0x00000001


	//----- nvinfo : EIATTR_CRS_STACK_SIZE
	.align		4
.L_2477:
        /*019c*/ 	.byte	0x04, 0x1e
        /*019e*/ 	.short	(.L_2479 - .L_2478)
.L_2478:
        /*01a0*/ 	.word	0x00000000
.L_2479:


//--------------------- .nv.info._ZN10layer_norm31ln_parallel_residual_bwd_kernelINS_13Kernel_traitsIf6__halffS2_fjLj2048ELj1ELj1ELj4ELj16ENS_18Kernel_traits_baseILj2048EfS2_fS2_fjLj128EEEEELb1ELb1ELb1EEEvNS_9BwdParamsE --------------------------
	.section	.nv.info._ZN10layer_norm31ln_parallel_residual_bwd_kernelINS_13Kernel_traitsIf6__halffS2_fjLj2048ELj1ELj1ELj4ELj16ENS_18Kernel_traits_baseILj2048EfS2_fS2_fjLj128EEEEELb1ELb1ELb1EEEvNS_9BwdParamsE,"",@"SHT_CUDA_INFO"
	.sectionflags	@""
	.align	4


	//----- nvinfo : EIATTR_CUDA_API_VERSION
	.align		4
        /*0000*/ 	.byte	0x04, 0x37
        /*0002*/ 	.short	(.L_2481 - .L_2480)
.L_2480:
        /*0004*/ 	.word	0x00000082


	//----- nvinfo : EIATTR_SW2861232_WAR
	.align		4
.L_2481:
        /*0008*/ 	.byte	0x01, 0x35
	.zero		2


	//----- nvinfo : EIATTR_PARAM_CBANK
	.align		4
        /*000c*/ 	.byte	0x04, 0x0a
        /*000e*/ 	.short	(.L_2483 - .L_2482)
	.align		4
.L_2482:
        /*0010*/ 	.word	index@(.nv.constant0._ZN10layer_norm31ln_parallel_residual_bwd_kernelINS_13Kernel_traitsIf6__halffS2_fjLj2048ELj1ELj1ELj4ELj16ENS_18Kernel_traits_baseILj2048EfS2_fS2_fjLj128EEEEELb1ELb1ELb1EEEvNS_9BwdParamsE)
        /*0014*/ 	.short	0x0160
        /*0016*/ 	.short	0x0128


	//----- nvinfo : EIATTR_CBANK_PARAM_SIZE
	.align		4
.L_2483:
        /*0018*/ 	.byte	0x03, 0x19
        /*001a*/ 	.short	0x0128


	//----- nvinfo : EIATTR_KPARAM_INFO
	.align		4
        /*001c*/ 	.byte	0x04, 0x17
        /*001e*/ 	.short	(.L_2485 - .L_2484)
.L_2484:
        /*0020*/ 	.word	0x00000000
        /*0024*/ 	.short	0x0000
        /*0026*/ 	.short	0x0000
        /*0028*/ 	.byte	0x00, 0xf0, 0xa1, 0x04


	//----- nvinfo : EIATTR_MAXREG_COUNT
	.align		4
.L_2485:
        /*002c*/ 	.byte	0x03, 0x1b
        /*002e*/ 	.short	0x00ff


	//----- nvinfo : EIATTR_NUM_BARRIERS
	.align		4
        /*0030*/ 	.byte	0x02, 0x4c
        /*0032*/ 	.byte	0x01
	.zero		1


	//----- nvinfo : EIATTR_MERCURY_ISA_VERSION
	.align		4
        /*0034*/ 	.byte	0x03, 0x5f
        /*0036*/ 	.short	0x0000


	//----- nvinfo : EIATTR_COOP_GROUP_MASK_REGIDS
	.align		4
        /*0038*/ 	.byte	0x04, 0x29
        /*003a*/ 	.short	(.L_2487 - .L_2486)


	//   ....[0]....
.L_2486:
        /*003c*/ 	.word	0xffffffff


	//   ....[1]....
        /*0040*/ 	.word	0xffffffff


	//   ....[2]....
        /*0044*/ 	.word	0xffffffff


	//   ....[3]....
        /*0048*/ 	.word	0xffffffff


	//   ....[4]....
        /*004c*/ 	.word	0xffffffff


	//   ....[5]....
        /*0050*/ 	.word	0xffffffff


	//   ....[6]....
        /*0054*/ 	.word	0xffffffff


	//   ....[7]....
        /*0058*/ 	.word	0xffffffff


	//   ....[8]....
        /*005c*/ 	.word	0xffffffff


	//   ....[9]....
        /*0060*/ 	.word	0xffffffff


	//   ....[10]....
        /*0064*/ 	.word	0xffffffff


	//   ....[11]....
        /*0068*/ 	.word	0xffffffff


	//   ....[12]....
        /*006c*/ 	.word	0xffffffff


	//   ....[13]....
        /*0070*/ 	.word	0xffffffff


	//   ....[14]....
        /*0074*/ 	.word	0xffffffff


	//   ....[15]....
        /*0078*/ 	.word	0xffffffff


	//   ....[16]....
        /*007c*/ 	.word	0xffffffff


	//   ....[17]....
        /*0080*/ 	.word	0xffffffff


	//   ....[18]....
        /*0084*/ 	.word	0xffffffff


	//   ....[19]....
        /*0088*/ 	.word	0xffffffff


	//----- nvinfo : EIATTR_COOP_GROUP_INSTR_OFFSETS
	.align		4
.L_2487:
        /*008c*/ 	.byte	0x04, 0x28
        /*008e*/ 	.short	(.L_2489 - .L_2488)


	//   ....[0]....
.L_2488:
        /*0090*/ 	.word	0x00000e60


	//   ....[1]....
        /*0094*/ 	.word	0x00000e80


	//   ....[2]....
        /*0098*/ 	.word	0x00000ea0


	//   ....[3]....
        /*009c*/ 	.word	0x00000ec0


	//   ....[4]....
        /*00a0*/ 	.word	0x00000ee0


	//   ....[5]....
        /*00a4*/ 	.word	0x00000f00


	//   ....[6]....
        /*00a8*/ 	.word	0x00000f20


	//   ....[7]....
        /*00ac*/ 	.word	0x00000f40


	//   ....[8]....
        /*00b0*/ 	.word	0x00000f60


	//   ....[9]....
        /*00b4*/ 	.word	0x00000f80


	//   ....[10]....
        /*00b8*/ 	.word	0x000022d0


	//   ....[11]....
        /*00bc*/ 	.word	0x00002350


	//   ....[12]....
        /*00c0*/ 	.word	0x000023d0


	//   ....[13]....
        /*00c4*/ 	.word	0x00002440


	//   ....[14]....
        /*00c8*/ 	.word	0x000024c0


	//   ....[15]....
        /*00cc*/ 	.word	0x00002530


	//   ....[16]....
        /*00d0*/ 	.word	0x000025b0


	//   ....[17]....
        /*00d4*/ 	.word	0x00002620


	//   ....[18]....
        /*00d8*/ 	.word	0x000026a0


	//   ....[19]....
        /*00dc*/ 	.word	0x00002710


	//----- nvinfo : EIATTR_EXIT_INSTR_OFFSETS
	.align		4
.L_2489:
        /*00e0*/ 	.byte	0x04, 0x1c
        /*00e2*/ 	.short	(.L_2491 - .L_2490)


	//   ....[0]....
.L_2490:
        /*00e4*/ 	.word	0x00002270


	//----- nvinfo : EIATTR_MAX_THREADS
	.align		4
.L_2491:
        /*00e8*/ 	.byte	0x04, 0x05
        /*00ea*/ 	.short	(.L_2493 - .L_2492)
.L_2492:
        /*00ec*/ 	.word	0x00000080
        /*00f0*/ 	.word	0x00000001
        /*00f4*/ 	.word	0x00000001


	//----- nvinfo : EIATTR_CRS_STACK_SIZE
	.align		4
.L_2493:
        /*00f8*/ 	.byte	0x04, 0x1e
        /*00fa*/ 	.short	(.L_2495 - .L_2494)
.L_2494:
        /*00fc*/ 	.word	0x00000000
.L_2495:


//--------------------- .nv.info._ZN10layer_norm31ln_parallel_residual_bwd_kernelINS_13Kernel_traitsI6__halfffffjLj2048ELj1ELj1ELj4ELj16ENS_18Kernel_traits_baseILj2048ES2_ffffjLj128EEEEELb0ELb0ELb0EEEvNS_9BwdParamsE --------------------------
	.section	.nv.info._ZN10layer_norm31ln_parallel_residual_bwd_kernelINS_13Kernel_traitsI6__halfffffjLj2048ELj1ELj1ELj4ELj16ENS_18Kernel_traits_baseILj2048ES2_ffffjLj128EEEEELb0ELb0ELb0EEEvNS_9BwdParamsE,"",@"SHT_CUDA_INFO"
	.sectionflags	@""
	.align	4


	//----- nvinfo : EIATTR_CUDA_API_VERSION
	.align		4
        /*0000*/ 	.byte	0x04, 0x37
        /*0002*/ 	.short	(.L_2497 - .L_2496)
.L_2496:
        /*0004*/ 	.word	0x00000082


	//----- nvinfo : EIATTR_SW2861232_WAR
	.align		4
.L_2497:
        /*0008*/ 	.byte	0x01, 0x35
	.zero		2


	//----- nvinfo : EIATTR_PARAM_CBANK
	.align		4
        /*000c*/ 	.byte	0x04, 0x0a
        /*000e*/ 	.short	(.L_2499 - .L_2498)
	.align		4
.L_2498:
        /*0010*/ 	.word	index@(.nv.constant0._ZN10layer_norm31ln_parallel_residual_bwd_kernelINS_13Kernel_traitsI6__halfffffjLj2048ELj1ELj1ELj4ELj16ENS_18Kernel_traits_baseILj2048ES2_ffffjLj128EEEEELb0ELb0ELb0EEEvNS_9BwdParamsE)
        /*0014*/ 	.short	0x0160
        /*0016*/ 	.short	0x0128


	//----- nvinfo : EIATTR_CBANK_PARAM_SIZE
	.align		4
.L_2499:
        /*0018*/ 	.byte	0x03, 0x19
        /*001a*/ 	.short	0x0128


	//----- nvinfo : EIATTR_KPARAM_INFO
	.align		4
        /*001c*/ 	.byte	0x04, 0x17
        /*001e*/ 	.short	(.L_2501 - .L_2500)
.L_2500:
        /*0020*/ 	.word	0x00000000
        /*0024*/ 	.short	0x0000
        /*0026*/ 	.short	0x0000
        /*0028*/ 	.byte	0x00, 0xf0, 0xa1, 0x04


	//----- nvinfo : EIATTR_MAXREG_COUNT
	.align		4
.L_2501:
        /*002c*/ 	.byte	0x03, 0x1b
        /*002e*/ 	.short	0x00ff


	//----- nvinfo : EIATTR_NUM_BARRIERS
	.align		4
        /*0030*/ 	.byte	0x02, 0x4c
        /*0032*/ 	.byte	0x01
	.zero		1


	//----- nvinfo : EIATTR_MERCURY_ISA_VERSION
	.align		4
        /*0034*/ 	.byte	0x03, 0x5f
        /*0036*/ 	.short	0x0000


	//----- nvinfo : EIATTR_COOP_GROUP_MASK_REGIDS
	.align		4
        /*0038*/ 	.byte	0x04, 0x29
        /*003a*/ 	.short	(.L_2503 - .L_2502)


	//   ....[0]....
.L_2502:
        /*003c*/ 	.word	0xffffffff


	//   ....[1]....
        /*0040*/ 	.word	0xffffffff


	//   ....[2]....
        /*0044*/ 	.word	0xffffffff


	//   ....[3]....
        /*0048*/ 	.word	0xffffffff


	//   ....[4]....
        /*004c*/ 	.word	0xffffffff


	//   ....[5]....
        /*0050*/ 	.word	0xffffffff


	//   ....[6]....
        /*0054*/ 	.word	0xffffffff


	//   ....[7]....
        /*0058*/ 	.word	0xffffffff


	//   ....[8]....
        /*005c*/ 	.word	0xffffffff


	//   ....[9]....
        /*0060*/ 	.word	0xffffffff


	//   ....[10]....
        /*0064*/ 	.word	0xffffffff


	//   ....[11]....
        /*0068*/ 	.word	0xffffffff


	//   ....[12]....
        /*006c*/ 	.word	0xffffffff


	//   ....[13]....
        /*0070*/ 	.word	0xffffffff


	//   ....[14]....
        /*0074*/ 	.word	0xffffffff


	//   ....[15]....
        /*0078*/ 	.word	0xffffffff


	//   ....[16]....
        /*007c*/ 	.word	0xffffffff


	//   ....[17]....
        /*0080*/ 	.word	0xffffffff


	//   ....[18]....
        /*0084*/ 	.word	0xffffffff


	//   ....[19]....
        /*0088*/ 	.word	0xffffffff


	//----- nvinfo : EIATTR_COOP_GROUP_INSTR_OFFSETS
	.align		4
.L_2503:
        /*008c*/ 	.byte	0x04, 0x28
        /*008e*/ 	.short	(.L_2505 - .L_2504)


	//   ....[0]....
.L_2504:
        /*0090*/ 	.word	0x00001830


	//   ....[1]....
        /*0094*/ 	.word	0x00001850


	//   ....[2]....
        /*0098*/ 	.word	0x00001870


	//   ....[3]....
        /*009c*/ 	.word	0x00001890


	//   ....[4]....
        /*00a0*/ 	.word	0x000018b0


	//   ....[5]....
        /*00a4*/ 	.word	0x000018d0


	//   ....[6]....
        /*00a8*/ 	.word	0x000018f0


	//   ....[7]....
        /*00ac*/ 	.word	0x00001910


	//   ....[8]....
        /*00b0*/ 	.word	0x00001930


	//   ....[9]....
        /*00b4*/ 	.word	0x00001950


	//   ....[10]....
        /*00b8*/ 	.word	0x000029e0


	//   ....[11]....
        /*00bc*/ 	.word	0x00002a60


	//   ....[12]....
        /*00c0*/ 	.word	0x00002ae0


	//   ....[13]....
        /*00c4*/ 	.word	0x00002b50


	//   ....[14]....
        /*00c8*/ 	.word	0x00002bd0


	//   ....[15]....
        /*00cc*/ 	.word	0x00002c40


	//   ....[16]....
        /*00d0*/ 	.word	0x00002cc0


	//   ....[17]....
        /*00d4*/ 	.word	0x00002d30


	//   ....[18]....
        /*00d8*/ 	.word	0x00002db0


	//   ....[19]....
        /*00dc*/ 	.word	0x00002e20


	//----- nvinfo : EIATTR_EXIT_INSTR_OFFSETS
	.align		4
.L_2505:
        /*00e0*/ 	.byte	0x04, 0x1c
        /*00e2*/ 	.short	(.L_2507 - .L_2506)


	//   ....[0]....
.L_2506:
        /*00e4*/ 	.word	0x000028e0


	//   ....[1]....
        /*00e8*/ 	.word	0x00002980


	//----- nvinfo : EIATTR_MAX_THREADS
	.align		4
.L_2507:
        /*00ec*/ 	.byte	0x04, 0x05
        /*00ee*/ 	.short	(.L_2509 - .L_2508)
.L_2508:
        /*00f0*/ 	.word	0x00000080
        /*00f4*/ 	.word	0x00000001
        /*00f8*/ 	.word	0x00000001


	//----- nvinfo : EIATTR_CRS_STACK_SIZE
	.align		4
.L_2509:
        /*00fc*/ 	.byte	0x04, 0x1e
        /*00fe*/ 	.short	(.L_2511 - .L_2510)
.L_2510:
        /*0100*/ 	.word	0x00000000
.L_2511:


//--------------------- .nv.info._ZN10layer_norm31ln_parallel_residual_bwd_kernelINS_13Kernel_traitsI6__halfffffjLj2048ELj1ELj1ELj4ELj16ENS_18Kernel_traits_baseILj2048ES2_ffffjLj128EEEEELb0ELb0ELb1EEEvNS_9BwdParamsE --------------------------
	.section	.nv.info._ZN10layer_norm31ln_parallel_residual_bwd_kernelINS_13Kernel_traitsI6__halfffffjLj2048ELj1ELj1ELj4ELj16ENS_18Kernel_traits_baseILj2048ES2_ffffjLj128EEEEELb0ELb0ELb1EEEvNS_9BwdParamsE,"",@"SHT_CUDA_INFO"
	.sectionflags	@""
	.align	4


	//----- nvinfo : EIATTR_CUDA_API_VERSION
	.align		4
        /*0000*/ 	.byte	0x04, 0x37
        /*0002*/ 	.short	(.L_2513 - .L_2512)
.L_2512:
        /*0004*/ 	.word	0x00000082


	//----- nvinfo : EIATTR_SW2861232_WAR
	.align		4
.L_2513:
        /*0008*/ 	.byte	0x01, 0x35
	.zero		2


	//----- nvinfo : EIATTR_PARAM_CBANK
	.align		4
        /*000c*/ 	.byte	0x04, 0x0a
        /*000e*/ 	.short	(.L_2515 - .L_2514)
	.align		4
.L_2514:
        /*0010*/ 	.word	index@(.nv.constant0._ZN10layer_norm31ln_parallel_residual_bwd_kernelINS_13Kernel_traitsI6__halfffffjLj2048ELj1ELj1ELj4ELj16ENS_18Kernel_traits_baseILj2048ES2_ffffjLj128EEEEELb0ELb0ELb1EEEvNS_9BwdParamsE)
        /*0014*/ 	.short	0x0160
        /*0016*/ 	.short	0x0128


	//----- nvinfo : EIATTR_CBANK_PARAM_SIZE
	.align		4
.L_2515:
        /*0018*/ 	.byte	0x03, 0x19
        /*001a*/ 	.short	0x0128


	//----- nvinfo : EIATTR_KPARAM_INFO
	.align		4
        /*001c*/ 	.byte	0x04, 0x17
        /*001e*/ 	.short	(.L_2517 - .L_2516)
.L_2516:
        /*0020*/ 	.word	0x00000000
        /*0024*/ 	.short	0x0000
        /*0026*/ 	.short	0x0000
        /*0028*/ 	.byte	0x00, 0xf0, 0xa1, 0x04


	//----- nvinfo : EIATTR_MAXREG_COUNT
	.align		4
.L_2517:
        /*002c*/ 	.byte	0x03, 0x1b
        /*002e*/ 	.short	0x00ff


	//----- nvinfo : EIATTR_NUM_BARRIERS
	.align		4
        /*0030*/ 	.byte	0x02, 0x4c
        /*0032*/ 	.byte	0x01
	.zero		1


	//----- nvinfo : EIATTR_MERCURY_ISA_VERSION
	.align		4
        /*0034*/ 	.byte	0x03, 0x5f
        /*0036*/ 	.short	0x0000


	//----- nvinfo : EIATTR_COOP_GROUP_MASK_REGIDS
	.align		4
        /*0038*/ 	.byte	0x04, 0x29
        /*003a*/ 	.short	(.L_2519 - .L_2518)


	//   ....[0]....
.L_2518:
        /*003c*/ 	.word	0xffffffff


	//   ....[1]....
        /*0040*/ 	.word	0xffffffff


	//   ....[2]....
        /*0044*/ 	.word	0xffffffff


	//   ....[3]....
        /*0048*/ 	.word	0xffffffff


	//   ....[4]....
        /*004c*/ 	.word	0xffffffff


	//   ....[5]....
        /*0050*/ 	.word	0xffffffff


	//   ....[6]....
        /*0054*/ 	.word	0xffffffff


	//   ....[7]....
        /*0058*/ 	.word	0xffffffff


	//   ....[8]....
        /*005c*/ 	.word	0xffffffff


	//   ....[9]....
        /*0060*/ 	.word	0xffffffff


	//   ....[10]....
        /*0064*/ 	.word	0xffffffff


	//   ....[11]....
        /*0068*/ 	.word	0xffffffff


	//   ....[12]....
        /*006c*/ 	.word	0xffffffff


	//   ....[13]....
        /*0070*/ 	.word	0xffffffff


	//   ....[14]....
        /*0074*/ 	.word	0xffffffff


	//   ....[15]....
        /*0078*/ 	.word	0xffffffff


	//   ....[16]....
        /*007c*/ 	.word	0xffffffff


	//   ....[17]....
        /*0080*/ 	.word	0xffffffff


	//   ....[18]....
        /*0084*/ 	.word	0xffffffff


	//   ....[19]....
        /*0088*/ 	.word	0xffffffff


	//----- nvinfo : EIATTR_COOP_GROUP_INSTR_OFFSETS
	.align		4
.L_2519:
        /*008c*/ 	.byte	0x04, 0x28
        /*008e*/ 	.short	(.L_2521 - .L_2520)


	//   ....[0]....
.L_2520:
        /*0090*/ 	.word	0x00001610


	//   ....[1]....
        /*0094*/ 	.word	0x00001630


	//   ....[2]....
        /*0098*/ 	.word	0x00001650


	//   ....[3]....
        /*009c*/ 	.word	0x00001670


	//   ....[4]....
        /*00a0*/ 	.word	0x00001690


	//   ....[5]....
        /*00a4*/ 	.word	0x000016b0


	//   ....[6]....
        /*00a8*/ 	.word	0x000016d0


	//   ....[7]....
        /*00ac*/ 	.word	0x000016f0


	//   ....[8]....
        /*00b0*/ 	.word	0x00001710


	//   ....[9]....
        /*00b4*/ 	.word	0x00001730


	//   ....[10]....
        /*00b8*/ 	.word	0x00002810


	//   ....[11]....
        /*00bc*/ 	.word	0x00002890


	//   ....[12]....
        /*00c0*/ 	.word	0x00002910


	//   ....[13]....
        /*00c4*/ 	.word	0x00002980


	//   ....[14]....
        /*00c8*/ 	.word	0x00002a00


	//   ....[15]....
        /*00cc*/ 	.word	0x00002a70


	//   ....[16]....
        /*00d0*/ 	.word	0x00002af0


	//   ....[17]....
        /*00d4*/ 	.word	0x00002b60


	//   ....[18]....
        /*00d8*/ 	.word	0x00002be0


	//   ....[19]....
        /*00dc*/ 	.word	0x00002c50


	//----- nvinfo : EIATTR_EXIT_INSTR_OFFSETS
	.align		4
.L_2521:
        /*00e0*/ 	.byte	0x04, 0x1c
        /*00e2*/ 	.short	(.L_2523 - .L_2522)


	//   ....[0]....
.L_2522:
        /*00e4*/ 	.word	0x000027b0


	//----- nvinfo : EIATTR_MAX_THREADS
	.align		4
.L_2523:
        /*00e8*/ 	.byte	0x04, 0x05
        /*00ea*/ 	.short	(.L_2525 - .L_2524)
.L_2524:
        /*00ec*/ 	.word	0x00000080
        /*00f0*/ 	.word	0x00000001
        /*00f4*/ 	.word	0x00000001


	//----- nvinfo : EIATTR_CRS_STACK_SIZE
	.align		4
.L_2525:
        /*00f8*/ 	.byte	0x04, 0x1e
        /*00fa*/ 	.short	(.L_2527 - .L_2526)
.L_2526:
        /*00fc*/ 	.word	0x00000000
.L_2527:


//--------------------- .nv.info._ZN10layer_norm31ln_parallel_residual_bwd_kernelINS_13Kernel_traitsI6__halfffffjLj2048ELj1ELj1ELj4ELj16ENS_18Kernel_traits_baseILj2048ES2_ffffjLj128EEEEELb0ELb1ELb0EEEvNS_9BwdParamsE --------------------------
	.section	.nv.info._ZN10layer_norm31ln_parallel_residual_bwd_kernelINS_13Kernel_traitsI6__halfffffjLj2048ELj1ELj1ELj4ELj16ENS_18Kernel_traits_baseILj2048ES2_ffffjLj128EEEEELb0ELb1ELb0EEEvNS_9BwdParamsE,"",@"SHT_CUDA_INFO"
	.sectionflags	@""
	.align	4


	//----- nvinfo : EIATTR_CUDA_API_VERSION
	.align		4
        /*0000*/ 	.byte	0x04, 0x37
        /*0002*/ 	.short	(.L_2529 - .L_2528)
.L_2528:
        /*0004*/ 	.word	0x00000082


	//----- nvinfo : EIATTR_SW2861232_WAR
	.align		4
.L_2529:
        /*0008*/ 	.byte	0x01, 0x35
	.zero		2


	//----- nvinfo : EIATTR_PARAM_CBANK
	.align		4
        /*000c*/ 	.byte	0x04, 0x0a
        /*000e*/ 	.short	(.L_2531 - .L_2530)
	.align		4
.L_2530:
        /*0010*/ 	.word	index@(.nv.constant0._ZN10layer_norm31ln_parallel_residual_bwd_kernelINS_13Kernel_traitsI6__halfffffjLj2048ELj1ELj1ELj4ELj16ENS_18Kernel_traits_baseILj2048ES2_ffffjLj128EEEEELb0ELb1ELb0EEEvNS_9BwdParamsE)
        /*0014*/ 	.short	0x0160
        /*0016*/ 	.short	0x0128


	//----- nvinfo : EIATTR_CBANK_PARAM_SIZE
	.align		4
.L_2531:
        /*0018*/ 	.byte	0x03, 0x19
        /*001a*/ 	.short	0x0128


	//----- nvinfo : EIATTR_KPARAM_INFO
	.align		4
        /*001c*/ 	.byte	0x04, 0x17
        /*001e*/ 	.short	(.L_2533 - .L_2532)
.L_2532:
        /*0020*/ 	.word	0x00000000
        /*0024*/ 	.short	0x0000
        /*0026*/ 	.short	0x0000
        /*0028*/ 	.byte	0x00, 0xf0, 0xa1, 0x04


	//----- nvinfo : EIATTR_MAXREG_COUNT
	.align		4
.L_2533:
        /*002c*/ 	.byte	0x03, 0x1b
        /*002e*/ 	.short	0x00ff


	//----- nvinfo : EIATTR_NUM_BARRIERS
	.align		4
        /*0030*/ 	.byte	0x02, 0x4c
        /*0032*/ 	.byte	0x01
	.zero		1


	//----- nvinfo : EIATTR_MERCURY_ISA_VERSION
	.align		4
        /*0034*/ 	.byte	0x03, 0x5f
        /*0036*/ 	.short	0x0000


	//----- nvinfo : EIATTR_COOP_GROUP_MASK_REGIDS
	.align		4
        /*0038*/ 	.byte	0x04, 0x29
        /*003a*/ 	.short	(.L_2535 - .L_2534)


	//   ....[0]....
.L_2534:
        /*003c*/ 	.word	0xffffffff


	//   ....[1]....
        /*0040*/ 	.word	0xffffffff


	//   ....[2]....
        /*0044*/ 	.word	0xffffffff


	//   ....[3]....
        /*0048*/ 	.word	0xffffffff


	//   ....[4]....
        /*004c*/ 	.word	0xffffffff


	//   ....[5]....
        /*0050*/ 	.word	0xffffffff


	//   ....[6]....
        /*0054*/ 	.word	0xffffffff


	//   ....[7]....
        /*0058*/ 	.word	0xffffffff


	//   ....[8]....
        /*005c*/ 	.word	0xffffffff


	//   ....[9]....
        /*0060*/ 	.word	0xffffffff


	//   ....[10]....
        /*0064*/ 	.word	0xffffffff


	//   ....[11]....
        /*0068*/ 	.word	0xffffffff


	//   ....[12]....
        /*006c*/ 	.word	0xffffffff


	//   ....[13]....
        /*0070*/ 	.word	0xffffffff


	//   ....[14]....
        /*0074*/ 	.word	0xffffffff


	//   ....[15]....
        /*0078*/ 	.word	0xffffffff


	//   ....[16]....
        /*007c*/ 	.word	0xffffffff


	//   ....[17]....
        /*0080*/ 	.word	0xffffffff


	//   ....[18]....
        /*0084*/ 	.word	0xffffffff


	//   ....[19]....
        /*0088*/ 	.word	0xffffffff


	//----- nvinfo : EIATTR_COOP_GROUP_INSTR_OFFSETS
	.align		4
.L_2535:
        /*008c*/ 	.byte	0x04, 0x28
        /*008e*/ 	.short	(.L_2537 - .L_2536)


	//   ....[0]....
.L_2536:
        /*0090*/ 	.word	0x00001130


	//   ....[1]....
        /*0094*/ 	.word	0x00001150


	//   ....[2]....
        /*0098*/ 	.word	0x00001170


	//   ....[3]....
        /*009c*/ 	.word	0x00001190


	//   ....[4]....
        /*00a0*/ 	.word	0x000011b0


	//   ....[5]....
        /*00a4*/ 	.word	0x000011d0


	//   ....[6]....
        /*00a8*/ 	.word	0x000011f0


	//   ....[7]....
        /*00ac*/ 	.word	0x00001210


	//   ....[8]....
        /*00b0*/ 	.word	0x00001230


	//   ....[9]....
        /*00b4*/ 	.word	0x00001250


	//   ....[10]....
        /*00b8*/ 	.word	0x00002150


	//   ....[11]....
        /*00bc*/ 	.word	0x000021d0


	//   ....[12]....
        /*00c0*/ 	.word	0x00002250


	//   ....[13]....
        /*00c4*/ 	.word	0x000022c0


	//   ....[14]....
        /*00c8*/ 	.word	0x00002340


	//   ....[15]....
        /*00cc*/ 	.word	0x000023b0


	//   ....[16]....
        /*00d0*/ 	.word	0x00002430


	//   ....[17]....
        /*00d4*/ 	.word	0x000024a0


	//   ....[18]....
        /*00d8*/ 	.word	0x00002520


	//   ....[19]....
        /*00dc*/ 	.word	0x00002590


	//----- nvinfo : EIATTR_EXIT_INSTR_OFFSETS
	.align		4
.L_2537:
        /*00e0*/ 	.byte	0x04, 0x1c
        /*00e2*/ 	.short	(.L_2539 - .L_2538)


	//   ....[0]....
.L_2538:
        /*00e4*/ 	.word	0x00002090


	//   ....[1]....
        /*00e8*/ 	.word	0x000020f0


	//----- nvinfo : EIATTR_MAX_THREADS
	.align		4
.L_2539:
        /*00ec*/ 	.byte	0x04, 0x05
        /*00ee*/ 	.short	(.L_2541 - .L_2540)
.L_2540:
        /*00f0*/ 	.word	0x00000080
        /*00f4*/ 	.word	0x00000001
        /*00f8*/ 	.word	0x00000001


	//----- nvinfo : EIATTR_CRS_STACK_SIZE
	.align		4
.L_2541:
        /*00fc*/ 	.byte	0x04, 0x1e
        /*00fe*/ 	.short	(.L_2543 - .L_2542)
.L_2542:
        /*0100*/ 	.word	0x00000000
.L_2543:


//--------------------- .nv.info._ZN10layer_norm31ln_parallel_residual_bwd_kernelINS_13Kernel_traitsI6__halfffffjLj2048ELj1ELj1ELj4ELj16ENS_18Kernel_traits_baseILj2048ES2_ffffjLj128EEEEELb0ELb1ELb1EEEvNS_9BwdParamsE --------------------------
	.section	.nv.info._ZN10layer_norm31ln_parallel_residual_bwd_kernelINS_13Kernel_traitsI6__halfffffjLj2048ELj1ELj1ELj4ELj16ENS_18Kernel_traits_baseILj2048ES2_ffffjLj128EEEEELb0ELb1ELb1EEEvNS_9BwdParamsE,"",@"SHT_CUDA_INFO"
	.sectionflags	@""
	.align	4


	//----- nvinfo : EIATTR_CUDA_API_VERSION
	.align		4
        /*0000*/ 	.byte	0x04, 0x37
        /*0002*/ 	.short	(.L_2545 - .L_2544)
.L_2544:
        /*0004*/ 	.word	0x00000082


	//----- nvinfo : EIATTR_SW2861232_WAR
	.align		4
.L_2545:
        /*0008*/ 	.byte	0x01, 0x35
	.zero		2


	//----- nvinfo : EIATTR_PARAM_CBANK
	.align		4
        /*000c*/ 	.byte	0x04, 0x0a
        /*000e*/ 	.short	(.L_2547 - .L_2546)
	.align		4
.L_2546:
        /*0010*/ 	.word	index@(.nv.constant0._ZN10layer_norm31ln_parallel_residual_bwd_kernelINS_13Kernel_traitsI6__halfffffjLj2048ELj1ELj1ELj4ELj16ENS_18Kernel_traits_baseILj2048ES2_ffffjLj128EEEEELb0ELb1ELb1EEEvNS_9BwdParamsE)
        /*0014*/ 	.short	0x0160
        /*0016*/ 	.short	0x0128


	//----- nvinfo : EIATTR_CBANK_PARAM_SIZE
	.align		4
.L_2547:
        /*0018*/ 	.byte	0x03, 0x19
        /*001a*/ 	.short	0x0128


	//----- nvinfo : EIATTR_KPARAM_INFO
	.align		4
        /*001c*/ 	.byte	0x04, 0x17
        /*001e*/ 	.short	(.L_2549 - .L_2548)
.L_2548:
        /*0020*/ 	.word	0x00000000
        /*0024*/ 	.short	0x0000
        /*0026*/ 	.short	0x0000
        /*0028*/ 	.byte	0x00, 0xf0, 0xa1, 0x04


	//----- nvinfo : EIATTR_MAXREG_COUNT
	.align		4
.L_2549:
        /*002c*/ 	.byte	0x03, 0x1b
        /*002e*/ 	.short	0x00ff


	//----- nvinfo : EIATTR_NUM_BARRIERS
	.align		4
        /*0030*/ 	.byte	0x02, 0x4c
        /*0032*/ 	.byte	0x01
	.zero		1


	//----- nvinfo : EIATTR_MERCURY_ISA_VERSION
	.align		4
        /*0034*/ 	.byte	0x03, 0x5f
        /*0036*/ 	.short	0x0000


	//----- nvinfo : EIATTR_COOP_GROUP_MASK_REGIDS
	.align		4
        /*0038*/ 	.byte	0x04, 0x29
        /*003a*/ 	.short	(.L_2551 - .L_2550)


	//   ....[0]....
.L_2550:
        /*003c*/ 	.word	0xffffffff


	//   ....[1]....
        /*0040*/ 	.word	0xffffffff


	//   ....[2]....
        /*0044*/ 	.word	0xffffffff


	//   ....[3]....
        /*0048*/ 	.word	0xffffffff


	//   ....[4]....
        /*004c*/ 	.word	0xffffffff


	//   ....[5]....
        /*0050*/ 	.word	0xffffffff


	//   ....[6]....
        /*0054*/ 	.word	0xffffffff


	//   ....[7]....
        /*0058*/ 	.word	0xffffffff


	//   ....[8]....
        /*005c*/ 	.word	0xffffffff


	//   ....[9]....
        /*0060*/ 	.word	0xffffffff


	//   ....[10]....
        /*0064*/ 	.word	0xffffffff


	//   ....[11]....
        /*0068*/ 	.word	0xffffffff


	//   ....[12]....
        /*006c*/ 	.word	0xffffffff


	//   ....[13]....
        /*0070*/ 	.word	0xffffffff


	//   ....[14]....
        /*0074*/ 	.word	0xffffffff


	//   ....[15]....
        /*0078*/ 	.word	0xffffffff


	//   ....[16]....
        /*007c*/ 	.word	0xffffffff


	//   ....[17]....
        /*0080*/ 	.word	0xffffffff


	//   ....[18]....
        /*0084*/ 	.word	0xffffffff


	//   ....[19]....
        /*0088*/ 	.word	0xffffffff


	//----- nvinfo : EIATTR_COOP_GROUP_INSTR_OFFSETS
	.align		4
.L_2551:
        /*008c*/ 	.byte	0x04, 0x28
        /*008e*/ 	.short	(.L_2553 - .L_2552)


	//   ....[0]....
.L_2552:
        /*0090*/ 	.word	0x00000e90


	//   ....[1]....
        /*0094*/ 	.word	0x00000eb0


	//   ....[2]....
        /*0098*/ 	.word	0x00000ed0


	//   ....[3]....
        /*009c*/ 	.word	0x00000ef0


	//   ....[4]....
        /*00a0*/ 	.word	0x00000f10


	//   ....[5]....
        /*00a4*/ 	.word	0x00000f30


	//   ....[6]....
        /*00a8*/ 	.word	0x00000f50


	//   ....[7]....
        /*00ac*/ 	.word	0x00000f70


	//   ....[8]....
        /*00b0*/ 	.word	0x00000f90


	//   ....[9]....
        /*00b4*/ 	.word	0x00000fb0


	//   ....[10]....
        /*00b8*/ 	.word	0x00001df0


	//   ....[11]....
        /*00bc*/ 	.word	0x00001e70


	//   ....[12]....
        /*00c0*/ 	.word	0x00001ef0


	//   ....[13]....
        /*00c4*/ 	.word	0x00001f60


	//   ....[14]....
        /*00c8*/ 	.word	0x00001fe0


	//   ....[15]....
        /*00cc*/ 	.word	0x00002050


	//   ....[16]....
        /*00d0*/ 	.word	0x000020d0


	//   ....[17]....
        /*00d4*/ 	.word	0x00002140


	//   ....[18]....
        /*00d8*/ 	.word	0x000021c0


	//   ....[19]....
        /*00dc*/ 	.word	0x00002230


	//----- nvinfo : EIATTR_EXIT_INSTR_OFFSETS
	.align		4
.L_2553:
        /*00e0*/ 	.byte	0x04, 0x1c
        /*00e2*/ 	.short	(.L_2555 - .L_2554)


	//   ....[0]....
.L_2554:
        /*00e4*/ 	.word	0x00001d90


	//----- nvinfo : EIATTR_MAX_THREADS
	.align		4
.L_2555:
        /*00e8*/ 	.byte	0x04, 0x05
        /*00ea*/ 	.short	(.L_2557 - .L_2556)
.L_2556:
        /*00ec*/ 	.word	0x00000080
        /*00f0*/ 	.word	0x00000001
        /*00f4*/ 	.word	0x00000001


	//----- nvinfo : EIATTR_CRS_STACK_SIZE
	.align		4
.L_2557:
        /*00f8*/ 	.byte	0x04, 0x1e
        /*00fa*/ 	.short	(.L_2559 - .L_2558)
.L_2558:
        /*00fc*/ 	.word	0x00000000
.L_2559:


//--------------------- .nv.info._ZN10layer_norm31ln_parallel_residual_bwd_kernelINS_13Kernel_traitsI6__halfffffjLj2048ELj1ELj1ELj4ELj16ENS_18Kernel_traits_baseILj2048ES2_ffffjLj128EEEEELb1ELb0ELb0EEEvNS_9BwdParamsE --------------------------
	.section	.nv.info._ZN10layer_norm31ln_parallel_residual_bwd_kernelINS_13Kernel_traitsI6__halfffffjLj2048ELj1ELj1ELj4ELj16ENS_18Kernel_traits_baseILj2048ES2_ffffjLj128EEEEELb1ELb0ELb0EEEvNS_9BwdParamsE,"",@"SHT_CUDA_INFO"
	.sectionflags	@""
	.align	4


	//----- nvinfo : EIATTR_CUDA_API_VERSION
	.align		4
        /*0000*/ 	.byte	0x04, 0x37
        /*0002*/ 	.short	(.L_2561 - .L_2560)
.L_2560:
        /*0004*/ 	.word	0x00000082


	//----- nvinfo : EIATTR_SW2861232_WAR
	.align		4
.L_2561:
        /*0008*/ 	.byte	0x01, 0x35
	.zero		2


	//----- nvinfo : EIATTR_PARAM_CBANK
	.align		4
        /*000c*/ 	.byte	0x04, 0x0a
        /*000e*/ 	.short	(.L_2563 - .L_2562)
	.align		4
.L_2562:
        /*0010*/ 	.word	index@(.nv.constant0._ZN10layer_norm31ln_parallel_residual_bwd_kernelINS_13Kernel_traitsI6__halfffffjLj2048ELj1ELj1ELj4ELj16ENS_18Kernel_traits_baseILj2048ES2_ffffjLj128EEEEELb1ELb0ELb0EEEvNS_9BwdParamsE)
        /*0014*/ 	.short	0x0160
        /*0016*/ 	.short	0x0128


	//----- nvinfo : EIATTR_CBANK_PARAM_SIZE
	.align		4
.L_2563:
        /*0018*/ 	.byte	0x03, 0x19
        /*001a*/ 	.short	0x0128


	//----- nvinfo : EIATTR_KPARAM_INFO
	.align		4
        /*001c*/ 	.byte	0x04, 0x17
        /*001e*/ 	.short	(.L_2565 - .L_2564)
.L_2564:
        /*0020*/ 	.word	0x00000000
        /*0024*/ 	.short	0x0000
        /*0026*/ 	.short	0x0000
        /*0028*/ 	.byte	0x00, 0xf0, 0xa1, 0x04


	//----- nvinfo : EIATTR_MAXREG_COUNT
	.align		4
.L_2565:
        /*002c*/ 	.byte	0x03, 0x1b
        /*002e*/ 	.short	0x00ff


	//----- nvinfo : EIATTR_NUM_BARRIERS
	.align		4
        /*0030*/ 	.byte	0x02, 0x4c
        /*0032*/ 	.byte	0x01
	.zero		1


	//----- nvinfo : EIATTR_MERCURY_ISA_VERSION
	.align		4
        /*0034*/ 	.byte	0x03, 0x5f
        /*0036*/ 	.short	0x0000


	//----- nvinfo : EIATTR_COOP_GROUP_MASK_REGIDS
	.align		4
        /*0038*/ 	.byte	0x04, 0x29
        /*003a*/ 	.short	(.L_2567 - .L_2566)


	//   ....[0]....
.L_2566:
        /*003c*/ 	.word	0xffffffff


	//   ....[1]....
        /*0040*/ 	.word	0xffffffff


	//   ....[2]....
        /*0044*/ 	.word	0xffffffff


	//   ....[3]....
        /*0048*/ 	.word	0xffffffff


	//   ....[4]....
        /*004c*/ 	.word	0xffffffff


	//   ....[5]....
        /*0050*/ 	.word	0xffffffff


	//   ....[6]....
        /*0054*/ 	.word	0xffffffff


	//   ....[7]....
        /*0058*/ 	.word	0xffffffff


	//   ....[8]....
        /*005c*/ 	.word	0xffffffff


	//   ....[9]....
        /*0060*/ 	.word	0xffffffff


	//   ....[10]....
        /*0064*/ 	.word	0xffffffff


	//   ....[11]....
        /*0068*/ 	.word	0xffffffff


	//   ....[12]....
        /*006c*/ 	.word	0xffffffff


	//   ....[13]....
        /*0070*/ 	.word	0xffffffff


	//   ....[14]....
        /*0074*/ 	.word	0xffffffff


	//   ....[15]....
        /*0078*/ 	.word	0xffffffff


	//   ....[16]....
        /*007c*/ 	.word	0xffffffff


	//   ....[17]....
        /*0080*/ 	.word	0xffffffff


	//   ....[18]....
        /*0084*/ 	.word	0xffffffff


	//   ....[19]....
        /*0088*/ 	.word	0xffffffff


	//----- nvinfo : EIATTR_COOP_GROUP_INSTR_OFFSETS
	.align		4
.L_2567:
        /*008c*/ 	.byte	0x04, 0x28
        /*008e*/ 	.short	(.L_2569 - .L_2568)


	//   ....[0]....
.L_2568:
        /*0090*/ 	.word	0x00001b30


	//   ....[1]....
        /*0094*/ 	.word	0x00001b50


	//   ....[2]....
        /*0098*/ 	.word	0x00001b70


	//   ....[3]....
        /*009c*/ 	.word	0x00001b90


	//   ....[4]....
        /*00a0*/ 	.word	0x00001bb0


	//   ....[5]....
        /*00a4*/ 	.word	0x00001bd0


	//   ....[6]....
        /*00a8*/ 	.word	0x00001bf0


	//   ....[7]....
        /*00ac*/ 	.word	0x00001c10


	//   ....[8]....
        /*00b0*/ 	.word	0x00001c30


	//   ....[9]....
        /*00b4*/ 	.word	0x00001c50


	//   ....[10]....
        /*00b8*/ 	.word	0x000031d0


	//   ....[11]....
        /*00bc*/ 	.word	0x00003250


	//   ....[12]....
        /*00c0*/ 	.word	0x000032d0


	//   ....[13]....
        /*00c4*/ 	.word	0x00003340


	//   ....[14]....
        /*00c8*/ 	.word	0x000033c0


	//   ....[15]....
        /*00cc*/ 	.word	0x00003430


	//   ....[16]....
        /*00d0*/ 	.word	0x000034b0


	//   ....[17]....
        /*00d4*/ 	.word	0x00003520


	//   ....[18]....
        /*00d8*/ 	.word	0x000035a0


	//   ....[19]....
        /*00dc*/ 	.word	0x00003610


	//----- nvinfo : EIATTR_EXIT_INSTR_OFFSETS
	.align		4
.L_2569:
        /*00e0*/ 	.byte	0x04, 0x1c
        /*00e2*/ 	.short	(.L_2571 - .L_2570)


	//   ....[0]....
.L_2570:
        /*00e4*/ 	.word	0x000030d0


	//   ....[1]....
        /*00e8*/ 	.word	0x00003170


	//----- nvinfo : EIATTR_MAX_THREADS
	.align		4
.L_2571:
        /*00ec*/ 	.byte	0x04, 0x05
        /*00ee*/ 	.short	(.L_2573 - .L_2572)
.L_2572:
        /*00f0*/ 	.word	0x00000080
        /*00f4*/ 	.word	0x00000001
        /*00f8*/ 	.word	0x00000001


	//----- nvinfo : EIATTR_CRS_STACK_SIZE
	.align		4
.L_2573:
        /*00fc*/ 	.byte	0x04, 0x1e
        /*00fe*/ 	.short	(.L_2575 - .L_2574)
.L_2574:
        /*0100*/ 	.word	0x00000000
.L_2575:


//--------------------- .nv.info._ZN10layer_norm31ln_parallel_residual_bwd_kernelINS_13Kernel_traitsI6__halfffffjLj2048ELj1ELj1ELj4ELj16ENS_18Kernel_traits_baseILj2048ES2_ffffjLj128EEEEELb1ELb0ELb1EEEvNS_9BwdParamsE --------------------------
	.section	.nv.info._ZN10layer_norm31ln_parallel_residual_bwd_kernelINS_13Kernel_traitsI6__halfffffjLj2048ELj1ELj1ELj4ELj16ENS_18Kernel_traits_baseILj2048ES2_ffffjLj128EEEEELb1ELb0ELb1EEEvNS_9BwdParamsE,"",@"SHT_CUDA_INFO"
	.sectionflags	@""
	.align	4


	//----- nvinfo : EIATTR_CUDA_API_VERSION
	.align		4
        /*0000*/ 	.byte	0x04, 0x37
        /*0002*/ 	.short	(.L_2577 - .L_2576)
.L_2576:
        /*0004*/ 	.word	0x00000082


	//----- nvinfo : EIATTR_SW2861232_WAR
	.align		4
.L_2577:
        /*0008*/ 	.byte	0x01, 0x35
	.zero		2


	//----- nvinfo : EIATTR_PARAM_CBANK
	.align		4
        /*000c*/ 	.byte	0x04, 0x0a
        /*000e*/ 	.short	(.L_2579 - .L_2578)
	.align		4
.L_2578:
        /*0010*/ 	.word	index@(.nv.constant0._ZN10layer_norm31ln_parallel_residual_bwd_kernelINS_13Kernel_traitsI6__halfffffjLj2048ELj1ELj1ELj4ELj16ENS_18Kernel_traits_baseILj2048ES2_ffffjLj128EEEEELb1ELb0ELb1EEEvNS_9BwdParamsE)
        /*0014*/ 	.short	0x0160
        /*0016*/ 	.short	0x0128


	//----- nvinfo : EIATTR_CBANK_PARAM_SIZE
	.align		4
.L_2579:
        /*0018*/ 	.byte	0x03, 0x19
        /*001a*/ 	.short	0x0128


	//----- nvinfo : EIATTR_KPARAM_INFO
	.align		4
        /*001c*/ 	.byte	0x04, 0x17
        /*001e*/ 	.short	(.L_2581 - .L_2580)
.L_2580:
        /*0020*/ 	.word	0x00000000
        /*0024*/ 	.short	0x0000
        /*0026*/ 	.short	0x0000
        /*0028*/ 	.byte	0x00, 0xf0, 0xa1, 0x04


	//----- nvinfo : EIATTR_MAXREG_COUNT
	.align		4
.L_2581:
        /*002c*/ 	.byte	0x03, 0x1b
        /*002e*/ 	.short	0x00ff


	//----- nvinfo : EIATTR_NUM_BARRIERS
	.align		4
        /*0030*/ 	.byte	0x02, 0x4c
        /*0032*/ 	.byte	0x01
	.zero		1


	//----- nvinfo : EIATTR_MERCURY_ISA_VERSION
	.align		4
        /*0034*/ 	.byte	0x03, 0x5f
        /*0036*/ 	.short	0x0000


	//----- nvinfo : EIATTR_COOP_GROUP_MASK_REGIDS
	.align		4
        /*0038*/ 	.byte	0x04, 0x29
        /*003a*/ 	.short	(.L_2583 - .L_2582)


	//   ....[0]....
.L_2582:
        /*003c*/ 	.word	0xffffffff


	//   ....[1]....
        /*0040*/ 	.word	0xffffffff


	//   ....[2]....
        /*0044*/ 	.word	0xffffffff


	//   ....[3]....
        /*0048*/ 	.word	0xffffffff


	//   ....[4]....
        /*004c*/ 	.word	0xffffffff


	//   ....[5]....
        /*0050*/ 	.word	0xffffffff


	//   ....[6]....
        /*0054*/ 	.word	0xffffffff


	//   ....[7]....
        /*0058*/ 	.word	0xffffffff


	//   ....[8]....
        /*005c*/ 	.word	0xffffffff


	//   ....[9]....
        /*0060*/ 	.word	0xffffffff


	//   ....[10]....
        /*0064*/ 	.word	0xffffffff


	//   ....[11]....
        /*0068*/ 	.word	0xffffffff


	//   ....[12]....
        /*006c*/ 	.word	0xffffffff


	//   ....[13]....
        /*0070*/ 	.word	0xffffffff


	//   ....[14]....
        /*0074*/ 	.word	0xffffffff


	//   ....[15]....
        /*0078*/ 	.word	0xffffffff


	//   ....[16]....
        /*007c*/ 	.word	0xffffffff


	//   ....[17]....
        /*0080*/ 	.word	0xffffffff


	//   ....[18]....
        /*0084*/ 	.word	0xffffffff


	//   ....[19]....
        /*0088*/ 	.word	0xffffffff


	//----- nvinfo : EIATTR_COOP_GROUP_INSTR_OFFSETS
	.align		4
.L_2583:
        /*008c*/ 	.byte	0x04, 0x28
        /*008e*/ 	.short	(.L_2585 - .L_2584)


	//   ....[0]....
.L_2584:
        /*0090*/ 	.word	0x00001760


	//   ....[1]....
        /*0094*/ 	.word	0x00001780


	//   ....[2]....
        /*0098*/ 	.word	0x000017a0


	//   ....[3]....
        /*009c*/ 	.word	0x000017c0


	//   ....[4]....
        /*00a0*/ 	.word	0x000017e0


	//   ....[5]....
        /*00a4*/ 	.word	0x00001800


	//   ....[6]....
        /*00a8*/ 	.word	0x00001820


	//   ....[7]....
        /*00ac*/ 	.word	0x00001840


	//   ....[8]....
        /*00b0*/ 	.word	0x00001860


	//   ....[9]....
        /*00b4*/ 	.word	0x00001880


	//   ....[10]....
        /*00b8*/ 	.word	0x00002d30


	//   ....[11]....
        /*00bc*/ 	.word	0x00002db0


	//   ....[12]....
        /*00c0*/ 	.word	0x00002e30


	//   ....[13]....
        /*00c4*/ 	.word	0x00002ea0


	//   ....[14]....
        /*00c8*/ 	.word	0x00002f20


	//   ....[15]....
        /*00cc*/ 	.word	0x00002f90


	//   ....[16]....
        /*00d0*/ 	.word	0x00003010


	//   ....[17]....
        /*00d4*/ 	.word	0x00003080


	//   ....[18]....
        /*00d8*/ 	.word	0x00003100


	//   ....[19]....
        /*00dc*/ 	.word	0x00003170


	//----- nvinfo : EIATTR_EXIT_INSTR_OFFSETS
	.align		4
.L_2585:
        /*00e0*/ 	.byte	0x04, 0x1c
        /*00e2*/ 	.short	(.L_2587 - .L_2586)


	//   ....[0]....
.L_2586:
        /*00e4*/ 	.word	0x00002cd0


	//----- nvinfo : EIATTR_MAX_THREADS
	.align		4
.L_2587:
        /*00e8*/ 	.byte	0x04, 0x05
        /*00ea*/ 	.short	(.L_2589 - .L_2588)
.L_2588:
        /*00ec*/ 	.word	0x00000080
        /*00f0*/ 	.word	0x00000001
        /*00f4*/ 	.word	0x00000001


	//----- nvinfo : EIATTR_CRS_STACK_SIZE
	.align		4
.L_2589:
        /*00f8*/ 	.byte	0x04, 0x1e
        /*00fa*/ 	.short	(.L_2591 - .L_2590)
.L_2590:
        /*00fc*/ 	.word	0x00000000
.L_2591:


//--------------------- .nv.info._ZN10layer_norm22ln_bwd_finalize_kernelINS_22Kernel_traits_finalizeILj2048E6__halfffffjLb0ELj1024ELj4ENS_18Kernel_traits_baseILj2048ES2_ffffjLj1024EEEEELb0ELb0EEEvNS_9BwdParamsE --------------------------
	.section	.nv.info._ZN10layer_norm22ln_bwd_finalize_kernelINS_22Kernel_traits_finalizeILj2048E6__halfffffjLb0ELj1024ELj4ENS_18Kernel_traits_baseILj2048ES2_ffffjLj1024EEEEELb0ELb0EEEvNS_9BwdParamsE,"",@"SHT_CUDA_INFO"
	.sectionflags	@""
	.align	4


	//----- nvinfo : EIATTR_CUDA_API_VERSION
	.align		4
        /*0000*/ 	.byte	0x04, 0x37
        /*0002*/ 	.short	(.L_2593 - .L_2592)
.L_2592:
        /*0004*/ 	.word	0x00000082


	//----- nvinfo : EIATTR_SW2861232_WAR
	.align		4
.L_2593:
        /*0008*/ 	.byte	0x01, 0x35
	.zero		2


	//----- nvinfo : EIATTR_PARAM_CBANK
	.align		4
        /*000c*/ 	.byte	0x04, 0x0a
        /*000e*/ 	.short	(.L_2595 - .L_2594)
	.align		4
.L_2594:
        /*0010*/ 	.word	index@(.nv.constant0._ZN10layer_norm22ln_bwd_finalize_kernelINS_22Kernel_traits_finalizeILj2048E6__halfffffjLb0ELj1024ELj4ENS_18Kernel_traits_baseILj2048ES2_ffffjLj1024EEEEELb0ELb0EEEvNS_9BwdParamsE)
        /*0014*/ 	.short	0x0160
        /*0016*/ 	.short	0x0128


	//----- nvinfo : EIATTR_CBANK_PARAM_SIZE
	.align		4
.L_2595:
        /*0018*/ 	.byte	0x03, 0x19
        /*001a*/ 	.short	0x0128


	//----- nvinfo : EIATTR_KPARAM_INFO
	.align		4
        /*001c*/ 	.byte	0x04, 0x17
        /*001e*/ 	.short	(.L_2597 - .L_2596)
.L_2596:
        /*0020*/ 	.word	0x00000000
        /*0024*/ 	.short	0x0000
        /*0026*/ 	.short	0x0000
        /*0028*/ 	.byte	0x00, 0xf0, 0xa1, 0x04


	//----- nvinfo : EIATTR_MAXREG_COUNT
	.align		4
.L_2597:
        /*002c*/ 	.byte	0x03, 0x1b
        /*002e*/ 	.short	0x0040


	//----- nvinfo : EIATTR_NUM_BARRIERS
	.align		4
        /*0030*/ 	.byte	0x02, 0x4c
        /*0032*/ 	.byte	0x01
	.zero		1


	//----- nvinfo : EIATTR_MERCURY_ISA_VERSION
	.align		4
        /*0034*/ 	.byte	0x03, 0x5f
        /*0036*/ 	.short	0x0000


	//----- nvinfo : EIATTR_COOP_GROUP_MASK_REGIDS
	.align		4
        /*0038*/ 	.byte	0x04, 0x29
        /*003a*/ 	.short	(.L_2599 - .L_2598)


	//   ....[0]....
.L_2598:
        /*003c*/ 	.word	0xffffffff


	//   ....[1]....
        /*0040*/ 	.word	0xffffffff


	//   ....[2]....
        /*0044*/ 	.word	0xffffffff


	//   ....[3]....
        /*0048*/ 	.word	0xffffffff


	//   ....[4]....
        /*004c*/ 	.word	0xffffffff


	//   ....[5]....
        /*0050*/ 	.word	0xffffffff


	//   ....[6]....
        /*0054*/ 	.word	0xffffffff


	//   ....[7]....
        /*0058*/ 	.word	0xffffffff


	//   ....[8]....
        /*005c*/ 	.word	0xffffffff


	//   ....[9]....
        /*0060*/ 	.word	0xffffffff


	//   ....[10]....
        /*0064*/ 	.word	0xffffffff


	//   ....[11]....
        /*0068*/ 	.word	0xffffffff


	//   ....[12]....
        /*006c*/ 	.word	0xffffffff


	//   ....[13]....
        /*0070*/ 	.word	0xffffffff


	//   ....[14]....
        /*0074*/ 	.word	0xffffffff


	//   ....[15]....
        /*0078*/ 	.word	0xffffffff


	//   ....[16]....
        /*007c*/ 	.word	0xffffffff


	//   ....[17]....
        /*0080*/ 	.word	0xffffffff


	//   ....[18]....
        /*0084*/ 	.word	0xffffffff


	//   ....[19]....
        /*0088*/ 	.word	0xffffffff


	//----- nvinfo : EIATTR_COOP_GROUP_INSTR_OFFSETS
	.align		4
.L_2599:
        /*008c*/ 	.byte	0x04, 0x28
        /*008e*/ 	.short	(.L_2601 - .L_2600)


	//   ....[0]....
.L_2600:
        /*0090*/ 	.word	0x00000820


	//   ....[1]....
        /*0094*/ 	.word	0x00000850


	//   ....[2]....
        /*0098*/ 	.word	0x00000860


	//   ....[3]....
        /*009c*/ 	.word	0x00000890


	//   ....[4]....
        /*00a0*/ 	.word	0x000008a0


	//   ....[5]....
        /*00a4*/ 	.word	0x000008d0


	//   ....[6]....
        /*00a8*/ 	.word	0x000008f0


	//   ....[7]....
        /*00ac*/ 	.word	0x00000900


	//   ....[8]....
        /*00b0*/ 	.word	0x00000930


	//   ....[9]....
        /*00b4*/ 	.word	0x00000940


	//   ....[10]....
        /*00b8*/ 	.word	0x00000b50


	//   ....[11]....
        /*00bc*/ 	.word	0x00000bc0


	//   ....[12]....
        /*00c0*/ 	.word	0x00000c20


	//   ....[13]....
        /*00c4*/ 	.word	0x00000c80


	//   ....[14]....
        /*00c8*/ 	.word	0x00000cf0


	//   ....[15]....
        /*00cc*/ 	.word	0x00000d60


	//   ....[16]....
        /*00d0*/ 	.word	0x00000dc0


	//   ....[17]....
        /*00d4*/ 	.word	0x00000e20


	//   ....[18]....
        /*00d8*/ 	.word	0x00000e80


	//   ....[19]....
        /*00dc*/ 	.word	0x00000ee0


	//----- nvinfo : EIATTR_EXIT_INSTR_OFFSETS
	.align		4
.L_2601:
        /*00e0*/ 	.byte	0x04, 0x1c
        /*00e2*/ 	.short	(.L_2603 - .L_2602)


	//   ....[0]....
.L_2602:
        /*00e4*/ 	.word	0x00000070


	//   ....[1]....
        /*00e8*/ 	.word	0x00000af0


	//----- nvinfo : EIATTR_MAX_THREADS
	.align		4
.L_2603:
        /*00ec*/ 	.byte	0x04, 0x05
        /*00ee*/ 	.short	(.L_2605 - .L_2604)
.L_2604:
        /*00f0*/ 	.word	0x00000400
        /*00f4*/ 	.word	0x00000001
        /*00f8*/ 	.word	0x00000001


	//----- nvinfo : EIATTR_CRS_STACK_SIZE
	.align		4
.L_2605:
        /*00fc*/ 	.byte	0x04, 0x1e
        /*00fe*/ 	.short	(.L_2607 - .L_2606)
.L_2606:
        /*0100*/ 	.word	0x00000000
.L_2607:


//--------------------- .nv.info._ZN10layer_norm40ln_parallel_residual_bwd_finalize_kernelINS_22Kernel_traits_finalizeILj2048E6__halfffffjLb0ELj1024ELj4ENS_18Kernel_traits_baseILj2048ES2_ffffjLj1024EEEEELb0EEEvNS_9BwdParamsE --------------------------
	.section	.nv.info._ZN10layer_norm40ln_parallel_residual_bwd_finalize_kernelINS_22Kernel_traits_finalizeILj2048E6__halfffffjLb0ELj1024ELj4ENS_18Kernel_traits_baseILj2048ES2_ffffjLj1024EEEEELb0EEEvNS_9BwdParamsE,"",@"SHT_CUDA_INFO"
	.sectionflags	@""
	.align	4


	//----- nvinfo : EIATTR_CUDA_API_VERSION
	.align		4
        /*0000*/ 	.byte	0x04, 0x37
        /*0002*/ 	.short	(.L_2609 - .L_2608)
.L_2608:
        /*0004*/ 	.word	0x00000082


	//----- nvinfo : EIATTR_SW2861232_WAR
	.align		4
.L_2609:
        /*0008*/ 	.byte	0x01, 0x35
	.zero		2


	//----- nvinfo : EIATTR_PARAM_CBANK
	.align		4
        /*000c*/ 	.byte	0x04, 0x0a
        /*000e*/ 	.short	(.L_2611 - .L_2610)
	.align		4
.L_2610:
        /*0010*/ 	.word	index@(.nv.constant0._ZN10layer_norm40ln_parallel_residual_bwd_finalize_kernelINS_22Kernel_traits_finalizeILj2048E6__halfffffjLb0ELj1024ELj4ENS_18Kernel_traits_baseILj2048ES2_ffffjLj1024EEEEELb0EEEvNS_9BwdParamsE)
        /*0014*/ 	.short	0x0160
        /*0016*/ 	.short	0x0128


	//----- nvinfo : EIATTR_CBANK_PARAM_SIZE
	.align		4
.L_2611:
        /*0018*/ 	.byte	0x03, 0x19
        /*001a*/ 	.short	0x0128


	//----- nvinfo : EIATTR_KPARAM_INFO
	.align		4
        /*001c*/ 	.byte	0x04, 0x17
        /*001e*/ 	.short	(.L_2613 - .L_2612)
.L_2612:
        /*0020*/ 	.word	0x00000000
        /*0024*/ 	.short	0x0000
        /*0026*/ 	.short	0x0000
        /*0028*/ 	.byte	0x00, 0xf0, 0xa1, 0x04


	//----- nvinfo : EIATTR_MAXREG_COUNT
	.align		4
.L_2613:
        /*002c*/ 	.byte	0x03, 0x1b
        /*002e*/ 	.short	0x0040


	//----- nvinfo : EIATTR_NUM_BARRIERS
	.align		4
        /*0030*/ 	.byte	0x02, 0x4c
        /*0032*/ 	.byte	0x01
	.zero		1


	//----- nvinfo : EIATTR_MERCURY_ISA_VERSION
	.align		4
        /*0034*/ 	.byte	0x03, 0x5f
        /*0036*/ 	.short	0x0000


	//----- nvinfo : EIATTR_COOP_GROUP_MASK_REGIDS
	.align		4
        /*0038*/ 	.byte	0x04, 0x29
        /*003a*/ 	.short	(.L_2615 - .L_2614)


	//   ....[0]....
.L_2614:
        /*003c*/ 	.word	0xffffffff


	//   ....[1]....
        /*0040*/ 	.word	0xffffffff


	//   ....[2]....
        /*0044*/ 	.word	0xffffffff


	//   ....[3]....
        /*0048*/ 	.word	0xffffffff


	//   ....[4]....
        /*004c*/ 	.word	0xffffffff


	//   ....[5]....
        /*0050*/ 	.word	0xffffffff


	//   ....[6]....
        /*0054*/ 	.word	0xffffffff


	//   ....[7]....
        /*0058*/ 	.word	0xffffffff


	//   ....[8]....
        /*005c*/ 	.word	0xffffffff


	//   ....[9]....
        /*0060*/ 	.word	0xffffffff


	//   ....[10]....
        /*0064*/ 	.word	0xffffffff


	//   ....[11]....
        /*0068*/ 	.word	0xffffffff


	//   ....[12]....
        /*006c*/ 	.word	0xffffffff


	//   ....[13]....
        /*0070*/ 	.word	0xffffffff


	//   ....[14]....
        /*0074*/ 	.word	0xffffffff


	//   ....[15]....
        /*0078*/ 	.word	0xffffffff


	//   ....[16]....
        /*007c*/ 	.word	0xffffffff


	//   ....[17]....
        /*0080*/ 	.word	0xffffffff


	//   ....[18]....
        /*0084*/ 	.word	0xffffffff


	//   ....[19]....
        /*0088*/ 	.word	0xffffffff


	//   ....[20]....
        /*008c*/ 	.word	0xffffffff


	//   ....[21]....
        /*0090*/ 	.word	0xffffffff


	//   ....[22]....
        /*0094*/ 	.word	0xffffffff


	//   ....[23]....
        /*0098*/ 	.word	0xffffffff


	//   ....[24]....
        /*009c*/ 	.word	0xffffffff


	//   ....[25]....
        /*00a0*/ 	.word	0xffffffff


	//   ....[26]....
        /*00a4*/ 	.word	0xffffffff


	//   ....[27]....
        /*00a8*/ 	.word	0xffffffff


	//   ....[28]....
        /*00ac*/ 	.word	0xffffffff


	//   ....[29]....
        /*00b0*/ 	.word	0xffffffff


	//   ....[30]....
        /*00b4*/ 	.word	0xffffffff


	//   ....[31]....
        /*00b8*/ 	.word	0xffffffff


	//   ....[32]....
        /*00bc*/ 	.word	0xffffffff


	//   ....[33]....
        /*00c0*/ 	.word	0xffffffff


	//   ....[34]....
        /*00c4*/ 	.word	0xffffffff


	//   ....[35]....
        /*00c8*/ 	.word	0xffffffff


	//   ....[36]....
        /*00cc*/ 	.word	0xffffffff


	//   ....[37]....
        /*00d0*/ 	.word	0xffffffff


	//   ....[38]....
        /*00d4*/ 	.word	0xffffffff


	//   ....[39]....
        /*00d8*/ 	.word	0xffffffff


	//----- nvinfo : EIATTR_COOP_GROUP_INSTR_OFFSETS
	.align		4
.L_2615:
        /*00dc*/ 	.byte	0x04, 0x28
        /*00de*/ 	.short	(.L_2617 - .L_2616)


	//   ....[0]....
.L_2616:
        /*00e0*/ 	.word	0x00000b70


	//   ....[1]....
        /*00e4*/ 	.word	0x00000ba0


	//   ....[2]....
        /*00e8*/ 	.word	0x00000bb0


	//   ....[3]....
        /*00ec*/ 	.word	0x00000bc0


	//   ....[4]....
        /*00f0*/ 	.word	0x00000bf0


	//   ....[5]....
        /*00f4*/ 	.word	0x00000c10


	//   ....[6]....
        /*00f8*/ 	.word	0x00000c20


	//   ....[7]....
        /*00fc*/ 	.word	0x00000c30


	//   ....[8]....
        /*0100*/ 	.word	0x00000c60


	//   ....[9]....
        /*0104*/ 	.word	0x00000c80


	//   ....[10]....
        /*0108*/ 	.word	0x00000ca0


	//   ....[11]....
        /*010c*/ 	.word	0x00000cb0


	//   ....[12]....
        /*0110*/ 	.word	0x00000ce0


	//   ....[13]....
        /*0114*/ 	.word	0x00000d00


	//   ....[14]....
        /*0118*/ 	.word	0x00000d20


	//   ....[15]....
        /*011c*/ 	.word	0x00000d30


	//   ....[16]....
        /*0120*/ 	.word	0x00000d60


	//   ....[17]....
        /*0124*/ 	.word	0x00000d90


	//   ....[18]....
        /*0128*/ 	.word	0x00000da0


	//   ....[19]....
        /*012c*/ 	.word	0x00000db0


	//   ....[20]....
        /*0130*/ 	.word	0x000010c0


	//   ....[21]....
        /*0134*/ 	.word	0x00001130


	//   ....[22]....
        /*0138*/ 	.word	0x00001190


	//   ....[23]....
        /*013c*/ 	.word	0x000011f0


	//   ....[24]....
        /*0140*/ 	.word	0x00001260


	//   ....[25]....
        /*0144*/ 	.word	0x000012d0


	//   ....[26]....
        /*0148*/ 	.word	0x00001330


	//   ....[27]....
        /*014c*/ 	.word	0x00001390


	//   ....[28]....
        /*0150*/ 	.word	0x000013f0


	//   ....[29]....
        /*0154*/ 	.word	0x00001460


	//   ....[30]....
        /*0158*/ 	.word	0x000014d0


	//   ....[31]....
        /*015c*/ 	.word	0x00001530


	//   ....[32]....
        /*0160*/ 	.word	0x00001590


	//   ....[33]....
        /*0164*/ 	.word	0x000015f0


	//   ....[34]....
        /*0168*/ 	.word	0x00001660


	//   ....[35]....
        /*016c*/ 	.word	0x000016d0


	//   ....[36]....
        /*0170*/ 	.word	0x00001730


	//   ....[37]....
        /*0174*/ 	.word	0x00001790


	//   ....[38]....
        /*0178*/ 	.word	0x000017f0


	//   ....[39]....
        /*017c*/ 	.word	0x00001850


	//----- nvinfo : EIATTR_EXIT_INSTR_OFFSETS
	.align		4
.L_2617:
        /*0180*/ 	.byte	0x04, 0x1c
        /*0182*/ 	.short	(.L_2619 - .L_2618)


	//   ....[0]....
.L_2618:
        /*0184*/ 	.word	0x00000070


	//   ....[1]....
        /*0188*/ 	.word	0x00001060


	//----- nvinfo : EIATTR_MAX_THREADS
	.align		4
.L_2619:
        /*018c*/ 	.byte	0x04, 0x05
        /*018e*/ 	.short	(.L_2621 - .L_2620)
.L_2620:
        /*0190*/ 	.word	0x00000400
        /*0194*/ 	.word	0x00000001
        /*0198*/ 	.word	0x00000001


	//----- nvinfo : EIATTR_CRS_STACK_SIZE
	.align		4
.L_2621:
        /*019c*/ 	.byte	0x04, 0x1e
        /*019e*/ 	.short	(.L_2623 - .L_2622)
.L_2622:
        /*01a0*/ 	.word	0x00000000
.L_2623:


//--------------------- .nv.info._ZN10layer_norm31ln_parallel_residual_bwd_kernelINS_13Kernel_traitsI6__halfffffjLj2048ELj1ELj1ELj4ELj16ENS_18Kernel_traits_baseILj2048ES2_ffffjLj128EEEEELb1ELb1ELb0EEEvNS_9BwdParamsE --------------------------
	.section	.nv.info._ZN10layer_norm31ln_parallel_residual_bwd_kernelINS_13Kernel_traitsI6__halfffffjLj2048ELj1ELj1ELj4ELj16ENS_18Kernel_traits_baseILj2048ES2_ffffjLj128EEEEELb1ELb1ELb0EEEvNS_9BwdParamsE,"",@"SHT_CUDA_INFO"
	.sectionflags	@""
	.align	4


	//----- nvinfo : EIATTR_CUDA_API_VERSION
	.align		4
        /*0000*/ 	.byte	0x04, 0x37
        /*0002*/ 	.short	(.L_2625 - .L_2624)
.L_2624:
        /*0004*/ 	.word	0x00000082


	//----- nvinfo : EIATTR_SW2861232_WAR
	.align		4
.L_2625:
        /*0008*/ 	.byte	0x01, 0x35
	.zero		2


	//----- nvinfo : EIATTR_PARAM_CBANK
	.align		4
        /*000c*/ 	.byte	0x04, 0x0a
        /*000e*/ 	.short	(.L_2627 - .L_2626)
	.align		4
.L_2626:
        /*0010*/ 	.word	index@(.nv.constant0._ZN10layer_norm31ln_parallel_residual_bwd_kernelINS_13Kernel_traitsI6__halfffffjLj2048ELj1ELj1ELj4ELj16ENS_18Kernel_traits_baseILj2048ES2_ffffjLj128EEEEELb1ELb1ELb0EEEvNS_9BwdParamsE)
        /*0014*/ 	.short	0x0160
        /*0016*/ 	.short	0x0128


	//----- nvinfo : EIATTR_CBANK_PARAM_SIZE
	.align		4
.L_2627:
        /*0018*/ 	.byte	0x03, 0x19
        /*001a*/ 	.short	0x0128


	//----- nvinfo : EIATTR_KPARAM_INFO
	.align		4
        /*001c*/ 	.byte	0x04, 0x17
        /*001e*/ 	.short	(.L_2629 - .L_2628)
.L_2628:
        /*0020*/ 	.word	0x00000000
        /*0024*/ 	.short	0x0000
        /*0026*/ 	.short	0x0000
        /*0028*/ 	.byte	0x00, 0xf0, 0xa1, 0x04


	//----- nvinfo : EIATTR_MAXREG_COUNT
	.align		4
.L_2629:
        /*002c*/ 	.byte	0x03, 0x1b
        /*002e*/ 	.short	0x00ff


	//----- nvinfo : EIATTR_NUM_BARRIERS
	.align		4
        /*0030*/ 	.byte	0x02, 0x4c
        /*0032*/ 	.byte	0x01
	.zero		1


	//----- nvinfo : EIATTR_MERCURY_ISA_VERSION
	.align		4
        /*0034*/ 	.byte	0x03, 0x5f
        /*0036*/ 	.short	0x0000


	//----- nvinfo : EIATTR_COOP_GROUP_MASK_REGIDS
	.align		4
        /*0038*/ 	.byte	0x04, 0x29
        /*003a*/ 	.short	(.L_2631 - .L_2630)


	//   ....[0]....
.L_2630:
        /*003c*/ 	.word	0xffffffff


	//   ....[1]....
        /*0040*/ 	.word	0xffffffff


	//   ....[2]....
        /*0044*/ 	.word	0xffffffff


	//   ....[3]....
        /*0048*/ 	.word	0xffffffff


	//   ....[4]....
        /*004c*/ 	.word	0xffffffff


	//   ....[5]....
        /*0050*/ 	.word	0xffffffff


	//   ....[6]....
        /*0054*/ 	.word	0xffffffff


	//   ....[7]....
        /*0058*/ 	.word	0xffffffff


	//   ....[8]....
        /*005c*/ 	.word	0xffffffff


	//   ....[9]....
        /*0060*/ 	.word	0xffffffff


	//   ....[10]....
        /*0064*/ 	.word	0xffffffff


	//   ....[11]....
        /*0068*/ 	.word	0xffffffff


	//   ....[12]....
        /*006c*/ 	.word	0xffffffff


	//   ....[13]....
        /*0070*/ 	.word	0xffffffff


	//   ....[14]....
        /*0074*/ 	.word	0xffffffff


	//   ....[15]....
        /*0078*/ 	.word	0xffffffff


	//   ....[16]....
        /*007c*/ 	.word	0xffffffff


	//   ....[17]....
        /*0080*/ 	.word	0xffffffff


	//   ....[18]....
        /*0084*/ 	.word	0xffffffff


	//   ....[19]....
        /*0088*/ 	.word	0xffffffff


	//----- nvinfo : EIATTR_COOP_GROUP_INSTR_OFFSETS
	.align		4
.L_2631:
        /*008c*/ 	.byte	0x04, 0x28
        /*008e*/ 	.short	(.L_2633 - .L_2632)


	//   ....[0]....
.L_2632:
        /*0090*/ 	.word	0x000013d0


	//   ....[1]....
        /*0094*/ 	.word	0x000013f0


	//   ....[2]....
        /*0098*/ 	.word	0x00001410


	//   ....[3]....
        /*009c*/ 	.word	0x00001430


	//   ....[4]....
        /*00a0*/ 	.word	0x00001450


	//   ....[5]....
        /*00a4*/ 	.word	0x00001470


	//   ....[6]....
        /*00a8*/ 	.word	0x00001490


	//   ....[7]....
        /*00ac*/ 	.word	0x000014b0


	//   ....[8]....
        /*00b0*/ 	.word	0x000014d0


	//   ....[9]....
        /*00b4*/ 	.word	0x000014f0


	//   ....[10]....
        /*00b8*/ 	.word	0x000028f0


	//   ....[11]....
        /*00bc*/ 	.word	0x00002970


	//   ....[12]....
        /*00c0*/ 	.word	0x000029f0


	//   ....[13]....
        /*00c4*/ 	.word	0x00002a60


	//   ....[14]....
        /*00c8*/ 	.word	0x00002ae0


	//   ....[15]....
        /*00cc*/ 	.word	0x00002b50


	//   ....[16]....
        /*00d0*/ 	.word	0x00002bd0


	//   ....[17]....
        /*00d4*/ 	.word	0x00002c40


	//   ....[18]....
        /*00d8*/ 	.word	0x00002cc0


	//   ....[19]....
        /*00dc*/ 	.word	0x00002d30


	//----- nvinfo : EIATTR_EXIT_INSTR_OFFSETS
	.align		4
.L_2633:
        /*00e0*/ 	.byte	0x04, 0x1c
        /*00e2*/ 	.short	(.L_2635 - .L_2634)


	//   ....[0]....
.L_2634:
        /*00e4*/ 	.word	0x00002830


	//   ....[1]....
        /*00e8*/ 	.word	0x00002890


	//----- nvinfo : EIATTR_MAX_THREADS
	.align		4
.L_2635:
        /*00ec*/ 	.byte	0x04, 0x05
        /*00ee*/ 	.short	(.L_2637 - .L_2636)
.L_2636:
        /*00f0*/ 	.word	0x00000080
        /*00f4*/ 	.word	0x00000001
        /*00f8*/ 	.word	0x00000001


	//----- nvinfo : EIATTR_CRS_STACK_SIZE
	.align		4
.L_2637:
        /*00fc*/ 	.byte	0x04, 0x1e
        /*00fe*/ 	.short	(.L_2639 - .L_2638)
.L_2638:
        /*0100*/ 	.word	0x00000000
.L_2639:


//--------------------- .nv.info._ZN10layer_norm22ln_bwd_finalize_kernelINS_22Kernel_traits_finalizeILj2048E6__halfffffjLb0ELj1024ELj4ENS_18Kernel_traits_baseILj2048ES2_ffffjLj1024EEEEELb0ELb1EEEvNS_9BwdParamsE --------------------------
	.section	.nv.info._ZN10layer_norm22ln_bwd_finalize_kernelINS_22Kernel_traits_finalizeILj2048E6__halfffffjLb0ELj1024ELj4ENS_18Kernel_traits_baseILj2048ES2_ffffjLj1024EEEEELb0ELb1EEEvNS_9BwdParamsE,"",@"SHT_CUDA_INFO"
	.sectionflags	@""
	.align	4


	//----- nvinfo : EIATTR_CUDA_API_VERSION
	.align		4
        /*0000*/ 	.byte	0x04, 0x37
        /*0002*/ 	.short	(.L_2641 - .L_2640)
.L_2640:
        /*0004*/ 	.word	0x00000082


	//----- nvinfo : EIATTR_SW2861232_WAR
	.align		4
.L_2641:
        /*0008*/ 	.byte	0x01, 0x35
	.zero		2


	//----- nvinfo : EIATTR_PARAM_CBANK
	.align		4
        /*000c*/ 	.byte	0x04, 0x0a
        /*000e*/ 	.short	(.L_2643 - .L_2642)
	.align		4
.L_2642:
        /*0010*/ 	.word	index@(.nv.constant0._ZN10layer_norm22ln_bwd_finalize_kernelINS_22Kernel_traits_finalizeILj2048E6__halfffffjLb0ELj1024ELj4ENS_18Kernel_traits_baseILj2048ES2_ffffjLj1024EEEEELb0ELb1EEEvNS_9BwdParamsE)
        /*0014*/ 	.short	0x0160
        /*0016*/ 	.short	0x0128


	//----- nvinfo : EIATTR_CBANK_PARAM_SIZE
	.align		4
.L_2643:
        /*0018*/ 	.byte	0x03, 0x19
        /*001a*/ 	.short	0x0128


	//----- nvinfo : EIATTR_KPARAM_INFO
	.align		4
        /*001c*/ 	.byte	0x04, 0x17
        /*001e*/ 	.short	(.L_2645 - .L_2644)
.L_2644:
        /*0020*/ 	.word	0x00000000
        /*0024*/ 	.short	0x0000
        /*0026*/ 	.short	0x0000
        /*0028*/ 	.byte	0x00, 0xf0, 0xa1, 0x04


	//----- nvinfo : EIATTR_MAXREG_COUNT
	.align		4
.L_2645:
        /*002c*/ 	.byte	0x03, 0x1b
        /*002e*/ 	.short	0x0040


	//----- nvinfo : EIATTR_NUM_BARRIERS
	.align		4
        /*0030*/ 	.byte	0x02, 0x4c
        /*0032*/ 	.byte	0x01
	.zero		1


	//----- nvinfo : EIATTR_MERCURY_ISA_VERSION
	.align		4
        /*0034*/ 	.byte	0x03, 0x5f
        /*0036*/ 	.short	0x0000


	//----- nvinfo : EIATTR_COOP_GROUP_MASK_REGIDS
	.align		4
        /*0038*/ 	.byte	0x04, 0x29
        /*003a*/ 	.short	(.L_2647 - .L_2646)


	//   ....[0]....
.L_2646:
        /*003c*/ 	.word	0xffffffff


	//   ....[1]....
        /*0040*/ 	.word	0xffffffff


	//   ....[2]....
        /*0044*/ 	.word	0xffffffff


	//   ....[3]....
        /*0048*/ 	.word	0xffffffff


	//   ....[4]....
        /*004c*/ 	.word	0xffffffff


	//   ....[5]....
        /*0050*/ 	.word	0xffffffff


	//   ....[6]....
        /*0054*/ 	.word	0xffffffff


	//   ....[7]....
        /*0058*/ 	.word	0xffffffff


	//   ....[8]....
        /*005c*/ 	.word	0xffffffff


	//   ....[9]....
        /*0060*/ 	.word	0xffffffff


	//   ....[10]....
        /*0064*/ 	.word	0xffffffff


	//   ....[11]....
        /*0068*/ 	.word	0xffffffff


	//   ....[12]....
        /*006c*/ 	.word	0xffffffff


	//   ....[13]....
        /*0070*/ 	.word	0xffffffff


	//   ....[14]....
        /*0074*/ 	.word	0xffffffff


	//   ....[15]....
        /*0078*/ 	.word	0xffffffff


	//   ....[16]....
        /*007c*/ 	.word	0xffffffff


	//   ....[17]....
        /*0080*/ 	.word	0xffffffff


	//   ....[18]....
        /*0084*/ 	.word	0xffffffff


	//   ....[19]....
        /*0088*/ 	.word	0xffffffff


	//----- nvinfo : EIATTR_COOP_GROUP_INSTR_OFFSETS
	.align		4
.L_2647:
        /*008c*/ 	.byte	0x04, 0x28
        /*008e*/ 	.short	(.L_2649 - .L_2648)


	//   ....[0]....
.L_2648:
        /*0090*/ 	.word	0x000007f0


	//   ....[1]....
        /*0094*/ 	.word	0x00000820


	//   ....[2]....
        /*0098*/ 	.word	0x00000840


	//   ....[3]....
        /*009c*/ 	.word	0x00000850


	//   ....[4]....
        /*00a0*/ 	.word	0x00000880


	//   ....[5]....
        /*00a4*/ 	.word	0x00000890


	//   ....[6]....
        /*00a8*/ 	.word	0x000008c0


	//   ....[7]....
        /*00ac*/ 	.word	0x000008d0


	//   ....[8]....
        /*00b0*/ 	.word	0x00000900


	//   ....[9]....
        /*00b4*/ 	.word	0x00000910


	//   ....[10]....
        /*00b8*/ 	.word	0x00000b00


	//   ....[11]....
        /*00bc*/ 	.word	0x00000b80


	//   ....[12]....
        /*00c0*/ 	.word	0x00000be0


	//   ....[13]....
        /*00c4*/ 	.word	0x00000c40


	//   ....[14]....
        /*00c8*/ 	.word	0x00000cb0


	//   ....[15]....
        /*00cc*/ 	.word	0x00000d20


	//   ....[16]....
        /*00d0*/ 	.word	0x00000d80


	//   ....[17]....
        /*00d4*/ 	.word	0x00000de0


	//   ....[18]....
        /*00d8*/ 	.word	0x00000e40


	//   ....[19]....
        /*00dc*/ 	.word	0x00000ea0


	//----- nvinfo : EIATTR_EXIT_INSTR_OFFSETS
	.align		4
.L_2649:
        /*00e0*/ 	.byte	0x04, 0x1c
        /*00e2*/ 	.short	(.L_2651 - .L_2650)


	//   ....[0]....
.L_2650:
        /*00e4*/ 	.word	0x00000070


	//   ....[1]....
        /*00e8*/ 	.word	0x00000aa0


	//----- nvinfo : EIATTR_MAX_THREADS
	.align		4
.L_2651:
        /*00ec*/ 	.byte	0x04, 0x05
        /*00ee*/ 	.short	(.L_2653 - .L_2652)
.L_2652:
        /*00f0*/ 	.word	0x00000400
        /*00f4*/ 	.word	0x00000001
        /*00f8*/ 	.word	0x00000001


	//----- nvinfo : EIATTR_CRS_STACK_SIZE
	.align		4
.L_2653:
        /*00fc*/ 	.byte	0x04, 0x1e
        /*00fe*/ 	.short	(.L_2655 - .L_2654)
.L_2654:
        /*0100*/ 	.word	0x00000000
.L_2655:


//--------------------- .nv.info._ZN10layer_norm40ln_parallel_residual_bwd_finalize_kernelINS_22Kernel_traits_finalizeILj2048E6__halfffffjLb0ELj1024ELj4ENS_18Kernel_traits_baseILj2048ES2_ffffjLj1024EEEEELb1EEEvNS_9BwdParamsE --------------------------
	.section	.nv.info._ZN10layer_norm40ln_parallel_residual_bwd_finalize_kernelINS_22Kernel_traits_finalizeILj2048E6__halfffffjLb0ELj1024ELj4ENS_18Kernel_traits_baseILj2048ES2_ffffjLj1024EEEEELb1EEEvNS_9BwdParamsE,"",@"SHT_CUDA_INFO"
	.sectionflags	@""
	.align	4


	//----- nvinfo : EIATTR_CUDA_API_VERSION
	.align		4
        /*0000*/ 	.byte	0x04, 0x37
        /*0002*/ 	.short	(.L_2657 - .L_2656)
.L_2656:
        /*0004*/ 	.word	0x00000082


	//----- nvinfo : EIATTR_SW2861232_WAR
	.align		4
.L_2657:
        /*0008*/ 	.byte	0x01, 0x35
	.zero		2


	//----- nvinfo : EIATTR_PARAM_CBANK
	.align		4
        /*000c*/ 	.byte	0x04, 0x0a
        /*000e*/ 	.short	(.L_2659 - .L_2658)
	.align		4
.L_2658:
        /*0010*/ 	.word	index@(.nv.constant0._ZN10layer_norm40ln_parallel_residual_bwd_finalize_kernelINS_22Kernel_traits_finalizeILj2048E6__halfffffjLb0ELj1024ELj4ENS_18Kernel_traits_baseILj2048ES2_ffffjLj1024EEEEELb1EEEvNS_9BwdParamsE)
        /*0014*/ 	.short	0x0160
        /*0016*/ 	.short	0x0128


	//----- nvinfo : EIATTR_CBANK_PARAM_SIZE
	.align		4
.L_2659:
        /*0018*/ 	.byte	0x03, 0x19
        /*001a*/ 	.short	0x0128


	//----- nvinfo : EIATTR_KPARAM_INFO
	.align		4
        /*001c*/ 	.byte	0x04, 0x17
        /*001e*/ 	.short	(.L_2661 - .L_2660)
.L_2660:
        /*0020*/ 	.word	0x00000000
        /*0024*/ 	.short	0x0000
        /*0026*/ 	.short	0x0000
        /*0028*/ 	.byte	0x00, 0xf0, 0xa1, 0x04


	//----- nvinfo : EIATTR_MAXREG_COUNT
	.align		4
.L_2661:
        /*002c*/ 	.byte	0x03, 0x1b
        /*002e*/ 	.short	0x0040


	//----- nvinfo : EIATTR_NUM_BARRIERS
	.align		4
        /*0030*/ 	.byte	0x02, 0x4c
        /*0032*/ 	.byte	0x01
	.zero		1


	//----- nvinfo : EIATTR_MERCURY_ISA_VERSION
	.align		4
        /*0034*/ 	.byte	0x03, 0x5f
        /*0036*/ 	.short	0x0000


	//----- nvinfo : EIATTR_COOP_GROUP_MASK_REGIDS
	.align		4
        /*0038*/ 	.byte	0x04, 0x29
        /*003a*/ 	.short	(.L_2663 - .L_2662)


	//   ....[0]....
.L_2662:
        /*003c*/ 	.word	0xffffffff


	//   ....[1]....
        /*0040*/ 	.word	0xffffffff


	//   ....[2]....
        /*0044*/ 	.word	0xffffffff


	//   ....[3]....
        /*0048*/ 	.word	0xffffffff


	//   ....[4]....
        /*004c*/ 	.word	0xffffffff


	//   ....[5]....
        /*0050*/ 	.word	0xffffffff


	//   ....[6]....
        /*0054*/ 	.word	0xffffffff


	//   ....[7]....
        /*0058*/ 	.word	0xffffffff


	//   ....[8]....
        /*005c*/ 	.word	0xffffffff


	//   ....[9]....
        /*0060*/ 	.word	0xffffffff


	//   ....[10]....
        /*0064*/ 	.word	0xffffffff


	//   ....[11]....
        /*0068*/ 	.word	0xffffffff


	//   ....[12]....
        /*006c*/ 	.word	0xffffffff


	//   ....[13]....
        /*0070*/ 	.word	0xffffffff


	//   ....[14]....
        /*0074*/ 	.word	0xffffffff


	//   ....[15]....
        /*0078*/ 	.word	0xffffffff


	//   ....[16]....
        /*007c*/ 	.word	0xffffffff


	//   ....[17]....
        /*0080*/ 	.word	0xffffffff


	//   ....[18]....
        /*0084*/ 	.word	0xffffffff


	//   ....[19]....
        /*0088*/ 	.word	0xffffffff


	//   ....[20]....
        /*008c*/ 	.word	0xffffffff


	//   ....[21]....
        /*0090*/ 	.word	0xffffffff


	//   ....[22]....
        /*0094*/ 	.word	0xffffffff


	//   ....[23]....
        /*0098*/ 	.word	0xffffffff


	//   ....[24]....
        /*009c*/ 	.word	0xffffffff


	//   ....[25]....
        /*00a0*/ 	.word	0xffffffff


	//   ....[26]....
        /*00a4*/ 	.word	0xffffffff


	//   ....[27]....
        /*00a8*/ 	.word	0xffffffff


	//   ....[28]....
        /*00ac*/ 	.word	0xffffffff


	//   ....[29]....
        /*00b0*/ 	.word	0xffffffff


	//   ....[30]....
        /*00b4*/ 	.word	0xffffffff


	//   ....[31]....
        /*00b8*/ 	.word	0xffffffff


	//   ....[32]....
        /*00bc*/ 	.word	0xffffffff


	//   ....[33]....
        /*00c0*/ 	.word	0xffffffff


	//   ....[34]....
        /*00c4*/ 	.word	0xffffffff


	//   ....[35]....
        /*00c8*/ 	.word	0xffffffff


	//   ....[36]....
        /*00cc*/ 	.word	0xffffffff


	//   ....[37]....
        /*00d0*/ 	.word	0xffffffff


	//   ....[38]....
        /*00d4*/ 	.word	0xffffffff


	//   ....[39]....
        /*00d8*/ 	.word	0xffffffff


	//----- nvinfo : EIATTR_COOP_GROUP_INSTR_OFFSETS
	.align		4
.L_2663:
        /*00dc*/ 	.byte	0x04, 0x28
        /*00de*/ 	.short	(.L_2665 - .L_2664)


	//   ....[0]....
.L_2664:
        /*00e0*/ 	.word	0x00000b60


	//   ....[1]....
        /*00e4*/ 	.word	0x00000b90


	//   ....[2]....
        /*00e8*/ 	.word	0x00000ba0


	//   ....[3]....
        /*00ec*/ 	.word	0x00000bb0


	//   ....[4]....
        /*00f0*/ 	.word	0x00000be0


	//   ....[5]....
        /*00f4*/ 	.word	0x00000c00


	//   ....[6]....
        /*00f8*/ 	.word	0x00000c10


	//   ....[7]....
        /*00fc*/ 	.word	0x00000c20


	//   ....[8]....
        /*0100*/ 	.word	0x00000c50


	//   ....[9]....
        /*0104*/ 	.word	0x00000c70


	//   ....[10]....
        /*0108*/ 	.word	0x00000c90


	//   ....[11]....
        /*010c*/ 	.word	0x00000ca0


	//   ....[12]....
        /*0110*/ 	.word	0x00000cd0


	//   ....[13]....
        /*0114*/ 	.word	0x00000cf0


	//   ....[14]....
        /*0118*/ 	.word	0x00000d10


	//   ....[15]....
        /*011c*/ 	.word	0x00000d20


	//   ....[16]....
        /*0120*/ 	.word	0x00000d50


	//   ....[17]....
        /*0124*/ 	.word	0x00000d80


	//   ....[18]....
        /*0128*/ 	.word	0x00000d90


	//   ....[19]....
        /*012c*/ 	.word	0x00000da0


	//   ....[20]....
        /*0130*/ 	.word	0x00001090


	//   ....[21]....
        /*0134*/ 	.word	0x00001100


	//   ....[22]....
        /*0138*/ 	.word	0x00001160


	//   ....[23]....
        /*013c*/ 	.word	0x000011c0


	//   ....[24]....
        /*0140*/ 	.word	0x00001230


	//   ....[25]....
        /*0144*/ 	.word	0x000012a0


	//   ....[26]....
        /*0148*/ 	.word	0x00001300


	//   ....[27]....
        /*014c*/ 	.word	0x00001360


	//   ....[28]....
        /*0150*/ 	.word	0x000013c0


	//   ....[29]....
        /*0154*/ 	.word	0x00001430


	//   ....[30]....
        /*0158*/ 	.word	0x000014a0


	//   ....[31]....
        /*015c*/ 	.word	0x00001500


	//   ....[32]....
        /*0160*/ 	.word	0x00001560


	//   ....[33]....
        /*0164*/ 	.word	0x000015c0


	//   ....[34]....
        /*0168*/ 	.word	0x00001630


	//   ....[35]....
        /*016c*/ 	.word	0x000016a0


	//   ....[36]....
        /*0170*/ 	.word	0x00001700


	//   ....[37]....
        /*0174*/ 	.word	0x00001760


	//   ....[38]....
        /*0178*/ 	.word	0x000017c0


	//   ....[39]....
        /*017c*/ 	.word	0x00001820


	//----- nvinfo : EIATTR_EXIT_INSTR_OFFSETS
	.align		4
.L_2665:
        /*0180*/ 	.byte	0x04, 0x1c
        /*0182*/ 	.short	(.L_2667 - .L_2666)


	//   ....[0]....
.L_2666:
        /*0184*/ 	.word	0x00000070


	//   ....[1]....
        /*0188*/ 	.word	0x00001030


	//----- nvinfo : EIATTR_MAX_THREADS
	.align		4
.L_2667:
        /*018c*/ 	.byte	0x04, 0x05
        /*018e*/ 	.short	(.L_2669 - .L_2668)
.L_2668:
        /*0190*/ 	.word	0x00000400
        /*0194*/ 	.word	0x00000001
        /*0198*/ 	.word	0x00000001


	//----- nvinfo : EIATTR_CRS_STACK_SIZE
	.align		4
.L_2669:
        /*019c*/ 	.byte	0x04, 0x1e
        /*019e*/ 	.short	(.L_2671 - .L_2670)
.L_2670:
        /*01a0*/ 	.word	0x00000000
.L_2671:


//--------------------- .nv.info._ZN10layer_norm31ln_parallel_residual_bwd_kernelINS_13Kernel_traitsI6__halfffffjLj2048ELj1ELj1ELj4ELj16ENS_18Kernel_traits_baseILj2048ES2_ffffjLj128EEEEELb1ELb1ELb1EEEvNS_9BwdParamsE --------------------------
	.section	.nv.info._ZN10layer_norm31ln_parallel_residual_bwd_kernelINS_13Kernel_traitsI6__halfffffjLj2048ELj1ELj1ELj4ELj16ENS_18Kernel_traits_baseILj2048ES2_ffffjLj128EEEEELb1ELb1ELb1EEEvNS_9BwdParamsE,"",@"SHT_CUDA_INFO"
	.sectionflags	@""
	.align	4


	//----- nvinfo : EIATTR_CUDA_API_VERSION
	.align		4
        /*0000*/ 	.byte	0x04, 0x37
        /*0002*/ 	.short	(.L_2673 - .L_2672)
.L_2672:
        /*0004*/ 	.word	0x00000082


	//----- nvinfo : EIATTR_SW2861232_WAR
	.align		4
.L_2673:
        /*0008*/ 	.byte	0x01, 0x35
	.zero		2


	//----- nvinfo : EIATTR_PARAM_CBANK
	.align		4
        /*000c*/ 	.byte	0x04, 0x0a
        /*000e*/ 	.short	(.L_2675 - .L_2674)
	.align		4
.L_2674:
        /*0010*/ 	.word	index@(.nv.constant0._ZN10layer_norm31ln_parallel_residual_bwd_kernelINS_13Kernel_traitsI6__halfffffjLj2048ELj1ELj1ELj4ELj16ENS_18Kernel_traits_baseILj2048ES2_ffffjLj128EEEEELb1ELb1ELb1EEEvNS_9BwdParamsE)
        /*0014*/ 	.short	0x0160
        /*0016*/ 	.short	0x0128


	//----- nvinfo : EIATTR_CBANK_PARAM_SIZE
	.align		4
.L_2675:
        /*0018*/ 	.byte	0x03, 0x19
        /*001a*/ 	.short	0x0128


	//----- nvinfo : EIATTR_KPARAM_INFO
	.align		4
        /*001c*/ 	.byte	0x04, 0x17
        /*001e*/ 	.short	(.L_2677 - .L_2676)
.L_2676:
        /*0020*/ 	.word	0x00000000
        /*0024*/ 	.short	0x0000
        /*0026*/ 	.short	0x0000
        /*0028*/ 	.byte	0x00, 0xf0, 0xa1, 0x04


	//----- nvinfo : EIATTR_MAXREG_COUNT
	.align		4
.L_2677:
        /*002c*/ 	.byte	0x03, 0x1b
        /*002e*/ 	.short	0x00ff


	//----- nvinfo : EIATTR_NUM_BARRIERS
	.align		4
        /*0030*/ 	.byte	0x02, 0x4c
        /*0032*/ 	.byte	0x01
	.zero		1


	//----- nvinfo : EIATTR_MERCURY_ISA_VERSION
	.align		4
        /*0034*/ 	.byte	0x03, 0x5f
        /*0036*/ 	.short	0x0000


	//----- nvinfo : EIATTR_COOP_GROUP_MASK_REGIDS
	.align		4
        /*0038*/ 	.byte	0x04, 0x29
        /*003a*/ 	.short	(.L_2679 - .L_2678)


	//   ....[0]....
.L_2678:
        /*003c*/ 	.word	0xffffffff


	//   ....[1]....
        /*0040*/ 	.word	0xffffffff


	//   ....[2]....
        /*0044*/ 	.word	0xffffffff


	//   ....[3]....
        /*0048*/ 	.word	0xffffffff


	//   ....[4]....
        /*004c*/ 	.word	0xffffffff


	//   ....[5]....
        /*0050*/ 	.word	0xffffffff


	//   ....[6]....
        /*0054*/ 	.word	0xffffffff


	//   ....[7]....
        /*0058*/ 	.word	0xffffffff


	//   ....[8]....
        /*005c*/ 	.word	0xffffffff


	//   ....[9]....
        /*0060*/ 	.word	0xffffffff


	//   ....[10]....
        /*0064*/ 	.word	0xffffffff


	//   ....[11]....
        /*0068*/ 	.word	0xffffffff


	//   ....[12]....
        /*006c*/ 	.word	0xffffffff


	//   ....[13]....
        /*0070*/ 	.word	0xffffffff


	//   ....[14]....
        /*0074*/ 	.word	0xffffffff


	//   ....[15]....
        /*0078*/ 	.word	0xffffffff


	//   ....[16]....
        /*007c*/ 	.word	0xffffffff


	//   ....[17]....
        /*0080*/ 	.word	0xffffffff


	//   ....[18]....
        /*0084*/ 	.word	0xffffffff


	//   ....[19]....
        /*0088*/ 	.word	0xffffffff


	//----- nvinfo : EIATTR_COOP_GROUP_INSTR_OFFSETS
	.align		4
.L_2679:
        /*008c*/ 	.byte	0x04, 0x28
        /*008e*/ 	.short	(.L_2681 - .L_2680)


	//   ....[0]....
.L_2680:
        /*0090*/ 	.word	0x00001050


	//   ....[1]....
        /*0094*/ 	.word	0x00001070


	//   ....[2]....
        /*0098*/ 	.word	0x00001090


	//   ....[3]....
        /*009c*/ 	.word	0x000010b0


	//   ....[4]....
        /*00a0*/ 	.word	0x000010d0


	//   ....[5]....
        /*00a4*/ 	.word	0x000010f0


	//   ....[6]....
        /*00a8*/ 	.word	0x00001110


	//   ....[7]....
        /*00ac*/ 	.word	0x00001130


	//   ....[8]....
        /*00b0*/ 	.word	0x00001150


	//   ....[9]....
        /*00b4*/ 	.word	0x00001170


	//   ....[10]....
        /*00b8*/ 	.word	0x000023e0


	//   ....[11]....
        /*00bc*/ 	.word	0x00002460


	//   ....[12]....
        /*00c0*/ 	.word	0x000024e0


	//   ....[13]....
        /*00c4*/ 	.word	0x00002550


	//   ....[14]....
        /*00c8*/ 	.word	0x000025d0


	//   ....[15]....
        /*00cc*/ 	.word	0x00002640


	//   ....[16]....
        /*00d0*/ 	.word	0x000026c0


	//   ....[17]....
        /*00d4*/ 	.word	0x00002730


	//   ....[18]....
        /*00d8*/ 	.word	0x000027b0


	//   ....[19]....
        /*00dc*/ 	.word	0x00002820


	//----- nvinfo : EIATTR_EXIT_INSTR_OFFSETS
	.align		4
.L_2681:
        /*00e0*/ 	.byte	0x04, 0x1c
        /*00e2*/ 	.short	(.L_2683 - .L_2682)


	//   ....[0]....
.L_2682:
        /*00e4*/ 	.word	0x00002380


	//----- nvinfo : EIATTR_MAX_THREADS
	.align		4
.L_2683:
        /*00e8*/ 	.byte	0x04, 0x05
        /*00ea*/ 	.short	(.L_2685 - .L_2684)
.L_2684:
        /*00ec*/ 	.word	0x00000080
        /*00f0*/ 	.word	0x00000001
        /*00f4*/ 	.word	0x00000001


	//----- nvinfo : EIATTR_CRS_STACK_SIZE
	.align		4
.L_2685:
        /*00f8*/ 	.byte	0x04, 0x1e
        /*00fa*/ 	.short	(.L_2687 - .L_2686)
.L_2686:
        /*00fc*/ 	.word	0x00000000
.L_2687:


//--------------------- .nv.info._ZN10layer_norm31ln_parallel_residual_bwd_kernelINS_13Kernel_traitsIfffffjLj2048ELj1ELj1ELj4ELj16ENS_18Kernel_traits_baseILj2048EfffffjLj128EEEEELb0ELb0ELb0EEEvNS_9BwdParamsE --------------------------
	.section	.nv.info._ZN10layer_norm31ln_parallel_residual_bwd_kernelINS_13Kernel_traitsIfffffjLj2048ELj1ELj1ELj4ELj16ENS_18Kernel_traits_baseILj2048EfffffjLj128EEEEELb0ELb0ELb0EEEvNS_9BwdParamsE,"",@"SHT_CUDA_INFO"
	.sectionflags	@""
	.align	4


	//----- nvinfo : EIATTR_CUDA_API_VERSION
	.align		4
        /*0000*/ 	.byte	0x04, 0x37
        /*0002*/ 	.short	(.L_2689 - .L_2688)
.L_2688:
        /*0004*/ 	.word	0x00000082


	//----- nvinfo : EIATTR_SW2861232_WAR
	.align		4
.L_2689:
        /*0008*/ 	.byte	0x01, 0x35
	.zero		2


	//----- nvinfo : EIATTR_PARAM_CBANK
	.align		4
        /*000c*/ 	.byte	0x04, 0x0a
        /*000e*/ 	.short	(.L_2691 - .L_2690)
	.align		4
.L_2690:
        /*0010*/ 	.word	index@(.nv.constant0._ZN10layer_norm31ln_parallel_residual_bwd_kernelINS_13Kernel_traitsIfffffjLj2048ELj1ELj1ELj4ELj16ENS_18Kernel_traits_baseILj2048EfffffjLj128EEEEELb0ELb0ELb0EEEvNS_9BwdParamsE)
        /*0014*/ 	.short	0x0160
        /*0016*/ 	.short	0x0128


	//----- nvinfo : EIATTR_CBANK_PARAM_SIZE
	.align		4
.L_2691:
        /*0018*/ 	.byte	0x03, 0x19
        /*001a*/ 	.short	0x0128


	//----- nvinfo : EIATTR_KPARAM_INFO
	.align		4
        /*001c*/ 	.byte	0x04, 0x17
        /*001e*/ 	.short	(.L_2693 - .L_2692)
.L_2692:
        /*0020*/ 	.word	0x00000000
        /*0024*/ 	.short	0x0000
        /*0026*/ 	.short	0x0000
        /*0028*/ 	.byte	0x00, 0xf0, 0xa1, 0x04


	//----- nvinfo : EIATTR_MAXREG_COUNT
	.align		4
.L_2693:
        /*002c*/ 	.byte	0x03, 0x1b
        /*002e*/ 	.short	0x00ff


	//----- nvinfo : EIATTR_NUM_BARRIERS
	.align		4
        /*0030*/ 	.byte	0x02, 0x4c
        /*0032*/ 	.byte	0x01
	.zero		1


	//----- nvinfo : EIATTR_MERCURY_ISA_VERSION
	.align		4
        /*0034*/ 	.byte	0x03, 0x5f
        /*0036*/ 	.short	0x0000


	//----- nvinfo : EIATTR_COOP_GROUP_MASK_REGIDS
	.align		4
        /*0038*/ 	.byte	0x04, 0x29
        /*003a*/ 	.short	(.L_2695 - .L_2694)


	//   ....[0]....
.L_2694:
        /*003c*/ 	.word	0xffffffff


	//   ....[1]....
        /*0040*/ 	.word	0xffffffff


	//   ....[2]....
        /*0044*/ 	.word	0xffffffff


	//   ....[3]....
        /*0048*/ 	.word	0xffffffff


	//   ....[4]....
        /*004c*/ 	.word	0xffffffff


	//   ....[5]....
        /*0050*/ 	.word	0xffffffff


	//   ....[6]....
        /*0054*/ 	.word	0xffffffff


	//   ....[7]....
        /*0058*/ 	.word	0xffffffff


	//   ....[8]....
        /*005c*/ 	.word	0xffffffff


	//   ....[9]....
        /*0060*/ 	.word	0xffffffff


	//   ....[10]....
        /*0064*/ 	.word	0xffffffff


	//   ....[11]....
        /*0068*/ 	.word	0xffffffff


	//   ....[12]....
        /*006c*/ 	.word	0xffffffff


	//   ....[13]....
        /*0070*/ 	.word	0xffffffff


	//   ....[14]....
        /*0074*/ 	.word	0xffffffff


	//   ....[15]....
        /*0078*/ 	.word	0xffffffff


	//   ....[16]....
        /*007c*/ 	.word	0xffffffff


	//   ....[17]....
        /*0080*/ 	.word	0xffffffff


	//   ....[18]....
        /*0084*/ 	.word	0xffffffff


	//   ....[19]....
        /*0088*/ 	.word	0xffffffff


	//----- nvinfo : EIATTR_COOP_GROUP_INSTR_OFFSETS
	.align		4
.L_2695:
        /*008c*/ 	.byte	0x04, 0x28
        /*008e*/ 	.short	(.L_2697 - .L_2696)


	//   ....[0]....
.L_2696:
        /*0090*/ 	.word	0x00001430


	//   ....[1]....
        /*0094*/ 	.word	0x00001450


	//   ....[2]....
        /*0098*/ 	.word	0x00001470


	//   ....[3]....
        /*009c*/ 	.word	0x00001490


	//   ....[4]....
        /*00a0*/ 	.word	0x000014b0


	//   ....[5]....
        /*00a4*/ 	.word	0x000014d0


	//   ....[6]....
        /*00a8*/ 	.word	0x000014f0


	//   ....[7]....
        /*00ac*/ 	.word	0x00001510


	//   ....[8]....
        /*00b0*/ 	.word	0x00001530


	//   ....[9]....
        /*00b4*/ 	.word	0x00001550


	//   ....[10]....
        /*00b8*/ 	.word	0x000025e0


	//   ....[11]....
        /*00bc*/ 	.word	0x00002660


	//   ....[12]....
        /*00c0*/ 	.word	0x000026e0


	//   ....[13]....
        /*00c4*/ 	.word	0x00002750


	//   ....[14]....
        /*00c8*/ 	.word	0x000027d0


	//   ....[15]....
        /*00cc*/ 	.word	0x00002840


	//   ....[16]....
        /*00d0*/ 	.word	0x000028c0


	//   ....[17]....
        /*00d4*/ 	.word	0x00002930


	//   ....[18]....
        /*00d8*/ 	.word	0x000029b0


	//   ....[19]....
        /*00dc*/ 	.word	0x00002a20


	//----- nvinfo : EIATTR_EXIT_INSTR_OFFSETS
	.align		4
.L_2697:
        /*00e0*/ 	.byte	0x04, 0x1c
        /*00e2*/ 	.short	(.L_2699 - .L_2698)


	//   ....[0]....
.L_2698:
        /*00e4*/ 	.word	0x000024e0


	//   ....[1]....
        /*00e8*/ 	.word	0x00002580


	//----- nvinfo : EIATTR_MAX_THREADS
	.align		4
.L_2699:
        /*00ec*/ 	.byte	0x04, 0x05
        /*00ee*/ 	.short	(.L_2701 - .L_2700)
.L_2700:
        /*00f0*/ 	.word	0x00000080
        /*00f4*/ 	.word	0x00000001
        /*00f8*/ 	.word	0x00000001


	//----- nvinfo : EIATTR_CRS_STACK_SIZE
	.align		4
.L_2701:
        /*00fc*/ 	.byte	0x04, 0x1e
        /*00fe*/ 	.short	(.L_2703 - .L_2702)
.L_2702:
        /*0100*/ 	.word	0x00000000
.L_2703:


//--------------------- .nv.info._ZN10layer_norm31ln_parallel_residual_bwd_kernelINS_13Kernel_traitsIfffffjLj2048ELj1ELj1ELj4ELj16ENS_18Kernel_traits_baseILj2048EfffffjLj128EEEEELb0ELb0ELb1EEEvNS_9BwdParamsE --------------------------
	.section	.nv.info._ZN10layer_norm31ln_parallel_residual_bwd_kernelINS_13Kernel_traitsIfffffjLj2048ELj1ELj1ELj4ELj16ENS_18Kernel_traits_baseILj2048EfffffjLj128EEEEELb0ELb0ELb1EEEvNS_9BwdParamsE,"",@"SHT_CUDA_INFO"
	.sectionflags	@""
	.align	4


	//----- nvinfo : EIATTR_CUDA_API_VERSION
	.align		4
        /*0000*/ 	.byte	0x04, 0x37
        /*0002*/ 	.short	(.L_2705 - .L_2704)
.L_2704:
        /*0004*/ 	.word	0x00000082


	//----- nvinfo : EIATTR_SW2861232_WAR
	.align		4
.L_2705:
        /*0008*/ 	.byte	0x01, 0x35
	.zero		2


	//----- nvinfo : EIATTR_PARAM_CBANK
	.align		4
        /*000c*/ 	.byte	0x04, 0x0a
        /*000e*/ 	.short	(.L_2707 - .L_2706)
	.align		4
.L_2706:
        /*0010*/ 	.word	index@(.nv.constant0._ZN10layer_norm31ln_parallel_residual_bwd_kernelINS_13Kernel_traitsIfffffjLj2048ELj1ELj1ELj4ELj16ENS_18Kernel_traits_baseILj2048EfffffjLj128EEEEELb0ELb0ELb1EEEvNS_9BwdParamsE)
        /*0014*/ 	.short	0x0160
        /*0016*/ 	.short	0x0128


	//----- nvinfo : EIATTR_CBANK_PARAM_SIZE
	.align		4
.L_2707:
        /*0018*/ 	.byte	0x03, 0x19
        /*001a*/ 	.short	0x0128


	//----- nvinfo : EIATTR_KPARAM_INFO
	.align		4
        /*001c*/ 	.byte	0x04, 0x17
        /*001e*/ 	.short	(.L_2709 - .L_2708)
.L_2708:
        /*0020*/ 	.word	0x00000000
        /*0024*/ 	.short	0x0000
        /*0026*/ 	.short	0x0000
        /*0028*/ 	.byte	0x00, 0xf0, 0xa1, 0x04


	//----- nvinfo : EIATTR_MAXREG_COUNT
	.align		4
.L_2709:
        /*002c*/ 	.byte	0x03, 0x1b
        /*002e*/ 	.short	0x00ff


	//----- nvinfo : EIATTR_NUM_BARRIERS
	.align		4
        /*0030*/ 	.byte	0x02, 0x4c
        /*0032*/ 	.byte	0x01
	.zero		1


	//----- nvinfo : EIATTR_MERCURY_ISA_VERSION
	.align		4
        /*0034*/ 	.byte	0x03, 0x5f
        /*0036*/ 	.short	0x0000


	//----- nvinfo : EIATTR_COOP_GROUP_MASK_REGIDS
	.align		4
        /*0038*/ 	.byte	0x04, 0x29
        /*003a*/ 	.short	(.L_2711 - .L_2710)


	//   ....[0]....
.L_2710:
        /*003c*/ 	.word	0xffffffff


	//   ....[1]....
        /*0040*/ 	.word	0xffffffff


	//   ....[2]....
        /*0044*/ 	.word	0xffffffff


	//   ....[3]....
        /*0048*/ 	.word	0xffffffff


	//   ....[4]....
        /*004c*/ 	.word	0xffffffff


	//   ....[5]....
        /*0050*/ 	.word	0xffffffff


	//   ....[6]....
        /*0054*/ 	.word	0xffffffff


	//   ....[7]....
        /*0058*/ 	.word	0xffffffff


	//   ....[8]....
        /*005c*/ 	.word	0xffffffff


	//   ....[9]....
        /*0060*/ 	.word	0xffffffff


	//   ....[10]....
        /*0064*/ 	.word	0xffffffff


	//   ....[11]....
        /*0068*/ 	.word	0xffffffff


	//   ....[12]....
        /*006c*/ 	.word	0xffffffff


	//   ....[13]....
        /*0070*/ 	.word	0xffffffff


	//   ....[14]....
        /*0074*/ 	.word	0xffffffff


	//   ....[15]....
        /*0078*/ 	.word	0xffffffff


	//   ....[16]....
        /*007c*/ 	.word	0xffffffff


	//   ....[17]....
        /*0080*/ 	.word	0xffffffff


	//   ....[18]....
        /*0084*/ 	.word	0xffffffff


	//   ....[19]....
        /*0088*/ 	.word	0xffffffff


	//----- nvinfo : EIATTR_COOP_GROUP_INSTR_OFFSETS
	.align		4
.L_2711:
        /*008c*/ 	.byte	0x04, 0x28
        /*008e*/ 	.short	(.L_2713 - .L_2712)


	//   ....[0]....
.L_2712:
        /*0090*/ 	.word	0x00001420


	//   ....[1]....
        /*0094*/ 	.word	0x00001440


	//   ....[2]....
        /*0098*/ 	.word	0x00001460


	//   ....[3]....
        /*009c*/ 	.word	0x00001480


	//   ....[4]....
        /*00a0*/ 	.word	0x000014a0


	//   ....[5]....
        /*00a4*/ 	.word	0x000014c0


	//   ....[6]....
        /*00a8*/ 	.word	0x000014e0


	//   ....[7]....
        /*00ac*/ 	.word	0x00001500


	//   ....[8]....
        /*00b0*/ 	.word	0x00001520


	//   ....[9]....
        /*00b4*/ 	.word	0x00001540


	//   ....[10]....
        /*00b8*/ 	.word	0x00002620


	//   ....[11]....
        /*00bc*/ 	.word	0x000026a0


	//   ....[12]....
        /*00c0*/ 	.word	0x00002720


	//   ....[13]....
        /*00c4*/ 	.word	0x00002790


	//   ....[14]....
        /*00c8*/ 	.word	0x00002810


	//   ....[15]....
        /*00cc*/ 	.word	0x00002880


	//   ....[16]....
        /*00d0*/ 	.word	0x00002900


	//   ....[17]....
        /*00d4*/ 	.word	0x00002970


	//   ....[18]....
        /*00d8*/ 	.word	0x000029f0


	//   ....[19]....
        /*00dc*/ 	.word	0x00002a60


	//----- nvinfo : EIATTR_EXIT_INSTR_OFFSETS
	.align		4
.L_2713:
        /*00e0*/ 	.byte	0x04, 0x1c
        /*00e2*/ 	.short	(.L_2715 - .L_2714)


	//   ....[0]....
.L_2714:
        /*00e4*/ 	.word	0x000025c0


	//----- nvinfo : EIATTR_MAX_THREADS
	.align		4
.L_2715:
        /*00e8*/ 	.byte	0x04, 0x05
        /*00ea*/ 	.short	(.L_2717 - .L_2716)
.L_2716:
        /*00ec*/ 	.word	0x00000080
        /*00f0*/ 	.word	0x00000001
        /*00f4*/ 	.word	0x00000001


	//----- nvinfo : EIATTR_CRS_STACK_SIZE
	.align		4
.L_2717:
        /*00f8*/ 	.byte	0x04, 0x1e
        /*00fa*/ 	.short	(.L_2719 - .L_2718)
.L_2718:
        /*00fc*/ 	.word	0x00000000
.L_2719:


//--------------------- .nv.info._ZN10layer_norm31ln_parallel_residual_bwd_kernelINS_13Kernel_traitsIfffffjLj2048ELj1ELj1ELj4ELj16ENS_18Kernel_traits_baseILj2048EfffffjLj128EEEEELb0ELb1ELb0EEEvNS_9BwdParamsE --------------------------
	.section	.nv.info._ZN10layer_norm31ln_parallel_residual_bwd_kernelINS_13Kernel_traitsIfffffjLj2048ELj1ELj1ELj4ELj16ENS_18Kernel_traits_baseILj2048EfffffjLj128EEEEELb0ELb1ELb0EEEvNS_9BwdParamsE,"",@"SHT_CUDA_INFO"
	.sectionflags	@""
	.align	4


	//----- nvinfo : EIATTR_CUDA_API_VERSION
	.align		4
        /*0000*/ 	.byte	0x04, 0x37
        /*0002*/ 	.short	(.L_2721 - .L_2720)
.L_2720:
        /*0004*/ 	.word	0x00000082


	//----- nvinfo : EIATTR_SW2861232_WAR
	.align		4
.L_2721:
        /*0008*/ 	.byte	0x01, 0x35
	.zero		2


	//----- nvinfo : EIATTR_PARAM_CBANK
	.align		4
        /*000c*/ 	.byte	0x04, 0x0a
        /*000e*/ 	.short	(.L_2723 - .L_2722)
	.align		4
.L_2722:
        /*0010*/ 	.word	index@(.nv.constant0._ZN10layer_norm31ln_parallel_residual_bwd_kernelINS_13Kernel_traitsIfffffjLj2048ELj1ELj1ELj4ELj16ENS_18Kernel_traits_baseILj2048EfffffjLj128EEEEELb0ELb1ELb0EEEvNS_9BwdParamsE)
        /*0014*/ 	.short	0x0160
        /*0016*/ 	.short	0x0128


	//----- nvinfo : EIATTR_CBANK_PARAM_SIZE
	.align		4
.L_2723:
        /*0018*/ 	.byte	0x03, 0x19
        /*001a*/ 	.short	0x0128


	//----- nvinfo : EIATTR_KPARAM_INFO
	.align		4
        /*001c*/ 	.byte	0x04, 0x17
        /*001e*/ 	.short	(.L_2725 - .L_2724)
.L_2724:
        /*0020*/ 	.word	0x00000000
        /*0024*/ 	.short	0x0000
        /*0026*/ 	.short	0x0000
        /*0028*/ 	.byte	0x00, 0xf0, 0xa1, 0x04


	//----- nvinfo : EIATTR_MAXREG_COUNT
	.align		4
.L_2725:
        /*002c*/ 	.byte	0x03, 0x1b
        /*002e*/ 	.short	0x00ff


	//----- nvinfo : EIATTR_NUM_BARRIERS
	.align		4
        /*0030*/ 	.byte	0x02, 0x4c
        /*0032*/ 	.byte	0x01
	.zero		1


	//----- nvinfo : EIATTR_MERCURY_ISA_VERSION
	.align		4
        /*0034*/ 	.byte	0x03, 0x5f
        /*0036*/ 	.short	0x0000


	//----- nvinfo : EIATTR_COOP_GROUP_MASK_REGIDS
	.align		4
        /*0038*/ 	.byte	0x04, 0x29
        /*003a*/ 	.short	(.L_2727 - .L_2726)


	//   ....[0]....
.L_2726:
        /*003c*/ 	.word	0xffffffff


	//   ....[1]....
        /*0040*/ 	.word	0xffffffff


	//   ....[2]....
        /*0044*/ 	.word	0xffffffff


	//   ....[3]....
        /*0048*/ 	.word	0xffffffff


	//   ....[4]....
        /*004c*/ 	.word	0xffffffff


	//   ....[5]....
        /*0050*/ 	.word	0xffffffff


	//   ....[6]....
        /*0054*/ 	.word	0xffffffff


	//   ....[7]....
        /*0058*/ 	.word	0xffffffff


	//   ....[8]....
        /*005c*/ 	.word	0xffffffff


	//   ....[9]....
        /*0060*/ 	.word	0xffffffff


	//   ....[10]....
        /*0064*/ 	.word	0xffffffff


	//   ....[11]....
        /*0068*/ 	.word	0xffffffff


	//   ....[12]....
        /*006c*/ 	.word	0xffffffff


	//   ....[13]....
        /*0070*/ 	.word	0xffffffff


	//   ....[14]....
        /*0074*/ 	.word	0xffffffff


	//   ....[15]....
        /*0078*/ 	.word	0xffffffff


	//   ....[16]....
        /*007c*/ 	.word	0xffffffff


	//   ....[17]....
        /*0080*/ 	.word	0xffffffff


	//   ....[18]....
        /*0084*/ 	.word	0xffffffff


	//   ....[19]....
        /*0088*/ 	.word	0xffffffff


	//----- nvinfo : EIATTR_COOP_GROUP_INSTR_OFFSETS
	.align		4
.L_2727:
        /*008c*/ 	.byte	0x04, 0x28
        /*008e*/ 	.short	(.L_2729 - .L_2728)


	//   ....[0]....
.L_2728:
        /*0090*/ 	.word	0x00000f30


	//   ....[1]....
        /*0094*/ 	.word	0x00000f50


	//   ....[2]....
        /*0098*/ 	.word	0x00000f70


	//   ....[3]....
        /*009c*/ 	.word	0x00000f90


	//   ....[4]....
        /*00a0*/ 	.word	0x00000fb0


	//   ....[5]....
        /*00a4*/ 	.word	0x00000fd0


	//   ....[6]....
        /*00a8*/ 	.word	0x00000ff0


	//   ....[7]....
        /*00ac*/ 	.word	0x00001010


	//   ....[8]....
        /*00b0*/ 	.word	0x00001030


	//   ....[9]....
        /*00b4*/ 	.word	0x00001050


	//   ....[10]....
        /*00b8*/ 	.word	0x00001f50


	//   ....[11]....
        /*00bc*/ 	.word	0x00001fd0


	//   ....[12]....
        /*00c0*/ 	.word	0x00002050


	//   ....[13]....
        /*00c4*/ 	.word	0x000020c0


	//   ....[14]....
        /*00c8*/ 	.word	0x00002140


	//   ....[15]....
        /*00cc*/ 	.word	0x000021b0


	//   ....[16]....
        /*00d0*/ 	.word	0x00002230


	//   ....[17]....
        /*00d4*/ 	.word	0x000022a0


	//   ....[18]....
        /*00d8*/ 	.word	0x00002320


	//   ....[19]....
        /*00dc*/ 	.word	0x00002390


	//----- nvinfo : EIATTR_EXIT_INSTR_OFFSETS
	.align		4
.L_2729:
        /*00e0*/ 	.byte	0x04, 0x1c
        /*00e2*/ 	.short	(.L_2731 - .L_2730)


	//   ....[0]....
.L_2730:
        /*00e4*/ 	.word	0x00001e90


	//   ....[1]....
        /*00e8*/ 	.word	0x00001ef0


	//----- nvinfo : EIATTR_MAX_THREADS
	.align		4
.L_2731:
        /*00ec*/ 	.byte	0x04, 0x05
        /*00ee*/ 	.short	(.L_2733 - .L_2732)
.L_2732:
        /*00f0*/ 	.word	0x00000080
        /*00f4*/ 	.word	0x00000001
        /*00f8*/ 	.word	0x00000001


	//----- nvinfo : EIATTR_CRS_STACK_SIZE
	.align		4
.L_2733:
        /*00fc*/ 	.byte	0x04, 0x1e
        /*00fe*/ 	.short	(.L_2735 - .L_2734)
.L_2734:
        /*0100*/ 	.word	0x00000000
.L_2735:


//--------------------- .nv.info._ZN10layer_norm31ln_parallel_residual_bwd_kernelINS_13Kernel_traitsIfffffjLj2048ELj1ELj1ELj4ELj16ENS_18Kernel_traits_baseILj2048EfffffjLj128EEEEELb0ELb1ELb1EEEvNS_9BwdParamsE --------------------------
	.section	.nv.info._ZN10layer_norm31ln_parallel_residual_bwd_kernelINS_13Kernel_traitsIfffffjLj2048ELj1ELj1ELj4ELj16ENS_18Kernel_traits_baseILj2048EfffffjLj128EEEEELb0ELb1ELb1EEEvNS_9BwdParamsE,"",@"SHT_CUDA_INFO"
	.sectionflags	@""
	.align	4


	//----- nvinfo : EIATTR_CUDA_API_VERSION
	.align		4
        /*0000*/ 	.byte	0x04, 0x37
        /*0002*/ 	.short	(.L_2737 - .L_2736)
.L_2736:
        /*0004*/ 	.word	0x00000082


	//----- nvinfo : EIATTR_SW2861232_WAR
	.align		4
.L_2737:
        /*0008*/ 	.byte	0x01, 0x35
	.zero		2


	//----- nvinfo : EIATTR_PARAM_CBANK
	.align		4
        /*000c*/ 	.byte	0x04, 0x0a
        /*000e*/ 	.short	(.L_2739 - .L_2738)
	.align		4
.L_2738:
        /*0010*/ 	.word	index@(.nv.constant0._ZN10layer_norm31ln_parallel_residual_bwd_kernelINS_13Kernel_traitsIfffffjLj2048ELj1ELj1ELj4ELj16ENS_18Kernel_traits_baseILj2048EfffffjLj128EEEEELb0ELb1ELb1EEEvNS_9BwdParamsE)
        /*0014*/ 	.short	0x0160
        /*0016*/ 	.short	0x0128


	//----- nvinfo : EIATTR_CBANK_PARAM_SIZE
	.align		4
.L_2739:
        /*0018*/ 	.byte	0x03, 0x19
        /*001a*/ 	.short	0x0128


	//----- nvinfo : EIATTR_KPARAM_INFO
	.align		4
        /*001c*/ 	.byte	0x04, 0x17
        /*001e*/ 	.short	(.L_2741 - .L_2740)
.L_2740:
        /*0020*/ 	.word	0x00000000
        /*0024*/ 	.short	0x0000
        /*0026*/ 	.short	0x0000
        /*0028*/ 	.byte	0x00, 0xf0, 0xa1, 0x04


	//----- nvinfo : EIATTR_MAXREG_COUNT
	.align		4
.L_2741:
        /*002c*/ 	.byte	0x03, 0x1b
        /*002e*/ 	.short	0x00ff


	//----- nvinfo : EIATTR_NUM_BARRIERS
	.align		4
        /*0030*/ 	.byte	0x02, 0x4c
        /*0032*/ 	.byte	0x01
	.zero		1


	//----- nvinfo : EIATTR_MERCURY_ISA_VERSION
	.align		4
        /*0034*/ 	.byte	0x03, 0x5f
        /*0036*/ 	.short	0x0000


	//----- nvinfo : EIATTR_COOP_GROUP_MASK_REGIDS
	.align		4
        /*0038*/ 	.byte	0x04, 0x29
        /*003a*/ 	.short	(.L_2743 - .L_2742)


	//   ....[0]....
.L_2742:
        /*003c*/ 	.word	0xffffffff


	//   ....[1]....
        /*0040*/ 	.word	0xffffffff


	//   ....[2]....
        /*0044*/ 	.word	0xffffffff


	//   ....[3]....
        /*0048*/ 	.word	0xffffffff


	//   ....[4]....
        /*004c*/ 	.word	0xffffffff


	//   ....[5]....
        /*0050*/ 	.word	0xffffffff


	//   ....[6]....
        /*0054*/ 	.word	0xffffffff


	//   ....[7]....
        /*0058*/ 	.word	0xffffffff


	//   ....[8]....
        /*005c*/ 	.word	0xffffffff


	//   ....[9]....
        /*0060*/ 	.word	0xffffffff


	//   ....[10]....
        /*0064*/ 	.word	0xffffffff


	//   ....[11]....
        /*0068*/ 	.word	0xffffffff


	//   ....[12]....
        /*006c*/ 	.word	0xffffffff


	//   ....[13]....
        /*0070*/ 	.word	0xffffffff


	//   ....[14]....
        /*0074*/ 	.word	0xffffffff


	//   ....[15]....
        /*0078*/ 	.word	0xffffffff


	//   ....[16]....
        /*007c*/ 	.word	0xffffffff


	//   ....[17]....
        /*0080*/ 	.word	0xffffffff


	//   ....[18]....
        /*0084*/ 	.word	0xffffffff


	//   ....[19]....
        /*0088*/ 	.word	0xffffffff


	//----- nvinfo : EIATTR_COOP_GROUP_INSTR_OFFSETS
	.align		4
.L_2743:
        /*008c*/ 	.byte	0x04, 0x28
        /*008e*/ 	.short	(.L_2745 - .L_2744)


	//   ....[0]....
.L_2744:
        /*0090*/ 	.word	0x00000d20


	//   ....[1]....
        /*0094*/ 	.word	0x00000d40


	//   ....[2]....
        /*0098*/ 	.word	0x00000d60


	//   ....[3]....
        /*009c*/ 	.word	0x00000d80


	//   ....[4]....
        /*00a0*/ 	.word	0x00000da0


	//   ....[5]....
        /*00a4*/ 	.word	0x00000dc0


	//   ....[6]....
        /*00a8*/ 	.word	0x00000de0


	//   ....[7]....
        /*00ac*/ 	.word	0x00000e00


	//   ....[8]....
        /*00b0*/ 	.word	0x00000e20


	//   ....[9]....
        /*00b4*/ 	.word	0x00000e40


	//   ....[10]....
        /*00b8*/ 	.word	0x00001c50


	//   ....[11]....
        /*00bc*/ 	.word	0x00001cd0


	//   ....[12]....
        /*00c0*/ 	.word	0x00001d50


	//   ....[13]....
        /*00c4*/ 	.word	0x00001dc0


	//   ....[14]....
        /*00c8*/ 	.word	0x00001e40


	//   ....[15]....
        /*00cc*/ 	.word	0x00001eb0


	//   ....[16]....
        /*00d0*/ 	.word	0x00001f30


	//   ....[17]....
        /*00d4*/ 	.word	0x00001fa0


	//   ....[18]....
        /*00d8*/ 	.word	0x00002020


	//   ....[19]....
        /*00dc*/ 	.word	0x00002090


	//----- nvinfo : EIATTR_EXIT_INSTR_OFFSETS
	.align		4
.L_2745:
        /*00e0*/ 	.byte	0x04, 0x1c
        /*00e2*/ 	.short	(.L_2747 - .L_2746)


	//   ....[0]....
.L_2746:
        /*00e4*/ 	.word	0x00001bf0


	//----- nvinfo : EIATTR_MAX_THREADS
	.align		4
.L_2747:
        /*00e8*/ 	.byte	0x04, 0x05
        /*00ea*/ 	.short	(.L_2749 - .L_2748)
.L_2748:
        /*00ec*/ 	.word	0x00000080
        /*00f0*/ 	.word	0x00000001
        /*00f4*/ 	.word	0x00000001


	//----- nvinfo : EIATTR_CRS_STACK_SIZE
	.align		4
.L_2749:
        /*00f8*/ 	.byte	0x04, 0x1e
        /*00fa*/ 	.short	(.L_2751 - .L_2750)
.L_2750:
        /*00fc*/ 	.word	0x00000000
.L_2751:


//--------------------- .nv.info._ZN10layer_norm31ln_parallel_residual_bwd_kernelINS_13Kernel_traitsIfffffjLj2048ELj1ELj1ELj4ELj16ENS_18Kernel_traits_baseILj2048EfffffjLj128EEEEELb1ELb0ELb0EEEvNS_9BwdParamsE --------------------------
	.section	.nv.info._ZN10layer_norm31ln_parallel_residual_bwd_kernelINS_13Kernel_traitsIfffffjLj2048ELj1ELj1ELj4ELj16ENS_18Kernel_traits_baseILj2048EfffffjLj128EEEEELb1ELb0ELb0EEEvNS_9BwdParamsE,"",@"SHT_CUDA_INFO"
	.sectionflags	@""
	.align	4


	//----- nvinfo : EIATTR_CUDA_API_VERSION
	.align		4
        /*0000*/ 	.byte	0x04, 0x37
        /*0002*/ 	.short	(.L_2753 - .L_2752)
.L_2752:
        /*0004*/ 	.word	0x00000082


	//----- nvinfo : EIATTR_SW2861232_WAR
	.align		4
.L_2753:
        /*0008*/ 	.byte	0x01, 0x35
	.zero		2


	//----- nvinfo : EIATTR_PARAM_CBANK
	.align		4
        /*000c*/ 	.byte	0x04, 0x0a
        /*000e*/ 	.short	(.L_2755 - .L_2754)
	.align		4
.L_2754:
        /*0010*/ 	.word	index@(.nv.constant0._ZN10layer_norm31ln_parallel_residual_bwd_kernelINS_13Kernel_traitsIfffffjLj2048ELj1ELj1ELj4ELj16ENS_18Kernel_traits_baseILj2048EfffffjLj128EEEEELb1ELb0ELb0EEEvNS_9BwdParamsE)
        /*0014*/ 	.short	0x0160
        /*0016*/ 	.short	0x0128


	//----- nvinfo : EIATTR_CBANK_PARAM_SIZE
	.align		4
.L_2755:
        /*0018*/ 	.byte	0x03, 0x19
        /*001a*/ 	.short	0x0128


	//----- nvinfo : EIATTR_KPARAM_INFO
	.align		4
        /*001c*/ 	.byte	0x04, 0x17
        /*001e*/ 	.short	(.L_2757 - .L_2756)
.L_2756:
        /*0020*/ 	.word	0x00000000
        /*0024*/ 	.short	0x0000
        /*0026*/ 	.short	0x0000
        /*0028*/ 	.byte	0x00, 0xf0, 0xa1, 0x04


	//----- nvinfo : EIATTR_MAXREG_COUNT
	.align		4
.L_2757:
        /*002c*/ 	.byte	0x03, 0x1b
        /*002e*/ 	.short	0x00ff


	//----- nvinfo : EIATTR_NUM_BARRIERS
	.align		4
        /*0030*/ 	.byte	0x02, 0x4c
        /*0032*/ 	.byte	0x01
	.zero		1


	//----- nvinfo : EIATTR_MERCURY_ISA_VERSION
	.align		4
        /*0034*/ 	.byte	0x03, 0x5f
        /*0036*/ 	.short	0x0000


	//----- nvinfo : EIATTR_COOP_GROUP_MASK_REGIDS
	.align		4
        /*0038*/ 	.byte	0x04, 0x29
        /*003a*/ 	.short	(.L_2759 - .L_2758)


	//   ....[0]....
.L_2758:
        /*003c*/ 	.word	0xffffffff


	//   ....[1]....
        /*0040*/ 	.word	0xffffffff


	//   ....[2]....
        /*0044*/ 	.word	0xffffffff


	//   ....[3]....
        /*0048*/ 	.word	0xffffffff


	//   ....[4]....
        /*004c*/ 	.word	0xffffffff


	//   ....[5]....
        /*0050*/ 	.word	0xffffffff


	//   ....[6]....
        /*0054*/ 	.word	0xffffffff


	//   ....[7]....
        /*0058*/ 	.word	0xffffffff


	//   ....[8]....
        /*005c*/ 	.word	0xffffffff


	//   ....[9]....
        /*0060*/ 	.word	0xffffffff


	//   ....[10]....
        /*0064*/ 	.word	0xffffffff


	//   ....[11]....
        /*0068*/ 	.word	0xffffffff


	//   ....[12]....
        /*006c*/ 	.word	0xffffffff


	//   ....[13]....
        /*0070*/ 	.word	0xffffffff


	//   ....[14]....
        /*0074*/ 	.word	0xffffffff


	//   ....[15]....
        /*0078*/ 	.word	0xffffffff


	//   ....[16]....
        /*007c*/ 	.word	0xffffffff


	//   ....[17]....
        /*0080*/ 	.word	0xffffffff


	//   ....[18]....
        /*0084*/ 	.word	0xffffffff


	//   ....[19]....
        /*0088*/ 	.word	0xffffffff


	//----- nvinfo : EIATTR_COOP_GROUP_INSTR_OFFSETS
	.align		4
.L_2759:
        /*008c*/ 	.byte	0x04, 0x28
        /*008e*/ 	.short	(.L_2761 - .L_2760)


	//   ....[0]....
.L_2760:
        /*0090*/ 	.word	0x00001730


	//   ....[1]....
        /*0094*/ 	.word	0x00001750


	//   ....[2]....
        /*0098*/ 	.word	0x00001770


	//   ....[3]....
        /*009c*/ 	.word	0x00001790


	//   ....[4]....
        /*00a0*/ 	.word	0x000017b0


	//   ....[5]....
        /*00a4*/ 	.word	0x000017d0


	//   ....[6]....
        /*00a8*/ 	.word	0x000017f0


	//   ....[7]....
        /*00ac*/ 	.word	0x00001810


	//   ....[8]....
        /*00b0*/ 	.word	0x00001830


	//   ....[9]....
        /*00b4*/ 	.word	0x00001850


	//   ....[10]....
        /*00b8*/ 	.word	0x00002dd0


	//   ....[11]....
        /*00bc*/ 	.word	0x00002e50


	//   ....[12]....
        /*00c0*/ 	.word	0x00002ed0


	//   ....[13]....
        /*00c4*/ 	.word	0x00002f40


	//   ....[14]....
        /*00c8*/ 	.word	0x00002fc0


	//   ....[15]....
        /*00cc*/ 	.word	0x00003030


	//   ....[16]....
        /*00d0*/ 	.word	0x000030b0


	//   ....[17]....
        /*00d4*/ 	.word	0x00003120


	//   ....[18]....
        /*00d8*/ 	.word	0x000031a0


	//   ....[19]....
        /*00dc*/ 	.word	0x00003210


	//----- nvinfo : EIATTR_EXIT_INSTR_OFFSETS
	.align		4
.L_2761:
        /*00e0*/ 	.byte	0x04, 0x1c
        /*00e2*/ 	.short	(.L_2763 - .L_2762)


	//   ....[0]....
.L_2762:
        /*00e4*/ 	.word	0x00002cd0


	//   ....[1]....
        /*00e8*/ 	.word	0x00002d70


	//----- nvinfo : EIATTR_MAX_THREADS
	.align		4
.L_2763:
        /*00ec*/ 	.byte	0x04, 0x05
        /*00ee*/ 	.short	(.L_2765 - .L_2764)
.L_2764:
        /*00f0*/ 	.word	0x00000080
        /*00f4*/ 	.word	0x00000001
        /*00f8*/ 	.word	0x00000001


	//----- nvinfo : EIATTR_CRS_STACK_SIZE
	.align		4
.L_2765:
        /*00fc*/ 	.byte	0x04, 0x1e
        /*00fe*/ 	.short	(.L_2767 - .L_2766)
.L_2766:
        /*0100*/ 	.word	0x00000000
.L_2767:


//--------------------- .nv.info._ZN10layer_norm31ln_parallel_residual_bwd_kernelINS_13Kernel_traitsIfffffjLj2048ELj1ELj1ELj4ELj16ENS_18Kernel_traits_baseILj2048EfffffjLj128EEEEELb1ELb0ELb1EEEvNS_9BwdParamsE --------------------------
	.section	.nv.info._ZN10layer_norm31ln_parallel_residual_bwd_kernelINS_13Kernel_traitsIfffffjLj2048ELj1ELj1ELj4ELj16ENS_18Kernel_traits_baseILj2048EfffffjLj128EEEEELb1ELb0ELb1EEEvNS_9BwdParamsE,"",@"SHT_CUDA_INFO"
	.sectionflags	@""
	.align	4


	//----- nvinfo : EIATTR_CUDA_API_VERSION
	.align		4
        /*0000*/ 	.byte	0x04, 0x37
        /*0002*/ 	.short	(.L_2769 - .L_2768)
.L_2768:
        /*0004*/ 	.word	0x00000082


	//----- nvinfo : EIATTR_SW2861232_WAR
	.align		4
.L_2769:
        /*0008*/ 	.byte	0x01, 0x35
	.zero		2


	//----- nvinfo : EIATTR_PARAM_CBANK
	.align		4
        /*000c*/ 	.byte	0x04, 0x0a
        /*000e*/ 	.short	(.L_2771 - .L_2770)
	.align		4
.L_2770:
        /*0010*/ 	.word	index@(.nv.constant0._ZN10layer_norm31ln_parallel_residual_bwd_kernelINS_13Kernel_traitsIfffffjLj2048ELj1ELj1ELj4ELj16ENS_18Kernel_traits_baseILj2048EfffffjLj128EEEEELb1ELb0ELb1EEEvNS_9BwdParamsE)
        /*0014*/ 	.short	0x0160
        /*0016*/ 	.short	0x0128


	//----- nvinfo : EIATTR_CBANK_PARAM_SIZE
	.align		4
.L_2771:
        /*0018*/ 	.byte	0x03, 0x19
        /*001a*/ 	.short	0x0128


	//----- nvinfo : EIATTR_KPARAM_INFO
	.align		4
        /*001c*/ 	.byte	0x04, 0x17
        /*001e*/ 	.short	(.L_2773 - .L_2772)
.L_2772:
        /*0020*/ 	.word	0x00000000
        /*0024*/ 	.short	0x0000
        /*0026*/ 	.short	0x0000
        /*0028*/ 	.byte	0x00, 0xf0, 0xa1, 0x04


	//----- nvinfo : EIATTR_MAXREG_COUNT
	.align		4
.L_2773:
        /*002c*/ 	.byte	0x03, 0x1b
        /*002e*/ 	.short	0x00ff


	//----- nvinfo : EIATTR_NUM_BARRIERS
	.align		4
        /*0030*/ 	.byte	0x02, 0x4c
        /*0032*/ 	.byte	0x01
	.zero		1


	//----- nvinfo : EIATTR_MERCURY_ISA_VERSION
	.align		4
        /*0034*/ 	.byte	0x03, 0x5f
        /*0036*/ 	.short	0x0000


	//----- nvinfo : EIATTR_COOP_GROUP_MASK_REGIDS
	.align		4
        /*0038*/ 	.byte	0x04, 0x29
        /*003a*/ 	.short	(.L_2775 - .L_2774)


	//   ....[0]....
.L_2774:
        /*003c*/ 	.word	0xffffffff


	//   ....[1]....
        /*0040*/ 	.word	0xffffffff


	//   ....[2]....
        /*0044*/ 	.word	0xffffffff


	//   ....[3]....
        /*0048*/ 	.word	0xffffffff


	//   ....[4]....
        /*004c*/ 	.word	0xffffffff


	//   ....[5]....
        /*0050*/ 	.word	0xffffffff


	//   ....[6]....
        /*0054*/ 	.word	0xffffffff


	//   ....[7]....
        /*0058*/ 	.word	0xffffffff


	//   ....[8]....
        /*005c*/ 	.word	0xffffffff


	//   ....[9]....
        /*0060*/ 	.word	0xffffffff


	//   ....[10]....
        /*0064*/ 	.word	0xffffffff


	//   ....[11]....
        /*0068*/ 	.word	0xffffffff


	//   ....[12]....
        /*006c*/ 	.word	0xffffffff


	//   ....[13]....
        /*0070*/ 	.word	0xffffffff


	//   ....[14]....
        /*0074*/ 	.word	0xffffffff


	//   ....[15]....
        /*0078*/ 	.word	0xffffffff


	//   ....[16]....
        /*007c*/ 	.word	0xffffffff


	//   ....[17]....
        /*0080*/ 	.word	0xffffffff


	//   ....[18]....
        /*0084*/ 	.word	0xffffffff


	//   ....[19]....
        /*0088*/ 	.word	0xffffffff


	//----- nvinfo : EIATTR_COOP_GROUP_INSTR_OFFSETS
	.align		4
.L_2775:
        /*008c*/ 	.byte	0x04, 0x28
        /*008e*/ 	.short	(.L_2777 - .L_2776)


	//   ....[0]....
.L_2776:
        /*0090*/ 	.word	0x000014e0


	//   ....[1]....
        /*0094*/ 	.word	0x00001500


	//   ....[2]....
        /*0098*/ 	.word	0x00001520


	//   ....[3]....
        /*009c*/ 	.word	0x00001540


	//   ....[4]....
        /*00a0*/ 	.word	0x00001560


	//   ....[5]....
        /*00a4*/ 	.word	0x00001580


	//   ....[6]....
        /*00a8*/ 	.word	0x000015a0


	//   ....[7]....
        /*00ac*/ 	.word	0x000015c0


	//   ....[8]....
        /*00b0*/ 	.word	0x000015e0


	//   ....[9]....
        /*00b4*/ 	.word	0x00001600


	//   ....[10]....
        /*00b8*/ 	.word	0x00002b30


	//   ....[11]....
        /*00bc*/ 	.word	0x00002bb0


	//   ....[12]....
        /*00c0*/ 	.word	0x00002c30


	//   ....[13]....
        /*00c4*/ 	.word	0x00002ca0


	//   ....[14]....
        /*00c8*/ 	.word	0x00002d20


	//   ....[15]....
        /*00cc*/ 	.word	0x00002d90


	//   ....[16]....
        /*00d0*/ 	.word	0x00002e10


	//   ....[17]....
        /*00d4*/ 	.word	0x00002e80


	//   ....[18]....
        /*00d8*/ 	.word	0x00002f00


	//   ....[19]....
        /*00dc*/ 	.word	0x00002f70


	//----- nvinfo : EIATTR_EXIT_INSTR_OFFSETS
	.align		4
.L_2777:
        /*00e0*/ 	.byte	0x04, 0x1c
        /*00e2*/ 	.short	(.L_2779 - .L_2778)


	//   ....[0]....
.L_2778:
        /*00e4*/ 	.word	0x00002ad0


	//----- nvinfo : EIATTR_MAX_THREADS
	.align		4
.L_2779:
        /*00e8*/ 	.byte	0x04, 0x05
        /*00ea*/ 	.short	(.L_2781 - .L_2780)
.L_2780:
        /*00ec*/ 	.word	0x00000080
        /*00f0*/ 	.word	0x00000001
        /*00f4*/ 	.word	0x00000001


	//----- nvinfo : EIATTR_CRS_STACK_SIZE
	.align		4
.L_2781:
        /*00f8*/ 	.byte	0x04, 0x1e
        /*00fa*/ 	.short	(.L_2783 - .L_2782)
.L_2782:
        /*00fc*/ 	.word	0x00000000
.L_2783:


//--------------------- .nv.info._ZN10layer_norm22ln_bwd_finalize_kernelINS_22Kernel_traits_finalizeILj2048EfffffjLb0ELj1024ELj4ENS_18Kernel_traits_baseILj2048EfffffjLj1024EEEEELb0ELb0EEEvNS_9BwdParamsE --------------------------
	.section	.nv.info._ZN10layer_norm22ln_bwd_finalize_kernelINS_22Kernel_traits_finalizeILj2048EfffffjLb0ELj1024ELj4ENS_18Kernel_traits_baseILj2048EfffffjLj1024EEEEELb0ELb0EEEvNS_9BwdParamsE,"",@"SHT_CUDA_INFO"
	.sectionflags	@""
	.align	4


	//----- nvinfo : EIATTR_CUDA_API_VERSION
	.align		4
        /*0000*/ 	.byte	0x04, 0x37
        /*0002*/ 	.short	(.L_2785 - .L_2784)
.L_2784:
        /*0004*/ 	.word	0x00000082


	//----- nvinfo : EIATTR_SW2861232_WAR
	.align		4
.L_2785:
        /*0008*/ 	.byte	0x01, 0x35
	.zero		2


	//----- nvinfo : EIATTR_PARAM_CBANK
	.align		4
        /*000c*/ 	.byte	0x04, 0x0a
        /*000e*/ 	.short	(.L_2787 - .L_2786)
	.align		4
.L_2786:
        /*0010*/ 	.word	index@(.nv.constant0._ZN10layer_norm22ln_bwd_finalize_kernelINS_22Kernel_traits_finalizeILj2048EfffffjLb0ELj1024ELj4ENS_18Kernel_traits_baseILj2048EfffffjLj1024EEEEELb0ELb0EEEvNS_9BwdParamsE)
        /*0014*/ 	.short	0x0160
        /*0016*/ 	.short	0x0128


	//----- nvinfo : EIATTR_CBANK_PARAM_SIZE
	.align		4
.L_2787:
        /*0018*/ 	.byte	0x03, 0x19
        /*001a*/ 	.short	0x0128


	//----- nvinfo : EIATTR_KPARAM_INFO
	.align		4
        /*001c*/ 	.byte	0x04, 0x17
        /*001e*/ 	.short	(.L_2789 - .L_2788)
.L_2788:
        /*0020*/ 	.word	0x00000000
        /*0024*/ 	.short	0x0000
        /*0026*/ 	.short	0x0000
        /*0028*/ 	.byte	0x00, 0xf0, 0xa1, 0x04


	//----- nvinfo : EIATTR_MAXREG_COUNT
	.align		4
.L_2789:
        /*002c*/ 	.byte	0x03, 0x1b
        /*002e*/ 	.short	0x0040


	//----- nvinfo : EIATTR_NUM_BARRIERS
	.align		4
        /*0030*/ 	.byte	0x02, 0x4c
        /*0032*/ 	.byte	0x01
	.zero		1


	//----- nvinfo : EIATTR_MERCURY_ISA_VERSION
	.align		4
        /*0034*/ 	.byte	0x03, 0x5f
        /*0036*/ 	.short	0x0000


	//----- nvinfo : EIATTR_COOP_GROUP_MASK_REGIDS
	.align		4
        /*0038*/ 	.byte	0x04, 0x29
        /*003a*/ 	.short	(.L_2791 - .L_2790)


	//   ....[0]....
.L_2790:
        /*003c*/ 	.word	0xffffffff


	//   ....[1]....
        /*0040*/ 	.word	0xffffffff


	//   ....[2]....
        /*0044*/ 	.word	0xffffffff


	//   ....[3]....
        /*0048*/ 	.word	0xffffffff


	//   ....[4]....
        /*004c*/ 	.word	0xffffffff


	//   ....[5]....
        /*0050*/ 	.word	0xffffffff


	//   ....[6]....
        /*0054*/ 	.word	0xffffffff


	//   ....[7]....
        /*0058*/ 	.word	0xffffffff


	//   ....[8]....
        /*005c*/ 	.word	0xffffffff


	//   ....[9]....
        /*0060*/ 	.word	0xffffffff


	//   ....[10]....
        /*0064*/ 	.word	0xffffffff


	//   ....[11]....
        /*0068*/ 	.word	0xffffffff


	//   ....[12]....
        /*006c*/ 	.word	0xffffffff


	//   ....[13]....
        /*0070*/ 	.word	0xffffffff


	//   ....[14]....
        /*0074*/ 	.word	0xffffffff


	//   ....[15]....
        /*0078*/ 	.word	0xffffffff


	//   ....[16]....
        /*007c*/ 	.word	0xffffffff


	//   ....[17]....
        /*0080*/ 	.word	0xffffffff


	//   ....[18]....
        /*0084*/ 	.word	0xffffffff


	//   ....[19]....
        /*0088*/ 	.word	0xffffffff


	//----- nvinfo : EIATTR_COOP_GROUP_INSTR_OFFSETS
	.align		4
.L_2791:
        /*008c*/ 	.byte	0x04, 0x28
        /*008e*/ 	.short	(.L_2793 - .L_2792)


	//   ....[0]....
.L_2792:
        /*0090*/ 	.word	0x00000820


	//   ....[1]....
        /*0094*/ 	.word	0x00000850


	//   ....[2]....
        /*0098*/ 	.word	0x00000860


	//   ....[3]....
        /*009c*/ 	.word	0x00000890


	//   ....[4]....
        /*00a0*/ 	.word	0x000008a0


	//   ....[5]....
        /*00a4*/ 	.word	0x000008d0


	//   ....[6]....
        /*00a8*/ 	.word	0x000008f0


	//   ....[7]....
        /*00ac*/ 	.word	0x00000900


	//   ....[8]....
        /*00b0*/ 	.word	0x00000930


	//   ....[9]....
        /*00b4*/ 	.word	0x00000940


	//   ....[10]....
        /*00b8*/ 	.word	0x00000b30


	//   ....[11]....
        /*00bc*/ 	.word	0x00000ba0


	//   ....[12]....
        /*00c0*/ 	.word	0x00000c00


	//   ....[13]....
        /*00c4*/ 	.word	0x00000c60


	//   ....[14]....
        /*00c8*/ 	.word	0x00000cd0


	//   ....[15]....
        /*00cc*/ 	.word	0x00000d40


	//   ....[16]....
        /*00d0*/ 	.word	0x00000da0


	//   ....[17]....
        /*00d4*/ 	.word	0x00000e00


	//   ....[18]....
        /*00d8*/ 	.word	0x00000e60


	//   ....[19]....
        /*00dc*/ 	.word	0x00000ec0


	//----- nvinfo : EIATTR_EXIT_INSTR_OFFSETS
	.align		4
.L_2793:
        /*00e0*/ 	.byte	0x04, 0x1c
        /*00e2*/ 	.short	(.L_2795 - .L_2794)


	//   ....[0]....
.L_2794:
        /*00e4*/ 	.word	0x00000070


	//   ....[1]....
        /*00e8*/ 	.word	0x00000ad0


	//----- nvinfo : EIATTR_MAX_THREADS
	.align		4
.L_2795:
        /*00ec*/ 	.byte	0x04, 0x05
        /*00ee*/ 	.short	(.L_2797 - .L_2796)
.L_2796:
        /*00f0*/ 	.word	0x00000400
        /*00f4*/ 	.word	0x00000001
        /*00f8*/ 	.word	0x00000001


	//----- nvinfo : EIATTR_CRS_STACK_SIZE
	.align		4
.L_2797:
        /*00fc*/ 	.byte	0x04, 0x1e
        /*00fe*/ 	.short	(.L_2799 - .L_2798)
.L_2798:
        /*0100*/ 	.word	0x00000000
.L_2799:


//--------------------- .nv.info._ZN10layer_norm40ln_parallel_residual_bwd_finalize_kernelINS_22Kernel_traits_finalizeILj2048EfffffjLb0ELj1024ELj4ENS_18Kernel_traits_baseILj2048EfffffjLj1024EEEEELb0EEEvNS_9BwdParamsE --------------------------
	.section	.nv.info._ZN10layer_norm40ln_parallel_residual_bwd_finalize_kernelINS_22Kernel_traits_finalizeILj2048EfffffjLb0ELj1024ELj4ENS_18Kernel_traits_baseILj2048EfffffjLj1024EEEEELb0EEEvNS_9BwdParamsE,"",@"SHT_CUDA_INFO"
	.sectionflags	@""
	.align	4


	//----- nvinfo : EIATTR_CUDA_API_VERSION
	.align		4
        /*0000*/ 	.byte	0x04, 0x37
        /*0002*/ 	.short	(.L_2801 - .L_2800)
.L_2800:
        /*0004*/ 	.word	0x00000082


	//----- nvinfo : EIATTR_SW2861232_WAR
	.align		4
.L_2801:
        /*0008*/ 	.byte	0x01, 0x35
	.zero		2


	//----- nvinfo : EIATTR_PARAM_CBANK
	.align		4
        /*000c*/ 	.byte	0x04, 0x0a
        /*000e*/ 	.short	(.L_2803 - .L_2802)
	.align		4
.L_2802:
        /*0010*/ 	.word	index@(.nv.constant0._ZN10layer_norm40ln_parallel_residual_bwd_finalize_kernelINS_22Kernel_traits_finalizeILj2048EfffffjLb0ELj1024ELj4ENS_18Kernel_traits_baseILj2048EfffffjLj1024EEEEELb0EEEvNS_9BwdParamsE)
        /*0014*/ 	.short	0x0160
        /*0016*/ 	.short	0x0128


	//----- nvinfo : EIATTR_CBANK_PARAM_SIZE
	.align		4
.L_2803:
        /*0018*/ 	.byte	0x03, 0x19
        /*001a*/ 	.short	0x0128


	//----- nvinfo : EIATTR_KPARAM_INFO
	.align		4
        /*001c*/ 	.byte	0x04, 0x17
        /*001e*/ 	.short	(.L_2805 - .L_2804)
.L_2804:
        /*0020*/ 	.word	0x00000000
        /*0024*/ 	.short	0x0000
        /*0026*/ 	.short	0x0000
        /*0028*/ 	.byte	0x00, 0xf0, 0xa1, 0x04


	//----- nvinfo : EIATTR_MAXREG_COUNT
	.align		4
.L_2805:
        /*002c*/ 	.byte	0x03, 0x1b
        /*002e*/ 	.short	0x0040


	//----- nvinfo : EIATTR_NUM_BARRIERS
	.align		4
        /*0030*/ 	.byte	0x02, 0x4c
        /*0032*/ 	.byte	0x01
	.zero		1


	//----- nvinfo : EIATTR_MERCURY_ISA_VERSION
	.align		4
        /*0034*/ 	.byte	0x03, 0x5f
        /*0036*/ 	.short	0x0000


	//----- nvinfo : EIATTR_COOP_GROUP_MASK_REGIDS
	.align		4
        /*0038*/ 	.byte	0x04, 0x29
        /*003a*/ 	.short	(.L_2807 - .L_2806)


	//   ....[0]....
.L_2806:
        /*003c*/ 	.word	0xffffffff


	//   ....[1]....
        /*0040*/ 	.word	0xffffffff


	//   ....[2]....
        /*0044*/ 	.word	0xffffffff


	//   ....[3]....
        /*0048*/ 	.word	0xffffffff


	//   ....[4]....
        /*004c*/ 	.word	0xffffffff


	//   ....[5]....
        /*0050*/ 	.word	0xffffffff


	//   ....[6]....
        /*0054*/ 	.word	0xffffffff


	//   ....[7]....
        /*0058*/ 	.word	0xffffffff


	//   ....[8]....
        /*005c*/ 	.word	0xffffffff


	//   ....[9]....
        /*0060*/ 	.word	0xffffffff


	//   ....[10]....
        /*0064*/ 	.word	0xffffffff


	//   ....[11]....
        /*0068*/ 	.word	0xffffffff


	//   ....[12]....
        /*006c*/ 	.word	0xffffffff


	//   ....[13]....
        /*0070*/ 	.word	0xffffffff


	//   ....[14]....
        /*0074*/ 	.word	0xffffffff


	//   ....[15]....
        /*0078*/ 	.word	0xffffffff


	//   ....[16]....
        /*007c*/ 	.word	0xffffffff


	//   ....[17]....
        /*0080*/ 	.word	0xffffffff


	//   ....[18]....
        /*0084*/ 	.word	0xffffffff


	//   ....[19]....
        /*0088*/ 	.word	0xffffffff


	//   ....[20]....
        /*008c*/ 	.word	0xffffffff


	//   ....[21]....
        /*0090*/ 	.word	0xffffffff


	//   ....[22]....
        /*0094*/ 	.word	0xffffffff


	//   ....[23]....
        /*0098*/ 	.word	0xffffffff


	//   ....[24]....
        /*009c*/ 	.word	0xffffffff


	//   ....[25]....
        /*00a0*/ 	.word	0xffffffff


	//   ....[26]....
        /*00a4*/ 	.word	0xffffffff


	//   ....[27]....
        /*00a8*/ 	.word	0xffffffff


	//   ....[28]....
        /*00ac*/ 	.word	0xffffffff


	//   ....[29]....
        /*00b0*/ 	.word	0xffffffff


	//   ....[30]....
        /*00b4*/ 	.word	0xffffffff


	//   ....[31]....
        /*00b8*/ 	.word	0xffffffff


	//   ....[32]....
        /*00bc*/ 	.word	0xffffffff


	//   ....[33]....
        /*00c0*/ 	.word	0xffffffff


	//   ....[34]....
        /*00c4*/ 	.word	0xffffffff


	//   ....[35]....
        /*00c8*/ 	.word	0xffffffff


	//   ....[36]....
        /*00cc*/ 	.word	0xffffffff


	//   ....[37]....
        /*00d0*/ 	.word	0xffffffff


	//   ....[38]....
        /*00d4*/ 	.word	0xffffffff


	//   ....[39]....
        /*00d8*/ 	.word	0xffffffff


	//----- nvinfo : EIATTR_COOP_GROUP_INSTR_OFFSETS
	.align		4
.L_2807:
        /*00dc*/ 	.byte	0x04, 0x28
        /*00de*/ 	.short	(.L_2809 - .L_2808)


	//   ....[0]....
.L_2808:
        /*00e0*/ 	.word	0x00000b70


	//   ....[1]....
        /*00e4*/ 	.word	0x00000ba0


	//   ....[2]....
        /*00e8*/ 	.word	0x00000bb0


	//   ....[3]....
        /*00ec*/ 	.word	0x00000bc0


	//   ....[4]....
        /*00f0*/ 	.word	0x00000bf0


	//   ....[5]....
        /*00f4*/ 	.word	0x00000c10


	//   ....[6]....
        /*00f8*/ 	.word	0x00000c20


	//   ....[7]....
        /*00fc*/ 	.word	0x00000c30


	//   ....[8]....
        /*0100*/ 	.word	0x00000c60


	//   ....[9]....
        /*0104*/ 	.word	0x00000c80


	//   ....[10]....
        /*0108*/ 	.word	0x00000ca0


	//   ....[11]....
        /*010c*/ 	.word	0x00000cb0


	//   ....[12]....
        /*0110*/ 	.word	0x00000ce0


	//   ....[13]....
        /*0114*/ 	.word	0x00000d00


	//   ....[14]....
        /*0118*/ 	.word	0x00000d20


	//   ....[15]....
        /*011c*/ 	.word	0x00000d30


	//   ....[16]....
        /*0120*/ 	.word	0x00000d60


	//   ....[17]....
        /*0124*/ 	.word	0x00000d90


	//   ....[18]....
        /*0128*/ 	.word	0x00000da0


	//   ....[19]....
        /*012c*/ 	.word	0x00000db0


	//   ....[20]....
        /*0130*/ 	.word	0x00001080


	//   ....[21]....
        /*0134*/ 	.word	0x000010f0


	//   ....[22]....
        /*0138*/ 	.word	0x00001150


	//   ....[23]....
        /*013c*/ 	.word	0x000011b0


	//   ....[24]....
        /*0140*/ 	.word	0x00001220


	//   ....[25]....
        /*0144*/ 	.word	0x00001290


	//   ....[26]....
        /*0148*/ 	.word	0x000012f0


	//   ....[27]....
        /*014c*/ 	.word	0x00001350


	//   ....[28]....
        /*0150*/ 	.word	0x000013b0


	//   ....[29]....
        /*0154*/ 	.word	0x00001420


	//   ....[30]....
        /*0158*/ 	.word	0x00001490


	//   ....[31]....
        /*015c*/ 	.word	0x000014f0


	//   ....[32]....
        /*0160*/ 	.word	0x00001550


	//   ....[33]....
        /*0164*/ 	.word	0x000015b0


	//   ....[34]....
        /*0168*/ 	.word	0x00001620


	//   ....[35]....
        /*016c*/ 	.word	0x00001690


	//   ....[36]....
        /*0170*/ 	.word	0x000016f0


	//   ....[37]....
        /*0174*/ 	.word	0x00001750


	//   ....[38]....
        /*0178*/ 	.word	0x000017b0


	//   ....[39]....
        /*017c*/ 	.word	0x00001810


	//----- nvinfo : EIATTR_EXIT_INSTR_OFFSETS
	.align		4
.L_2809:
        /*0180*/ 	.byte	0x04, 0x1c
        /*0182*/ 	.short	(.L_2811 - .L_2810)


	//   ....[0]....
.L_2810:
        /*0184*/ 	.word	0x00000070


	//   ....[1]....
        /*0188*/ 	.word	0x00001020


	//----- nvinfo : EIATTR_MAX_THREADS
	.align		4
.L_2811:
        /*018c*/ 	.byte	0x04, 0x05
        /*018e*/ 	.short	(.L_2813 - .L_2812)
.L_2812:
        /*0190*/ 	.word	0x00000400
        /*0194*/ 	.word	0x00000001
        /*0198*/ 	.word	0x00000001


	//----- nvinfo : EIATTR_CRS_STACK_SIZE
	.align		4
.L_2813:
        /*019c*/ 	.byte	0x04, 0x1e
        /*019e*/ 	.short	(.L_2815 - .L_2814)
.L_2814:
        /*01a0*/ 	.word	0x00000000
.L_2815:


//--------------------- .nv.info._ZN10layer_norm31ln_parallel_residual_bwd_kernelINS_13Kernel_traitsIfffffjLj2048ELj1ELj1ELj4ELj16ENS_18Kernel_traits_baseILj2048EfffffjLj128EEEEELb1ELb1ELb0EEEvNS_9BwdParamsE --------------------------
	.section	.nv.info._ZN10layer_norm31ln_parallel_residual_bwd_kernelINS_13Kernel_traitsIfffffjLj2048ELj1ELj1ELj4ELj16ENS_18Kernel_traits_baseILj2048EfffffjLj128EEEEELb1ELb1ELb0EEEvNS_9BwdParamsE,"",@"SHT_CUDA_INFO"
	.sectionflags	@""
	.align	4


	//----- nvinfo : EIATTR_CUDA_API_VERSION
	.align		4
        /*0000*/ 	.byte	0x04, 0x37
        /*0002*/ 	.short	(.L_2817 - .L_2816)
.L_2816:
        /*0004*/ 	.word	0x00000082


	//----- nvinfo : EIATTR_SW2861232_WAR
	.align		4
.L_2817:
        /*0008*/ 	.byte	0x01, 0x35
	.zero		2


	//----- nvinfo : EIATTR_PARAM_CBANK
	.align		4
        /*000c*/ 	.byte	0x04, 0x0a
        /*000e*/ 	.short	(.L_2819 - .L_2818)
	.align		4
.L_2818:
        /*0010*/ 	.word	index@(.nv.constant0._ZN10layer_norm31ln_parallel_residual_bwd_kernelINS_13Kernel_traitsIfffffjLj2048ELj1ELj1ELj4ELj16ENS_18Kernel_traits_baseILj2048EfffffjLj128EEEEELb1ELb1ELb0EEEvNS_9BwdParamsE)
        /*0014*/ 	.short	0x0160
        /*0016*/ 	.short	0x0128


	//----- nvinfo : EIATTR_CBANK_PARAM_SIZE
	.align		4
.L_2819:
        /*0018*/ 	.byte	0x03, 0x19
        /*001a*/ 	.short	0x0128


	//----- nvinfo : EIATTR_KPARAM_INFO
	.align		4
        /*001c*/ 	.byte	0x04, 0x17
        /*001e*/ 	.short	(.L_2821 - .L_2820)
.L_2820:
        /*0020*/ 	.word	0x00000000
        /*0024*/ 	.short	0x0000
        /*0026*/ 	.short	0x0000
        /*0028*/ 	.byte	0x00, 0xf0, 0xa1, 0x04


	//----- nvinfo : EIATTR_MAXREG_COUNT
	.align		4
.L_2821:
        /*002c*/ 	.byte	0x03, 0x1b
        /*002e*/ 	.short	0x00ff


	//----- nvinfo : EIATTR_NUM_BARRIERS
	.align		4
        /*0030*/ 	.byte	0x02, 0x4c
        /*0032*/ 	.byte	0x01
	.zero		1


	//----- nvinfo : EIATTR_MERCURY_ISA_VERSION
	.align		4
        /*0034*/ 	.byte	0x03, 0x5f
        /*0036*/ 	.short	0x0000


	//----- nvinfo : EIATTR_COOP_GROUP_MASK_REGIDS
	.align		4
        /*0038*/ 	.byte	0x04, 0x29
        /*003a*/ 	.short	(.L_2823 - .L_2822)


	//   ....[0]....
.L_2822:
        /*003c*/ 	.word	0xffffffff


	//   ....[1]....
        /*0040*/ 	.word	0xffffffff


	//   ....[2]....
        /*0044*/ 	.word	0xffffffff


	//   ....[3]....
        /*0048*/ 	.word	0xffffffff


	//   ....[4]....
        /*004c*/ 	.word	0xffffffff


	//   ....[5]....
        /*0050*/ 	.word	0xffffffff


	//   ....[6]....
        /*0054*/ 	.word	0xffffffff


	//   ....[7]....
        /*0058*/ 	.word	0xffffffff


	//   ....[8]....
        /*005c*/ 	.word	0xffffffff


	//   ....[9]....
        /*0060*/ 	.word	0xffffffff


	//   ....[10]....
        /*0064*/ 	.word	0xffffffff


	//   ....[11]....
        /*0068*/ 	.word	0xffffffff


	//   ....[12]....
        /*006c*/ 	.word	0xffffffff


	//   ....[13]....
        /*0070*/ 	.word	0xffffffff


	//   ....[14]....
        /*0074*/ 	.word	0xffffffff


	//   ....[15]....
        /*0078*/ 	.word	0xffffffff


	//   ....[16]....
        /*007c*/ 	.word	0xffffffff


	//   ....[17]....
        /*0080*/ 	.word	0xffffffff


	//   ....[18]....
        /*0084*/ 	.word	0xffffffff


	//   ....[19]....
        /*0088*/ 	.word	0xffffffff


	//----- nvinfo : EIATTR_COOP_GROUP_INSTR_OFFSETS
	.align		4
.L_2823:
        /*008c*/ 	.byte	0x04, 0x28
        /*008e*/ 	.short	(.L_2825 - .L_2824)


	//   ....[0]....
.L_2824:
        /*0090*/ 	.word	0x000011d0


	//   ....[1]....
        /*0094*/ 	.word	0x000011f0


	//   ....[2]....
        /*0098*/ 	.word	0x00001210


	//   ....[3]....
        /*009c*/ 	.word	0x00001230


	//   ....[4]....
        /*00a0*/ 	.word	0x00001250


	//   ....[5]....
        /*00a4*/ 	.word	0x00001270


	//   ....[6]....
        /*00a8*/ 	.word	0x00001290


	//   ....[7]....
        /*00ac*/ 	.word	0x000012b0


	//   ....[8]....
        /*00b0*/ 	.word	0x000012d0


	//   ....[9]....
        /*00b4*/ 	.word	0x000012f0


	//   ....[10]....
        /*00b8*/ 	.word	0x000026f0


	//   ....[11]....
        /*00bc*/ 	.word	0x00002770


	//   ....[12]....
        /*00c0*/ 	.word	0x000027f0


	//   ....[13]....
        /*00c4*/ 	.word	0x00002860


	//   ....[14]....
        /*00c8*/ 	.word	0x000028e0


	//   ....[15]....
        /*00cc*/ 	.word	0x00002950


	//   ....[16]....
        /*00d0*/ 	.word	0x000029d0


	//   ....[17]....
        /*00d4*/ 	.word	0x00002a40


	//   ....[18]....
        /*00d8*/ 	.word	0x00002ac0


	//   ....[19]....
        /*00dc*/ 	.word	0x00002b30


	//----- nvinfo : EIATTR_EXIT_INSTR_OFFSETS
	.align		4
.L_2825:
        /*00e0*/ 	.byte	0x04, 0x1c
        /*00e2*/ 	.short	(.L_2827 - .L_2826)


	//   ....[0]....
.L_2826:
        /*00e4*/ 	.word	0x00002630


	//   ....[1]....
        /*00e8*/ 	.word	0x00002690


	//----- nvinfo : EIATTR_MAX_THREADS
	.align		4
.L_2827:
        /*00ec*/ 	.byte	0x04, 0x05
        /*00ee*/ 	.short	(.L_2829 - .L_2828)
.L_2828:
        /*00f0*/ 	.word	0x00000080
        /*00f4*/ 	.word	0x00000001
        /*00f8*/ 	.word	0x00000001


	//----- nvinfo : EIATTR_CRS_STACK_SIZE
	.align		4
.L_2829:
        /*00fc*/ 	.byte	0x04, 0x1e
        /*00fe*/ 	.short	(.L_2831 - .L_2830)
.L_2830:
        /*0100*/ 	.word	0x00000000
.L_2831:


//--------------------- .nv.info._ZN10layer_norm22ln_bwd_finalize_kernelINS_22Kernel_traits_finalizeILj2048EfffffjLb0ELj1024ELj4ENS_18Kernel_traits_baseILj2048EfffffjLj1024EEEEELb0ELb1EEEvNS_9BwdParamsE --------------------------
	.section	.nv.info._ZN10layer_norm22ln_bwd_finalize_kernelINS_22Kernel_traits_finalizeILj2048EfffffjLb0ELj1024ELj4ENS_18Kernel_traits_baseILj2048EfffffjLj1024EEEEELb0ELb1EEEvNS_9BwdParamsE,"",@"SHT_CUDA_INFO"
	.sectionflags	@""
	.align	4


	//----- nvinfo : EIATTR_CUDA_API_VERSION
	.align		4
        /*0000*/ 	.byte	0x04, 0x37
        /*0002*/ 	.short	(.L_2833 - .L_2832)
.L_2832:
        /*0004*/ 	.word	0x00000082


	//----- nvinfo : EIATTR_SW2861232_WAR
	.align		4
.L_2833:
        /*0008*/ 	.byte	0x01, 0x35
	.zero		2


	//----- nvinfo : EIATTR_PARAM_CBANK
	.align		4
        /*000c*/ 	.byte	0x04, 0x0a
        /*000e*/ 	.short	(.L_2835 - .L_2834)
	.align		4
.L_2834:
        /*0010*/ 	.word	index@(.nv.constant0._ZN10layer_norm22ln_bwd_finalize_kernelINS_22Kernel_traits_finalizeILj2048EfffffjLb0ELj1024ELj4ENS_18Kernel_traits_baseILj2048EfffffjLj1024EEEEELb0ELb1EEEvNS_9BwdParamsE)
        /*0014*/ 	.short	0x0160
        /*0016*/ 	.short	0x0128


	//----- nvinfo : EIATTR_CBANK_PARAM_SIZE
	.align		4
.L_2835:
        /*0018*/ 	.byte	0x03, 0x19
        /*001a*/ 	.short	0x0128


	//----- nvinfo : EIATTR_KPARAM_INFO
	.align		4
        /*001c*/ 	.byte	0x04, 0x17
        /*001e*/ 	.short	(.L_2837 - .L_2836)
.L_2836:
        /*0020*/ 	.word	0x00000000
        /*0024*/ 	.short	0x0000
        /*0026*/ 	.short	0x0000
        /*0028*/ 	.byte	0x00, 0xf0, 0xa1, 0x04


	//----- nvinfo : EIATTR_MAXREG_COUNT
	.align		4
.L_2837:
        /*002c*/ 	.byte	0x03, 0x1b
        /*002e*/ 	.short	0x0040


	//----- nvinfo : EIATTR_NUM_BARRIERS
	.align		4
        /*0030*/ 	.byte	0x02, 0x4c
        /*0032*/ 	.byte	0x01
	.zero		1


	//----- nvinfo : EIATTR_MERCURY_ISA_VERSION
	.align		4
        /*0034*/ 	.byte	0x03, 0x5f
        /*0036*/ 	.short	0x0000


	//----- nvinfo : EIATTR_COOP_GROUP_MASK_REGIDS
	.align		4
        /*0038*/ 	.byte	0x04, 0x29
        /*003a*/ 	.short	(.L_2839 - .L_2838)


	//   ....[0]....
.L_2838:
        /*003c*/ 	.word	0xffffffff


	//   ....[1]....
        /*0040*/ 	.word	0xffffffff


	//   ....[2]....
        /*0044*/ 	.word	0xffffffff


	//   ....[3]....
        /*0048*/ 	.word	0xffffffff


	//   ....[4]....
        /*004c*/ 	.word	0xffffffff


	//   ....[5]....
        /*0050*/ 	.word	0xffffffff


	//   ....[6]....
        /*0054*/ 	.word	0xffffffff


	//   ....[7]....
        /*0058*/ 	.word	0xffffffff


	//   ....[8]....
        /*005c*/ 	.word	0xffffffff


	//   ....[9]....
        /*0060*/ 	.word	0xffffffff


	//   ....[10]....
        /*0064*/ 	.word	0xffffffff


	//   ....[11]....
        /*0068*/ 	.word	0xffffffff


	//   ....[12]....
        /*006c*/ 	.word	0xffffffff


	//   ....[13]....
        /*0070*/ 	.word	0xffffffff


	//   ....[14]....
        /*0074*/ 	.word	0xffffffff


	//   ....[15]....
        /*0078*/ 	.word	0xffffffff


	//   ....[16]....
        /*007c*/ 	.word	0xffffffff


	//   ....[17]....
        /*0080*/ 	.word	0xffffffff


	//   ....[18]....
        /*0084*/ 	.word	0xffffffff


	//   ....[19]....
        /*0088*/ 	.word	0xffffffff


	//----- nvinfo : EIATTR_COOP_GROUP_INSTR_OFFSETS
	.align		4
.L_2839:
        /*008c*/ 	.byte	0x04, 0x28
        /*008e*/ 	.short	(.L_2841 - .L_2840)


	//   ....[0]....
.L_2840:
        /*0090*/ 	.word	0x000007f0


	//   ....[1]....
        /*0094*/ 	.word	0x00000820


	//   ....[2]....
        /*0098*/ 	.word	0x00000840


	//   ....[3]....
        /*009c*/ 	.word	0x00000850


	//   ....[4]....
        /*00a0*/ 	.word	0x00000880


	//   ....[5]....
        /*00a4*/ 	.word	0x00000890


	//   ....[6]....
        /*00a8*/ 	.word	0x000008c0


	//   ....[7]....
        /*00ac*/ 	.word	0x000008d0


	//   ....[8]....
        /*00b0*/ 	.word	0x00000900


	//   ....[9]....
        /*00b4*/ 	.word	0x00000910


	//   ....[10]....
        /*00b8*/ 	.word	0x00000ab0


	//   ....[11]....
        /*00bc*/ 	.word	0x00000b30


	//   ....[12]....
        /*00c0*/ 	.word	0x00000b90


	//   ....[13]....
        /*00c4*/ 	.word	0x00000bf0


	//   ....[14]....
        /*00c8*/ 	.word	0x00000c60


	//   ....[15]....
        /*00cc*/ 	.word	0x00000cd0


	//   ....[16]....
        /*00d0*/ 	.word	0x00000d30


	//   ....[17]....
        /*00d4*/ 	.word	0x00000d90


	//   ....[18]....
        /*00d8*/ 	.word	0x00000df0


	//   ....[19]....
        /*00dc*/ 	.word	0x00000e50


	//----- nvinfo : EIATTR_EXIT_INSTR_OFFSETS
	.align		4
.L_2841:
        /*00e0*/ 	.byte	0x04, 0x1c
        /*00e2*/ 	.short	(.L_2843 - .L_2842)


	//   ....[0]....
.L_2842:
        /*00e4*/ 	.word	0x00000070


	//   ....[1]....
        /*00e8*/ 	.word	0x00000a50


	//----- nvinfo : EIATTR_MAX_THREADS
	.align		4
.L_2843:
        /*00ec*/ 	.byte	0x04, 0x05
        /*00ee*/ 	.short	(.L_2845 - .L_2844)
.L_2844:
        /*00f0*/ 	.word	0x00000400
        /*00f4*/ 	.word	0x00000001
        /*00f8*/ 	.word	0x00000001


	//----- nvinfo : EIATTR_CRS_STACK_SIZE
	.align		4
.L_2845:
        /*00fc*/ 	.byte	0x04, 0x1e
        /*00fe*/ 	.short	(.L_2847 - .L_2846)
.L_2846:
        /*0100*/ 	.word	0x00000000
.L_2847:


//--------------------- .nv.info._ZN10layer_norm40ln_parallel_residual_bwd_finalize_kernelINS_22Kernel_traits_finalizeILj2048EfffffjLb0ELj1024ELj4ENS_18Kernel_traits_baseILj2048EfffffjLj1024EEEEELb1EEEvNS_9BwdParamsE --------------------------
	.section	.nv.info._ZN10layer_norm40ln_parallel_residual_bwd_finalize_kernelINS_22Kernel_traits_finalizeILj2048EfffffjLb0ELj1024ELj4ENS_18Kernel_traits_baseILj2048EfffffjLj1024EEEEELb1EEEvNS_9BwdParamsE,"",@"SHT_CUDA_INFO"
	.sectionflags	@""
	.align	4


	//----- nvinfo : EIATTR_CUDA_API_VERSION
	.align		4
        /*0000*/ 	.byte	0x04, 0x37
        /*0002*/ 	.short	(.L_2849 - .L_2848)
.L_2848:
        /*0004*/ 	.word	0x00000082


	//----- nvinfo : EIATTR_SW2861232_WAR
	.align		4
.L_2849:
        /*0008*/ 	.byte	0x01, 0x35
	.zero		2


	//----- nvinfo : EIATTR_PARAM_CBANK
	.align		4
        /*000c*/ 	.byte	0x04, 0x0a
        /*000e*/ 	.short	(.L_2851 - .L_2850)
	.align		4
.L_2850:
        /*0010*/ 	.word	index@(.nv.constant0._ZN10layer_norm40ln_parallel_residual_bwd_finalize_kernelINS_22Kernel_traits_finalizeILj2048EfffffjLb0ELj1024ELj4ENS_18Kernel_traits_baseILj2048EfffffjLj1024EEEEELb1EEEvNS_9BwdParamsE)
        /*0014*/ 	.short	0x0160
        /*0016*/ 	.short	0x0128


	//----- nvinfo : EIATTR_CBANK_PARAM_SIZE
	.align		4
.L_2851:
        /*0018*/ 	.byte	0x03, 0x19
        /*001a*/ 	.short	0x0128


	//----- nvinfo : EIATTR_KPARAM_INFO
	.align		4
        /*001c*/ 	.byte	0x04, 0x17
        /*001e*/ 	.short	(.L_2853 - .L_2852)
.L_2852:
        /*0020*/ 	.word	0x00000000
        /*0024*/ 	.short	0x0000
        /*0026*/ 	.short	0x0000
        /*0028*/ 	.byte	0x00, 0xf0, 0xa1, 0x04


	//----- nvinfo : EIATTR_MAXREG_COUNT
	.align		4
.L_2853:
        /*002c*/ 	.byte	0x03, 0x1b
        /*002e*/ 	.short	0x0040


	//----- nvinfo : EIATTR_NUM_BARRIERS
	.align		4
        /*0030*/ 	.byte	0x02, 0x4c
        /*0032*/ 	.byte	0x01
	.zero		1


	//----- nvinfo : EIATTR_MERCURY_ISA_VERSION
	.align		4
        /*0034*/ 	.byte	0x03, 0x5f
        /*0036*/ 	.short	0x0000


	//----- nvinfo : EIATTR_COOP_GROUP_MASK_REGIDS
	.align		4
        /*0038*/ 	.byte	0x04, 0x29
        /*003a*/ 	.short	(.L_2855 - .L_2854)


	//   ....[0]....
.L_2854:
        /*003c*/ 	.word	0xffffffff


	//   ....[1]....
        /*0040*/ 	.word	0xffffffff


	//   ....[2]....
        /*0044*/ 	.word	0xffffffff


	//   ....[3]....
        /*0048*/ 	.word	0xffffffff


	//   ....[4]....
        /*004c*/ 	.word	0xffffffff


	//   ....[5]....
        /*0050*/ 	.word	0xffffffff


	//   ....[6]....
        /*0054*/ 	.word	0xffffffff


	//   ....[7]....
        /*0058*/ 	.word	0xffffffff


	//   ....[8]....
        /*005c*/ 	.word	0xffffffff


	//   ....[9]....
        /*0060*/ 	.word	0xffffffff


	//   ....[10]....
        /*0064*/ 	.word	0xffffffff


	//   ....[11]....
        /*0068*/ 	.word	0xffffffff


	//   ....[12]....
        /*006c*/ 	.word	0xffffffff


	//   ....[13]....
        /*0070*/ 	.word	0xffffffff


	//   ....[14]....
        /*0074*/ 	.word	0xffffffff


	//   ....[15]....
        /*0078*/ 	.word	0xffffffff


	//   ....[16]....
        /*007c*/ 	.word	0xffffffff


	//   ....[17]....
        /*0080*/ 	.word	0xffffffff


	//   ....[18]....
        /*0084*/ 	.word	0xffffffff


	//   ....[19]....
        /*0088*/ 	.word	0xffffffff


	//   ....[20]....
        /*008c*/ 	.word	0xffffffff


	//   ....[21]....
        /*0090*/ 	.word	0xffffffff


	//   ....[22]....
        /*0094*/ 	.word	0xffffffff


	//   ....[23]....
        /*0098*/ 	.word	0xffffffff


	//   ....[24]....
        /*009c*/ 	.word	0xffffffff


	//   ....[25]....
        /*00a0*/ 	.word	0xffffffff


	//   ....[26]....
        /*00a4*/ 	.word	0xffffffff


	//   ....[27]....
        /*00a8*/ 	.word	0xffffffff


	//   ....[28]....
        /*00ac*/ 	.word	0xffffffff


	//   ....[29]....
        /*00b0*/ 	.word	0xffffffff


	//   ....[30]....
        /*00b4*/ 	.word	0xffffffff


	//   ....[31]....
        /*00b8*/ 	.word	0xffffffff


	//   ....[32]....
        /*00bc*/ 	.word	0xffffffff


	//   ....[33]....
        /*00c0*/ 	.word	0xffffffff


	//   ....[34]....
        /*00c4*/ 	.word	0xffffffff


	//   ....[35]....
        /*00c8*/ 	.word	0xffffffff


	//   ....[36]....
        /*00cc*/ 	.word	0xffffffff


	//   ....[37]....
        /*00d0*/ 	.word	0xffffffff


	//   ....[38]....
        /*00d4*/ 	.word	0xffffffff


	//   ....[39]....
        /*00d8*/ 	.word	0xffffffff


	//----- nvinfo : EIATTR_COOP_GROUP_INSTR_OFFSETS
	.align		4
.L_2855:
        /*00dc*/ 	.byte	0x04, 0x28
        /*00de*/ 	.short	(.L_2857 - .L_2856)


	//   ....[0]....
.L_2856:
        /*00e0*/ 	.word	0x00000b60


	//   ....[1]....
        /*00e4*/ 	.word	0x00000b90


	//   ....[2]....
        /*00e8*/ 	.word	0x00000ba0


	//   ....[3]....
        /*00ec*/ 	.word	0x00000bb0


	//   ....[4]....
        /*00f0*/ 	.word	0x00000be0


	//   ....[5]....
        /*00f4*/ 	.word	0x00000c00


	//   ....[6]....
        /*00f8*/ 	.word	0x00000c10


	//   ....[7]....
        /*00fc*/ 	.word	0x00000c20


	//   ....[8]....
        /*0100*/ 	.word	0x00000c50


	//   ....[9]....
        /*0104*/ 	.word	0x00000c70


	//   ....[10]....
        /*0108*/ 	.word	0x00000c90


	//   ....[11]....
        /*010c*/ 	.word	0x00000ca0


	//   ....[12]....
        /*0110*/ 	.word	0x00000cd0


	//   ....[13]....
        /*0114*/ 	.word	0x00000cf0


	//   ....[14]....
        /*0118*/ 	.word	0x00000d10


	//   ....[15]....
        /*011c*/ 	.word	0x00000d20


	//   ....[16]....
        /*0120*/ 	.word	0x00000d50


	//   ....[17]....
        /*0124*/ 	.word	0x00000d80


	//   ....[18]....
        /*0128*/ 	.word	0x00000d90


	//   ....[19]....
        /*012c*/ 	.word	0x00000da0


	//   ....[20]....
        /*0130*/ 	.word	0x00001050


	//   ....[21]....
        /*0134*/ 	.word	0x000010c0


	//   ....[22]....
        /*0138*/ 	.word	0x00001120


	//   ....[23]....
        /*013c*/ 	.word	0x00001180


	//   ....[24]....
        /*0140*/ 	.word	0x000011f0


	//   ....[25]....
        /*0144*/ 	.word	0x00001260


	//   ....[26]....
        /*0148*/ 	.word	0x000012c0


	//   ....[27]....
        /*014c*/ 	.word	0x00001320


	//   ....[28]....
        /*0150*/ 	.word	0x00001380


	//   ....[29]....
        /*0154*/ 	.word	0x000013f0


	//   ....[30]....
        /*0158*/ 	.word	0x00001460


	//   ....[31]....
        /*015c*/ 	.word	0x000014c0


	//   ....[32]....
        /*0160*/ 	.word	0x00001520


	//   ....[33]....
        /*0164*/ 	.word	0x00001580


	//   ....[34]....
        /*0168*/ 	.word	0x000015f0


	//   ....[35]....
        /*016c*/ 	.word	0x00001660


	//   ....[36]....
        /*0170*/ 	.word	0x000016c0


	//   ....[37]....
        /*0174*/ 	.word	0x00001720


	//   ....[38]....
        /*0178*/ 	.word	0x00001780


	//   ....[39]....
        /*017c*/ 	.word	0x000017e0


	//----- nvinfo : EIATTR_EXIT_INSTR_OFFSETS
	.align		4
.L_2857:
        /*0180*/ 	.byte	0x04, 0x1c
        /*0182*/ 	.short	(.L_2859 - .L_2858)


	//   ....[0]....
.L_2858:
        /*0184*/ 	.word	0x00000070


	//   ....[1]....
        /*0188*/ 	.word	0x00000ff0


	//----- nvinfo : EIATTR_MAX_THREADS
	.align		4
.L_2859:
        /*018c*/ 	.byte	0x04, 0x05
        /*018e*/ 	.short	(.L_2861 - .L_2860)
.L_2860:
        /*0190*/ 	.word	0x00000400
        /*0194*/ 	.word	0x00000001
        /*0198*/ 	.word	0x00000001


	//----- nvinfo : EIATTR_CRS_STACK_SIZE
	.align		4
.L_2861:
        /*019c*/ 	.byte	0x04, 0x1e
        /*019e*/ 	.short	(.L_2863 - .L_2862)
.L_2862:
        /*01a0*/ 	.word	0x00000000
.L_2863:


//--------------------- .nv.info._ZN10layer_norm31ln_parallel_residual_bwd_kernelINS_13Kernel_traitsIfffffjLj2048ELj1ELj1ELj4ELj16ENS_18Kernel_traits_baseILj2048EfffffjLj128EEEEELb1ELb1ELb1EEEvNS_9BwdParamsE --------------------------
	.section	.nv.info._ZN10layer_norm31ln_parallel_residual_bwd_kernelINS_13Kernel_traitsIfffffjLj2048ELj1ELj1ELj4ELj16ENS_18Kernel_traits_baseILj2048EfffffjLj128EEEEELb1ELb1ELb1EEEvNS_9BwdParamsE,"",@"SHT_CUDA_INFO"
	.sectionflags	@""
	.align	4


	//----- nvinfo : EIATTR_CUDA_API_VERSION
	.align		4
        /*0000*/ 	.byte	0x04, 0x37
        /*0002*/ 	.short	(.L_2865 - .L_2864)
.L_2864:
        /*0004*/ 	.word	0x00000082


	//----- nvinfo : EIATTR_SW2861232_WAR
	.align		4
.L_2865:
        /*0008*/ 	.byte	0x01, 0x35
	.zero		2


	//----- nvinfo : EIATTR_PARAM_CBANK
	.align		4
        /*000c*/ 	.byte	0x04, 0x0a
        /*000e*/ 	.short	(.L_2867 - .L_2866)
	.align		4
.L_2866:
        /*0010*/ 	.word	index@(.nv.constant0._ZN10layer_norm31ln_parallel_residual_bwd_kernelINS_13Kernel_traitsIfffffjLj2048ELj1ELj1ELj4ELj16ENS_18Kernel_traits_baseILj2048EfffffjLj128EEEEELb1ELb1ELb1EEEvNS_9BwdParamsE)
        /*0014*/ 	.short	0x0160
        /*0016*/ 	.short	0x0128


	//----- nvinfo : EIATTR_CBANK_PARAM_SIZE
	.align		4
.L_2867:
        /*0018*/ 	.byte	0x03, 0x19
        /*001a*/ 	.short	0x0128


	//----- nvinfo : EIATTR_KPARAM_INFO
	.align		4
        /*001c*/ 	.byte	0x04, 0x17
        /*001e*/ 	.short	(.L_2869 - .L_2868)
.L_2868:
        /*0020*/ 	.word	0x00000000
        /*0024*/ 	.short	0x0000
        /*0026*/ 	.short	0x0000
        /*0028*/ 	.byte	0x00, 0xf0, 0xa1, 0x04


	//----- nvinfo : EIATTR_MAXREG_COUNT
	.align		4
.L_2869:
        /*002c*/ 	.byte	0x03, 0x1b
        /*002e*/ 	.short	0x00ff


	//----- nvinfo : EIATTR_NUM_BARRIERS
	.align		4
        /*0030*/ 	.byte	0x02, 0x4c
        /*0032*/ 	.byte	0x01
	.zero		1


	//----- nvinfo : EIATTR_MERCURY_ISA_VERSION
	.align		4
        /*0034*/ 	.byte	0x03, 0x5f
        /*0036*/ 	.short	0x0000


	//----- nvinfo : EIATTR_COOP_GROUP_MASK_REGIDS
	.align		4
        /*0038*/ 	.byte	0x04, 0x29
        /*003a*/ 	.short	(.L_2871 - .L_2870)


	//   ....[0]....
.L_2870:
        /*003c*/ 	.word	0xffffffff


	//   ....[1]....
        /*0040*/ 	.word	0xffffffff


	//   ....[2]....
        /*0044*/ 	.word	0xffffffff


	//   ....[3]....
        /*0048*/ 	.word	0xffffffff


	//   ....[4]....
        /*004c*/ 	.word	0xffffffff


	//   ....[5]....
        /*0050*/ 	.word	0xffffffff


	//   ....[6]....
        /*0054*/ 	.word	0xffffffff


	//   ....[7]....
        /*0058*/ 	.word	0xffffffff


	//   ....[8]....
        /*005c*/ 	.word	0xffffffff


	//   ....[9]....
        /*0060*/ 	.word	0xffffffff


	//   ....[10]....
        /*0064*/ 	.word	0xffffffff


	//   ....[11]....
        /*0068*/ 	.word	0xffffffff


	//   ....[12]....
        /*006c*/ 	.word	0xffffffff


	//   ....[13]....
        /*0070*/ 	.word	0xffffffff


	//   ....[14]....
        /*0074*/ 	.word	0xffffffff


	//   ....[15]....
        /*0078*/ 	.word	0xffffffff


	//   ....[16]....
        /*007c*/ 	.word	0xffffffff


	//   ....[17]....
        /*0080*/ 	.word	0xffffffff


	//   ....[18]....
        /*0084*/ 	.word	0xffffffff


	//   ....[19]....
        /*0088*/ 	.word	0xffffffff


	//----- nvinfo : EIATTR_COOP_GROUP_INSTR_OFFSETS
	.align		4
.L_2871:
        /*008c*/ 	.byte	0x04, 0x28
        /*008e*/ 	.short	(.L_2873 - .L_2872)


	//   ....[0]....
.L_2872:
        /*0090*/ 	.word	0x00000e90


	//   ....[1]....
        /*0094*/ 	.word	0x00000eb0


	//   ....[2]....
        /*0098*/ 	.word	0x00000ed0


	//   ....[3]....
        /*009c*/ 	.word	0x00000ef0


	//   ....[4]....
        /*00a0*/ 	.word	0x00000f10


	//   ....[5]....
        /*00a4*/ 	.word	0x00000f30


	//   ....[6]....
        /*00a8*/ 	.word	0x00000f50


	//   ....[7]....
        /*00ac*/ 	.word	0x00000f70


	//   ....[8]....
        /*00b0*/ 	.word	0x00000f90


	//   ....[9]....
        /*00b4*/ 	.word	0x00000fb0


	//   ....[10]....
        /*00b8*/ 	.word	0x00002220


	//   ....[11]....
        /*00bc*/ 	.word	0x000022a0


	//   ....[12]....
        /*00c0*/ 	.word	0x00002320


	//   ....[13]....
        /*00c4*/ 	.word	0x00002390


	//   ....[14]....
        /*00c8*/ 	.word	0x00002410


	//   ....[15]....
        /*00cc*/ 	.word	0x00002480


	//   ....[16]....
        /*00d0*/ 	.word	0x00002500


	//   ....[17]....
        /*00d4*/ 	.word	0x00002570


	//   ....[18]....
        /*00d8*/ 	.word	0x000025f0


	//   ....[19]....
        /*00dc*/ 	.word	0x00002660


	//----- nvinfo : EIATTR_EXIT_INSTR_OFFSETS
	.align		4
.L_2873:
        /*00e0*/ 	.byte	0x04, 0x1c
        /*00e2*/ 	.short	(.L_2875 - .L_2874)


	//   ....[0]....
.L_2874:
        /*00e4*/ 	.word	0x000021c0


	//----- nvinfo : EIATTR_MAX_THREADS
	.align		4
.L_2875:
        /*00e8*/ 	.byte	0x04, 0x05
        /*00ea*/ 	.short	(.L_2877 - .L_2876)
.L_2876:
        /*00ec*/ 	.word	0x00000080
        /*00f0*/ 	.word	0x00000001
        /*00f4*/ 	.word	0x00000001


	//----- nvinfo : EIATTR_CRS_STACK_SIZE
	.align		4
.L_2877:
        /*00f8*/ 	.byte	0x04, 0x1e
        /*00fa*/ 	.short	(.L_2879 - .L_2878)
.L_2878:
        /*00fc*/ 	.word	0x00000000
.L_2879:


//--------------------- .nv.callgraph             --------------------------
	.section	.nv.callgraph,"",@"SHT_CUDA_CALLGRAPH"
	.align	4
	.sectionentsize	8
	.align		4
        /*0000*/ 	.word	0x00000000
	.align		4
        /*0004*/ 	.word	0xffffffff
	.align		4
        /*0008*/ 	.word	0x00000000
	.align		4
        /*000c*/ 	.word	0xfffffffe
	.align		4
        /*0010*/ 	.word	0x00000000
	.align		4
        /*0014*/ 	.word	0xfffffffd
	.align		4
        /*0018*/ 	.word	0x00000000
	.align		4
        /*001c*/ 	.word	0xfffffffc


//--------------------- .nv.rel.action            --------------------------
	.section	.nv.rel.action,"",@"SHT_CUDA_RELOCINFO"
	.align	8
	.sectionentsize	8
        /*0000*/ 	.byte	0x73, 0x00, 0x00, 0x00, 0x00, 0x00, 0x00, 0x00, 0x00, 0x00, 0x00, 0x11, 0x25, 0x00, 0x05, 0x36


//--------------------- .nv.constant0._ZN10layer_norm31ln_parallel_residual_bwd_kernelINS_13Kernel_traitsI13__nv_bfloat16S2_S2_S2_fjLj2048ELj1ELj1ELj4ELj16ENS_18Kernel_traits_baseILj2048ES2_S2_S2_S2_fjLj128EEEEELb0ELb0ELb0EEEvNS_9BwdParamsE --------------------------
	.section	.nv.constant0._ZN10layer_norm31ln_parallel_residual_bwd_kernelINS_13Kernel_traitsI13__nv_bfloat16S2_S2_S2_fjLj2048ELj1ELj1ELj4ELj16ENS_18Kernel_traits_baseILj2048ES2_S2_S2_S2_fjLj128EEEEELb0ELb0ELb0EEEvNS_9BwdParamsE,"a",@progbits
	.sectionflags	@""
	.align	4
.nv.constant0._ZN10layer_norm31ln_parallel_residual_bwd_kernelINS_13Kernel_traitsI13__nv_bfloat16S2_S2_S2_fjLj2048ELj1ELj1ELj4ELj16ENS_18Kernel_traits_baseILj2048ES2_S2_S2_S2_fjLj128EEEEELb0ELb0ELb0EEEvNS_9BwdParamsE:
	.zero		648


//--------------------- .nv.constant0._ZN10layer_norm31ln_parallel_residual_bwd_kernelINS_13Kernel_traitsI13__nv_bfloat16S2_S2_S2_fjLj2048ELj1ELj1ELj4ELj16ENS_18Kernel_traits_baseILj2048ES2_S2_S2_S2_fjLj128EEEEELb0ELb0ELb1EEEvNS_9BwdParamsE --------------------------
	.section	.nv.constant0._ZN10layer_norm31ln_parallel_residual_bwd_kernelINS_13Kernel_traitsI13__nv_bfloat16S2_S2_S2_fjLj2048ELj1ELj1ELj4ELj16ENS_18Kernel_traits_baseILj2048ES2_S2_S2_S2_fjLj128EEEEELb0ELb0ELb1EEEvNS_9BwdParamsE,"a",@progbits
	.sectionflags	@""
	.align	4
.nv.constant0._ZN10layer_norm31ln_parallel_residual_bwd_kernelINS_13Kernel_traitsI13__nv_bfloat16S2_S2_S2_fjLj2048ELj1ELj1ELj4ELj16ENS_18Kernel_traits_baseILj2048ES2_S2_S2_S2_fjLj128EEEEELb0ELb0ELb1EEEvNS_9BwdParamsE:
	.zero		648


//--------------------- .nv.constant0._ZN10layer_norm31ln_parallel_residual_bwd_kernelINS_13Kernel_traitsI13__nv_bfloat16S2_S2_S2_fjLj2048ELj1ELj1ELj4ELj16ENS_18Kernel_traits_baseILj2048ES2_S2_S2_S2_fjLj128EEEEELb0ELb1ELb0EEEvNS_9BwdParamsE --------------------------
	.section	.nv.constant0._ZN10layer_norm31ln_parallel_residual_bwd_kernelINS_13Kernel_traitsI13__nv_bfloat16S2_S2_S2_fjLj2048ELj1ELj1ELj4ELj16ENS_18Kernel_traits_baseILj2048ES2_S2_S2_S2_fjLj128EEEEELb0ELb1ELb0EEEvNS_9BwdParamsE,"a",@progbits
	.sectionflags	@""
	.align	4
.nv.constant0._ZN10layer_norm31ln_parallel_residual_bwd_kernelINS_13Kernel_traitsI13__nv_bfloat16S2_S2_S2_fjLj2048ELj1ELj1ELj4ELj16ENS_18Kernel_traits_baseILj2048ES2_S2_S2_S2_fjLj128EEEEELb0ELb1ELb0EEEvNS_9BwdParamsE:
	.zero		648


//--------------------- .nv.constant0._ZN10layer_norm31ln_parallel_residual_bwd_kernelINS_13Kernel_traitsI13__nv_bfloat16S2_S2_S2_fjLj2048ELj1ELj1ELj4ELj16ENS_18Kernel_traits_baseILj2048ES2_S2_S2_S2_fjLj128EEEEELb0ELb1ELb1EEEvNS_9BwdParamsE --------------------------
	.section	.nv.constant0._ZN10layer_norm31ln_parallel_residual_bwd_kernelINS_13Kernel_traitsI13__nv_bfloat16S2_S2_S2_fjLj2048ELj1ELj1ELj4ELj16ENS_18Kernel_traits_baseILj2048ES2_S2_S2_S2_fjLj128EEEEELb0ELb1ELb1EEEvNS_9BwdParamsE,"a",@progbits
	.sectionflags	@""
	.align	4
.nv.constant0._ZN10layer_norm31ln_parallel_residual_bwd_kernelINS_13Kernel_traitsI13__nv_bfloat16S2_S2_S2_fjLj2048ELj1ELj1ELj4ELj16ENS_18Kernel_traits_baseILj2048ES2_S2_S2_S2_fjLj128EEEEELb0ELb1ELb1EEEvNS_9BwdParamsE:
	.zero		648


//--------------------- .nv.constant0._ZN10layer_norm31ln_parallel_residual_bwd_kernelINS_13Kernel_traitsI13__nv_bfloat16S2_S2_S2_fjLj2048ELj1ELj1ELj4ELj16ENS_18Kernel_traits_baseILj2048ES2_S2_S2_S2_fjLj128EEEEELb1ELb0ELb0EEEvNS_9BwdParamsE --------------------------
	.section	.nv.constant0._ZN10layer_norm31ln_parallel_residual_bwd_kernelINS_13Kernel_traitsI13__nv_bfloat16S2_S2_S2_fjLj2048ELj1ELj1ELj4ELj16ENS_18Kernel_traits_baseILj2048ES2_S2_S2_S2_fjLj128EEEEELb1ELb0ELb0EEEvNS_9BwdParamsE,"a",@progbits
	.sectionflags	@""
	.align	4
.nv.constant0._ZN10layer_norm31ln_parallel_residual_bwd_kernelINS_13Kernel_traitsI13__nv_bfloat16S2_S2_S2_fjLj2048ELj1ELj1ELj4ELj16ENS_18Kernel_traits_baseILj2048ES2_S2_S2_S2_fjLj128EEEEELb1ELb0ELb0EEEvNS_9BwdParamsE:
	.zero		648


//--------------------- .nv.constant0._ZN10layer_norm31ln_parallel_residual_bwd_kernelINS_13Kernel_traitsI13__nv_bfloat16S2_S2_S2_fjLj2048ELj1ELj1ELj4ELj16ENS_18Kernel_traits_baseILj2048ES2_S2_S2_S2_fjLj128EEEEELb1ELb0ELb1EEEvNS_9BwdParamsE --------------------------
	.section	.nv.constant0._ZN10layer_norm31ln_parallel_residual_bwd_kernelINS_13Kernel_traitsI13__nv_bfloat16S2_S2_S2_fjLj2048ELj1ELj1ELj4ELj16ENS_18Kernel_traits_baseILj2048ES2_S2_S2_S2_fjLj128EEEEELb1ELb0ELb1EEEvNS_9BwdParamsE,"a",@progbits
	.sectionflags	@""
	.align	4
.nv.constant0._ZN10layer_norm31ln_parallel_residual_bwd_kernelINS_13Kernel_traitsI13__nv_bfloat16S2_S2_S2_fjLj2048ELj1ELj1ELj4ELj16ENS_18Kernel_traits_baseILj2048ES2_S2_S2_S2_fjLj128EEEEELb1ELb0ELb1EEEvNS_9BwdParamsE:
	.zero		648


//--------------------- .nv.constant0._ZN10layer_norm22ln_bwd_finalize_kernelINS_22Kernel_traits_finalizeILj2048E13__nv_bfloat16S2_S2_S2_fjLb0ELj1024ELj4ENS_18Kernel_traits_baseILj2048ES2_S2_S2_S2_fjLj1024EEEEELb0ELb0EEEvNS_9BwdParamsE --------------------------
	.section	.nv.constant0._ZN10layer_norm22ln_bwd_finalize_kernelINS_22Kernel_traits_finalizeILj2048E13__nv_bfloat16S2_S2_S2_fjLb0ELj1024ELj4ENS_18Kernel_traits_baseILj2048ES2_S2_S2_S2_fjLj1024EEEEELb0ELb0EEEvNS_9BwdParamsE,"a",@progbits
	.sectionflags	@""
	.align	4
.nv.constant0._ZN10layer_norm22ln_bwd_finalize_kernelINS_22Kernel_traits_finalizeILj2048E13__nv_bfloat16S2_S2_S2_fjLb0ELj1024ELj4ENS_18Kernel_traits_baseILj2048ES2_S2_S2_S2_fjLj1024EEEEELb0ELb0EEEvNS_9BwdParamsE:
	.zero		648


//--------------------- .nv.constant0._ZN10layer_norm40ln_parallel_residual_bwd_finalize_kernelINS_22Kernel_traits_finalizeILj2048E13__nv_bfloat16S2_S2_S2_fjLb0ELj1024ELj4ENS_18Kernel_traits_baseILj2048ES2_S2_S2_S2_fjLj1024EEEEELb0EEEvNS_9BwdParamsE --------------------------
	.section	.nv.constant0._ZN10layer_norm40ln_parallel_residual_bwd_finalize_kernelINS_22Kernel_traits_finalizeILj2048E13__nv_bfloat16S2_S2_S2_fjLb0ELj1024ELj4ENS_18Kernel_traits_baseILj2048ES2_S2_S2_S2_fjLj1024EEEEELb0EEEvNS_9BwdParamsE,"a",@progbits
	.sectionflags	@""
	.align	4
.nv.constant0._ZN10layer_norm40ln_parallel_residual_bwd_finalize_kernelINS_22Kernel_traits_finalizeILj2048E13__nv_bfloat16S2_S2_S2_fjLb0ELj1024ELj4ENS_18Kernel_traits_baseILj2048ES2_S2_S2_S2_fjLj1024EEEEELb0EEEvNS_9BwdParamsE:
	.zero		648


//--------------------- .nv.constant0._ZN10layer_norm31ln_parallel_residual_bwd_kernelINS_13Kernel_traitsI13__nv_bfloat16S2_S2_S2_fjLj2048ELj1ELj1ELj4ELj16ENS_18Kernel_traits_baseILj2048ES2_S2_S2_S2_fjLj128EEEEELb1ELb1ELb0EEEvNS_9BwdParamsE --------------------------
	.section	.nv.constant0._ZN10layer_norm31ln_parallel_residual_bwd_kernelINS_13Kernel_traitsI13__nv_bfloat16S2_S2_S2_fjLj2048ELj1ELj1ELj4ELj16ENS_18Kernel_traits_baseILj2048ES2_S2_S2_S2_fjLj128EEEEELb1ELb1ELb0EEEvNS_9BwdParamsE,"a",@progbits
	.sectionflags	@""
	.align	4
.nv.constant0._ZN10layer_norm31ln_parallel_residual_bwd_kernelINS_13Kernel_traitsI13__nv_bfloat16S2_S2_S2_fjLj2048ELj1ELj1ELj4ELj16ENS_18Kernel_traits_baseILj2048ES2_S2_S2_S2_fjLj128EEEEELb1ELb1ELb0EEEvNS_9BwdParamsE:
	.zero		648


//--------------------- .nv.constant0._ZN10layer_norm22ln_bwd_finalize_kernelINS_22Kernel_traits_finalizeILj2048E13__nv_bfloat16S2_S2_S2_fjLb0ELj1024ELj4ENS_18Kernel_traits_baseILj2048ES2_S2_S2_S2_fjLj1024EEEEELb0ELb1EEEvNS_9BwdParamsE --------------------------
	.section	.nv.constant0._ZN10layer_norm22ln_bwd_finalize_kernelINS_22Kernel_traits_finalizeILj2048E13__nv_bfloat16S2_S2_S2_fjLb0ELj1024ELj4ENS_18Kernel_traits_baseILj2048ES2_S2_S2_S2_fjLj1024EEEEELb0ELb1EEEvNS_9BwdParamsE,"a",@progbits
	.sectionflags	@""
	.align	4
.nv.constant0._ZN10layer_norm22ln_bwd_finalize_kernelINS_22Kernel_traits_finalizeILj2048E13__nv_bfloat16S2_S2_S2_fjLb0ELj1024ELj4ENS_18Kernel_traits_baseILj2048ES2_S2_S2_S2_fjLj1024EEEEELb0ELb1EEEvNS_9BwdParamsE:
	.zero		648


//--------------------- .nv.constant0._ZN10layer_norm40ln_parallel_residual_bwd_finalize_kernelINS_22Kernel_traits_finalizeILj2048E13__nv_bfloat16S2_S2_S2_fjLb0ELj1024ELj4ENS_18Kernel_traits_baseILj2048ES2_S2_S2_S2_fjLj1024EEEEELb1EEEvNS_9BwdParamsE --------------------------
	.section	.nv.constant0._ZN10layer_norm40ln_parallel_residual_bwd_finalize_kernelINS_22Kernel_traits_finalizeILj2048E13__nv_bfloat16S2_S2_S2_fjLb0ELj1024ELj4ENS_18Kernel_traits_baseILj2048ES2_S2_S2_S2_fjLj1024EEEEELb1EEEvNS_9BwdParamsE,"a",@progbits
	.sectionflags	@""
	.align	4
.nv.constant0._ZN10layer_norm40ln_parallel_residual_bwd_finalize_kernelINS_22Kernel_traits_finalizeILj2048E13__nv_bfloat16S2_S2_S2_fjLb0ELj1024ELj4ENS_18Kernel_traits_baseILj2048ES2_S2_S2_S2_fjLj1024EEEEELb1EEEvNS_9BwdParamsE:
	.zero		648


//--------------------- .nv.constant0._ZN10layer_norm31ln_parallel_residual_bwd_kernelINS_13Kernel_traitsI13__nv_bfloat16S2_S2_S2_fjLj2048ELj1ELj1ELj4ELj16ENS_18Kernel_traits_baseILj2048ES2_S2_S2_S2_fjLj128EEEEELb1ELb1ELb1EEEvNS_9BwdParamsE --------------------------
	.section	.nv.constant0._ZN10layer_norm31ln_parallel_residual_bwd_kernelINS_13Kernel_traitsI13__nv_bfloat16S2_S2_S2_fjLj2048ELj1ELj1ELj4ELj16ENS_18Kernel_traits_baseILj2048ES2_S2_S2_S2_fjLj128EEEEELb1ELb1ELb1EEEvNS_9BwdParamsE,"a",@progbits
	.sectionflags	@""
	.align	4
.nv.constant0._ZN10layer_norm31ln_parallel_residual_bwd_kernelINS_13Kernel_traitsI13__nv_bfloat16S2_S2_S2_fjLj2048ELj1ELj1ELj4ELj16ENS_18Kernel_traits_baseILj2048ES2_S2_S2_S2_fjLj128EEEEELb1ELb1ELb1EEEvNS_9BwdParamsE:
	.zero		648


//--------------------- .nv.constant0._ZN10layer_norm31ln_parallel_residual_bwd_kernelINS_13Kernel_traitsI6__halfS2_S2_S2_fjLj2048ELj1ELj1ELj4ELj16ENS_18Kernel_traits_baseILj2048ES2_S2_S2_S2_fjLj128EEEEELb0ELb0ELb0EEEvNS_9BwdParamsE --------------------------
	.section	.nv.constant0._ZN10layer_norm31ln_parallel_residual_bwd_kernelINS_13Kernel_traitsI6__halfS2_S2_S2_fjLj2048ELj1ELj1ELj4ELj16ENS_18Kernel_traits_baseILj2048ES2_S2_S2_S2_fjLj128EEEEELb0ELb0ELb0EEEvNS_9BwdParamsE,"a",@progbits
	.sectionflags	@""
	.align	4
.nv.constant0._ZN10layer_norm31ln_parallel_residual_bwd_kernelINS_13Kernel_traitsI6__halfS2_S2_S2_fjLj2048ELj1ELj1ELj4ELj16ENS_18Kernel_traits_baseILj2048ES2_S2_S2_S2_fjLj128EEEEELb0ELb0ELb0EEEvNS_9BwdParamsE:
	.zero		648


//--------------------- .nv.constant0._ZN10layer_norm31ln_parallel_residual_bwd_kernelINS_13Kernel_traitsI6__halfS2_S2_S2_fjLj2048ELj1ELj1ELj4ELj16ENS_18Kernel_traits_baseILj2048ES2_S2_S2_S2_fjLj128EEEEELb0ELb0ELb1EEEvNS_9BwdParamsE --------------------------
	.section	.nv.constant0._ZN10layer_norm31ln_parallel_residual_bwd_kernelINS_13Kernel_traitsI6__halfS2_S2_S2_fjLj2048ELj1ELj1ELj4ELj16ENS_18Kernel_traits_baseILj2048ES2_S2_S2_S2_fjLj128EEEEELb0ELb0ELb1EEEvNS_9BwdParamsE,"a",@progbits
	.sectionflags	@""
	.align	4
.nv.constant0._ZN10layer_norm31ln_parallel_residual_bwd_kernelINS_13Kernel_traitsI6__halfS2_S2_S2_fjLj2048ELj1ELj1ELj4ELj16ENS_18Kernel_traits_baseILj2048ES2_S2_S2_S2_fjLj128EEEEELb0ELb0ELb1EEEvNS_9BwdParamsE:
	.zero		648


//--------------------- .nv.constant0._ZN10layer_norm31ln_parallel_residual_bwd_kernelINS_13Kernel_traitsI6__halfS2_S2_S2_fjLj2048ELj1ELj1ELj4ELj16ENS_18Kernel_traits_baseILj2048ES2_S2_S2_S2_fjLj128EEEEELb0ELb1ELb0EEEvNS_9BwdParamsE --------------------------
	.section	.nv.constant0._ZN10layer_norm31ln_parallel_residual_bwd_kernelINS_13Kernel_traitsI6__halfS2_S2_S2_fjLj2048ELj1ELj1ELj4ELj16ENS_18Kernel_traits_baseILj2048ES2_S2_S2_S2_fjLj128EEEEELb0ELb1ELb0EEEvNS_9BwdParamsE,"a",@progbits
	.sectionflags	@""
	.align	4
.nv.constant0._ZN10layer_norm31ln_parallel_residual_bwd_kernelINS_13Kernel_traitsI6__halfS2_S2_S2_fjLj2048ELj1ELj1ELj4ELj16ENS_18Kernel_traits_baseILj2048ES2_S2_S2_S2_fjLj128EEEEELb0ELb1ELb0EEEvNS_9BwdParamsE:
	.zero		648


//--------------------- .nv.constant0._ZN10layer_norm31ln_parallel_residual_bwd_kernelINS_13Kernel_traitsI6__halfS2_S2_S2_fjLj2048ELj1ELj1ELj4ELj16ENS_18Kernel_traits_baseILj2048ES2_S2_S2_S2_fjLj128EEEEELb0ELb1ELb1EEEvNS_9BwdParamsE --------------------------
	.section	.nv.constant0._ZN10layer_norm31ln_parallel_residual_bwd_kernelINS_13Kernel_traitsI6__halfS2_S2_S2_fjLj2048ELj1ELj1ELj4ELj16ENS_18Kernel_traits_baseILj2048ES2_S2_S2_S2_fjLj128EEEEELb0ELb1ELb1EEEvNS_9BwdParamsE,"a",@progbits
	.sectionflags	@""
	.align	4
.nv.constant0._ZN10layer_norm31ln_parallel_residual_bwd_kernelINS_13Kernel_traitsI6__halfS2_S2_S2_fjLj2048ELj1ELj1ELj4ELj16ENS_18Kernel_traits_baseILj2048ES2_S2_S2_S2_fjLj128EEEEELb0ELb1ELb1EEEvNS_9BwdParamsE:
	.zero		648


//--------------------- .nv.constant0._ZN10layer_norm31ln_parallel_residual_bwd_kernelINS_13Kernel_traitsI6__halfS2_S2_S2_fjLj2048ELj1ELj1ELj4ELj16ENS_18Kernel_traits_baseILj2048ES2_S2_S2_S2_fjLj128EEEEELb1ELb0ELb0EEEvNS_9BwdParamsE --------------------------
	.section	.nv.constant0._ZN10layer_norm31ln_parallel_residual_bwd_kernelINS_13Kernel_traitsI6__halfS2_S2_S2_fjLj2048ELj1ELj1ELj4ELj16ENS_18Kernel_traits_baseILj2048ES2_S2_S2_S2_fjLj128EEEEELb1ELb0ELb0EEEvNS_9BwdParamsE,"a",@progbits
	.sectionflags	@""
	.align	4
.nv.constant0._ZN10layer_norm31ln_parallel_residual_bwd_kernelINS_13Kernel_traitsI6__halfS2_S2_S2_fjLj2048ELj1ELj1ELj4ELj16ENS_18Kernel_traits_baseILj2048ES2_S2_S2_S2_fjLj128EEEEELb1ELb0ELb0EEEvNS_9BwdParamsE:
	.zero		648


//--------------------- .nv.constant0._ZN10layer_norm31ln_parallel_residual_bwd_kernelINS_13Kernel_traitsI6__halfS2_S2_S2_fjLj2048ELj1ELj1ELj4ELj16ENS_18Kernel_traits_baseILj2048ES2_S2_S2_S2_fjLj128EEEEELb1ELb0ELb1EEEvNS_9BwdParamsE --------------------------
	.section	.nv.constant0._ZN10layer_norm31ln_parallel_residual_bwd_kernelINS_13Kernel_traitsI6__halfS2_S2_S2_fjLj2048ELj1ELj1ELj4ELj16ENS_18Kernel_traits_baseILj2048ES2_S2_S2_S2_fjLj128EEEEELb1ELb0ELb1EEEvNS_9BwdParamsE,"a",@progbits
	.sectionflags	@""
	.align	4
.nv.constant0._ZN10layer_norm31ln_parallel_residual_bwd_kernelINS_13Kernel_traitsI6__halfS2_S2_S2_fjLj2048ELj1ELj1ELj4ELj16ENS_18Kernel_traits_baseILj2048ES2_S2_S2_S2_fjLj128EEEEELb1ELb0ELb1EEEvNS_9BwdParamsE:
	.zero		648


//--------------------- .nv.constant0._ZN10layer_norm22ln_bwd_finalize_kernelINS_22Kernel_traits_finalizeILj2048E6__halfS2_S2_S2_fjLb0ELj1024ELj4ENS_18Kernel_traits_baseILj2048ES2_S2_S2_S2_fjLj1024EEEEELb0ELb0EEEvNS_9BwdParamsE --------------------------
	.section	.nv.constant0._ZN10layer_norm22ln_bwd_finalize_kernelINS_22Kernel_traits_finalizeILj2048E6__halfS2_S2_S2_fjLb0ELj1024ELj4ENS_18Kernel_traits_baseILj2048ES2_S2_S2_S2_fjLj1024EEEEELb0ELb0EEEvNS_9BwdParamsE,"a",@progbits
	.sectionflags	@""
	.align	4
.nv.constant0._ZN10layer_norm22ln_bwd_finalize_kernelINS_22Kernel_traits_finalizeILj2048E6__halfS2_S2_S2_fjLb0ELj1024ELj4ENS_18Kernel_traits_baseILj2048ES2_S2_S2_S2_fjLj1024EEEEELb0ELb0EEEvNS_9BwdParamsE:
	.zero		648


//--------------------- .nv.constant0._ZN10layer_norm40ln_parallel_residual_bwd_finalize_kernelINS_22Kernel_traits_finalizeILj2048E6__halfS2_S2_S2_fjLb0ELj1024ELj4ENS_18Kernel_traits_baseILj2048ES2_S2_S2_S2_fjLj1024EEEEELb0EEEvNS_9BwdParamsE --------------------------
	.section	.nv.constant0._ZN10layer_norm40ln_parallel_residual_bwd_finalize_kernelINS_22Kernel_traits_finalizeILj2048E6__halfS2_S2_S2_fjLb0ELj1024ELj4ENS_18Kernel_traits_baseILj2048ES2_S2_S2_S2_fjLj1024EEEEELb0EEEvNS_9BwdParamsE,"a",@progbits
	.sectionflags	@""
	.align	4
.nv.constant0._ZN10layer_norm40ln_parallel_residual_bwd_finalize_kernelINS_22Kernel_traits_finalizeILj2048E6__halfS2_S2_S2_fjLb0ELj1024ELj4ENS_18Kernel_traits_baseILj2048ES2_S2_S2_S2_fjLj1024EEEEELb0EEEvNS_9BwdParamsE:
	.zero		648


//--------------------- .nv.constant0._ZN10layer_norm31ln_parallel_residual_bwd_kernelINS_13Kernel_traitsI6__halfS2_S2_S2_fjLj2048ELj1ELj1ELj4ELj16ENS_18Kernel_traits_baseILj2048ES2_S2_S2_S2_fjLj128EEEEELb1ELb1ELb0EEEvNS_9BwdParamsE --------------------------
	.section	.nv.constant0._ZN10layer_norm31ln_parallel_residual_bwd_kernelINS_13Kernel_traitsI6__halfS2_S2_S2_fjLj2048ELj1ELj1ELj4ELj16ENS_18Kernel_traits_baseILj2048ES2_S2_S2_S2_fjLj128EEEEELb1ELb1ELb0EEEvNS_9BwdParamsE,"a",@progbits
	.sectionflags	@""
	.align	4
.nv.constant0._ZN10layer_norm31ln_parallel_residual_bwd_kernelINS_13Kernel_traitsI6__halfS2_S2_S2_fjLj2048ELj1ELj1ELj4ELj16ENS_18Kernel_traits_baseILj2048ES2_S2_S2_S2_fjLj128EEEEELb1ELb1ELb0EEEvNS_9BwdParamsE:
	.zero		648


//--------------------- .nv.constant0._ZN10layer_norm22ln_bwd_finalize_kernelINS_22Kernel_traits_finalizeILj2048E6__halfS2_S2_S2_fjLb0ELj1024ELj4ENS_18Kernel_traits_baseILj2048ES2_S2_S2_S2_fjLj1024EEEEELb0ELb1EEEvNS_9BwdParamsE --------------------------
	.section	.nv.constant0._ZN10layer_norm22ln_bwd_finalize_kernelINS_22Kernel_traits_finalizeILj2048E6__halfS2_S2_S2_fjLb0ELj1024ELj4ENS_18Kernel_traits_baseILj2048ES2_S2_S2_S2_fjLj1024EEEEELb0ELb1EEEvNS_9BwdParamsE,"a",@progbits
	.sectionflags	@""
	.align	4
.nv.constant0._ZN10layer_norm22ln_bwd_finalize_kernelINS_22Kernel_traits_finalizeILj2048E6__halfS2_S2_S2_fjLb0ELj1024ELj4ENS_18Kernel_traits_baseILj2048ES2_S2_S2_S2_fjLj1024EEEEELb0ELb1EEEvNS_9BwdParamsE:
	.zero		648


//--------------------- .nv.constant0._ZN10layer_norm40ln_parallel_residual_bwd_finalize_kernelINS_22Kernel_traits_finalizeILj2048E6__halfS2_S2_S2_fjLb0ELj1024ELj4ENS_18Kernel_traits_baseILj2048ES2_S2_S2_S2_fjLj1024EEEEELb1EEEvNS_9BwdParamsE --------------------------
	.section	.nv.constant0._ZN10layer_norm40ln_parallel_residual_bwd_finalize_kernelINS_22Kernel_traits_finalizeILj2048E6__halfS2_S2_S2_fjLb0ELj1024ELj4ENS_18Kernel_traits_baseILj2048ES2_S2_S2_S2_fjLj1024EEEEELb1EEEvNS_9BwdParamsE,"a",@progbits
	.sectionflags	@""
	.align	4
.nv.constant0._ZN10layer_norm40ln_parallel_residual_bwd_finalize_kernelINS_22Kernel_traits_finalizeILj2048E6__halfS2_S2_S2_fjLb0ELj1024ELj4ENS_18Kernel_traits_baseILj2048ES2_S2_S2_S2_fjLj1024EEEEELb1EEEvNS_9BwdParamsE:
	.zero		648


//--------------------- .nv.constant0._ZN10layer_norm31ln_parallel_residual_bwd_kernelINS_13Kernel_traitsI6__halfS2_S2_S2_fjLj2048ELj1ELj1ELj4ELj16ENS_18Kernel_traits_baseILj2048ES2_S2_S2_S2_fjLj128EEEEELb1ELb1ELb1EEEvNS_9BwdParamsE --------------------------
	.section	.nv.constant0._ZN10layer_norm31ln_parallel_residual_bwd_kernelINS_13Kernel_traitsI6__halfS2_S2_S2_fjLj2048ELj1ELj1ELj4ELj16ENS_18Kernel_traits_baseILj2048ES2_S2_S2_S2_fjLj128EEEEELb1ELb1ELb1EEEvNS_9BwdParamsE,"a",@progbits
	.sectionflags	@""
	.align	4
.nv.constant0._ZN10layer_norm31ln_parallel_residual_bwd_kernelINS_13Kernel_traitsI6__halfS2_S2_S2_fjLj2048ELj1ELj1ELj4ELj16ENS_18Kernel_traits_baseILj2048ES2_S2_S2_S2_fjLj128EEEEELb1ELb1ELb1EEEvNS_9BwdParamsE:
	.zero		648


//--------------------- .nv.constant0._ZN10layer_norm31ln_parallel_residual_bwd_kernelINS_13Kernel_traitsIf13__nv_bfloat16S2_S2_fjLj2048ELj1ELj1ELj4ELj16ENS_18Kernel_traits_baseILj2048EfS2_S2_S2_fjLj128EEEEELb0ELb0ELb0EEEvNS_9BwdParamsE --------------------------
	.section	.nv.constant0._ZN10layer_norm31ln_parallel_residual_bwd_kernelINS_13Kernel_traitsIf13__nv_bfloat16S2_S2_fjLj2048ELj1ELj1ELj4ELj16ENS_18Kernel_traits_baseILj2048EfS2_S2_S2_fjLj128EEEEELb0ELb0ELb0EEEvNS_9BwdParamsE,"a",@progbits
	.sectionflags	@""
	.align	4
.nv.constant0._ZN10layer_norm31ln_parallel_residual_bwd_kernelINS_13Kernel_traitsIf13__nv_bfloat16S2_S2_fjLj2048ELj1ELj1ELj4ELj16ENS_18Kernel_traits_baseILj2048EfS2_S2_S2_fjLj128EEEEELb0ELb0ELb0EEEvNS_9BwdParamsE:
	.zero		648


//--------------------- .nv.constant0._ZN10layer_norm31ln_parallel_residual_bwd_kernelINS_13Kernel_traitsIf13__nv_bfloat16S2_S2_fjLj2048ELj1ELj1ELj4ELj16ENS_18Kernel_traits_baseILj2048EfS2_S2_S2_fjLj128EEEEELb0ELb0ELb1EEEvNS_9BwdParamsE --------------------------
	.section	.nv.constant0._ZN10layer_norm31ln_parallel_residual_bwd_kernelINS_13Kernel_traitsIf13__nv_bfloat16S2_S2_fjLj2048ELj1ELj1ELj4ELj16ENS_18Kernel_traits_baseILj2048EfS2_S2_S2_fjLj128EEEEELb0ELb0ELb1EEEvNS_9BwdParamsE,"a",@progbits
	.sectionflags	@""
	.align	4
.nv.constant0._ZN10layer_norm31ln_parallel_residual_bwd_kernelINS_13Kernel_traitsIf13__nv_bfloat16S2_S2_fjLj2048ELj1ELj1ELj4ELj16ENS_18Kernel_traits_baseILj2048EfS2_S2_S2_fjLj128EEEEELb0ELb0ELb1EEEvNS_9BwdParamsE:
	.zero		648


//--------------------- .nv.constant0._ZN10layer_norm31ln_parallel_residual_bwd_kernelINS_13Kernel_traitsIf13__nv_bfloat16S2_S2_fjLj2048ELj1ELj1ELj4ELj16ENS_18Kernel_traits_baseILj2048EfS2_S2_S2_fjLj128EEEEELb0ELb1ELb0EEEvNS_9BwdParamsE --------------------------
	.section	.nv.constant0._ZN10layer_norm31ln_parallel_residual_bwd_kernelINS_13Kernel_traitsIf13__nv_bfloat16S2_S2_fjLj2048ELj1ELj1ELj4ELj16ENS_18Kernel_traits_baseILj2048EfS2_S2_S2_fjLj128EEEEELb0ELb1ELb0EEEvNS_9BwdParamsE,"a",@progbits
	.sectionflags	@""
	.align	4
.nv.constant0._ZN10layer_norm31ln_parallel_residual_bwd_kernelINS_13Kernel_traitsIf13__nv_bfloat16S2_S2_fjLj2048ELj1ELj1ELj4ELj16ENS_18Kernel_traits_baseILj2048EfS2_S2_S2_fjLj128EEEEELb0ELb1ELb0EEEvNS_9BwdParamsE:
	.zero		648


//--------------------- .nv.constant0._ZN10layer_norm31ln_parallel_residual_bwd_kernelINS_13Kernel_traitsIf13__nv_bfloat16S2_S2_fjLj2048ELj1ELj1ELj4ELj16ENS_18Kernel_traits_baseILj2048EfS2_S2_S2_fjLj128EEEEELb0ELb1ELb1EEEvNS_9BwdParamsE --------------------------
	.section	.nv.constant0._ZN10layer_norm31ln_parallel_residual_bwd_kernelINS_13Kernel_traitsIf13__nv_bfloat16S2_S2_fjLj2048ELj1ELj1ELj4ELj16ENS_18Kernel_traits_baseILj2048EfS2_S2_S2_fjLj128EEEEELb0ELb1ELb1EEEvNS_9BwdParamsE,"a",@progbits
	.sectionflags	@""
	.align	4
.nv.constant0._ZN10layer_norm31ln_parallel_residual_bwd_kernelINS_13Kernel_traitsIf13__nv_bfloat16S2_S2_fjLj2048ELj1ELj1ELj4ELj16ENS_18Kernel_traits_baseILj2048EfS2_S2_S2_fjLj128EEEEELb0ELb1ELb1EEEvNS_9BwdParamsE:
	.zero		648


//--------------------- .nv.constant0._ZN10layer_norm31ln_parallel_residual_bwd_kernelINS_13Kernel_traitsIf13__nv_bfloat16S2_S2_fjLj2048ELj1ELj1ELj4ELj16ENS_18Kernel_traits_baseILj2048EfS2_S2_S2_fjLj128EEEEELb1ELb0ELb0EEEvNS_9BwdParamsE --------------------------
	.section	.nv.constant0._ZN10layer_norm31ln_parallel_residual_bwd_kernelINS_13Kernel_traitsIf13__nv_bfloat16S2_S2_fjLj2048ELj1ELj1ELj4ELj16ENS_18Kernel_traits_baseILj2048EfS2_S2_S2_fjLj128EEEEELb1ELb0ELb0EEEvNS_9BwdParamsE,"a",@progbits
	.sectionflags	@""
	.align	4
.nv.constant0._ZN10layer_norm31ln_parallel_residual_bwd_kernelINS_13Kernel_traitsIf13__nv_bfloat16S2_S2_fjLj2048ELj1ELj1ELj4ELj16ENS_18Kernel_traits_baseILj2048EfS2_S2_S2_fjLj128EEEEELb1ELb0ELb0EEEvNS_9BwdParamsE:
	.zero		648


//--------------------- .nv.constant0._ZN10layer_norm31ln_parallel_residual_bwd_kernelINS_13Kernel_traitsIf13__nv_bfloat16S2_S2_fjLj2048ELj1ELj1ELj4ELj16ENS_18Kernel_traits_baseILj2048EfS2_S2_S2_fjLj128EEEEELb1ELb0ELb1EEEvNS_9BwdParamsE --------------------------
	.section	.nv.constant0._ZN10layer_norm31ln_parallel_residual_bwd_kernelINS_13Kernel_traitsIf13__nv_bfloat16S2_S2_fjLj2048ELj1ELj1ELj4ELj16ENS_18Kernel_traits_baseILj2048EfS2_S2_S2_fjLj128EEEEELb1ELb0ELb1EEEvNS_9BwdParamsE,"a",@progbits
	.sectionflags	@""
	.align	4
.nv.constant0._ZN10layer_norm31ln_parallel_residual_bwd_kernelINS_13Kernel_traitsIf13__nv_bfloat16S2_S2_fjLj2048ELj1ELj1ELj4ELj16ENS_18Kernel_traits_baseILj2048EfS2_S2_S2_fjLj128EEEEELb1ELb0ELb1EEEvNS_9BwdParamsE:
	.zero		648


//--------------------- .nv.constant0._ZN10layer_norm22ln_bwd_finalize_kernelINS_22Kernel_traits_finalizeILj2048Ef13__nv_bfloat16S2_S2_fjLb0ELj1024ELj4ENS_18Kernel_traits_baseILj2048EfS2_S2_S2_fjLj1024EEEEELb0ELb0EEEvNS_9BwdParamsE --------------------------
	.section	.nv.constant0._ZN10layer_norm22ln_bwd_finalize_kernelINS_22Kernel_traits_finalizeILj2048Ef13__nv_bfloat16S2_S2_fjLb0ELj1024ELj4ENS_18Kernel_traits_baseILj2048EfS2_S2_S2_fjLj1024EEEEELb0ELb0EEEvNS_9BwdParamsE,"a",@progbits
	.sectionflags	@""
	.align	4
.nv.constant0._ZN10layer_norm22ln_bwd_finalize_kernelINS_22Kernel_traits_finalizeILj2048Ef13__nv_bfloat16S2_S2_fjLb0ELj1024ELj4ENS_18Kernel_traits_baseILj2048EfS2_S2_S2_fjLj1024EEEEELb0ELb0EEEvNS_9BwdParamsE:
	.zero		648


//--------------------- .nv.constant0._ZN10layer_norm40ln_parallel_residual_bwd_finalize_kernelINS_22Kernel_traits_finalizeILj2048Ef13__nv_bfloat16S2_S2_fjLb0ELj1024ELj4ENS_18Kernel_traits_baseILj2048EfS2_S2_S2_fjLj1024EEEEELb0EEEvNS_9BwdParamsE --------------------------
	.section	.nv.constant0._ZN10layer_norm40ln_parallel_residual_bwd_finalize_kernelINS_22Kernel_traits_finalizeILj2048Ef13__nv_bfloat16S2_S2_fjLb0ELj1024ELj4ENS_18Kernel_traits_baseILj2048EfS2_S2_S2_fjLj1024EEEEELb0EEEvNS_9BwdParamsE,"a",@progbits
	.sectionflags	@""
	.align	4
.nv.constant0._ZN10layer_norm40ln_parallel_residual_bwd_finalize_kernelINS_22Kernel_traits_finalizeILj2048Ef13__nv_bfloat16S2_S2_fjLb0ELj1024ELj4ENS_18Kernel_traits_baseILj2048EfS2_S2_S2_fjLj1024EEEEELb0EEEvNS_9BwdParamsE:
	.zero		648


//--------------------- .nv.constant0._ZN10layer_norm31ln_parallel_residual_bwd_kernelINS_13Kernel_traitsIf13__nv_bfloat16S2_S2_fjLj2048ELj1ELj1ELj4ELj16ENS_18Kernel_traits_baseILj2048EfS2_S2_S2_fjLj128EEEEELb1ELb1ELb0EEEvNS_9BwdParamsE --------------------------
	.section	.nv.constant0._ZN10layer_norm31ln_parallel_residual_bwd_kernelINS_13Kernel_traitsIf13__nv_bfloat16S2_S2_fjLj2048ELj1ELj1ELj4ELj16ENS_18Kernel_traits_baseILj2048EfS2_S2_S2_fjLj128EEEEELb1ELb1ELb0EEEvNS_9BwdParamsE,"a",@progbits
	.sectionflags	@""
	.align	4
.nv.constant0._ZN10layer_norm31ln_parallel_residual_bwd_kernelINS_13Kernel_traitsIf13__nv_bfloat16S2_S2_fjLj2048ELj1ELj1ELj4ELj16ENS_18Kernel_traits_baseILj2048EfS2_S2_S2_fjLj128EEEEELb1ELb1ELb0EEEvNS_9BwdParamsE:
	.zero		648


//--------------------- .nv.constant0._ZN10layer_norm22ln_bwd_finalize_kernelINS_22Kernel_traits_finalizeILj2048Ef13__nv_bfloat16S2_S2_fjLb0ELj1024ELj4ENS_18Kernel_traits_baseILj2048EfS2_S2_S2_fjLj1024EEEEELb0ELb1EEEvNS_9BwdParamsE --------------------------
	.section	.nv.constant0._ZN10layer_norm22ln_bwd_finalize_kernelINS_22Kernel_traits_finalizeILj2048Ef13__nv_bfloat16S2_S2_fjLb0ELj1024ELj4ENS_18Kernel_traits_baseILj2048EfS2_S2_S2_fjLj1024EEEEELb0ELb1EEEvNS_9BwdParamsE,"a",@progbits
	.sectionflags	@""
	.align	4
.nv.constant0._ZN10layer_norm22ln_bwd_finalize_kernelINS_22Kernel_traits_finalizeILj2048Ef13__nv_bfloat16S2_S2_fjLb0ELj1024ELj4ENS_18Kernel_traits_baseILj2048EfS2_S2_S2_fjLj1024EEEEELb0ELb1EEEvNS_9BwdParamsE:
	.zero		648


//--------------------- .nv.constant0._ZN10layer_norm40ln_parallel_residual_bwd_finalize_kernelINS_22Kernel_traits_finalizeILj2048Ef13__nv_bfloat16S2_S2_fjLb0ELj1024ELj4ENS_18Kernel_traits_baseILj2048EfS2_S2_S2_fjLj1024EEEEELb1EEEvNS_9BwdParamsE --------------------------
	.section	.nv.constant0._ZN10layer_norm40ln_parallel_residual_bwd_finalize_kernelINS_22Kernel_traits_finalizeILj2048Ef13__nv_bfloat16S2_S2_fjLb0ELj1024ELj4ENS_18Kernel_traits_baseILj2048EfS2_S2_S2_fjLj1024EEEEELb1EEEvNS_9BwdParamsE,"a",@progbits
	.sectionflags	@""
	.align	4
.nv.constant0._ZN10layer_norm40ln_parallel_residual_bwd_finalize_kernelINS_22Kernel_traits_finalizeILj2048Ef13__nv_bfloat16S2_S2_fjLb0ELj1024ELj4ENS_18Kernel_traits_baseILj2048EfS2_S2_S2_fjLj1024EEEEELb1EEEvNS_9BwdParamsE:
	.zero		648


//--------------------- .nv.constant0._ZN10layer_norm31ln_parallel_residual_bwd_kernelINS_13Kernel_traitsIf13__nv_bfloat16S2_S2_fjLj2048ELj1ELj1ELj4ELj16ENS_18Kernel_traits_baseILj2048EfS2_S2_S2_fjLj128EEEEELb1ELb1ELb1EEEvNS_9BwdParamsE --------------------------
	.section	.nv.constant0._ZN10layer_norm31ln_parallel_residual_bwd_kernelINS_13Kernel_traitsIf13__nv_bfloat16S2_S2_fjLj2048ELj1ELj1ELj4ELj16ENS_18Kernel_traits_baseILj2048EfS2_S2_S2_fjLj128EEEEELb1ELb1ELb1EEEvNS_9BwdParamsE,"a",@progbits
	.sectionflags	@""
	.align	4
.nv.constant0._ZN10layer_norm31ln_parallel_residual_bwd_kernelINS_13Kernel_traitsIf13__nv_bfloat16S2_S2_fjLj2048ELj1ELj1ELj4ELj16ENS_18Kernel_traits_baseILj2048EfS2_S2_S2_fjLj128EEEEELb1ELb1ELb1EEEvNS_9BwdParamsE:
	.zero		648


//--------------------- .nv.constant0._ZN10layer_norm31ln_parallel_residual_bwd_kernelINS_13Kernel_traitsI13__nv_bfloat16S2_fS2_fjLj2048ELj1ELj1ELj4ELj16ENS_18Kernel_traits_baseILj2048ES2_S2_fS2_fjLj128EEEEELb0ELb0ELb0EEEvNS_9BwdParamsE --------------------------
	.section	.nv.constant0._ZN10layer_norm31ln_parallel_residual_bwd_kernelINS_13Kernel_traitsI13__nv_bfloat16S2_fS2_fjLj2048ELj1ELj1ELj4ELj16ENS_18Kernel_traits_baseILj2048ES2_S2_fS2_fjLj128EEEEELb0ELb0ELb0EEEvNS_9BwdParamsE,"a",@progbits
	.sectionflags	@""
	.align	4
.nv.constant0._ZN10layer_norm31ln_parallel_residual_bwd_kernelINS_13Kernel_traitsI13__nv_bfloat16S2_fS2_fjLj2048ELj1ELj1ELj4ELj16ENS_18Kernel_traits_baseILj2048ES2_S2_fS2_fjLj128EEEEELb0ELb0ELb0EEEvNS_9BwdParamsE:
	.zero		648


//--------------------- .nv.constant0._ZN10layer_norm31ln_parallel_residual_bwd_kernelINS_13Kernel_traitsI13__nv_bfloat16S2_fS2_fjLj2048ELj1ELj1ELj4ELj16ENS_18Kernel_traits_baseILj2048ES2_S2_fS2_fjLj128EEEEELb0ELb0ELb1EEEvNS_9BwdParamsE --------------------------
	.section	.nv.constant0._ZN10layer_norm31ln_parallel_residual_bwd_kernelINS_13Kernel_traitsI13__nv_bfloat16S2_fS2_fjLj2048ELj1ELj1ELj4ELj16ENS_18Kernel_traits_baseILj2048ES2_S2_fS2_fjLj128EEEEELb0ELb0ELb1EEEvNS_9BwdParamsE,"a",@progbits
	.sectionflags	@""
	.align	4
.nv.constant0._ZN10layer_norm31ln_parallel_residual_bwd_kernelINS_13Kernel_traitsI13__nv_bfloat16S2_fS2_fjLj2048ELj1ELj1ELj4ELj16ENS_18Kernel_traits_baseILj2048ES2_S2_fS2_fjLj128EEEEELb0ELb0ELb1EEEvNS_9BwdParamsE:
	.zero		648


//--------------------- .nv.constant0._ZN10layer_norm31ln_parallel_residual_bwd_kernelINS_13Kernel_traitsI13__nv_bfloat16S2_fS2_fjLj2048ELj1ELj1ELj4ELj16ENS_18Kernel_traits_baseILj2048ES2_S2_fS2_fjLj128EEEEELb0ELb1ELb0EEEvNS_9BwdParamsE --------------------------
	.section	.nv.constant0._ZN10layer_norm31ln_parallel_residual_bwd_kernelINS_13Kernel_traitsI13__nv_bfloat16S2_fS2_fjLj2048ELj1ELj1ELj4ELj16ENS_18Kernel_traits_baseILj2048ES2_S2_fS2_fjLj128EEEEELb0ELb1ELb0EEEvNS_9BwdParamsE,"a",@progbits
	.sectionflags	@""
	.align	4
.nv.constant0._ZN10layer_norm31ln_parallel_residual_bwd_kernelINS_13Kernel_traitsI13__nv_bfloat16S2_fS2_fjLj2048ELj1ELj1ELj4ELj16ENS_18Kernel_traits_baseILj2048ES2_S2_fS2_fjLj128EEEEELb0ELb1ELb0EEEvNS_9BwdParamsE:
	.zero		648


//--------------------- .nv.constant0._ZN10layer_norm31ln_parallel_residual_bwd_kernelINS_13Kernel_traitsI13__nv_bfloat16S2_fS2_fjLj2048ELj1ELj1ELj4ELj16ENS_18Kernel_traits_baseILj2048ES2_S2_fS2_fjLj128EEEEELb0ELb1ELb1EEEvNS_9BwdParamsE --------------------------
	.section	.nv.constant0._ZN10layer_norm31ln_parallel_residual_bwd_kernelINS_13Kernel_traitsI13__nv_bfloat16S2_fS2_fjLj2048ELj1ELj1ELj4ELj16ENS_18Kernel_traits_baseILj2048ES2_S2_fS2_fjLj128EEEEELb0ELb1ELb1EEEvNS_9BwdParamsE,"a",@progbits
	.sectionflags	@""
	.align	4
.nv.constant0._ZN10layer_norm31ln_parallel_residual_bwd_kernelINS_13Kernel_traitsI13__nv_bfloat16S2_fS2_fjLj2048ELj1ELj1ELj4ELj16ENS_18Kernel_traits_baseILj2048ES2_S2_fS2_fjLj128EEEEELb0ELb1ELb1EEEvNS_9BwdParamsE:
	.zero		648


//--------------------- .nv.constant0._ZN10layer_norm31ln_parallel_residual_bwd_kernelINS_13Kernel_traitsI13__nv_bfloat16S2_fS2_fjLj2048ELj1ELj1ELj4ELj16ENS_18Kernel_traits_baseILj2048ES2_S2_fS2_fjLj128EEEEELb1ELb0ELb0EEEvNS_9BwdParamsE --------------------------
	.section	.nv.constant0._ZN10layer_norm31ln_parallel_residual_bwd_kernelINS_13Kernel_traitsI13__nv_bfloat16S2_fS2_fjLj2048ELj1ELj1ELj4ELj16ENS_18Kernel_traits_baseILj2048ES2_S2_fS2_fjLj128EEEEELb1ELb0ELb0EEEvNS_9BwdParamsE,"a",@progbits
	.sectionflags	@""
	.align	4
.nv.constant0._ZN10layer_norm31ln_parallel_residual_bwd_kernelINS_13Kernel_traitsI13__nv_bfloat16S2_fS2_fjLj2048ELj1ELj1ELj4ELj16ENS_18Kernel_traits_baseILj2048ES2_S2_fS2_fjLj128EEEEELb1ELb0ELb0EEEvNS_9BwdParamsE:
	.zero		648


//--------------------- .nv.constant0._ZN10layer_norm31ln_parallel_residual_bwd_kernelINS_13Kernel_traitsI13__nv_bfloat16S2_fS2_fjLj2048ELj1ELj1ELj4ELj16ENS_18Kernel_traits_baseILj2048ES2_S2_fS2_fjLj128EEEEELb1ELb0ELb1EEEvNS_9BwdParamsE --------------------------
	.section	.nv.constant0._ZN10layer_norm31ln_parallel_residual_bwd_kernelINS_13Kernel_traitsI13__nv_bfloat16S2_fS2_fjLj2048ELj1ELj1ELj4ELj16ENS_18Kernel_traits_baseILj2048ES2_S2_fS2_fjLj128EEEEELb1ELb0ELb1EEEvNS_9BwdParamsE,"a",@progbits
	.sectionflags	@""
	.align	4
.nv.constant0._ZN10layer_norm31ln_parallel_residual_bwd_kernelINS_13Kernel_traitsI13__nv_bfloat16S2_fS2_fjLj2048ELj1ELj1ELj4ELj16ENS_18Kernel_traits_baseILj2048ES2_S2_fS2_fjLj128EEEEELb1ELb0ELb1EEEvNS_9BwdParamsE:
	.zero		648


//--------------------- .nv.constant0._ZN10layer_norm22ln_bwd_finalize_kernelINS_22Kernel_traits_finalizeILj2048E13__nv_bfloat16S2_fS2_fjLb0ELj1024ELj4ENS_18Kernel_traits_baseILj2048ES2_S2_fS2_fjLj1024EEEEELb0ELb0EEEvNS_9BwdParamsE --------------------------
	.section	.nv.constant0._ZN10layer_norm22ln_bwd_finalize_kernelINS_22Kernel_traits_finalizeILj2048E13__nv_bfloat16S2_fS2_fjLb0ELj1024ELj4ENS_18Kernel_traits_baseILj2048ES2_S2_fS2_fjLj1024EEEEELb0ELb0EEEvNS_9BwdParamsE,"a",@progbits
	.sectionflags	@""
	.align	4
.nv.constant0._ZN10layer_norm22ln_bwd_finalize_kernelINS_22Kernel_traits_finalizeILj2048E13__nv_bfloat16S2_fS2_fjLb0ELj1024ELj4ENS_18Kernel_traits_baseILj2048ES2_S2_fS2_fjLj1024EEEEELb0ELb0EEEvNS_9BwdParamsE:
	.zero		648


//--------------------- .nv.constant0._ZN10layer_norm40ln_parallel_residual_bwd_finalize_kernelINS_22Kernel_traits_finalizeILj2048E13__nv_bfloat16S2_fS2_fjLb0ELj1024ELj4ENS_18Kernel_traits_baseILj2048ES2_S2_fS2_fjLj1024EEEEELb0EEEvNS_9BwdParamsE --------------------------
	.section	.nv.constant0._ZN10layer_norm40ln_parallel_residual_bwd_finalize_kernelINS_22Kernel_traits_finalizeILj2048E13__nv_bfloat16S2_fS2_fjLb0ELj1024ELj4ENS_18Kernel_traits_baseILj2048ES2_S2_fS2_fjLj1024EEEEELb0EEEvNS_9BwdParamsE,"a",@progbits
	.sectionflags	@""
	.align	4
.nv.constant0._ZN10layer_norm40ln_parallel_residual_bwd_finalize_kernelINS_22Kernel_traits_finalizeILj2048E13__nv_bfloat16S2_fS2_fjLb0ELj1024ELj4ENS_18Kernel_traits_baseILj2048ES2_S2_fS2_fjLj1024EEEEELb0EEEvNS_9BwdParamsE:
	.zero		648


//--------------------- .nv.constant0._ZN10layer_norm31ln_parallel_residual_bwd_kernelINS_13Kernel_traitsI13__nv_bfloat16S2_fS2_fjLj2048ELj1ELj1ELj4ELj16ENS_18Kernel_traits_baseILj2048ES2_S2_fS2_fjLj128EEEEELb1ELb1ELb0EEEvNS_9BwdParamsE --------------------------
	.section	.nv.constant0._ZN10layer_norm31ln_parallel_residual_bwd_kernelINS_13Kernel_traitsI13__nv_bfloat16S2_fS2_fjLj2048ELj1ELj1ELj4ELj16ENS_18Kernel_traits_baseILj2048ES2_S2_fS2_fjLj128EEEEELb1ELb1ELb0EEEvNS_9BwdParamsE,"a",@progbits
	.sectionflags	@""
	.align	4
.nv.constant0._ZN10layer_norm31ln_parallel_residual_bwd_kernelINS_13Kernel_traitsI13__nv_bfloat16S2_fS2_fjLj2048ELj1ELj1ELj4ELj16ENS_18Kernel_traits_baseILj2048ES2_S2_fS2_fjLj128EEEEELb1ELb1ELb0EEEvNS_9BwdParamsE:
	.zero		648


//--------------------- .nv.constant0._ZN10layer_norm22ln_bwd_finalize_kernelINS_22Kernel_traits_finalizeILj2048E13__nv_bfloat16S2_fS2_fjLb0ELj1024ELj4ENS_18Kernel_traits_baseILj2048ES2_S2_fS2_fjLj1024EEEEELb0ELb1EEEvNS_9BwdParamsE --------------------------
	.section	.nv.constant0._ZN10layer_norm22ln_bwd_finalize_kernelINS_22Kernel_traits_finalizeILj2048E13__nv_bfloat16S2_fS2_fjLb0ELj1024ELj4ENS_18Kernel_traits_baseILj2048ES2_S2_fS2_fjLj1024EEEEELb0ELb1EEEvNS_9BwdParamsE,"a",@progbits
	.sectionflags	@""
	.align	4
.nv.constant0._ZN10layer_norm22ln_bwd_finalize_kernelINS_22Kernel_traits_finalizeILj2048E13__nv_bfloat16S2_fS2_fjLb0ELj1024ELj4ENS_18Kernel_traits_baseILj2048ES2_S2_fS2_fjLj1024EEEEELb0ELb1EEEvNS_9BwdParamsE:
	.zero		648


//--------------------- .nv.constant0._ZN10layer_norm40ln_parallel_residual_bwd_finalize_kernelINS_22Kernel_traits_finalizeILj2048E13__nv_bfloat16S2_fS2_fjLb0ELj1024ELj4ENS_18Kernel_traits_baseILj2048ES2_S2_fS2_fjLj1024EEEEELb1EEEvNS_9BwdParamsE --------------------------
	.section	.nv.constant0._ZN10layer_norm40ln_parallel_residual_bwd_finalize_kernelINS_22Kernel_traits_finalizeILj2048E13__nv_bfloat16S2_fS2_fjLb0ELj1024ELj4ENS_18Kernel_traits_baseILj2048ES2_S2_fS2_fjLj1024EEEEELb1EEEvNS_9BwdParamsE,"a",@progbits
	.sectionflags	@""
	.align	4
.nv.constant0._ZN10layer_norm40ln_parallel_residual_bwd_finalize_kernelINS_22Kernel_traits_finalizeILj2048E13__nv_bfloat16S2_fS2_fjLb0ELj1024ELj4ENS_18Kernel_traits_baseILj2048ES2_S2_fS2_fjLj1024EEEEELb1EEEvNS_9BwdParamsE:
	.zero		648


//--------------------- .nv.constant0._ZN10layer_norm31ln_parallel_residual_bwd_kernelINS_13Kernel_traitsI13__nv_bfloat16S2_fS2_fjLj2048ELj1ELj1ELj4ELj16ENS_18Kernel_traits_baseILj2048ES2_S2_fS2_fjLj128EEEEELb1ELb1ELb1EEEvNS_9BwdParamsE --------------------------
	.section	.nv.constant0._ZN10layer_norm31ln_parallel_residual_bwd_kernelINS_13Kernel_traitsI13__nv_bfloat16S2_fS2_fjLj2048ELj1ELj1ELj4ELj16ENS_18Kernel_traits_baseILj2048ES2_S2_fS2_fjLj128EEEEELb1ELb1ELb1EEEvNS_9BwdParamsE,"a",@progbits
	.sectionflags	@""
	.align	4
.nv.constant0._ZN10layer_norm31ln_parallel_residual_bwd_kernelINS_13Kernel_traitsI13__nv_bfloat16S2_fS2_fjLj2048ELj1ELj1ELj4ELj16ENS_18Kernel_traits_baseILj2048ES2_S2_fS2_fjLj128EEEEELb1ELb1ELb1EEEvNS_9BwdParamsE:
	.zero		648


//--------------------- .nv.constant0._ZN10layer_norm31ln_parallel_residual_bwd_kernelINS_13Kernel_traitsIf13__nv_bfloat16fS2_fjLj2048ELj1ELj1ELj4ELj16ENS_18Kernel_traits_baseILj2048EfS2_fS2_fjLj128EEEEELb0ELb0ELb0EEEvNS_9BwdParamsE --------------------------
	.section	.nv.constant0._ZN10layer_norm31ln_parallel_residual_bwd_kernelINS_13Kernel_traitsIf13__nv_bfloat16fS2_fjLj2048ELj1ELj1ELj4ELj16ENS_18Kernel_traits_baseILj2048EfS2_fS2_fjLj128EEEEELb0ELb0ELb0EEEvNS_9BwdParamsE,"a",@progbits
	.sectionflags	@""
	.align	4
.nv.constant0._ZN10layer_norm31ln_parallel_residual_bwd_kernelINS_13Kernel_traitsIf13__nv_bfloat16fS2_fjLj2048ELj1ELj1ELj4ELj16ENS_18Kernel_traits_baseILj2048EfS2_fS2_fjLj128EEEEELb0ELb0ELb0EEEvNS_9BwdParamsE:
	.zero		648


//--------------------- .nv.constant0._ZN10layer_norm31ln_parallel_residual_bwd_kernelINS_13Kernel_traitsIf13__nv_bfloat16fS2_fjLj2048ELj1ELj1ELj4ELj16ENS_18Kernel_traits_baseILj2048EfS2_fS2_fjLj128EEEEELb0ELb0ELb1EEEvNS_9BwdParamsE --------------------------
	.section	.nv.constant0._ZN10layer_norm31ln_parallel_residual_bwd_kernelINS_13Kernel_traitsIf13__nv_bfloat16fS2_fjLj2048ELj1ELj1ELj4ELj16ENS_18Kernel_traits_baseILj2048EfS2_fS2_fjLj128EEEEELb0ELb0ELb1EEEvNS_9BwdParamsE,"a",@progbits
	.sectionflags	@""
	.align	4
.nv.constant0._ZN10layer_norm31ln_parallel_residual_bwd_kernelINS_13Kernel_traitsIf13__nv_bfloat16fS2_fjLj2048ELj1ELj1ELj4ELj16ENS_18Kernel_traits_baseILj2048EfS2_fS2_fjLj128EEEEELb0ELb0ELb1EEEvNS_9BwdParamsE:
	.zero		648


//--------------------- .nv.constant0._ZN10layer_norm31ln_parallel_residual_bwd_kernelINS_13Kernel_traitsIf13__nv_bfloat16fS2_fjLj2048ELj1ELj1ELj4ELj16ENS_18Kernel_traits_baseILj2048EfS2_fS2_fjLj128EEEEELb0ELb1ELb0EEEvNS_9BwdParamsE --------------------------
	.section	.nv.constant0._ZN10layer_norm31ln_parallel_residual_bwd_kernelINS_13Kernel_traitsIf13__nv_bfloat16fS2_fjLj2048ELj1ELj1ELj4ELj16ENS_18Kernel_traits_baseILj2048EfS2_fS2_fjLj128EEEEELb0ELb1ELb0EEEvNS_9BwdParamsE,"a",@progbits
	.sectionflags	@""
	.align	4
.nv.constant0._ZN10layer_norm31ln_parallel_residual_bwd_kernelINS_13Kernel_traitsIf13__nv_bfloat16fS2_fjLj2048ELj1ELj1ELj4ELj16ENS_18Kernel_traits_baseILj2048EfS2_fS2_fjLj128EEEEELb0ELb1ELb0EEEvNS_9BwdParamsE:
	.zero		648


//--------------------- .nv.constant0._ZN10layer_norm31ln_parallel_residual_bwd_kernelINS_13Kernel_traitsIf13__nv_bfloat16fS2_fjLj2048ELj1ELj1ELj4ELj16ENS_18Kernel_traits_baseILj2048EfS2_fS2_fjLj128EEEEELb0ELb1ELb1EEEvNS_9BwdParamsE --------------------------
	.section	.nv.constant0._ZN10layer_norm31ln_parallel_residual_bwd_kernelINS_13Kernel_traitsIf13__nv_bfloat16fS2_fjLj2048ELj1ELj1ELj4ELj16ENS_18Kernel_traits_baseILj2048EfS2_fS2_fjLj128EEEEELb0ELb1ELb1EEEvNS_9BwdParamsE,"a",@progbits
	.sectionflags	@""
	.align	4
.nv.constant0._ZN10layer_norm31ln_parallel_residual_bwd_kernelINS_13Kernel_traitsIf13__nv_bfloat16fS2_fjLj2048ELj1ELj1ELj4ELj16ENS_18Kernel_traits_baseILj2048EfS2_fS2_fjLj128EEEEELb0ELb1ELb1EEEvNS_9BwdParamsE:
	.zero		648


//--------------------- .nv.constant0._ZN10layer_norm31ln_parallel_residual_bwd_kernelINS_13Kernel_traitsIf13__nv_bfloat16fS2_fjLj2048ELj1ELj1ELj4ELj16ENS_18Kernel_traits_baseILj2048EfS2_fS2_fjLj128EEEEELb1ELb0ELb0EEEvNS_9BwdParamsE --------------------------
	.section	.nv.constant0._ZN10layer_norm31ln_parallel_residual_bwd_kernelINS_13Kernel_traitsIf13__nv_bfloat16fS2_fjLj2048ELj1ELj1ELj4ELj16ENS_18Kernel_traits_baseILj2048EfS2_fS2_fjLj128EEEEELb1ELb0ELb0EEEvNS_9BwdParamsE,"a",@progbits
	.sectionflags	@""
	.align	4
.nv.constant0._ZN10layer_norm31ln_parallel_residual_bwd_kernelINS_13Kernel_traitsIf13__nv_bfloat16fS2_fjLj2048ELj1ELj1ELj4ELj16ENS_18Kernel_traits_baseILj2048EfS2_fS2_fjLj128EEEEELb1ELb0ELb0EEEvNS_9BwdParamsE:
	.zero		648


//--------------------- .nv.constant0._ZN10layer_norm31ln_parallel_residual_bwd_kernelINS_13Kernel_traitsIf13__nv_bfloat16fS2_fjLj2048ELj1ELj1ELj4ELj16ENS_18Kernel_traits_baseILj2048EfS2_fS2_fjLj128EEEEELb1ELb0ELb1EEEvNS_9BwdParamsE --------------------------
	.section	.nv.constant0._ZN10layer_norm31ln_parallel_residual_bwd_kernelINS_13Kernel_traitsIf13__nv_bfloat16fS2_fjLj2048ELj1ELj1ELj4ELj16ENS_18Kernel_traits_baseILj2048EfS2_fS2_fjLj128EEEEELb1ELb0ELb1EEEvNS_9BwdParamsE,"a",@progbits
	.sectionflags	@""
	.align	4
.nv.constant0._ZN10layer_norm31ln_parallel_residual_bwd_kernelINS_13Kernel_traitsIf13__nv_bfloat16fS2_fjLj2048ELj1ELj1ELj4ELj16ENS_18Kernel_traits_baseILj2048EfS2_fS2_fjLj128EEEEELb1ELb0ELb1EEEvNS_9BwdParamsE:
	.zero		648


//--------------------- .nv.constant0._ZN10layer_norm22ln_bwd_finalize_kernelINS_22Kernel_traits_finalizeILj2048Ef13__nv_bfloat16fS2_fjLb0ELj1024ELj4ENS_18Kernel_traits_baseILj2048EfS2_fS2_fjLj1024EEEEELb0ELb0EEEvNS_9BwdParamsE --------------------------
	.section	.nv.constant0._ZN10layer_norm22ln_bwd_finalize_kernelINS_22Kernel_traits_finalizeILj2048Ef13__nv_bfloat16fS2_fjLb0ELj1024ELj4ENS_18Kernel_traits_baseILj2048EfS2_fS2_fjLj1024EEEEELb0ELb0EEEvNS_9BwdParamsE,"a",@progbits
	.sectionflags	@""
	.align	4
.nv.constant0._ZN10layer_norm22ln_bwd_finalize_kernelINS_22Kernel_traits_finalizeILj2048Ef13__nv_bfloat16fS2_fjLb0ELj1024ELj4ENS_18Kernel_traits_baseILj2048EfS2_fS2_fjLj1024EEEEELb0ELb0EEEvNS_9BwdParamsE:
	.zero		648


//--------------------- .nv.constant0._ZN10layer_norm40ln_parallel_residual_bwd_finalize_kernelINS_22Kernel_traits_finalizeILj2048Ef13__nv_bfloat16fS2_fjLb0ELj1024ELj4ENS_18Kernel_traits_baseILj2048EfS2_fS2_fjLj1024EEEEELb0EEEvNS_9BwdParamsE --------------------------
	.section	.nv.constant0._ZN10layer_norm40ln_parallel_residual_bwd_finalize_kernelINS_22Kernel_traits_finalizeILj2048Ef13__nv_bfloat16fS2_fjLb0ELj1024ELj4ENS_18Kernel_traits_baseILj2048EfS2_fS2_fjLj1024EEEEELb0EEEvNS_9BwdParamsE,"a",@progbits
	.sectionflags	@""
	.align	4
.nv.constant0._ZN10layer_norm40ln_parallel_residual_bwd_finalize_kernelINS_22Kernel_traits_finalizeILj2048Ef13__nv_bfloat16fS2_fjLb0ELj1024ELj4ENS_18Kernel_traits_baseILj2048EfS2_fS2_fjLj1024EEEEELb0EEEvNS_9BwdParamsE:
	.zero		648


//--------------------- .nv.constant0._ZN10layer_norm31ln_parallel_residual_bwd_kernelINS_13Kernel_traitsIf13__nv_bfloat16fS2_fjLj2048ELj1ELj1ELj4ELj16ENS_18Kernel_traits_baseILj2048EfS2_fS2_fjLj128EEEEELb1ELb1ELb0EEEvNS_9BwdParamsE --------------------------
	.section	.nv.constant0._ZN10layer_norm31ln_parallel_residual_bwd_kernelINS_13Kernel_traitsIf13__nv_bfloat16fS2_fjLj2048ELj1ELj1ELj4ELj16ENS_18Kernel_traits_baseILj2048EfS2_fS2_fjLj128EEEEELb1ELb1ELb0EEEvNS_9BwdParamsE,"a",@progbits
	.sectionflags	@""
	.align	4
.nv.constant0._ZN10layer_norm31ln_parallel_residual_bwd_kernelINS_13Kernel_traitsIf13__nv_bfloat16fS2_fjLj2048ELj1ELj1ELj4ELj16ENS_18Kernel_traits_baseILj2048EfS2_fS2_fjLj128EEEEELb1ELb1ELb0EEEvNS_9BwdParamsE:
	.zero		648


//--------------------- .nv.constant0._ZN10layer_norm22ln_bwd_finalize_kernelINS_22Kernel_traits_finalizeILj2048Ef13__nv_bfloat16fS2_fjLb0ELj1024ELj4ENS_18Kernel_traits_baseILj2048EfS2_fS2_fjLj1024EEEEELb0ELb1EEEvNS_9BwdParamsE --------------------------
	.section	.nv.constant0._ZN10layer_norm22ln_bwd_finalize_kernelINS_22Kernel_traits_finalizeILj2048Ef13__nv_bfloat16fS2_fjLb0ELj1024ELj4ENS_18Kernel_traits_baseILj2048EfS2_fS2_fjLj1024EEEEELb0ELb1EEEvNS_9BwdParamsE,"a",@progbits
	.sectionflags	@""
	.align	4
.nv.constant0._ZN10layer_norm22ln_bwd_finalize_kernelINS_22Kernel_traits_finalizeILj2048Ef13__nv_bfloat16fS2_fjLb0ELj1024ELj4ENS_18Kernel_traits_baseILj2048EfS2_fS2_fjLj1024EEEEELb0ELb1EEEvNS_9BwdParamsE:
	.zero		648


//--------------------- .nv.constant0._ZN10layer_norm40ln_parallel_residual_bwd_finalize_kernelINS_22Kernel_traits_finalizeILj2048Ef13__nv_bfloat16fS2_fjLb0ELj1024ELj4ENS_18Kernel_traits_baseILj2048EfS2_fS2_fjLj1024EEEEELb1EEEvNS_9BwdParamsE --------------------------
	.section	.nv.constant0._ZN10layer_norm40ln_parallel_residual_bwd_finalize_kernelINS_22Kernel_traits_finalizeILj2048Ef13__nv_bfloat16fS2_fjLb0ELj1024ELj4ENS_18Kernel_traits_baseILj2048EfS2_fS2_fjLj1024EEEEELb1EEEvNS_9BwdParamsE,"a",@progbits
	.sectionflags	@""
	.align	4
.nv.constant0._ZN10layer_norm40ln_parallel_residual_bwd_finalize_kernelINS_22Kernel_traits_finalizeILj2048Ef13__nv_bfloat16fS2_fjLb0ELj1024ELj4ENS_18Kernel_traits_baseILj2048EfS2_fS2_fjLj1024EEEEELb1EEEvNS_9BwdParamsE:
	.zero		648


//--------------------- .nv.constant0._ZN10layer_norm31ln_parallel_residual_bwd_kernelINS_13Kernel_traitsIf13__nv_bfloat16fS2_fjLj2048ELj1ELj1ELj4ELj16ENS_18Kernel_traits_baseILj2048EfS2_fS2_fjLj128EEEEELb1ELb1ELb1EEEvNS_9BwdParamsE --------------------------
	.section	.nv.constant0._ZN10layer_norm31ln_parallel_residual_bwd_kernelINS_13Kernel_traitsIf13__nv_bfloat16fS2_fjLj2048ELj1ELj1ELj4ELj16ENS_18Kernel_traits_baseILj2048EfS2_fS2_fjLj128EEEEELb1ELb1ELb1EEEvNS_9BwdParamsE,"a",@progbits
	.sectionflags	@""
	.align	4
.nv.constant0._ZN10layer_norm31ln_parallel_residual_bwd_kernelINS_13Kernel_traitsIf13__nv_bfloat16fS2_fjLj2048ELj1ELj1ELj4ELj16ENS_18Kernel_traits_baseILj2048EfS2_fS2_fjLj128EEEEELb1ELb1ELb1EEEvNS_9BwdParamsE:
	.zero		648


//--------------------- .nv.constant0._ZN10layer_norm31ln_parallel_residual_bwd_kernelINS_13Kernel_traitsIf6__halfS2_S2_fjLj2048ELj1ELj1ELj4ELj16ENS_18Kernel_traits_baseILj2048EfS2_S2_S2_fjLj128EEEEELb0ELb0ELb0EEEvNS_9BwdParamsE --------------------------
	.section	.nv.constant0._ZN10layer_norm31ln_parallel_residual_bwd_kernelINS_13Kernel_traitsIf6__halfS2_S2_fjLj2048ELj1ELj1ELj4ELj16ENS_18Kernel_traits_baseILj2048EfS2_S2_S2_fjLj128EEEEELb0ELb0ELb0EEEvNS_9BwdParamsE,"a",@progbits
	.sectionflags	@""
	.align	4
.nv.constant0._ZN10layer_norm31ln_parallel_residual_bwd_kernelINS_13Kernel_traitsIf6__halfS2_S2_fjLj2048ELj1ELj1ELj4ELj16ENS_18Kernel_traits_baseILj2048EfS2_S2_S2_fjLj128EEEEELb0ELb0ELb0EEEvNS_9BwdParamsE:
	.zero		648


//--------------------- .nv.constant0._ZN10layer_norm31ln_parallel_residual_bwd_kernelINS_13Kernel_traitsIf6__halfS2_S2_fjLj2048ELj1ELj1ELj4ELj16ENS_18Kernel_traits_baseILj2048EfS2_S2_S2_fjLj128EEEEELb0ELb0ELb1EEEvNS_9BwdParamsE --------------------------
	.section	.nv.constant0._ZN10layer_norm31ln_parallel_residual_bwd_kernelINS_13Kernel_traitsIf6__halfS2_S2_fjLj2048ELj1ELj1ELj4ELj16ENS_18Kernel_traits_baseILj2048EfS2_S2_S2_fjLj128EEEEELb0ELb0ELb1EEEvNS_9BwdParamsE,"a",@progbits
	.sectionflags	@""
	.align	4
.nv.constant0._ZN10layer_norm31ln_parallel_residual_bwd_kernelINS_13Kernel_traitsIf6__halfS2_S2_fjLj2048ELj1ELj1ELj4ELj16ENS_18Kernel_traits_baseILj2048EfS2_S2_S2_fjLj128EEEEELb0ELb0ELb1EEEvNS_9BwdParamsE:
	.zero		648


//--------------------- .nv.constant0._ZN10layer_norm31ln_parallel_residual_bwd_kernelINS_13Kernel_traitsIf6__halfS2_S2_fjLj2048ELj1ELj1ELj4ELj16ENS_18Kernel_traits_baseILj2048EfS2_S2_S2_fjLj128EEEEELb0ELb1ELb0EEEvNS_9BwdParamsE --------------------------
	.section	.nv.constant0._ZN10layer_norm31ln_parallel_residual_bwd_kernelINS_13Kernel_traitsIf6__halfS2_S2_fjLj2048ELj1ELj1ELj4ELj16ENS_18Kernel_traits_baseILj2048EfS2_S2_S2_fjLj128EEEEELb0ELb1ELb0EEEvNS_9BwdParamsE,"a",@progbits
	.sectionflags	@""
	.align	4
.nv.constant0._ZN10layer_norm31ln_parallel_residual_bwd_kernelINS_13Kernel_traitsIf6__halfS2_S2_fjLj2048ELj1ELj1ELj4ELj16ENS_18Kernel_traits_baseILj2048EfS2_S2_S2_fjLj128EEEEELb0ELb1ELb0EEEvNS_9BwdParamsE:
	.zero		648


//--------------------- .nv.constant0._ZN10layer_norm31ln_parallel_residual_bwd_kernelINS_13Kernel_traitsIf6__halfS2_S2_fjLj2048ELj1ELj1ELj4ELj16ENS_18Kernel_traits_baseILj2048EfS2_S2_S2_fjLj128EEEEELb0ELb1ELb1EEEvNS_9BwdParamsE --------------------------
	.section	.nv.constant0._ZN10layer_norm31ln_parallel_residual_bwd_kernelINS_13Kernel_traitsIf6__halfS2_S2_fjLj2048ELj1ELj1ELj4ELj16ENS_18Kernel_traits_baseILj2048EfS2_S2_S2_fjLj128EEEEELb0ELb1ELb1EEEvNS_9BwdParamsE,"a",@progbits
	.sectionflags	@""
	.align	4
.nv.constant0._ZN10layer_norm31ln_parallel_residual_bwd_kernelINS_13Kernel_traitsIf6__halfS2_S2_fjLj2048ELj1ELj1ELj4ELj16ENS_18Kernel_traits_baseILj2048EfS2_S2_S2_fjLj128EEEEELb0ELb1ELb1EEEvNS_9BwdParamsE:
	.zero		648


//--------------------- .nv.constant0._ZN10layer_norm31ln_parallel_residual_bwd_kernelINS_13Kernel_traitsIf6__halfS2_S2_fjLj2048ELj1ELj1ELj4ELj16ENS_18Kernel_traits_baseILj2048EfS2_S2_S2_fjLj128EEEEELb1ELb0ELb0EEEvNS_9BwdParamsE --------------------------
	.section	.nv.constant0._ZN10layer_norm31ln_parallel_residual_bwd_kernelINS_13Kernel_traitsIf6__halfS2_S2_fjLj2048ELj1ELj1ELj4ELj16ENS_18Kernel_traits_baseILj2048EfS2_S2_S2_fjLj128EEEEELb1ELb0ELb0EEEvNS_9BwdParamsE,"a",@progbits
	.sectionflags	@""
	.align	4
.nv.constant0._ZN10layer_norm31ln_parallel_residual_bwd_kernelINS_13Kernel_traitsIf6__halfS2_S2_fjLj2048ELj1ELj1ELj4ELj16ENS_18Kernel_traits_baseILj2048EfS2_S2_S2_fjLj128EEEEELb1ELb0ELb0EEEvNS_9BwdParamsE:
	.zero		648


//--------------------- .nv.constant0._ZN10layer_norm31ln_parallel_residual_bwd_kernelINS_13Kernel_traitsIf6__halfS2_S2_fjLj2048ELj1ELj1ELj4ELj16ENS_18Kernel_traits_baseILj2048EfS2_S2_S2_fjLj128EEEEELb1ELb0ELb1EEEvNS_9BwdParamsE --------------------------
	.section	.nv.constant0._ZN10layer_norm31ln_parallel_residual_bwd_kernelINS_13Kernel_traitsIf6__halfS2_S2_fjLj2048ELj1ELj1ELj4ELj16ENS_18Kernel_traits_baseILj2048EfS2_S2_S2_fjLj128EEEEELb1ELb0ELb1EEEvNS_9BwdParamsE,"a",@progbits
	.sectionflags	@""
	.align	4
.nv.constant0._ZN10layer_norm31ln_parallel_residual_bwd_kernelINS_13Kernel_traitsIf6__halfS2_S2_fjLj2048ELj1ELj1ELj4ELj16ENS_18Kernel_traits_baseILj2048EfS2_S2_S2_fjLj128EEEEELb1ELb0ELb1EEEvNS_9BwdParamsE:
	.zero		648


//--------------------- .nv.constant0._ZN10layer_norm22ln_bwd_finalize_kernelINS_22Kernel_traits_finalizeILj2048Ef6__halfS2_S2_fjLb0ELj1024ELj4ENS_18Kernel_traits_baseILj2048EfS2_S2_S2_fjLj1024EEEEELb0ELb0EEEvNS_9BwdParamsE --------------------------
	.section	.nv.constant0._ZN10layer_norm22ln_bwd_finalize_kernelINS_22Kernel_traits_finalizeILj2048Ef6__halfS2_S2_fjLb0ELj1024ELj4ENS_18Kernel_traits_baseILj2048EfS2_S2_S2_fjLj1024EEEEELb0ELb0EEEvNS_9BwdParamsE,"a",@progbits
	.sectionflags	@""
	.align	4
.nv.constant0._ZN10layer_norm22ln_bwd_finalize_kernelINS_22Kernel_traits_finalizeILj2048Ef6__halfS2_S2_fjLb0ELj1024ELj4ENS_18Kernel_traits_baseILj2048EfS2_S2_S2_fjLj1024EEEEELb0ELb0EEEvNS_9BwdParamsE:
	.zero		648


//--------------------- .nv.constant0._ZN10layer_norm40ln_parallel_residual_bwd_finalize_kernelINS_22Kernel_traits_finalizeILj2048Ef6__halfS2_S2_fjLb0ELj1024ELj4ENS_18Kernel_traits_baseILj2048EfS2_S2_S2_fjLj1024EEEEELb0EEEvNS_9BwdParamsE --------------------------
	.section	.nv.constant0._ZN10layer_norm40ln_parallel_residual_bwd_finalize_kernelINS_22Kernel_traits_finalizeILj2048Ef6__halfS2_S2_fjLb0ELj1024ELj4ENS_18Kernel_traits_baseILj2048EfS2_S2_S2_fjLj1024EEEEELb0EEEvNS_9BwdParamsE,"a",@progbits
	.sectionflags	@""
	.align	4
.nv.constant0._ZN10layer_norm40ln_parallel_residual_bwd_finalize_kernelINS_22Kernel_traits_finalizeILj2048Ef6__halfS2_S2_fjLb0ELj1024ELj4ENS_18Kernel_traits_baseILj2048EfS2_S2_S2_fjLj1024EEEEELb0EEEvNS_9BwdParamsE:
	.zero		648


//--------------------- .nv.constant0._ZN10layer_norm31ln_parallel_residual_bwd_kernelINS_13Kernel_traitsIf6__halfS2_S2_fjLj2048ELj1ELj1ELj4ELj16ENS_18Kernel_traits_baseILj2048EfS2_S2_S2_fjLj128EEEEELb1ELb1ELb0EEEvNS_9BwdParamsE --------------------------
	.section	.nv.constant0._ZN10layer_norm31ln_parallel_residual_bwd_kernelINS_13Kernel_traitsIf6__halfS2_S2_fjLj2048ELj1ELj1ELj4ELj16ENS_18Kernel_traits_baseILj2048EfS2_S2_S2_fjLj128EEEEELb1ELb1ELb0EEEvNS_9BwdParamsE,"a",@progbits
	.sectionflags	@""
	.align	4
.nv.constant0._ZN10layer_norm31ln_parallel_residual_bwd_kernelINS_13Kernel_traitsIf6__halfS2_S2_fjLj2048ELj1ELj1ELj4ELj16ENS_18Kernel_traits_baseILj2048EfS2_S2_S2_fjLj128EEEEELb1ELb1ELb0EEEvNS_9BwdParamsE:
	.zero		648


//--------------------- .nv.constant0._ZN10layer_norm22ln_bwd_finalize_kernelINS_22Kernel_traits_finalizeILj2048Ef6__halfS2_S2_fjLb0ELj1024ELj4ENS_18Kernel_traits_baseILj2048EfS2_S2_S2_fjLj1024EEEEELb0ELb1EEEvNS_9BwdParamsE --------------------------
	.section	.nv.constant0._ZN10layer_norm22ln_bwd_finalize_kernelINS_22Kernel_traits_finalizeILj2048Ef6__halfS2_S2_fjLb0ELj1024ELj4ENS_18Kernel_traits_baseILj2048EfS2_S2_S2_fjLj1024EEEEELb0ELb1EEEvNS_9BwdParamsE,"a",@progbits
	.sectionflags	@""
	.align	4
.nv.constant0._ZN10layer_norm22ln_bwd_finalize_kernelINS_22Kernel_traits_finalizeILj2048Ef6__halfS2_S2_fjLb0ELj1024ELj4ENS_18Kernel_traits_baseILj2048EfS2_S2_S2_fjLj1024EEEEELb0ELb1EEEvNS_9BwdParamsE:
	.zero		648


//--------------------- .nv.constant0._ZN10layer_norm40ln_parallel_residual_bwd_finalize_kernelINS_22Kernel_traits_finalizeILj2048Ef6__halfS2_S2_fjLb0ELj1024ELj4ENS_18Kernel_traits_baseILj2048EfS2_S2_S2_fjLj1024EEEEELb1EEEvNS_9BwdParamsE --------------------------
	.section	.nv.constant0._ZN10layer_norm40ln_parallel_residual_bwd_finalize_kernelINS_22Kernel_traits_finalizeILj2048Ef6__halfS2_S2_fjLb0ELj1024ELj4ENS_18Kernel_traits_baseILj2048EfS2_S2_S2_fjLj1024EEEEELb1EEEvNS_9BwdParamsE,"a",@progbits
	.sectionflags	@""
	.align	4
.nv.constant0._ZN10layer_norm40ln_parallel_residual_bwd_finalize_kernelINS_22Kernel_traits_finalizeILj2048Ef6__halfS2_S2_fjLb0ELj1024ELj4ENS_18Kernel_traits_baseILj2048EfS2_S2_S2_fjLj1024EEEEELb1EEEvNS_9BwdParamsE:
	.zero		648


//--------------------- .nv.constant0._ZN10layer_norm31ln_parallel_residual_bwd_kernelINS_13Kernel_traitsIf6__halfS2_S2_fjLj2048ELj1ELj1ELj4ELj16ENS_18Kernel_traits_baseILj2048EfS2_S2_S2_fjLj128EEEEELb1ELb1ELb1EEEvNS_9BwdParamsE --------------------------
	.section	.nv.constant0._ZN10layer_norm31ln_parallel_residual_bwd_kernelINS_13Kernel_traitsIf6__halfS2_S2_fjLj2048ELj1ELj1ELj4ELj16ENS_18Kernel_traits_baseILj2048EfS2_S2_S2_fjLj128EEEEELb1ELb1ELb1EEEvNS_9BwdParamsE,"a",@progbits
	.sectionflags	@""
	.align	4
.nv.constant0._ZN10layer_norm31ln_parallel_residual_bwd_kernelINS_13Kernel_traitsIf6__halfS2_S2_fjLj2048ELj1ELj1ELj4ELj16ENS_18Kernel_traits_baseILj2048EfS2_S2_S2_fjLj128EEEEELb1ELb1ELb1EEEvNS_9BwdParamsE:
	.zero		648


//--------------------- .nv.constant0._ZN10layer_norm31ln_parallel_residual_bwd_kernelINS_13Kernel_traitsI6__halfS2_fS2_fjLj2048ELj1ELj1ELj4ELj16ENS_18Kernel_traits_baseILj2048ES2_S2_fS2_fjLj128EEEEELb0ELb0ELb0EEEvNS_9BwdParamsE --------------------------
	.section	.nv.constant0._ZN10layer_norm31ln_parallel_residual_bwd_kernelINS_13Kernel_traitsI6__halfS2_fS2_fjLj2048ELj1ELj1ELj4ELj16ENS_18Kernel_traits_baseILj2048ES2_S2_fS2_fjLj128EEEEELb0ELb0ELb0EEEvNS_9BwdParamsE,"a",@progbits
	.sectionflags	@""
	.align	4
.nv.constant0._ZN10layer_norm31ln_parallel_residual_bwd_kernelINS_13Kernel_traitsI6__halfS2_fS2_fjLj2048ELj1ELj1ELj4ELj16ENS_18Kernel_traits_baseILj2048ES2_S2_fS2_fjLj128EEEEELb0ELb0ELb0EEEvNS_9BwdParamsE:
	.zero		648


//--------------------- .nv.constant0._ZN10layer_norm31ln_parallel_residual_bwd_kernelINS_13Kernel_traitsI6__halfS2_fS2_fjLj2048ELj1ELj1ELj4ELj16ENS_18Kernel_traits_baseILj2048ES2_S2_fS2_fjLj128EEEEELb0ELb0ELb1EEEvNS_9BwdParamsE --------------------------
	.section	.nv.constant0._ZN10layer_norm31ln_parallel_residual_bwd_kernelINS_13Kernel_traitsI6__halfS2_fS2_fjLj2048ELj1ELj1ELj4ELj16ENS_18Kernel_traits_baseILj2048ES2_S2_fS2_fjLj128EEEEELb0ELb0ELb1EEEvNS_9BwdParamsE,"a",@progbits
	.sectionflags	@""
	.align	4
.nv.constant0._ZN10layer_norm31ln_parallel_residual_bwd_kernelINS_13Kernel_traitsI6__halfS2_fS2_fjLj2048ELj1ELj1ELj4ELj16ENS_18Kernel_traits_baseILj2048ES2_S2_fS2_fjLj128EEEEELb0ELb0ELb1EEEvNS_9BwdParamsE:
	.zero		648


//--------------------- .nv.constant0._ZN10layer_norm31ln_parallel_residual_bwd_kernelINS_13Kernel_traitsI6__halfS2_fS2_fjLj2048ELj1ELj1ELj4ELj16ENS_18Kernel_traits_baseILj2048ES2_S2_fS2_fjLj128EEEEELb0ELb1ELb0EEEvNS_9BwdParamsE --------------------------
	.section	.nv.constant0._ZN10layer_norm31ln_parallel_residual_bwd_kernelINS_13Kernel_traitsI6__halfS2_fS2_fjLj2048ELj1ELj1ELj4ELj16ENS_18Kernel_traits_baseILj2048ES2_S2_fS2_fjLj128EEEEELb0ELb1ELb0EEEvNS_9BwdParamsE,"a",@progbits
	.sectionflags	@""
	.align	4
.nv.constant0._ZN10layer_norm31ln_parallel_residual_bwd_kernelINS_13Kernel_traitsI6__halfS2_fS2_fjLj2048ELj1ELj1ELj4ELj16ENS_18Kernel_traits_baseILj2048ES2_S2_fS2_fjLj128EEEEELb0ELb1ELb0EEEvNS_9BwdParamsE:
	.zero		648


//--------------------- .nv.constant0._ZN10layer_norm31ln_parallel_residual_bwd_kernelINS_13Kernel_traitsI6__halfS2_fS2_fjLj2048ELj1ELj1ELj4ELj16ENS_18Kernel_traits_baseILj2048ES2_S2_fS2_fjLj128EEEEELb0ELb1ELb1EEEvNS_9BwdParamsE --------------------------
	.section	.nv.constant0._ZN10layer_norm31ln_parallel_residual_bwd_kernelINS_13Kernel_traitsI6__halfS2_fS2_fjLj2048ELj1ELj1ELj4ELj16ENS_18Kernel_traits_baseILj2048ES2_S2_fS2_fjLj128EEEEELb0ELb1ELb1EEEvNS_9BwdParamsE,"a",@progbits
	.sectionflags	@""
	.align	4
.nv.constant0._ZN10layer_norm31ln_parallel_residual_bwd_kernelINS_13Kernel_traitsI6__halfS2_fS2_fjLj2048ELj1ELj1ELj4ELj16ENS_18Kernel_traits_baseILj2048ES2_S2_fS2_fjLj128EEEEELb0ELb1ELb1EEEvNS_9BwdParamsE:
	.zero		648


//--------------------- .nv.constant0._ZN10layer_norm31ln_parallel_residual_bwd_kernelINS_13Kernel_traitsI6__halfS2_fS2_fjLj2048ELj1ELj1ELj4ELj16ENS_18Kernel_traits_baseILj2048ES2_S2_fS2_fjLj128EEEEELb1ELb0ELb0EEEvNS_9BwdParamsE --------------------------
	.section	.nv.constant0._ZN10layer_norm31ln_parallel_residual_bwd_kernelINS_13Kernel_traitsI6__halfS2_fS2_fjLj2048ELj1ELj1ELj4ELj16ENS_18Kernel_traits_baseILj2048ES2_S2_fS2_fjLj128EEEEELb1ELb0ELb0EEEvNS_9BwdParamsE,"a",@progbits
	.sectionflags	@""
	.align	4
.nv.constant0._ZN10layer_norm31ln_parallel_residual_bwd_kernelINS_13Kernel_traitsI6__halfS2_fS2_fjLj2048ELj1ELj1ELj4ELj16ENS_18Kernel_traits_baseILj2048ES2_S2_fS2_fjLj128EEEEELb1ELb0ELb0EEEvNS_9BwdParamsE:
	.zero		648


//--------------------- .nv.constant0._ZN10layer_norm31ln_parallel_residual_bwd_kernelINS_13Kernel_traitsI6__halfS2_fS2_fjLj2048ELj1ELj1ELj4ELj16ENS_18Kernel_traits_baseILj2048ES2_S2_fS2_fjLj128EEEEELb1ELb0ELb1EEEvNS_9BwdParamsE --------------------------
	.section	.nv.constant0._ZN10layer_norm31ln_parallel_residual_bwd_kernelINS_13Kernel_traitsI6__halfS2_fS2_fjLj2048ELj1ELj1ELj4ELj16ENS_18Kernel_traits_baseILj2048ES2_S2_fS2_fjLj128EEEEELb1ELb0ELb1EEEvNS_9BwdParamsE,"a",@progbits
	.sectionflags	@""
	.align	4
.nv.constant0._ZN10layer_norm31ln_parallel_residual_bwd_kernelINS_13Kernel_traitsI6__halfS2_fS2_fjLj2048ELj1ELj1ELj4ELj16ENS_18Kernel_traits_baseILj2048ES2_S2_fS2_fjLj128EEEEELb1ELb0ELb1EEEvNS_9BwdParamsE:
	.zero		648


//--------------------- .nv.constant0._ZN10layer_norm22ln_bwd_finalize_kernelINS_22Kernel_traits_finalizeILj2048E6__halfS2_fS2_fjLb0ELj1024ELj4ENS_18Kernel_traits_baseILj2048ES2_S2_fS2_fjLj1024EEEEELb0ELb0EEEvNS_9BwdParamsE --------------------------
	.section	.nv.constant0._ZN10layer_norm22ln_bwd_finalize_kernelINS_22Kernel_traits_finalizeILj2048E6__halfS2_fS2_fjLb0ELj1024ELj4ENS_18Kernel_traits_baseILj2048ES2_S2_fS2_fjLj1024EEEEELb0ELb0EEEvNS_9BwdParamsE,"a",@progbits
	.sectionflags	@""
	.align	4
.nv.constant0._ZN10layer_norm22ln_bwd_finalize_kernelINS_22Kernel_traits_finalizeILj2048E6__halfS2_fS2_fjLb0ELj1024ELj4ENS_18Kernel_traits_baseILj2048ES2_S2_fS2_fjLj1024EEEEELb0ELb0EEEvNS_9BwdParamsE:
	.zero		648


//--------------------- .nv.constant0._ZN10layer_norm40ln_parallel_residual_bwd_finalize_kernelINS_22Kernel_traits_finalizeILj2048E6__halfS2_fS2_fjLb0ELj1024ELj4ENS_18Kernel_traits_baseILj2048ES2_S2_fS2_fjLj1024EEEEELb0EEEvNS_9BwdParamsE --------------------------
	.section	.nv.constant0._ZN10layer_norm40ln_parallel_residual_bwd_finalize_kernelINS_22Kernel_traits_finalizeILj2048E6__halfS2_fS2_fjLb0ELj1024ELj4ENS_18Kernel_traits_baseILj2048ES2_S2_fS2_fjLj1024EEEEELb0EEEvNS_9BwdParamsE,"a",@progbits
	.sectionflags	@""
	.align	4
.nv.constant0._ZN10layer_norm40ln_parallel_residual_bwd_finalize_kernelINS_22Kernel_traits_finalizeILj2048E6__halfS2_fS2_fjLb0ELj1024ELj4ENS_18Kernel_traits_baseILj2048ES2_S2_fS2_fjLj1024EEEEELb0EEEvNS_9BwdParamsE:
	.zero		648


//--------------------- .nv.constant0._ZN10layer_norm31ln_parallel_residual_bwd_kernelINS_13Kernel_traitsI6__halfS2_fS2_fjLj2048ELj1ELj1ELj4ELj16ENS_18Kernel_traits_baseILj2048ES2_S2_fS2_fjLj128EEEEELb1ELb1ELb0EEEvNS_9BwdParamsE --------------------------
	.section	.nv.constant0._ZN10layer_norm31ln_parallel_residual_bwd_kernelINS_13Kernel_traitsI6__halfS2_fS2_fjLj2048ELj1ELj1ELj4ELj16ENS_18Kernel_traits_baseILj2048ES2_S2_fS2_fjLj128EEEEELb1ELb1ELb0EEEvNS_9BwdParamsE,"a",@progbits
	.sectionflags	@""
	.align	4
.nv.constant0._ZN10layer_norm31ln_parallel_residual_bwd_kernelINS_13Kernel_traitsI6__halfS2_fS2_fjLj2048ELj1ELj1ELj4ELj16ENS_18Kernel_traits_baseILj2048ES2_S2_fS2_fjLj128EEEEELb1ELb1ELb0EEEvNS_9BwdParamsE:
	.zero		648


//--------------------- .nv.constant0._ZN10layer_norm22ln_bwd_finalize_kernelINS_22Kernel_traits_finalizeILj2048E6__halfS2_fS2_fjLb0ELj1024ELj4ENS_18Kernel_traits_baseILj2048ES2_S2_fS2_fjLj1024EEEEELb0ELb1EEEvNS_9BwdParamsE --------------------------
	.section	.nv.constant0._ZN10layer_norm22ln_bwd_finalize_kernelINS_22Kernel_traits_finalizeILj2048E6__halfS2_fS2_fjLb0ELj1024ELj4ENS_18Kernel_traits_baseILj2048ES2_S2_fS2_fjLj1024EEEEELb0ELb1EEEvNS_9BwdParamsE,"a",@progbits
	.sectionflags	@""
	.align	4
.nv.constant0._ZN10layer_norm22ln_bwd_finalize_kernelINS_22Kernel_traits_finalizeILj2048E6__halfS2_fS2_fjLb0ELj1024ELj4ENS_18Kernel_traits_baseILj2048ES2_S2_fS2_fjLj1024EEEEELb0ELb1EEEvNS_9BwdParamsE:
	.zero		648


//--------------------- .nv.constant0._ZN10layer_norm40ln_parallel_residual_bwd_finalize_kernelINS_22Kernel_traits_finalizeILj2048E6__halfS2_fS2_fjLb0ELj1024ELj4ENS_18Kernel_traits_baseILj2048ES2_S2_fS2_fjLj1024EEEEELb1EEEvNS_9BwdParamsE --------------------------
	.section	.nv.constant0._ZN10layer_norm40ln_parallel_residual_bwd_finalize_kernelINS_22Kernel_traits_finalizeILj2048E6__halfS2_fS2_fjLb0ELj1024ELj4ENS_18Kernel_traits_baseILj2048ES2_S2_fS2_fjLj1024EEEEELb1EEEvNS_9BwdParamsE,"a",@progbits
	.sectionflags	@""
	.align	4
.nv.constant0._ZN10layer_norm40ln_parallel_residual_bwd_finalize_kernelINS_22Kernel_traits_finalizeILj2048E6__halfS2_fS2_fjLb0ELj1024ELj4ENS_18Kernel_traits_baseILj2048ES2_S2_fS2_fjLj1024EEEEELb1EEEvNS_9BwdParamsE:
	.zero		648


//--------------------- .nv.constant0._ZN10layer_norm31ln_parallel_residual_bwd_kernelINS_13Kernel_traitsI6__halfS2_fS2_fjLj2048ELj1ELj1ELj4ELj16ENS_18Kernel_traits_baseILj2048ES2_S2_fS2_fjLj128EEEEELb1ELb1ELb1EEEvNS_9BwdParamsE --------------------------
	.section	.nv.constant0._ZN10layer_norm31ln_parallel_residual_bwd_kernelINS_13Kernel_traitsI6__halfS2_fS2_fjLj2048ELj1ELj1ELj4ELj16ENS_18Kernel_traits_baseILj2048ES2_S2_fS2_fjLj128EEEEELb1ELb1ELb1EEEvNS_9BwdParamsE,"a",@progbits
	.sectionflags	@""
	.align	4
.nv.constant0._ZN10layer_norm31ln_parallel_residual_bwd_kernelINS_13Kernel_traitsI6__halfS2_fS2_fjLj2048ELj1ELj1ELj4ELj16ENS_18Kernel_traits_baseILj2048ES2_S2_fS2_fjLj128EEEEELb1ELb1ELb1EEEvNS_9BwdParamsE:
	.zero		648


//--------------------- .nv.constant0._ZN10layer_norm31ln_parallel_residual_bwd_kernelINS_13Kernel_traitsIf6__halffS2_fjLj2048ELj1ELj1ELj4ELj16ENS_18Kernel_traits_baseILj2048EfS2_fS2_fjLj128EEEEELb0ELb0ELb0EEEvNS_9BwdParamsE --------------------------
	.section	.nv.constant0._ZN10layer_norm31ln_parallel_residual_bwd_kernelINS_13Kernel_traitsIf6__halffS2_fjLj2048ELj1ELj1ELj4ELj16ENS_18Kernel_traits_baseILj2048EfS2_fS2_fjLj128EEEEELb0ELb0ELb0EEEvNS_9BwdParamsE,"a",@progbits
	.sectionflags	@""
	.align	4
.nv.constant0._ZN10layer_norm31ln_parallel_residual_bwd_kernelINS_13Kernel_traitsIf6__halffS2_fjLj2048ELj1ELj1ELj4ELj16ENS_18Kernel_traits_baseILj2048EfS2_fS2_fjLj128EEEEELb0ELb0ELb0EEEvNS_9BwdParamsE:
	.zero		648


//--------------------- .nv.constant0._ZN10layer_norm31ln_parallel_residual_bwd_kernelINS_13Kernel_traitsIf6__halffS2_fjLj2048ELj1ELj1ELj4ELj16ENS_18Kernel_traits_baseILj2048EfS2_fS2_fjLj128EEEEELb0ELb0ELb1EEEvNS_9BwdParamsE --------------------------
	.section	.nv.constant0._ZN10layer_norm31ln_parallel_residual_bwd_kernelINS_13Kernel_traitsIf6__halffS2_fjLj2048ELj1ELj1ELj4ELj16ENS_18Kernel_traits_baseILj2048EfS2_fS2_fjLj128EEEEELb0ELb0ELb1EEEvNS_9BwdParamsE,"a",@progbits
	.sectionflags	@""
	.align	4
.nv.constant0._ZN10layer_norm31ln_parallel_residual_bwd_kernelINS_13Kernel_traitsIf6__halffS2_fjLj2048ELj1ELj1ELj4ELj16ENS_18Kernel_traits_baseILj2048EfS2_fS2_fjLj128EEEEELb0ELb0ELb1EEEvNS_9BwdParamsE:
	.zero		648


//--------------------- .nv.constant0._ZN10layer_norm31ln_parallel_residual_bwd_kernelINS_13Kernel_traitsIf6__halffS2_fjLj2048ELj1ELj1ELj4ELj16ENS_18Kernel_traits_baseILj2048EfS2_fS2_fjLj128EEEEELb0ELb1ELb0EEEvNS_9BwdParamsE --------------------------
	.section	.nv.constant0._ZN10layer_norm31ln_parallel_residual_bwd_kernelINS_13Kernel_traitsIf6__halffS2_fjLj2048ELj1ELj1ELj4ELj16ENS_18Kernel_traits_baseILj2048EfS2_fS2_fjLj128EEEEELb0ELb1ELb0EEEvNS_9BwdParamsE,"a",@progbits
	.sectionflags	@""
	.align	4
.nv.constant0._ZN10layer_norm31ln_parallel_residual_bwd_kernelINS_13Kernel_traitsIf6__halffS2_fjLj2048ELj1ELj1ELj4ELj16ENS_18Kernel_traits_baseILj2048EfS2_fS2_fjLj128EEEEELb0ELb1ELb0EEEvNS_9BwdParamsE:
	.zero		648


//--------------------- .nv.constant0._ZN10layer_norm31ln_parallel_residual_bwd_kernelINS_13Kernel_traitsIf6__halffS2_fjLj2048ELj1ELj1ELj4ELj16ENS_18Kernel_traits_baseILj2048EfS2_fS2_fjLj128EEEEELb0ELb1ELb1EEEvNS_9BwdParamsE --------------------------
	.section	.nv.constant0._ZN10layer_norm31ln_parallel_residual_bwd_kernelINS_13Kernel_traitsIf6__halffS2_fjLj2048ELj1ELj1ELj4ELj16ENS_18Kernel_traits_baseILj2048EfS2_fS2_fjLj128EEEEELb0ELb1ELb1EEEvNS_9BwdParamsE,"a",@progbits
	.sectionflags	@""
	.align	4
.nv.constant0._ZN10layer_norm31ln_parallel_residual_bwd_kernelINS_13Kernel_traitsIf6__halffS2_fjLj2048ELj1ELj1ELj4ELj16ENS_18Kernel_traits_baseILj2048EfS2_fS2_fjLj128EEEEELb0ELb1ELb1EEEvNS_9BwdParamsE:
	.zero		648


//--------------------- .nv.constant0._ZN10layer_norm31ln_parallel_residual_bwd_kernelINS_13Kernel_traitsIf6__halffS2_fjLj2048ELj1ELj1ELj4ELj16ENS_18Kernel_traits_baseILj2048EfS2_fS2_fjLj128EEEEELb1ELb0ELb0EEEvNS_9BwdParamsE --------------------------
	.section	.nv.constant0._ZN10layer_norm31ln_parallel_residual_bwd_kernelINS_13Kernel_traitsIf6__halffS2_fjLj2048ELj1ELj1ELj4ELj16ENS_18Kernel_traits_baseILj2048EfS2_fS2_fjLj128EEEEELb1ELb0ELb0EEEvNS_9BwdParamsE,"a",@progbits
	.sectionflags	@""
	.align	4
.nv.constant0._ZN10layer_norm31ln_parallel_residual_bwd_kernelINS_13Kernel_traitsIf6__halffS2_fjLj2048ELj1ELj1ELj4ELj16ENS_18Kernel_traits_baseILj2048EfS2_fS2_fjLj128EEEEELb1ELb0ELb0EEEvNS_9BwdParamsE:
	.zero		648


//--------------------- .nv.constant0._ZN10layer_norm31ln_parallel_residual_bwd_kernelINS_13Kernel_traitsIf6__halffS2_fjLj2048ELj1ELj1ELj4ELj16ENS_18Kernel_traits_baseILj2048EfS2_fS2_fjLj128EEEEELb1ELb0ELb1EEEvNS_9BwdParamsE --------------------------
	.section	.nv.constant0._ZN10layer_norm31ln_parallel_residual_bwd_kernelINS_13Kernel_traitsIf6__halffS2_fjLj2048ELj1ELj1ELj4ELj16ENS_18Kernel_traits_baseILj2048EfS2_fS2_fjLj128EEEEELb1ELb0ELb1EEEvNS_9BwdParamsE,"a",@progbits
	.sectionflags	@""
	.align	4
.nv.constant0._ZN10layer_norm31ln_parallel_residual_bwd_kernelINS_13Kernel_traitsIf6__halffS2_fjLj2048ELj1ELj1ELj4ELj16ENS_18Kernel_traits_baseILj2048EfS2_fS2_fjLj128EEEEELb1ELb0ELb1EEEvNS_9BwdParamsE:
	.zero		648


//--------------------- .nv.constant0._ZN10layer_norm22ln_bwd_finalize_kernelINS_22Kernel_traits_finalizeILj2048Ef6__halffS2_fjLb0ELj1024ELj4ENS_18Kernel_traits_baseILj2048EfS2_fS2_fjLj1024EEEEELb0ELb0EEEvNS_9BwdParamsE --------------------------
	.section	.nv.constant0._ZN10layer_norm22ln_bwd_finalize_kernelINS_22Kernel_traits_finalizeILj2048Ef6__halffS2_fjLb0ELj1024ELj4ENS_18Kernel_traits_baseILj2048EfS2_fS2_fjLj1024EEEEELb0ELb0EEEvNS_9BwdParamsE,"a",@progbits
	.sectionflags	@""
	.align	4
.nv.constant0._ZN10layer_norm22ln_bwd_finalize_kernelINS_22Kernel_traits_finalizeILj2048Ef6__halffS2_fjLb0ELj1024ELj4ENS_18Kernel_traits_baseILj2048EfS2_fS2_fjLj1024EEEEELb0ELb0EEEvNS_9BwdParamsE:
	.zero		648


//--------------------- .nv.constant0._ZN10layer_norm40ln_parallel_residual_bwd_finalize_kernelINS_22Kernel_traits_finalizeILj2048Ef6__halffS2_fjLb0ELj1024ELj4ENS_18Kernel_traits_baseILj2048EfS2_fS2_fjLj1024EEEEELb0EEEvNS_9BwdParamsE --------------------------
	.section	.nv.constant0._ZN10layer_norm40ln_parallel_residual_bwd_finalize_kernelINS_22Kernel_traits_finalizeILj2048Ef6__halffS2_fjLb0ELj1024ELj4ENS_18Kernel_traits_baseILj2048EfS2_fS2_fjLj1024EEEEELb0EEEvNS_9BwdParamsE,"a",@progbits
	.sectionflags	@""
	.align	4
.nv.constant0._ZN10layer_norm40ln_parallel_residual_bwd_finalize_kernelINS_22Kernel_traits_finalizeILj2048Ef6__halffS2_fjLb0ELj1024ELj4ENS_18Kernel_traits_baseILj2048EfS2_fS2_fjLj1024EEEEELb0EEEvNS_9BwdParamsE:
	.zero		648


//--------------------- .nv.constant0._ZN10layer_norm31ln_parallel_residual_bwd_kernelINS_13Kernel_traitsIf6__halffS2_fjLj2048ELj1ELj1ELj4ELj16ENS_18Kernel_traits_baseILj2048EfS2_fS2_fjLj128EEEEELb1ELb1ELb0EEEvNS_9BwdParamsE --------------------------
	.section	.nv.constant0._ZN10layer_norm31ln_parallel_residual_bwd_kernelINS_13Kernel_traitsIf6__halffS2_fjLj2048ELj1ELj1ELj4ELj16ENS_18Kernel_traits_baseILj2048EfS2_fS2_fjLj128EEEEELb1ELb1ELb0EEEvNS_9BwdParamsE,"a",@progbits
	.sectionflags	@""
	.align	4
.nv.constant0._ZN10layer_norm31ln_parallel_residual_bwd_kernelINS_13Kernel_traitsIf6__halffS2_fjLj2048ELj1ELj1ELj4ELj16ENS_18Kernel_traits_baseILj2048EfS2_fS2_fjLj128EEEEELb1ELb1ELb0EEEvNS_9BwdParamsE:
	.zero		648


//--------------------- .nv.constant0._ZN10layer_norm22ln_bwd_finalize_kernelINS_22Kernel_traits_finalizeILj2048Ef6__halffS2_fjLb0ELj1024ELj4ENS_18Kernel_traits_baseILj2048EfS2_fS2_fjLj1024EEEEELb0ELb1EEEvNS_9BwdParamsE --------------------------
	.section	.nv.constant0._ZN10layer_norm22ln_bwd_finalize_kernelINS_22Kernel_traits_finalizeILj2048Ef6__halffS2_fjLb0ELj1024ELj4ENS_18Kernel_traits_baseILj2048EfS2_fS2_fjLj1024EEEEELb0ELb1EEEvNS_9BwdParamsE,"a",@progbits
	.sectionflags	@""
	.align	4
.nv.constant0._ZN10layer_norm22ln_bwd_finalize_kernelINS_22Kernel_traits_finalizeILj2048Ef6__halffS2_fjLb0ELj1024ELj4ENS_18Kernel_traits_baseILj2048EfS2_fS2_fjLj1024EEEEELb0ELb1EEEvNS_9BwdParamsE:
	.zero		648


//--------------------- .nv.constant0._ZN10layer_norm40ln_parallel_residual_bwd_finalize_kernelINS_22Kernel_traits_finalizeILj2048Ef6__halffS2_fjLb0ELj1024ELj4ENS_18Kernel_traits_baseILj2048EfS2_fS2_fjLj1024EEEEELb1EEEvNS_9BwdParamsE --------------------------
	.section	.nv.constant0._ZN10layer_norm40ln_parallel_residual_bwd_finalize_kernelINS_22Kernel_traits_finalizeILj2048Ef6__halffS2_fjLb0ELj1024ELj4ENS_18Kernel_traits_baseILj2048EfS2_fS2_fjLj1024EEEEELb1EEEvNS_9BwdParamsE,"a",@progbits
	.sectionflags	@""
	.align	4
.nv.constant0._ZN10layer_norm40ln_parallel_residual_bwd_finalize_kernelINS_22Kernel_traits_finalizeILj2048Ef6__halffS2_fjLb0ELj1024ELj4ENS_18Kernel_traits_baseILj2048EfS2_fS2_fjLj1024EEEEELb1EEEvNS_9BwdParamsE:
	.zero		648


//--------------------- .nv.constant0._ZN10layer_norm31ln_parallel_residual_bwd_kernelINS_13Kernel_traitsIf6__halffS2_fjLj2048ELj1ELj1ELj4ELj16ENS_18Kernel_traits_baseILj2048EfS2_fS2_fjLj128EEEEELb1ELb1ELb1EEEvNS_9BwdParamsE --------------------------
	.section	.nv.constant0._ZN10layer_norm31ln_parallel_residual_bwd_kernelINS_13Kernel_traitsIf6__halffS2_fjLj2048ELj1ELj1ELj4ELj16ENS_18Kernel_traits_baseILj2048EfS2_fS2_fjLj128EEEEELb1ELb1ELb1EEEvNS_9BwdParamsE,"a",@progbits
	.sectionflags	@""
	.align	4
.nv.constant0._ZN10layer_norm31ln_parallel_residual_bwd_kernelINS_13Kernel_traitsIf6__halffS2_fjLj2048ELj1ELj1ELj4ELj16ENS_18Kernel_traits_baseILj2048EfS2_fS2_fjLj128EEEEELb1ELb1ELb1EEEvNS_9BwdParamsE:
	.zero		648


//--------------------- .nv.constant0._ZN10layer_norm31ln_parallel_residual_bwd_kernelINS_13Kernel_traitsI6__halfffffjLj2048ELj1ELj1ELj4ELj16ENS_18Kernel_traits_baseILj2048ES2_ffffjLj128EEEEELb0ELb0ELb0EEEvNS_9BwdParamsE --------------------------
	.section	.nv.constant0._ZN10layer_norm31ln_parallel_residual_bwd_kernelINS_13Kernel_traitsI6__halfffffjLj2048ELj1ELj1ELj4ELj16ENS_18Kernel_traits_baseILj2048ES2_ffffjLj128EEEEELb0ELb0ELb0EEEvNS_9BwdParamsE,"a",@progbits
	.sectionflags	@""
	.align	4
.nv.constant0._ZN10layer_norm31ln_parallel_residual_bwd_kernelINS_13Kernel_traitsI6__halfffffjLj2048ELj1ELj1ELj4ELj16ENS_18Kernel_traits_baseILj2048ES2_ffffjLj128EEEEELb0ELb0ELb0EEEvNS_9BwdParamsE:
	.zero		648


//--------------------- .nv.constant0._ZN10layer_norm31ln_parallel_residual_bwd_kernelINS_13Kernel_traitsI6__halfffffjLj2048ELj1ELj1ELj4ELj16ENS_18Kernel_traits_baseILj2048ES2_ffffjLj128EEEEELb0ELb0ELb1EEEvNS_9BwdParamsE --------------------------
	.section	.nv.constant0._ZN10layer_norm31ln_parallel_residual_bwd_kernelINS_13Kernel_traitsI6__halfffffjLj2048ELj1ELj1ELj4ELj16ENS_18Kernel_traits_baseILj2048ES2_ffffjLj128EEEEELb0ELb0ELb1EEEvNS_9BwdParamsE,"a",@progbits
	.sectionflags	@""
	.align	4
.nv.constant0._ZN10layer_norm31ln_parallel_residual_bwd_kernelINS_13Kernel_traitsI6__halfffffjLj2048ELj1ELj1ELj4ELj16ENS_18Kernel_traits_baseILj2048ES2_ffffjLj128EEEEELb0ELb0ELb1EEEvNS_9BwdParamsE:
	.zero		648


//--------------------- .nv.constant0._ZN10layer_norm31ln_parallel_residual_bwd_kernelINS_13Kernel_traitsI6__halfffffjLj2048ELj1ELj1ELj4ELj16ENS_18Kernel_traits_baseILj2048ES2_ffffjLj128EEEEELb0ELb1ELb0EEEvNS_9BwdParamsE --------------------------
	.section	.nv.constant0._ZN10layer_norm31ln_parallel_residual_bwd_kernelINS_13Kernel_traitsI6__halfffffjLj2048ELj1ELj1ELj4ELj16ENS_18Kernel_traits_baseILj2048ES2_ffffjLj128EEEEELb0ELb1ELb0EEEvNS_9BwdParamsE,"a",@progbits
	.sectionflags	@""
	.align	4
.nv.constant0._ZN10layer_norm31ln_parallel_residual_bwd_kernelINS_13Kernel_traitsI6__halfffffjLj2048ELj1ELj1ELj4ELj16ENS_18Kernel_traits_baseILj2048ES2_ffffjLj128EEEEELb0ELb1ELb0EEEvNS_9BwdParamsE:
	.zero		648


//--------------------- .nv.constant0._ZN10layer_norm31ln_parallel_residual_bwd_kernelINS_13Kernel_traitsI6__halfffffjLj2048ELj1ELj1ELj4ELj16ENS_18Kernel_traits_baseILj2048ES2_ffffjLj128EEEEELb0ELb1ELb1EEEvNS_9BwdParamsE --------------------------
	.section	.nv.constant0._ZN10layer_norm31ln_parallel_residual_bwd_kernelINS_13Kernel_traitsI6__halfffffjLj2048ELj1ELj1ELj4ELj16ENS_18Kernel_traits_baseILj2048ES2_ffffjLj128EEEEELb0ELb1ELb1EEEvNS_9BwdParamsE,"a",@progbits
	.sectionflags	@""
	.align	4
.nv.constant0._ZN10layer_norm31ln_parallel_residual_bwd_kernelINS_13Kernel_traitsI6__halfffffjLj2048ELj1ELj1ELj4ELj16ENS_18Kernel_traits_baseILj2048ES2_ffffjLj128EEEEELb0ELb1ELb1EEEvNS_9BwdParamsE:
	.zero		648


//--------------------- .nv.constant0._ZN10layer_norm31ln_parallel_residual_bwd_kernelINS_13Kernel_traitsI6__halfffffjLj2048ELj1ELj1ELj4ELj16ENS_18Kernel_traits_baseILj2048ES2_ffffjLj128EEEEELb1ELb0ELb0EEEvNS_9BwdParamsE --------------------------
	.section	.nv.constant0._ZN10layer_norm31ln_parallel_residual_bwd_kernelINS_13Kernel_traitsI6__halfffffjLj2048ELj1ELj1ELj4ELj16ENS_18Kernel_traits_baseILj2048ES2_ffffjLj128EEEEELb1ELb0ELb0EEEvNS_9BwdParamsE,"a",@progbits
	.sectionflags	@""
	.align	4
.nv.constant0._ZN10layer_norm31ln_parallel_residual_bwd_kernelINS_13Kernel_traitsI6__halfffffjLj2048ELj1ELj1ELj4ELj16ENS_18Kernel_traits_baseILj2048ES2_ffffjLj128EEEEELb1ELb0ELb0EEEvNS_9BwdParamsE:
	.zero		648


//--------------------- .nv.constant0._ZN10layer_norm31ln_parallel_residual_bwd_kernelINS_13Kernel_traitsI6__halfffffjLj2048ELj1ELj1ELj4ELj16ENS_18Kernel_traits_baseILj2048ES2_ffffjLj128EEEEELb1ELb0ELb1EEEvNS_9BwdParamsE --------------------------
	.section	.nv.constant0._ZN10layer_norm31ln_parallel_residual_bwd_kernelINS_13Kernel_traitsI6__halfffffjLj2048ELj1ELj1ELj4ELj16ENS_18Kernel_traits_baseILj2048ES2_ffffjLj128EEEEELb1ELb0ELb1EEEvNS_9BwdParamsE,"a",@progbits
	.sectionflags	@""
	.align	4
.nv.constant0._ZN10layer_norm31ln_parallel_residual_bwd_kernelINS_13Kernel_traitsI6__halfffffjLj2048ELj1ELj1ELj4ELj16ENS_18Kernel_traits_baseILj2048ES2_ffffjLj128EEEEELb1ELb0ELb1EEEvNS_9BwdParamsE:
	.zero		648


//--------------------- .nv.constant0._ZN10layer_norm22ln_bwd_finalize_kernelINS_22Kernel_traits_finalizeILj2048E6__halfffffjLb0ELj1024ELj4ENS_18Kernel_traits_baseILj2048ES2_ffffjLj1024EEEEELb0ELb0EEEvNS_9BwdParamsE --------------------------
	.section	.nv.constant0._ZN10layer_norm22ln_bwd_finalize_kernelINS_22Kernel_traits_finalizeILj2048E6__halfffffjLb0ELj1024ELj4ENS_18Kernel_traits_baseILj2048ES2_ffffjLj1024EEEEELb0ELb0EEEvNS_9BwdParamsE,"a",@progbits
	.sectionflags	@""
	.align	4
.nv.constant0._ZN10layer_norm22ln_bwd_finalize_kernelINS_22Kernel_traits_finalizeILj2048E6__halfffffjLb0ELj1024ELj4ENS_18Kernel_traits_baseILj2048ES2_ffffjLj1024EEEEELb0ELb0EEEvNS_9BwdParamsE:
	.zero		648


//--------------------- .nv.constant0._ZN10layer_norm40ln_parallel_residual_bwd_finalize_kernelINS_22Kernel_traits_finalizeILj2048E6__halfffffjLb0ELj1024ELj4ENS_18Kernel_traits_baseILj2048ES2_ffffjLj1024EEEEELb0EEEvNS_9BwdParamsE --------------------------
	.section	.nv.constant0._ZN10layer_norm40ln_parallel_residual_bwd_finalize_kernelINS_22Kernel_traits_finalizeILj2048E6__halfffffjLb0ELj1024ELj4ENS_18Kernel_traits_baseILj2048ES2_ffffjLj1024EEEEELb0EEEvNS_9BwdParamsE,"a",@progbits
	.sectionflags	@""
	.align	4
.nv.constant0._ZN10layer_norm40ln_parallel_residual_bwd_finalize_kernelINS_22Kernel_traits_finalizeILj2048E6__halfffffjLb0ELj1024ELj4ENS_18Kernel_traits_baseILj2048ES2_ffffjLj1024EEEEELb0EEEvNS_9BwdParamsE:
	.zero		648


//--------------------- .nv.constant0._ZN10layer_norm31ln_parallel_residual_bwd_kernelINS_13Kernel_traitsI6__halfffffjLj2048ELj1ELj1ELj4ELj16ENS_18Kernel_traits_baseILj2048ES2_ffffjLj128EEEEELb1ELb1ELb0EEEvNS_9BwdParamsE --------------------------
	.section	.nv.constant0._ZN10layer_norm31ln_parallel_residual_bwd_kernelINS_13Kernel_traitsI6__halfffffjLj2048ELj1ELj1ELj4ELj16ENS_18Kernel_traits_baseILj2048ES2_ffffjLj128EEEEELb1ELb1ELb0EEEvNS_9BwdParamsE,"a",@progbits
	.sectionflags	@""
	.align	4
.nv.constant0._ZN10layer_norm31ln_parallel_residual_bwd_kernelINS_13Kernel_traitsI6__halfffffjLj2048ELj1ELj1ELj4ELj16ENS_18Kernel_traits_baseILj2048ES2_ffffjLj128EEEEELb1ELb1ELb0EEEvNS_9BwdParamsE:
	.zero		648


//--------------------- .nv.constant0._ZN10layer_norm22ln_bwd_finalize_kernelINS_22Kernel_traits_finalizeILj2048E6__halfffffjLb0ELj1024ELj4ENS_18Kernel_traits_baseILj2048ES2_ffffjLj1024EEEEELb0ELb1EEEvNS_9BwdParamsE --------------------------
	.section	.nv.constant0._ZN10layer_norm22ln_bwd_finalize_kernelINS_22Kernel_traits_finalizeILj2048E6__halfffffjLb0ELj1024ELj4ENS_18Kernel_traits_baseILj2048ES2_ffffjLj1024EEEEELb0ELb1EEEvNS_9BwdParamsE,"a",@progbits
	.sectionflags	@""
	.align	4
.nv.constant0._ZN10layer_norm22ln_bwd_finalize_kernelINS_22Kernel_traits_finalizeILj2048E6__halfffffjLb0ELj1024ELj4ENS_18Kernel_traits_baseILj2048ES2_ffffjLj1024EEEEELb0ELb1EEEvNS_9BwdParamsE:
	.zero		648


//--------------------- .nv.constant0._ZN10layer_norm40ln_parallel_residual_bwd_finalize_kernelINS_22Kernel_traits_finalizeILj2048E6__halfffffjLb0ELj1024ELj4ENS_18Kernel_traits_baseILj2048ES2_ffffjLj1024EEEEELb1EEEvNS_9BwdParamsE --------------------------
	.section	.nv.constant0._ZN10layer_norm40ln_parallel_residual_bwd_finalize_kernelINS_22Kernel_traits_finalizeILj2048E6__halfffffjLb0ELj1024ELj4ENS_18Kernel_traits_baseILj2048ES2_ffffjLj1024EEEEELb1EEEvNS_9BwdParamsE,"a",@progbits
	.sectionflags	@""
	.align	4
.nv.constant0._ZN10layer_norm40ln_parallel_residual_bwd_finalize_kernelINS_22Kernel_traits_finalizeILj2048E6__halfffffjLb0ELj1024ELj4ENS_18Kernel_traits_baseILj2048ES2_ffffjLj1024EEEEELb1EEEvNS_9BwdParamsE:
	.zero		648


//--------------------- .nv.constant0._ZN10layer_norm31ln_parallel_residual_bwd_kernelINS_13Kernel_traitsI6__halfffffjLj2048ELj1ELj1ELj4ELj16ENS_18Kernel_traits_baseILj2048ES2_ffffjLj128EEEEELb1ELb1ELb1EEEvNS_9BwdParamsE --------------------------
	.section	.nv.constant0._ZN10layer_norm31ln_parallel_residual_bwd_kernelINS_13Kernel_traitsI6__halfffffjLj2048ELj1ELj1ELj4ELj16ENS_18Kernel_traits_baseILj2048ES2_ffffjLj128EEEEELb1ELb1ELb1EEEvNS_9BwdParamsE,"a",@progbits
	.sectionflags	@""
	.align	4
.nv.constant0._ZN10layer_norm31ln_parallel_residual_bwd_kernelINS_13Kernel_traitsI6__halfffffjLj2048ELj1ELj1ELj4ELj16ENS_18Kernel_traits_baseILj2048ES2_ffffjLj128EEEEELb1ELb1ELb1EEEvNS_9BwdParamsE:
	.zero		648


//--------------------- .nv.constant0._ZN10layer_norm31ln_parallel_residual_bwd_kernelINS_13Kernel_traitsIfffffjLj2048ELj1ELj1ELj4ELj16ENS_18Kernel_traits_baseILj2048EfffffjLj128EEEEELb0ELb0ELb0EEEvNS_9BwdParamsE --------------------------
	.section	.nv.constant0._ZN10layer_norm31ln_parallel_residual_bwd_kernelINS_13Kernel_traitsIfffffjLj2048ELj1ELj1ELj4ELj16ENS_18Kernel_traits_baseILj2048EfffffjLj128EEEEELb0ELb0ELb0EEEvNS_9BwdParamsE,"a",@progbits
	.sectionflags	@""
	.align	4
.nv.constant0._ZN10layer_norm31ln_parallel_residual_bwd_kernelINS_13Kernel_traitsIfffffjLj2048ELj1ELj1ELj4ELj16ENS_18Kernel_traits_baseILj2048EfffffjLj128EEEEELb0ELb0ELb0EEEvNS_9BwdParamsE:
	.zero		648


//--------------------- .nv.constant0._ZN10layer_norm31ln_parallel_residual_bwd_kernelINS_13Kernel_traitsIfffffjLj2048ELj1ELj1ELj4ELj16ENS_18Kernel_traits_baseILj2048EfffffjLj128EEEEELb0ELb0ELb1EEEvNS_9BwdParamsE --------------------------
	.section	.nv.constant0._ZN10layer_norm31ln_parallel_residual_bwd_kernelINS_13Kernel_traitsIfffffjLj2048ELj1ELj1ELj4ELj16ENS_18Kernel_traits_baseILj2048EfffffjLj128EEEEELb0ELb0ELb1EEEvNS_9BwdParamsE,"a",@progbits
	.sectionflags	@""
	.align	4
.nv.constant0._ZN10layer_norm31ln_parallel_residual_bwd_kernelINS_13Kernel_traitsIfffffjLj2048ELj1ELj1ELj4ELj16ENS_18Kernel_traits_baseILj2048EfffffjLj128EEEEELb0ELb0ELb1EEEvNS_9BwdParamsE:
	.zero		648


//--------------------- .nv.constant0._ZN10layer_norm31ln_parallel_residual_bwd_kernelINS_13Kernel_traitsIfffffjLj2048ELj1ELj1ELj4ELj16ENS_18Kernel_traits_baseILj2048EfffffjLj128EEEEELb0ELb1ELb0EEEvNS_9BwdParamsE --------------------------
	.section	.nv.constant0._ZN10layer_norm31ln_parallel_residual_bwd_kernelINS_13Kernel_traitsIfffffjLj2048ELj1ELj1ELj4ELj16ENS_18Kernel_traits_baseILj2048EfffffjLj128EEEEELb0ELb1ELb0EEEvNS_9BwdParamsE,"a",@progbits
	.sectionflags	@""
	.align	4
.nv.constant0._ZN10layer_norm31ln_parallel_residual_bwd_kernelINS_13Kernel_traitsIfffffjLj2048ELj1ELj1ELj4ELj16ENS_18Kernel_traits_baseILj2048EfffffjLj128EEEEELb0ELb1ELb0EEEvNS_9BwdParamsE:
	.zero		648


//--------------------- .nv.constant0._ZN10layer_norm31ln_parallel_residual_bwd_kernelINS_13Kernel_traitsIfffffjLj2048ELj1ELj1ELj4ELj16ENS_18Kernel_traits_baseILj2048EfffffjLj128EEEEELb0ELb1ELb1EEEvNS_9BwdParamsE --------------------------
	.section	.nv.constant0._ZN10layer_norm31ln_parallel_residual_bwd_kernelINS_13Kernel_traitsIfffffjLj2048ELj1ELj1ELj4ELj16ENS_18Kernel_traits_baseILj2048EfffffjLj128EEEEELb0ELb1ELb1EEEvNS_9BwdParamsE,"a",@progbits
	.sectionflags	@""
	.align	4
.nv.constant0._ZN10layer_norm31ln_parallel_residual_bwd_kernelINS_13Kernel_traitsIfffffjLj2048ELj1ELj1ELj4ELj16ENS_18Kernel_traits_baseILj2048EfffffjLj128EEEEELb0ELb1ELb1EEEvNS_9BwdParamsE:
	.zero		648


//--------------------- .nv.constant0._ZN10layer_norm31ln_parallel_residual_bwd_kernelINS_13Kernel_traitsIfffffjLj2048ELj1ELj1ELj4ELj16ENS_18Kernel_traits_baseILj2048EfffffjLj128EEEEELb1ELb0ELb0EEEvNS_9BwdParamsE --------------------------
	.section	.nv.constant0._ZN10layer_norm31ln_parallel_residual_bwd_kernelINS_13Kernel_traitsIfffffjLj2048ELj1ELj1ELj4ELj16ENS_18Kernel_traits_baseILj2048EfffffjLj128EEEEELb1ELb0ELb0EEEvNS_9BwdParamsE,"a",@progbits
	.sectionflags	@""
	.align	4
.nv.constant0._ZN10layer_norm31ln_parallel_residual_bwd_kernelINS_13Kernel_traitsIfffffjLj2048ELj1ELj1ELj4ELj16ENS_18Kernel_traits_baseILj2048EfffffjLj128EEEEELb1ELb0ELb0EEEvNS_9BwdParamsE:
	.zero		648


//--------------------- .nv.constant0._ZN10layer_norm31ln_parallel_residual_bwd_kernelINS_13Kernel_traitsIfffffjLj2048ELj1ELj1ELj4ELj16ENS_18Kernel_traits_baseILj2048EfffffjLj128EEEEELb1ELb0ELb1EEEvNS_9BwdParamsE --------------------------
	.section	.nv.constant0._ZN10layer_norm31ln_parallel_residual_bwd_kernelINS_13Kernel_traitsIfffffjLj2048ELj1ELj1ELj4ELj16ENS_18Kernel_traits_baseILj2048EfffffjLj128EEEEELb1ELb0ELb1EEEvNS_9BwdParamsE,"a",@progbits
	.sectionflags	@""
	.align	4
.nv.constant0._ZN10layer_norm31ln_parallel_residual_bwd_kernelINS_13Kernel_traitsIfffffjLj2048ELj1ELj1ELj4ELj16ENS_18Kernel_traits_baseILj2048EfffffjLj128EEEEELb1ELb0ELb1EEEvNS_9BwdParamsE:
	.zero		648


//--------------------- .nv.constant0._ZN10layer_norm22ln_bwd_finalize_kernelINS_22Kernel_traits_finalizeILj2048EfffffjLb0ELj1024ELj4ENS_18Kernel_traits_baseILj2048EfffffjLj1024EEEEELb0ELb0EEEvNS_9BwdParamsE --------------------------
	.section	.nv.constant0._ZN10layer_norm22ln_bwd_finalize_kernelINS_22Kernel_traits_finalizeILj2048EfffffjLb0ELj1024ELj4ENS_18Kernel_traits_baseILj2048EfffffjLj1024EEEEELb0ELb0EEEvNS_9BwdParamsE,"a",@progbits
	.sectionflags	@""
	.align	4
.nv.constant0._ZN10layer_norm22ln_bwd_finalize_kernelINS_22Kernel_traits_finalizeILj2048EfffffjLb0ELj1024ELj4ENS_18Kernel_traits_baseILj2048EfffffjLj1024EEEEELb0ELb0EEEvNS_9BwdParamsE:
	.zero		648


//--------------------- .nv.constant0._ZN10layer_norm40ln_parallel_residual_bwd_finalize_kernelINS_22Kernel_traits_finalizeILj2048EfffffjLb0ELj1024ELj4ENS_18Kernel_traits_baseILj2048EfffffjLj1024EEEEELb0EEEvNS_9BwdParamsE --------------------------
	.section	.nv.constant0._ZN10layer_norm40ln_parallel_residual_bwd_finalize_kernelINS_22Kernel_traits_finalizeILj2048EfffffjLb0ELj1024ELj4ENS_18Kernel_traits_baseILj2048EfffffjLj1024EEEEELb0EEEvNS_9BwdParamsE,"a",@progbits
	.sectionflags	@""
	.align	4
.nv.constant0._ZN10layer_norm40ln_parallel_residual_bwd_finalize_kernelINS_22Kernel_traits_finalizeILj2048EfffffjLb0ELj1024ELj4ENS_18Kernel_traits_baseILj2048EfffffjLj1024EEEEELb0EEEvNS_9BwdParamsE:
	.zero		648


//--------------------- .nv.constant0._ZN10layer_norm31ln_parallel_residual_bwd_kernelINS_13Kernel_traitsIfffffjLj2048ELj1ELj1ELj4ELj16ENS_18Kernel_traits_baseILj2048EfffffjLj128EEEEELb1ELb1ELb0EEEvNS_9BwdParamsE --------------------------
	.section	.nv.constant0._ZN10layer_norm31ln_parallel_residual_bwd_kernelINS_13Kernel_traitsIfffffjLj2048ELj1ELj1ELj4ELj16ENS_18Kernel_traits_baseILj2048EfffffjLj128EEEEELb1ELb1ELb0EEEvNS_9BwdParamsE,"a",@progbits
	.sectionflags	@""
	.align	4
.nv.constant0._ZN10layer_norm31ln_parallel_residual_bwd_kernelINS_13Kernel_traitsIfffffjLj2048ELj1ELj1ELj4ELj16ENS_18Kernel_traits_baseILj2048EfffffjLj128EEEEELb1ELb1ELb0EEEvNS_9BwdParamsE:
	.zero		648


//--------------------- .nv.constant0._ZN10layer_norm22ln_bwd_finalize_kernelINS_22Kernel_traits_finalizeILj2048EfffffjLb0ELj1024ELj4ENS_18Kernel_traits_baseILj2048EfffffjLj1024EEEEELb0ELb1EEEvNS_9BwdParamsE --------------------------
	.section	.nv.constant0._ZN10layer_norm22ln_bwd_finalize_kernelINS_22Kernel_traits_finalizeILj2048EfffffjLb0ELj1024ELj4ENS_18Kernel_traits_baseILj2048EfffffjLj1024EEEEELb0ELb1EEEvNS_9BwdParamsE,"a",@progbits
	.sectionflags	@""
	.align	4
.nv.constant0._ZN10layer_norm22ln_bwd_finalize_kernelINS_22Kernel_traits_finalizeILj2048EfffffjLb0ELj1024ELj4ENS_18Kernel_traits_baseILj2048EfffffjLj1024EEEEELb0ELb1EEEvNS_9BwdParamsE:
	.zero		648


//--------------------- .nv.constant0._ZN10layer_norm40ln_parallel_residual_bwd_finalize_kernelINS_22Kernel_traits_finalizeILj2048EfffffjLb0ELj1024ELj4ENS_18Kernel_traits_baseILj2048EfffffjLj1024EEEEELb1EEEvNS_9BwdParamsE --------------------------
	.section	.nv.constant0._ZN10layer_norm40ln_parallel_residual_bwd_finalize_kernelINS_22Kernel_traits_finalizeILj2048EfffffjLb0ELj1024ELj4ENS_18Kernel_traits_baseILj2048EfffffjLj1024EEEEELb1EEEvNS_9BwdParamsE,"a",@progbits
	.sectionflags	@""
	.align	4
.nv.constant0._ZN10layer_norm40ln_parallel_residual_bwd_finalize_kernelINS_22Kernel_traits_finalizeILj2048EfffffjLb0ELj1024ELj4ENS_18Kernel_traits_baseILj2048EfffffjLj1024EEEEELb1EEEvNS_9BwdParamsE:
	.zero		648


//--------------------- .nv.constant0._ZN10layer_norm31ln_parallel_residual_bwd_kernelINS_13Kernel_traitsIfffffjLj2048ELj1ELj1ELj4ELj16ENS_18Kernel_traits_baseILj2048EfffffjLj128EEEEELb1ELb1ELb1EEEvNS_9BwdParamsE --------------------------
	.section	.nv.constant0._ZN10layer_norm31ln_parallel_residual_bwd_kernelINS_13Kernel_traitsIfffffjLj2048ELj1ELj1ELj4ELj16ENS_18Kernel_traits_baseILj2048EfffffjLj128EEEEELb1ELb1ELb1EEEvNS_9BwdParamsE,"a",@progbits
	.sectionflags	@""
	.align	4
.nv.constant0._ZN10layer_norm31ln_parallel_residual_bwd_kernelINS_13Kernel_traitsIfffffjLj2048ELj1ELj1ELj4ELj16ENS_18Kernel_traits_baseILj2048EfffffjLj128EEEEELb1ELb1ELb1EEEvNS_9BwdParamsE:
	.zero		648


//--------------------- .text._ZN10layer_norm31ln_parallel_residual_bwd_kernelINS_13Kernel_traitsI13__nv_bfloat16S2_S2_S2_fjLj2048ELj1ELj1ELj4ELj16ENS_18Kernel_traits_baseILj2048ES2_S2_S2_S2_fjLj128EEEEELb0ELb0ELb0EEEvNS_9BwdParamsE --------------------------
	.section	.text._ZN10layer_norm31ln_parallel_residual_bwd_kernelINS_13Kernel_traitsI13__nv_bfloat16S2_S2_S2_fjLj2048ELj1ELj1ELj4ELj16ENS_18Kernel_traits_baseILj2048ES2_S2_S2_S2_fjLj128EEEEELb0ELb0ELb0EEEvNS_9BwdParamsE,"ax",@progbits
	.sectioninfo	@"SHI_REGISTERS=168"
	.align	128
        .global         _ZN10layer_norm31ln_parallel_residual_bwd_kernelINS_13Kernel_traitsI13__nv_bfloat16S2_S2_S2_fjLj2048ELj1ELj1ELj4ELj16ENS_18Kernel_traits_baseILj2048ES2_S2_S2_S2_fjLj128EEEEELb0ELb0ELb0EEEvNS_9BwdParamsE
        .type           _ZN10layer_norm31ln_parallel_residual_bwd_kernelINS_13Kernel_traitsI13__nv_bfloat16S2_S2_S2_fjLj2048ELj1ELj1ELj4ELj16ENS_18Kernel_traits_baseILj2048ES2_S2_S2_S2_fjLj128EEEEELb0ELb0ELb0EEEvNS_9BwdParamsE,@function
        .size           _ZN10layer_norm31ln_parallel_residual_bwd_kernelINS_13Kernel_traitsI13__nv_bfloat16S2_S2_S2_fjLj2048ELj1ELj1ELj4ELj16ENS_18Kernel_traits_baseILj2048ES2_S2_S2_S2_fjLj128EEEEELb0ELb0ELb0EEEvNS_9BwdParamsE,(.L_x_1763 - _ZN10layer_norm31ln_parallel_residual_bwd_kernelINS_13Kernel_traitsI13__nv_bfloat16S2_S2_S2_fjLj2048ELj1ELj1ELj4ELj16ENS_18Kernel_traits_baseILj2048ES2_S2_S2_S2_fjLj128EEEEELb0ELb0ELb0EEEvNS_9BwdParamsE)
        .other          _ZN10layer_norm31ln_parallel_residual_bwd_kernelINS_13Kernel_traitsI13__nv_bfloat16S2_S2_S2_fjLj2048ELj1ELj1ELj4ELj16ENS_18Kernel_traits_baseILj2048ES2_S2_S2_S2_fjLj128EEEEELb0ELb0ELb0EEEvNS_9BwdParamsE,@"STO_CUDA_ENTRY STV_DEFAULT"
_ZN10layer_norm31ln_parallel_residual_bwd_kernelINS_13Kernel_traitsI13__nv_bfloat16S2_S2_S2_fjLj2048ELj1ELj1ELj4ELj16ENS_18Kernel_traits_baseILj2048ES2_S2_S2_S2_fjLj128EEEEELb0ELb0ELb0EEEvNS_9BwdParamsE:
.text._ZN10layer_norm31ln_parallel_residual_bwd_kernelINS_13Kernel_traitsI13__nv_bfloat16S2_S2_S2_fjLj2048ELj1ELj1ELj4ELj16ENS_18Kernel_traits_baseILj2048ES2_S2_S2_S2_fjLj128EEEEELb0ELb0ELb0EEEvNS_9BwdParamsE:
[----:B------:R-:W-:Y:S02]  /*0000*/  MOV R1, c[0x0][0x28] ;  /* 0x00000a0000017a02 */ /* 0x000fe40000000f00 */
[----:B------:R-:W0:Y:S01]  /*0010*/  S2R R161, SR_TID.X ;  /* 0x0000000000a17919 */ /* 0x000e220000002100 */
[----:B------:R-:W-:Y:S01]  /*0020*/  MOV R0, c[0x0][0x168] ;  /* 0x00005a0000007a02 */ /* 0x000fe20000000f00 */
[----:B------:R-:W-:-:S03]  /*0030*/  ULDC.64 UR4, c[0x0][0x118] ;  /* 0x0000460000047ab9 */ /* 0x000fc60000000a00 */
[----:B------:R-:W-:-:S04]  /*0040*/  SHF.R.S32.HI R0, RZ, 0x1f, R0 ;  /* 0x0000001fff007819 */ /* 0x000fc80000011400 */
[----:B------:R-:W-:Y:S02]  /*0050*/  LEA.HI R0, R0, c[0x0][0x168], RZ, 0x3 ;  /* 0x00005a0000007a11 */ /* 0x000fe400078f18ff */
[C---:B0-----:R-:W-:Y:S02]  /*0060*/  LOP3.LUT R3, R161.reuse, 0x7f, RZ, 0xc, !PT ;  /* 0x0000007fa1037812 */ /* 0x041fe400078e0cff */
[----:B------:R-:W-:Y:S02]  /*0070*/  LOP3.LUT R20, R161, 0x7f, RZ, 0xc0, !PT ;  /* 0x0000007fa1147812 */ /* 0x000fe400078ec0ff */
[----:B------:R-:W-:-:S04]  /*0080*/  LEA.HI.SX32 R0, R0, R3, 0x1d ;  /* 0x0000000300007211 */ /* 0x000fc800078feaff */
[C---:B------:R-:W-:Y:S02]  /*0090*/  LOP3.LUT P3, RZ, R0.reuse, 0xffffff80, RZ, 0xc0, !PT ;  /* 0xffffff8000ff7812 */ /* 0x040fe4000786c0ff */
[----:B------:R-:W-:-:S11]  /*00a0*/  ISETP.GE.U32.AND P4, PT, R0, 0x100, PT ;  /* 0x000001000000780c */ /* 0x000fd60003f86070 */
[----:B------:R-:W-:Y:S02]  /*00b0*/  @P3 MOV R17, 0x10 ;  /* 0x0000001000113802 */ /* 0x000fe40000000f00 */
[----:B------:R-:W-:-:S03]  /*00c0*/  @P4 IMAD.MOV.U32 R21, RZ, RZ, 0x10 ;  /* 0x00000010ff154424 */ /* 0x000fc600078e00ff */
[----:B------:R-:W-:-:S04]  /*00d0*/  @P3 IMAD.WIDE.U32 R2, R20, R17, c[0x0][0x1b0] ;  /* 0x00006c0014023625 */ /* 0x000fc800078e0011 */
[C---:B------:R-:W-:Y:S01]  /*00e0*/  @P3 IMAD.WIDE.U32 R16, R20.reuse, R17, c[0x0][0x1b8] ;  /* 0x00006e0014103625 */ /* 0x040fe200078e0011 */
[----:B------:R-:W-:Y:S01]  /*00f0*/  @P3 LOP3.LUT R20, R20, 0x80, RZ, 0xfc, !PT ;  /* 0x0000008014143812 */ /* 0x000fe200078efcff */
[----:B------:R0:W5:Y:S04]  /*0100*/  @P3 LDG.E.128 R140, [R2.64] ;  /* 0x00000004028c3981 */ /* 0x000168000c1e1d00 */
[CC--:B------:R-:W-:Y:S01]  /*0110*/  @P4 IMAD.WIDE.U32 R18, R20.reuse, R21.reuse, c[0x0][0x1b0] ;  /* 0x00006c0014124625 */ /* 0x0c0fe200078e0015 */
[----:B------:R0:W5:Y:S01]  /*0120*/  @P3 LDG.E.128 R12, [R16.64] ;  /* 0x00000004100c3981 */ /* 0x000162000c1e1d00 */
[----:B------:R-:W1:Y:S02]  /*0130*/  S2UR UR6, SR_CTAID.X ;  /* 0x00000000000679c3 */ /* 0x000e640000002500 */
[----:B------:R-:W-:Y:S01]  /*0140*/  @P4 IMAD.WIDE.U32 R20, R20, R21, c[0x0][0x1b8] ;  /* 0x00006e0014144625 */ /* 0x000fe200078e0015 */
[----:B------:R0:W5:Y:S01]  /*0150*/  @P4 LDG.E.128 R4, [R18.64] ;  /* 0x0000000412044981 */ /* 0x000162000c1e1d00 */
[----:B------:R-:W-:Y:S01]  /*0160*/  CS2R R40, SRZ ;  /* 0x0000000000287805 */ /* 0x000fe2000001ff00 */
[----:B------:R-:W-:Y:S01]  /*0170*/  CS2R R42, SRZ ;  /* 0x00000000002a7805 */ /* 0x000fe2000001ff00 */
[----:B------:R-:W-:Y:S01]  /*0180*/  CS2R R44, SRZ ;  /* 0x00000000002c7805 */ /* 0x000fe2000001ff00 */
[----:B------:R2:W5:Y:S01]  /*0190*/  @P4 LDG.E.128 R8, [R20.64] ;  /* 0x0000000414084981 */ /* 0x000562000c1e1d00 */
[----:B-1----:R-:W-:-:S04]  /*01a0*/  LEA.HI R0, R161, UR6, RZ, 0x19 ;  /* 0x00000006a1007c11 */ /* 0x002fc8000f8fc8ff */
[----:B------:R-:W-:Y:S01]  /*01b0*/  ISETP.GE.AND P0, PT, R0, c[0x0][0x164], PT ;  /* 0x0000590000007a0c */ /* 0x000fe20003f06270 */
[----:B------:R-:W-:Y:S01]  /*01c0*/  CS2R R46, SRZ ;  /* 0x00000000002e7805 */ /* 0x000fe2000001ff00 */
        /* <DEDUP_REMOVED lines=16> */
[----:B--2---:R-:W-:Y:S01]  /*02d0*/  CS2R R20, SRZ ;  /* 0x0000000000147805 */ /* 0x004fe2000001ff00 */
        /* <DEDUP_REMOVED lines=11> */
[----:B------:R-:W-:Y:S05]  /*0390*/  @P0 BRA `(.L_x_0) ;  /* 0x0000217000000947 */ /* 0x000fea0003800000 */
[----:B0-----:R-:W0:Y:S01]  /*03a0*/  LDC.U8 R162, c[0x0][0x1f0] ;  /* 0x00007c00ffa27b82 */ /* 0x001e220000000000 */
[----:B-----5:R-:W-:-:S02]  /*03b0*/  PRMT R160, RZ, 0x5410, R140 ;  /* 0x00005410ffa07816 */ /* 0x020fc4000000008c */
[----:B------:R-:W-:Y:S02]  /*03c0*/  PRMT R158, RZ, 0x7610, R140 ;  /* 0x00007610ff9e7816 */ /* 0x000fe4000000008c */
[--C-:B------:R-:W-:Y:S02]  /*03d0*/  PRMT R136, RZ, 0x5410, R5.reuse ;  /* 0x00005410ff887816 */ /* 0x100fe40000000005 */
[----:B------:R-:W-:Y:S01]  /*03e0*/  PRMT R134, RZ, 0x7610, R5 ;  /* 0x00007610ff867816 */ /* 0x000fe20000000005 */
[----:B------:R-:W-:Y:S01]  /*03f0*/  HFMA2.MMA R5, -RZ, RZ, 0, 5.9604644775390625e-08 ;  /* 0x00000001ff057435 */ /* 0x000fe200000001ff */
[--C-:B------:R-:W-:Y:S02]  /*0400*/  PRMT R140, RZ, 0x5410, R4.reuse ;  /* 0x00005410ff8c7816 */ /* 0x100fe40000000004 */
[----:B------:R-:W-:Y:S02]  /*0410*/  PRMT R138, RZ, 0x7610, R4 ;  /* 0x00007610ff8a7816 */ /* 0x000fe40000000004 */
[----:B------:R-:W-:-:S02]  /*0420*/  PRMT R151, RZ, 0x5410, R142 ;  /* 0x00005410ff977816 */ /* 0x000fc4000000008e */
[----:B------:R-:W-:Y:S02]  /*0430*/  PRMT R147, RZ, 0x7610, R142 ;  /* 0x00007610ff937816 */ /* 0x000fe4000000008e */
[----:B------:R-:W-:Y:S02]  /*0440*/  PRMT R145, RZ, 0x5410, R143 ;  /* 0x00005410ff917816 */ /* 0x000fe4000000008f */
[--C-:B------:R-:W-:Y:S02]  /*0450*/  PRMT R132, RZ, 0x5410, R6.reuse ;  /* 0x00005410ff847816 */ /* 0x100fe40000000006 */
[----:B------:R-:W-:Y:S02]  /*0460*/  PRMT R2, RZ, 0x7610, R6 ;  /* 0x00007610ff027816 */ /* 0x000fe40000000006 */
[--C-:B------:R-:W-:Y:S02]  /*0470*/  PRMT R3, RZ, 0x5410, R7.reuse ;  /* 0x00005410ff037816 */ /* 0x100fe40000000007 */
[----:B------:R-:W-:-:S02]  /*0480*/  PRMT R4, RZ, 0x7610, R7 ;  /* 0x00007610ff047816 */ /* 0x000fc40000000007 */
[--C-:B------:R-:W-:Y:S02]  /*0490*/  PRMT R139, RZ, 0x5410, R8.reuse ;  /* 0x00005410ff8b7816 */ /* 0x100fe40000000008 */
[----:B------:R-:W-:Y:S02]  /*04a0*/  PRMT R137, RZ, 0x7610, R8 ;  /* 0x00007610ff897816 */ /* 0x000fe40000000008 */
[--C-:B------:R-:W-:Y:S02]  /*04b0*/  PRMT R156, RZ, 0x5410, R141.reuse ;  /* 0x00005410ff9c7816 */ /* 0x100fe4000000008d */
[----:B------:R-:W-:Y:S02]  /*04c0*/  PRMT R154, RZ, 0x7610, R141 ;  /* 0x00007610ff9a7816 */ /* 0x000fe4000000008d */
[----:B------:R-:W-:Y:S02]  /*04d0*/  PRMT R143, RZ, 0x7610, R143 ;  /* 0x00007610ff8f7816 */ /* 0x000fe4000000008f */
[----:B------:R-:W-:-:S02]  /*04e0*/  PRMT R159, RZ, 0x5410, R12 ;  /* 0x00005410ff9f7816 */ /* 0x000fc4000000000c */
[----:B------:R-:W-:Y:S02]  /*04f0*/  PRMT R157, RZ, 0x7610, R12 ;  /* 0x00007610ff9d7816 */ /* 0x000fe4000000000c */
[--C-:B------:R-:W-:Y:S02]  /*0500*/  PRMT R155, RZ, 0x5410, R13.reuse ;  /* 0x00005410ff9b7816 */ /* 0x100fe4000000000d */
[----:B------:R-:W-:Y:S02]  /*0510*/  PRMT R152, RZ, 0x7610, R13 ;  /* 0x00007610ff987816 */ /* 0x000fe4000000000d */
[--C-:B------:R-:W-:Y:S02]  /*0520*/  PRMT R150, RZ, 0x5410, R14.reuse ;  /* 0x00005410ff967816 */ /* 0x100fe4000000000e */
[----:B------:R-:W-:Y:S02]  /*0530*/  PRMT R146, RZ, 0x7610, R14 ;  /* 0x00007610ff927816 */ /* 0x000fe4000000000e */
[----:B------:R-:W-:-:S02]  /*0540*/  PRMT R144, RZ, 0x5410, R15 ;  /* 0x00005410ff907816 */ /* 0x000fc4000000000f */
[----:B------:R-:W-:Y:S02]  /*0550*/  PRMT R142, RZ, 0x7610, R15 ;  /* 0x00007610ff8e7816 */ /* 0x000fe4000000000f */
[----:B------:R-:W-:Y:S02]  /*0560*/  MOV R41, RZ ;  /* 0x000000ff00297202 */ /* 0x000fe40000000f00 */
[--C-:B------:R-:W-:Y:S02]  /*0570*/  PRMT R135, RZ, 0x5410, R9.reuse ;  /* 0x00005410ff877816 */ /* 0x100fe40000000009 */
[----:B------:R-:W-:Y:S02]  /*0580*/  PRMT R133, RZ, 0x7610, R9 ;  /* 0x00007610ff857816 */ /* 0x000fe40000000009 */
[--C-:B------:R-:W-:Y:S02]  /*0590*/  PRMT R131, RZ, 0x5410, R10.reuse ;  /* 0x00005410ff837816 */ /* 0x100fe4000000000a */
[----:B------:R-:W-:-:S02]  /*05a0*/  PRMT R6, RZ, 0x7610, R10 ;  /* 0x00007610ff067816 */ /* 0x000fc4000000000a */
[--C-:B------:R-:W-:Y:S02]  /*05b0*/  PRMT R7, RZ, 0x5410, R11.reuse ;  /* 0x00005410ff077816 */ /* 0x100fe4000000000b */
[----:B0-----:R-:W-:Y:S02]  /*05c0*/  PRMT R8, RZ, 0x7610, R11 ;  /* 0x00007610ff087816 */ /* 0x001fe4000000000b */
.L_x_11:
[----:B------:R-:W-:-:S04]  /*05d0*/  IMAD.MOV.U32 R103, RZ, RZ, 0x4 ;  /* 0x00000004ff677424 */ /* 0x000fc800078e00ff */
[----:B------:R-:W-:-:S04]  /*05e0*/  IMAD.WIDE R100, R0, R103, c[0x0][0x1a0] ;  /* 0x0000680000647625 */ /* 0x000fc800078e0267 */
[C---:B------:R-:W-:Y:S01]  /*05f0*/  IMAD.WIDE R102, R0.reuse, R103, c[0x0][0x1a8] ;  /* 0x00006a0000667625 */ /* 0x040fe200078e0267 */
[----:B------:R0:W5:Y:S04]  /*0600*/  LDG.E R141, [R100.64] ;  /* 0x00000004648d7981 */ /* 0x000168000c1e1900 */
[----:B------:R0:W5:Y:S01]  /*0610*/  LDG.E R14, [R102.64] ;  /* 0x00000004660e7981 */ /* 0x000162000c1e1900 */
[----:B------:R-:W-:Y:S01]  /*0620*/  IMAD R9, R0, c[0x0][0x168], RZ ;  /* 0x00005a0000097a24 */ /* 0x000fe200078e02ff */
[----:B------:R-:W-:Y:S01]  /*0630*/  BSSY B0, `(.L_x_1) ;  /* 0x0000080000007945 */ /* 0x000fe20003800000 */
[----:B------:R-:W-:-:S03]  /*0640*/  CS2R R148, SRZ ;  /* 0x0000000000947805 */ /* 0x000fc6000001ff00 */
[----:B------:R-:W-:-:S04]  /*0650*/  SHF.R.S32.HI R104, RZ, 0x1f, R9 ;  /* 0x0000001fff687819 */ /* 0x000fc80000011409 */
[----:B------:R-:W-:Y:S02]  /*0660*/  LEA.HI R9, R104, R9, RZ, 0x3 ;  /* 0x0000000968097211 */ /* 0x000fe400078f18ff */
[----:B------:R-:W-:-:S04]  /*0670*/  LOP3.LUT R104, R161, 0x7f, RZ, 0xc0, !PT ;  /* 0x0000007fa1687812 */ /* 0x000fc800078ec0ff */
[----:B------:R-:W-:-:S04]  /*0680*/  LEA.HI.SX32 R9, R9, R104, 0x1d ;  /* 0x0000006809097211 */ /* 0x000fc800078feaff */
[----:B------:R-:W-:Y:S01]  /*0690*/  MOV R153, R9 ;  /* 0x0000000900997202 */ /* 0x000fe20000000f00 */
[----:B------:R-:W-:Y:S05]  /*06a0*/  @!P3 BRA `(.L_x_2) ;  /* 0x000007800000b947 */ /* 0x000fea0003800000 */
[----:B0-----:R-:W-:Y:S01]  /*06b0*/  LEA R16, P0, R9, c[0x0][0x188], 0x4 ;  /* 0x0000620009107a11 */ /* 0x001fe200078020ff */
[----:B------:R-:W-:-:S03]  /*06c0*/  HFMA2.MMA R104, -RZ, RZ, 0, 9.5367431640625e-07 ;  /* 0x00000010ff687435 */ /* 0x000fc600000001ff */
[----:B------:R-:W-:-:S06]  /*06d0*/  LEA.HI.X R17, R9, c[0x0][0x18c], RZ, 0x4, P0 ;  /* 0x0000630009117a11 */ /* 0x000fcc00000f24ff */
[----:B------:R-:W2:Y:S01]  /*06e0*/  LDG.E.128 R16, [R16.64] ;  /* 0x0000000410107981 */ /* 0x000ea2000c1e1d00 */
[----:B------:R-:W-:-:S04]  /*06f0*/  IMAD.WIDE.U32 R100, R9, R104, c[0x0][0x210] ;  /* 0x0000840009647625 */ /* 0x000fc800078e0068 */
[----:B------:R-:W-:Y:S02]  /*0700*/  IMAD.WIDE.U32 R104, R9, R104, c[0x0][0x208] ;  /* 0x0000820009687625 */ /* 0x000fe400078e0068 */
[----:B------:R-:W3:Y:S04]  /*0710*/  LDG.E.128 R100, [R100.64] ;  /* 0x0000000464647981 */ /* 0x000ee8000c1e1d00 */
[----:B------:R-:W4:Y:S01]  /*0720*/  LDG.E.128 R104, [R104.64] ;  /* 0x0000000468687981 */ /* 0x000f22000c1e1d00 */
[----:B------:R-:W-:-:S04]  /*0730*/  ISETP.NE.U32.AND P0, PT, RZ, c[0x0][0x218], PT ;  /* 0x00008600ff007a0c */ /* 0x000fc80003f05070 */
[----:B------:R-:W-:-:S13]  /*0740*/  ISETP.NE.AND.EX P0, PT, RZ, c[0x0][0x21c], PT, P0 ;  /* 0x00008700ff007a0c */ /* 0x000fda0003f05300 */
[----:B------:R-:W-:-:S04]  /*0750*/  @P0 LEA R10, P1, R9, c[0x0][0x218], 0x4 ;  /* 0x00008600090a0a11 */ /* 0x000fc800078220ff */
[----:B------:R-:W-:-:S05]  /*0760*/  @P0 LEA.HI.X R11, R9, c[0x0][0x21c], RZ, 0x4, P1 ;  /* 0x00008700090b0a11 */ /* 0x000fca00008f24ff */
[----:B------:R2:W5:Y:S01]  /*0770*/  @P0 LDG.E.128 R84, [R10.64] ;  /* 0x000000040a540981 */ /* 0x000562000c1e1d00 */
[----:B------:R-:W-:Y:S02]  /*0780*/  ISETP.NE.AND P0, PT, R162, RZ, PT ;  /* 0x000000ffa200720c */ /* 0x000fe40003f05270 */
[----:B------:R-:W-:Y:S02]  /*0790*/  IADD3 R153, R9, 0x80, RZ ;  /* 0x0000008009997810 */ /* 0x000fe40007ffe0ff */
[----:B-----5:R-:W-:Y:S02]  /*07a0*/  FSEL R127, R141, RZ, !P0 ;  /* 0x000000ff8d7f7208 */ /* 0x020fe40004000000 */
[--C-:B--2---:R-:W-:Y:S02]  /*07b0*/  PRMT R10, RZ, 0x5410, R16.reuse ;  /* 0x00005410ff0a7816 */ /* 0x104fe40000000010 */
[----:B------:R-:W-:Y:S02]  /*07c0*/  PRMT R16, RZ, 0x7610, R16 ;  /* 0x00007610ff107816 */ /* 0x000fe40000000010 */
[----:B------:R-:W-:Y:S01]  /*07d0*/  PRMT R112, RZ, 0x5410, R17 ;  /* 0x00005410ff707816 */ /* 0x000fe20000000011 */
[----:B------:R-:W-:Y:S01]  /*07e0*/  FADD.FTZ R11, R10, -R127 ;  /* 0x8000007f0a0b7221 */ /* 0x000fe20000010000 */
[----:B------:R-:W-:Y:S01]  /*07f0*/  PRMT R114, RZ, 0x7610, R17 ;  /* 0x00007610ff727816 */ /* 0x000fe20000000011 */
[C---:B------:R-:W-:Y:S01]  /*0800*/  FADD.FTZ R149, -R127.reuse, R16 ;  /* 0x000000107f957221 */ /* 0x040fe20000010100 */
[--C-:B---3--:R-:W-:Y:S01]  /*0810*/  PRMT R15, RZ, 0x5410, R100.reuse ;  /* 0x00005410ff0f7816 */ /* 0x108fe20000000064 */
[----:B------:R-:W-:Y:S01]  /*0820*/  FMUL.FTZ R10, R14, R11 ;  /* 0x0000000b0e0a7220 */ /* 0x000fe20000410000 */
[----:B------:R-:W-:Y:S01]  /*0830*/  PRMT R100, RZ, 0x7610, R100 ;  /* 0x00007610ff647816 */ /* 0x000fe20000000064 */
[----:B------:R-:W-:Y:S01]  /*0840*/  FADD.FTZ R17, -R127, R112 ;  /* 0x000000707f117221 */ /* 0x000fe20000010100 */
[--C-:B------:R-:W-:Y:S01]  /*0850*/  PRMT R124, RZ, 0x5410, R18.reuse ;  /* 0x00005410ff7c7816 */ /* 0x100fe20000000012 */
[-C--:B------:R-:W-:Y:S01]  /*0860*/  FMUL.FTZ R16, R159, R15.reuse ;  /* 0x0000000f9f107220 */ /* 0x080fe20000410000 */
[----:B------:R-:W-:Y:S01]  /*0870*/  PRMT R18, RZ, 0x7610, R18 ;  /* 0x00007610ff127816 */ /* 0x000fe20000000012 */
[----:B------:R-:W-:Y:S01]  /*0880*/  FADD.FTZ R72, R72, R15 ;  /* 0x0000000f48487221 */ /* 0x000fe20000010000 */
[--C-:B------:R-:W-:Y:S01]  /*0890*/  PRMT R126, RZ, 0x5410, R19.reuse ;  /* 0x00005410ff7e7816 */ /* 0x100fe20000000013 */
[----:B------:R-:W-:Y:S01]  /*08a0*/  FFMA.FTZ R64, R10, R15, R64 ;  /* 0x0000000f0a407223 */ /* 0x000fe20000010040 */
[----:B------:R-:W-:Y:S01]  /*08b0*/  PRMT R128, RZ, 0x7610, R19 ;  /* 0x00007610ff807816 */ /* 0x000fe20000000013 */
[----:B------:R-:W-:Y:S01]  /*08c0*/  FMUL.FTZ R15, R14, R149 ;  /* 0x000000950e0f7220 */ /* 0x000fe20000410000 */
[----:B----4-:R-:W-:Y:S01]  /*08d0*/  PRMT R112, RZ, 0x7610, R105 ;  /* 0x00007610ff707816 */ /* 0x010fe20000000069 */
[----:B------:R-:W-:Y:S01]  /*08e0*/  FMUL.FTZ R149, R157, R100 ;  /* 0x000000649d957220 */ /* 0x000fe20000410000 */
[----:B------:R-:W-:Y:S01]  /*08f0*/  PRMT R11, RZ, 0x5410, R104 ;  /* 0x00005410ff0b7816 */ /* 0x000fe20000000068 */
[----:B------:R-:W-:-:S02]  /*0900*/  FADD.FTZ R73, R73, R100 ;  /* 0x0000006449497221 */ /* 0x000fc40000010000 */
[----:B------:R-:W-:Y:S01]  /*0910*/  FFMA.FTZ R65, R15, R100, R65 ;  /* 0x000000640f417223 */ /* 0x000fe20000010041 */
[--C-:B------:R-:W-:Y:S01]  /*0920*/  PRMT R100, RZ, 0x5410, R101.reuse ;  /* 0x00005410ff647816 */ /* 0x100fe20000000065 */
[----:B------:R-:W-:Y:S02]  /*0930*/  FMUL.FTZ R17, R14, R17 ;  /* 0x000000110e117220 */ /* 0x000fe40000410000 */
[----:B------:R-:W-:Y:S02]  /*0940*/  FADD.FTZ R125, -R127, R18 ;  /* 0x000000127f7d7221 */ /* 0x000fe40000010100 */
[-C--:B------:R-:W-:Y:S02]  /*0950*/  FMUL.FTZ R18, R155, R100.reuse ;  /* 0x000000649b127220 */ /* 0x080fe40000410000 */
[----:B------:R-:W-:Y:S02]  /*0960*/  FADD.FTZ R74, R74, R100 ;  /* 0x000000644a4a7221 */ /* 0x000fe40000010000 */
[----:B------:R-:W-:Y:S01]  /*0970*/  FFMA.FTZ R66, R17, R100, R66 ;  /* 0x0000006411427223 */ /* 0x000fe20000010042 */
[----:B------:R-:W-:Y:S01]  /*0980*/  PRMT R100, RZ, 0x7610, R101 ;  /* 0x00007610ff647816 */ /* 0x000fe20000000065 */
[C---:B------:R-:W-:Y:S01]  /*0990*/  FADD.FTZ R19, -R127.reuse, R114 ;  /* 0x000000727f137221 */ /* 0x040fe20000010100 */
[----:B------:R-:W-:Y:S01]  /*09a0*/  PRMT R114, RZ, 0x5410, R106 ;  /* 0x00005410ff727816 */ /* 0x000fe2000000006a */
[----:B------:R-:W-:Y:S01]  /*09b0*/  FADD.FTZ R113, -R127, R124 ;  /* 0x0000007c7f717221 */ /* 0x000fe20000010100 */
[----:B------:R-:W-:Y:S01]  /*09c0*/  PRMT R106, RZ, 0x7610, R106 ;  /* 0x00007610ff6a7816 */ /* 0x000fe2000000006a */
[----:B------:R-:W-:-:S02]  /*09d0*/  FMUL.FTZ R19, R14, R19 ;  /* 0x000000130e137220 */ /* 0x000fc40000410000 */
[----:B------:R-:W-:Y:S02]  /*09e0*/  FMUL.FTZ R101, R152, R100 ;  /* 0x0000006498657220 */ /* 0x000fe40000410000 */
[----:B------:R-:W-:Y:S02]  /*09f0*/  FADD.FTZ R55, R55, R112 ;  /* 0x0000007037377221 */ /* 0x000fe40000010000 */
[-C--:B------:R-:W-:Y:S02]  /*0a00*/  FFMA.FTZ R43, R19, R112.reuse, R43 ;  /* 0x00000070132b7223 */ /* 0x080fe4000001002b */
[----:B------:R-:W-:Y:S01]  /*0a10*/  FFMA.FTZ R112, R154, R112, R101 ;  /* 0x000000709a707223 */ /* 0x000fe20000010065 */
[--C-:B------:R-:W-:Y:S01]  /*0a20*/  PRMT R101, RZ, 0x5410, R102.reuse ;  /* 0x00005410ff657816 */ /* 0x100fe20000000066 */
[----:B------:R-:W-:Y:S01]  /*0a30*/  FMUL.FTZ R113, R14, R113 ;  /* 0x000000710e717220 */ /* 0x000fe20000410000 */
[----:B------:R-:W-:Y:S01]  /*0a40*/  PRMT R102, RZ, 0x7610, R102 ;  /* 0x00007610ff667816 */ /* 0x000fe20000000066 */
[----:B------:R-:W-:-:S02]  /*0a50*/  FADD.FTZ R123, -R127, R126 ;  /* 0x0000007e7f7b7221 */ /* 0x000fc40000010100 */
[----:B------:R-:W-:Y:S02]  /*0a60*/  FADD.FTZ R75, R75, R100 ;  /* 0x000000644b4b7221 */ /* 0x000fe40000010000 */
[----:B------:R-:W-:Y:S02]  /*0a70*/  FFMA.FTZ R67, R19, R100, R67 ;  /* 0x0000006413437223 */ /* 0x000fe40000010043 */
[-C--:B------:R-:W-:Y:S02]  /*0a80*/  FMUL.FTZ R100, R150, R101.reuse ;  /* 0x0000006596647220 */ /* 0x080fe40000410000 */
[----:B------:R-:W-:Y:S02]  /*0a90*/  FADD.FTZ R76, R76, R101 ;  /* 0x000000654c4c7221 */ /* 0x000fe40000010000 */
[----:B------:R-:W-:Y:S01]  /*0aa0*/  FFMA.FTZ R68, R113, R101, R68 ;  /* 0x0000006571447223 */ /* 0x000fe20000010044 */
[----:B------:R-:W-:Y:S01]  /*0ab0*/  PRMT R101, RZ, 0x5410, R103 ;  /* 0x00005410ff657816 */ /* 0x000fe20000000067 */
[----:B------:R-:W-:Y:S01]  /*0ac0*/  FMUL.FTZ R124, R14, R123 ;  /* 0x0000007b0e7c7220 */ /* 0x000fe20000410000 */
[----:B------:R-:W-:Y:S01]  /*0ad0*/  PRMT R123, RZ, 0x5410, R107 ;  /* 0x00005410ff7b7816 */ /* 0x000fe2000000006b */
[----:B------:R-:W-:-:S02]  /*0ae0*/  FADD.FTZ R56, R56, R114 ;  /* 0x0000007238387221 */ /* 0x000fc40000010000 */
[-C--:B------:R-:W-:Y:S02]  /*0af0*/  FFMA.FTZ R44, R113, R114.reuse, R44 ;  /* 0x00000072712c7223 */ /* 0x080fe4000001002c */
[----:B------:R-:W-:Y:S02]  /*0b00*/  FFMA.FTZ R114, R151, R114, R100 ;  /* 0x0000007297727223 */ /* 0x000fe40000010064 */
[----:B------:R-:W-:Y:S02]  /*0b10*/  FMUL.FTZ R100, R144, R101 ;  /* 0x0000006590647220 */ /* 0x000fe40000410000 */
[----:B------:R-:W-:Y:S02]  /*0b20*/  FADD.FTZ R58, R58, R123 ;  /* 0x0000007b3a3a7221 */ /* 0x000fe40000010000 */
[-C--:B------:R-:W-:Y:S02]  /*0b30*/  FFMA.FTZ R46, R124, R123.reuse, R46 ;  /* 0x0000007b7c2e7223 */ /* 0x080fe4000001002e */
[----:B------:R-:W-:Y:S01]  /*0b40*/  FFMA.FTZ R123, R145, R123, R100 ;  /* 0x0000007b917b7223 */ /* 0x000fe20000010064 */
[----:B------:R-:W-:Y:S01]  /*0b50*/  PRMT R100, RZ, 0x7610, R103 ;  /* 0x00007610ff647816 */ /* 0x000fe20000000067 */
[----:B------:R-:W-:Y:S01]  /*0b60*/  FADD.FTZ R127, -R127, R128 ;  /* 0x000000807f7f7221 */ /* 0x000fe20000010100 */
[----:B------:R-:W-:Y:S01]  /*0b70*/  PRMT R128, RZ, 0x7610, R107 ;  /* 0x00007610ff807816 */ /* 0x000fe2000000006b */
[----:B------:R-:W-:-:S02]  /*0b80*/  FADD.FTZ R52, R52, R11 ;  /* 0x0000000b34347221 */ /* 0x000fc40000010000 */
[-C--:B------:R-:W-:Y:S02]  /*0b90*/  FFMA.FTZ R40, R10, R11.reuse, R40 ;  /* 0x0000000b0a287223 */ /* 0x080fe40000010028 */
[----:B------:R-:W-:Y:S01]  /*0ba0*/  FFMA.FTZ R11, R160, R11, R16 ;  /* 0x0000000ba00b7223 */ /* 0x000fe20000010010 */
[----:B------:R-:W-:Y:S01]  /*0bb0*/  PRMT R16, RZ, 0x7610, R104 ;  /* 0x00007610ff107816 */ /* 0x000fe20000000068 */
[----:B------:R-:W-:Y:S02]  /*0bc0*/  FADD.FTZ R78, R78, R101 ;  /* 0x000000654e4e7221 */ /* 0x000fe40000010000 */
[----:B------:R-:W-:Y:S02]  /*0bd0*/  FFMA.FTZ R70, R124, R101, R70 ;  /* 0x000000657c467223 */ /* 0x000fe40000010046 */
[----:B------:R-:W-:Y:S02]  /*0be0*/  FMUL.FTZ R127, R14, R127 ;  /* 0x0000007f0e7f7220 */ /* 0x000fe40000410000 */
[----:B------:R-:W-:-:S02]  /*0bf0*/  FMUL.FTZ R101, R142, R100 ;  /* 0x000000648e657220 */ /* 0x000fc40000410000 */
[----:B------:R-:W-:Y:S02]  /*0c00*/  FADD.FTZ R53, R53, R16 ;  /* 0x0000001035357221 */ /* 0x000fe40000010000 */
[-C--:B------:R-:W-:Y:S02]  /*0c10*/  FFMA.FTZ R41, R15, R16.reuse, R41 ;  /* 0x000000100f297223 */ /* 0x080fe40000010029 */
[----:B------:R-:W-:Y:S01]  /*0c20*/  FFMA.FTZ R16, R158, R16, R149 ;  /* 0x000000109e107223 */ /* 0x000fe20000010095 */
[----:B------:R-:W-:Y:S01]  /*0c30*/  PRMT R149, RZ, 0x5410, R105 ;  /* 0x00005410ff957816 */ /* 0x000fe20000000069 */
[----:B------:R-:W-:Y:S02]  /*0c40*/  FADD.FTZ R59, R59, R128 ;  /* 0x000000803b3b7221 */ /* 0x000fe40000010000 */
[-C--:B------:R-:W-:Y:S02]  /*0c50*/  FFMA.FTZ R47, R127, R128.reuse, R47 ;  /* 0x000000807f2f7223 */ /* 0x080fe4000001002f */
[----:B------:R-:W-:-:S02]  /*0c60*/  FFMA.FTZ R128, R143, R128, R101 ;  /* 0x000000808f807223 */ /* 0x000fc40000010065 */
[----:B------:R-:W-:Y:S02]  /*0c70*/  FADD.FTZ R79, R79, R100 ;  /* 0x000000644f4f7221 */ /* 0x000fe40000010000 */
[----:B------:R-:W-:Y:S02]  /*0c80*/  FFMA.FTZ R71, R127, R100, R71 ;  /* 0x000000647f477223 */ /* 0x000fe40000010047 */
[----:B------:R-:W-:Y:S02]  /*0c90*/  FADD.FTZ R101, RZ, R11 ;  /* 0x0000000bff657221 */ /* 0x000fe40000010000 */
[----:B------:R-:W-:Y:S02]  /*0ca0*/  FFMA.FTZ R100, R10, R11, RZ ;  /* 0x0000000b0a647223 */ /* 0x000fe400000100ff */
[----:B------:R-:W-:Y:S02]  /*0cb0*/  FFMA.FTZ R18, R156, R149, R18 ;  /* 0x000000959c127223 */ /* 0x000fe40000010012 */
[----:B------:R-:W-:-:S02]  /*0cc0*/  FADD.FTZ R101, R101, R16 ;  /* 0x0000001065657221 */ /* 0x000fc40000010000 */
[----:B------:R-:W-:Y:S02]  /*0cd0*/  FFMA.FTZ R100, R15, R16, R100 ;  /* 0x000000100f647223 */ /* 0x000fe40000010064 */
[----:B------:R-:W-:Y:S02]  /*0ce0*/  FADD.FTZ R101, R101, R18 ;  /* 0x0000001265657221 */ /* 0x000fe40000010000 */
[----:B------:R-:W-:Y:S02]  /*0cf0*/  FFMA.FTZ R100, R17, R18, R100 ;  /* 0x0000001211647223 */ /* 0x000fe40000010064 */
[----:B------:R-:W-:Y:S02]  /*0d00*/  FMUL.FTZ R126, R14, R125 ;  /* 0x0000007d0e7e7220 */ /* 0x000fe40000410000 */
[----:B------:R-:W-:Y:S02]  /*0d10*/  FMUL.FTZ R125, R146, R102 ;  /* 0x00000066927d7220 */ /* 0x000fe40000410000 */
[----:B------:R-:W-:-:S02]  /*0d20*/  FADD.FTZ R101, R101, R112 ;  /* 0x0000007065657221 */ /* 0x000fc40000010000 */
[----:B------:R-:W-:Y:S02]  /*0d30*/  FFMA.FTZ R100, R19, R112, R100 ;  /* 0x0000007013647223 */ /* 0x000fe40000010064 */
[----:B------:R-:W-:Y:S02]  /*0d40*/  FADD.FTZ R77, R77, R102 ;  /* 0x000000664d4d7221 */ /* 0x000fe40000010000 */
[----:B------:R-:W-:Y:S02]  /*0d50*/  FFMA.FTZ R69, R126, R102, R69 ;  /* 0x000000667e457223 */ /* 0x000fe40000010045 */
[----:B------:R-:W-:Y:S02]  /*0d60*/  FFMA.FTZ R125, R147, R106, R125 ;  /* 0x0000006a937d7223 */ /* 0x000fe4000001007d */
[----:B------:R-:W-:Y:S02]  /*0d70*/  FADD.FTZ R102, R101, R114 ;  /* 0x0000007265667221 */ /* 0x000fe40000010000 */
[----:B------:R-:W-:-:S02]  /*0d80*/  FFMA.FTZ R100, R113, R114, R100 ;  /* 0x0000007271647223 */ /* 0x000fc40000010064 */
[----:B------:R-:W-:Y:S02]  /*0d90*/  FADD.FTZ R102, R102, R125 ;  /* 0x0000007d66667221 */ /* 0x000fe40000010000 */
[----:B------:R-:W-:Y:S02]  /*0da0*/  FFMA.FTZ R100, R126, R125, R100 ;  /* 0x0000007d7e647223 */ /* 0x000fe40000010064 */
[----:B------:R-:W-:Y:S02]  /*0db0*/  FADD.FTZ R101, R102, R123 ;  /* 0x0000007b66657221 */ /* 0x000fe40000010000 */
[----:B------:R-:W-:Y:S02]  /*0dc0*/  FFMA.FTZ R100, R124, R123, R100 ;  /* 0x0000007b7c647223 */ /* 0x000fe40000010064 */
[----:B------:R-:W-:Y:S02]  /*0dd0*/  FADD.FTZ R54, R54, R149 ;  /* 0x0000009536367221 */ /* 0x000fe40000010000 */
[----:B------:R-:W-:-:S02]  /*0de0*/  FFMA.FTZ R42, R17, R149, R42 ;  /* 0x00000095112a7223 */ /* 0x000fc4000001002a */
[----:B------:R-:W-:Y:S02]  /*0df0*/  FADD.FTZ R57, R57, R106 ;  /* 0x0000006a39397221 */ /* 0x000fe40000010000 */
[----:B------:R-:W-:Y:S02]  /*0e00*/  FFMA.FTZ R45, R126, R106, R45 ;  /* 0x0000006a7e2d7223 */ /* 0x000fe4000001002d */
[----:B------:R-:W-:Y:S02]  /*0e10*/  FADD.FTZ R148, R101, R128 ;  /* 0x0000008065947221 */ /* 0x000fe40000010000 */
[----:B------:R-:W-:Y:S02]  /*0e20*/  FFMA.FTZ R149, R127, R128, R100 ;  /* 0x000000807f957223 */ /* 0x000fe40000010064 */
.L_x_2:
[----:B0-----:R-:W-:Y:S05]  /*0e30*/  BSYNC B0 ;  /* 0x0000000000007941 */ /* 0x001fea0003800000 */
.L_x_1:
[----:B------:R-:W-:Y:S01]  /*0e40*/  BSSY B0, `(.L_x_3) ;  /* 0x0000079000007945 */ /* 0x000fe20003800000 */
[----:B------:R-:W-:Y:S05]  /*0e50*/  @!P4 BRA `(.L_x_4) ;  /* 0x000007700000c947 */ /* 0x000fea0003800000 */
[----:B------:R-:W-:Y:S01]  /*0e60*/  LEA R108, P0, R153, c[0x0][0x188], 0x4 ;  /* 0x00006200996c7a11 */ /* 0x000fe200078020ff */
[----:B------:R-:W-:-:S03]  /*0e70*/  IMAD.MOV.U32 R104, RZ, RZ, 0x10 ;  /* 0x00000010ff687424 */ /* 0x000fc600078e00ff */
[C---:B------:R-:W-:Y:S01]  /*0e80*/  LEA.HI.X R109, R153.reuse, c[0x0][0x18c], RZ, 0x4, P0 ;  /* 0x00006300996d7a11 */ /* 0x040fe200000f24ff */
[----:B------:R-:W-:-:S05]  /*0e90*/  IMAD.WIDE.U32 R100, R153, R104, c[0x0][0x210] ;  /* 0x0000840099647625 */ /* 0x000fca00078e0068 */
[----:B------:R-:W2:Y:S01]  /*0ea0*/  LDG.E.128 R108, [R108.64] ;  /* 0x000000046c6c7981 */ /* 0x000ea2000c1e1d00 */
[----:B------:R-:W-:-:S03]  /*0eb0*/  IMAD.WIDE.U32 R104, R153, R104, c[0x0][0x208] ;  /* 0x0000820099687625 */ /* 0x000fc600078e0068 */
[----:B------:R-:W3:Y:S04]  /*0ec0*/  LDG.E.128 R100, [R100.64] ;  /* 0x0000000464647981 */ /* 0x000ee8000c1e1d00 */
[----:B------:R-:W4:Y:S01]  /*0ed0*/  LDG.E.128 R104, [R104.64] ;  /* 0x0000000468687981 */ /* 0x000f22000c1e1d00 */
[----:B------:R-:W-:-:S04]  /*0ee0*/  ISETP.NE.U32.AND P0, PT, RZ, c[0x0][0x218], PT ;  /* 0x00008600ff007a0c */ /* 0x000fc80003f05070 */
[----:B------:R-:W-:-:S13]  /*0ef0*/  ISETP.NE.AND.EX P0, PT, RZ, c[0x0][0x21c], PT, P0 ;  /* 0x00008700ff007a0c */ /* 0x000fda0003f05300 */
[----:B------:R-:W-:-:S04]  /*0f00*/  @P0 LEA R12, P1, R153, c[0x0][0x218], 0x4 ;  /* 0x00008600990c0a11 */ /* 0x000fc800078220ff */
[----:B------:R-:W-:-:S05]  /*0f10*/  @P0 LEA.HI.X R13, R153, c[0x0][0x21c], RZ, 0x4, P1 ;  /* 0x00008700990d0a11 */ /* 0x000fca00008f24ff */
[----:B------:R2:W5:Y:S01]  /*0f20*/  @P0 LDG.E.128 R36, [R12.64] ;  /* 0x000000040c240981 */ /* 0x000562000c1e1d00 */
[----:B------:R-:W-:-:S04]  /*0f30*/  ISETP.NE.AND P0, PT, R162, RZ, PT ;  /* 0x000000ffa200720c */ /* 0x000fc80003f05270 */
[----:B-----5:R-:W-:Y:S02]  /*0f40*/  FSEL R118, R141, RZ, !P0 ;  /* 0x000000ff8d767208 */ /* 0x020fe40004000000 */
[--C-:B--2---:R-:W-:Y:S02]  /*0f50*/  PRMT R12, RZ, 0x5410, R108.reuse ;  /* 0x00005410ff0c7816 */ /* 0x104fe4000000006c */
[----:B------:R-:W-:Y:S02]  /*0f60*/  PRMT R108, RZ, 0x7610, R108 ;  /* 0x00007610ff6c7816 */ /* 0x000fe4000000006c */
[----:B---3--:R-:W-:Y:S01]  /*0f70*/  PRMT R141, RZ, 0x5410, R100 ;  /* 0x00005410ff8d7816 */ /* 0x008fe20000000064 */
[----:B------:R-:W-:Y:S01]  /*0f80*/  FADD.FTZ R13, -R118, R12 ;  /* 0x0000000c760d7221 */ /* 0x000fe20000010100 */
[--C-:B------:R-:W-:Y:S02]  /*0f90*/  PRMT R115, RZ, 0x5410, R109.reuse ;  /* 0x00005410ff737816 */ /* 0x100fe4000000006d */
[----:B------:R-:W-:Y:S01]  /*0fa0*/  PRMT R116, RZ, 0x7610, R109 ;  /* 0x00007610ff747816 */ /* 0x000fe2000000006d */
[----:B------:R-:W-:Y:S01]  /*0fb0*/  FMUL.FTZ R12, R14, R13 ;  /* 0x0000000d0e0c7220 */ /* 0x000fe20000410000 */
[----:B----4-:R-:W-:Y:S01]  /*0fc0*/  PRMT R13, RZ, 0x5410, R104 ;  /* 0x00005410ff0d7816 */ /* 0x010fe20000000068 */
[C---:B------:R-:W-:Y:S01]  /*0fd0*/  FADD.FTZ R109, -R118.reuse, R108 ;  /* 0x0000006c766d7221 */ /* 0x040fe20000010100 */
[--C-:B------:R-:W-:Y:S01]  /*0fe0*/  PRMT R119, RZ, 0x5410, R111.reuse ;  /* 0x00005410ff777816 */ /* 0x100fe2000000006f */
[----:B------:R-:W-:Y:S01]  /*0ff0*/  FMUL.FTZ R108, R139, R141 ;  /* 0x0000008d8b6c7220 */ /* 0x000fe20000410000 */
[----:B------:R-:W-:Y:S01]  /*1000*/  PRMT R129, RZ, 0x7610, R111 ;  /* 0x00007610ff817816 */ /* 0x000fe2000000006f */
[----:B------:R-:W-:Y:S01]  /*1010*/  FADD.FTZ R111, -R118, R115 ;  /* 0x00000073766f7221 */ /* 0x000fe20000010100 */
[----:B------:R-:W-:Y:S01]  /*1020*/  PRMT R100, RZ, 0x7610, R100 ;  /* 0x00007610ff647816 */ /* 0x000fe20000000064 */
[----:B------:R-:W-:Y:S01]  /*1030*/  FADD.FTZ R32, R32, R13 ;  /* 0x0000000d20207221 */ /* 0x000fe20000010000 */
[----:B------:R-:W-:Y:S01]  /*1040*/  PRMT R117, RZ, 0x5410, R110 ;  /* 0x00005410ff757816 */ /* 0x000fe2000000006e */
[-C--:B------:R-:W-:Y:S01]  /*1050*/  FFMA.FTZ R28, R12, R13.reuse, R28 ;  /* 0x0000000d0c1c7223 */ /* 0x080fe2000001001c */
[----:B------:R-:W-:Y:S01]  /*1060*/  PRMT R121, RZ, 0x7610, R110 ;  /* 0x00007610ff797816 */ /* 0x000fe2000000006e */
[----:B------:R-:W-:Y:S01]  /*1070*/  FFMA.FTZ R13, R140, R13, R108 ;  /* 0x0000000d8c0d7223 */ /* 0x000fe2000001006c */
[----:B------:R-:W-:Y:S01]  /*1080*/  PRMT R104, RZ, 0x7610, R104 ;  /* 0x00007610ff687816 */ /* 0x000fe20000000068 */
[----:B------:R-:W-:Y:S01]  /*1090*/  FADD.FTZ R24, R24, R141 ;  /* 0x0000008d18187221 */ /* 0x000fe20000010000 */
[----:B------:R-:W-:Y:S01]  /*10a0*/  PRMT R130, RZ, 0x7610, R107 ;  /* 0x00007610ff827816 */ /* 0x000fe2000000006b */
[----:B------:R-:W-:Y:S01]  /*10b0*/  FFMA.FTZ R20, R12, R141, R20 ;  /* 0x0000008d0c147223 */ /* 0x000fe20000010014 */
[----:B------:R-:W-:Y:S01]  /*10c0*/  PRMT R141, RZ, 0x5410, R101 ;  /* 0x00005410ff8d7816 */ /* 0x000fe20000000065 */
[----:B------:R-:W-:-:S02]  /*10d0*/  FMUL.FTZ R108, R14, R109 ;  /* 0x0000006d0e6c7220 */ /* 0x000fc40000410000 */
[----:B------:R-:W-:Y:S01]  /*10e0*/  FMUL.FTZ R110, R14, R111 ;  /* 0x0000006f0e6e7220 */ /* 0x000fe20000410000 */
[----:B------:R-:W-:Y:S01]  /*10f0*/  PRMT R111, RZ, 0x5410, R105 ;  /* 0x00005410ff6f7816 */ /* 0x000fe20000000069 */
[-C--:B------:R-:W-:Y:S02]  /*1100*/  FMUL.FTZ R109, R137, R100.reuse ;  /* 0x00000064896d7220 */ /* 0x080fe40000410000 */
[----:B------:R-:W-:Y:S02]  /*1110*/  FADD.FTZ R25, R25, R100 ;  /* 0x0000006419197221 */ /* 0x000fe40000010000 */
[----:B------:R-:W-:Y:S02]  /*1120*/  FFMA.FTZ R21, R108, R100, R21 ;  /* 0x000000646c157223 */ /* 0x000fe40000010015 */
[----:B------:R-:W-:Y:S02]  /*1130*/  FMUL.FTZ R100, R135, R141 ;  /* 0x0000008d87647220 */ /* 0x000fe40000410000 */
[----:B------:R-:W-:Y:S01]  /*1140*/  FADD.FTZ R115, -R118, R116 ;  /* 0x0000007476737221 */ /* 0x000fe20000010100 */
[----:B------:R-:W-:Y:S01]  /*1150*/  PRMT R116, RZ, 0x7610, R105 ;  /* 0x00007610ff747816 */ /* 0x000fe20000000069 */
[----:B------:R-:W-:-:S02]  /*1160*/  FADD.FTZ R34, R34, R111 ;  /* 0x0000006f22227221 */ /* 0x000fc40000010000 */
[-C--:B------:R-:W-:Y:S02]  /*1170*/  FFMA.FTZ R30, R110, R111.reuse, R30 ;  /* 0x0000006f6e1e7223 */ /* 0x080fe4000001001e */
[----:B------:R-:W-:Y:S01]  /*1180*/  FFMA.FTZ R111, R136, R111, R100 ;  /* 0x0000006f886f7223 */ /* 0x000fe20000010064 */
[----:B------:R-:W-:Y:S01]  /*1190*/  PRMT R100, RZ, 0x7610, R101 ;  /* 0x00007610ff647816 */ /* 0x000fe20000000065 */
[----:B------:R-:W-:Y:S02]  /*11a0*/  FMUL.FTZ R115, R14, R115 ;  /* 0x000000730e737220 */ /* 0x000fe40000410000 */
[----:B------:R-:W-:Y:S02]  /*11b0*/  FADD.FTZ R117, -R118, R117 ;  /* 0x0000007576757221 */ /* 0x000fe40000010100 */
[----:B------:R-:W-:Y:S02]  /*11c0*/  FMUL.FTZ R101, R133, R100 ;  /* 0x0000006485657220 */ /* 0x000fe40000410000 */
[----:B------:R-:W-:-:S02]  /*11d0*/  FADD.FTZ R27, R27, R100 ;  /* 0x000000641b1b7221 */ /* 0x000fc40000010000 */
[----:B------:R-:W-:Y:S01]  /*11e0*/  FFMA.FTZ R23, R115, R100, R23 ;  /* 0x0000006473177223 */ /* 0x000fe20000010017 */
[----:B------:R-:W-:Y:S01]  /*11f0*/  PRMT R100, RZ, 0x5410, R102 ;  /* 0x00005410ff647816 */ /* 0x000fe20000000066 */
[----:B------:R-:W-:Y:S01]  /*1200*/  FADD.FTZ R35, R35, R116 ;  /* 0x0000007423237221 */ /* 0x000fe20000010000 */
[----:B------:R-:W-:Y:S01]  /*1210*/  PRMT R102, RZ, 0x7610, R102 ;  /* 0x00007610ff667816 */ /* 0x000fe20000000066 */
[-C--:B------:R-:W-:Y:S02]  /*1220*/  FFMA.FTZ R31, R115, R116.reuse, R31 ;  /* 0x00000074731f7223 */ /* 0x080fe4000001001f */
[----:B------:R-:W-:Y:S01]  /*1230*/  FFMA.FTZ R116, R134, R116, R101 ;  /* 0x0000007486747223 */ /* 0x000fe20000010065 */
[--C-:B------:R-:W-:Y:S01]  /*1240*/  PRMT R101, RZ, 0x5410, R106.reuse ;  /* 0x00005410ff657816 */ /* 0x100fe2000000006a */
[C---:B------:R-:W-:Y:S01]  /*1250*/  FADD.FTZ R121, -R118.reuse, R121 ;  /* 0x0000007976797221 */ /* 0x040fe20000010100 */
[----:B------:R-:W-:Y:S01]  /*1260*/  PRMT R106, RZ, 0x7610, R106 ;  /* 0x00007610ff6a7816 */ /* 0x000fe2000000006a */
[----:B------:R-:W-:-:S02]  /*1270*/  FADD.FTZ R119, -R118, R119 ;  /* 0x0000007776777221 */ /* 0x000fc40000010100 */
[----:B------:R-:W-:Y:S02]  /*1280*/  FADD.FTZ R129, -R118, R129 ;  /* 0x0000008176817221 */ /* 0x000fe40000010100 */
[----:B------:R-:W-:Y:S02]  /*1290*/  FMUL.FTZ R117, R14, R117 ;  /* 0x000000750e757220 */ /* 0x000fe40000410000 */
[----:B------:R-:W-:Y:S02]  /*12a0*/  FMUL.FTZ R118, R131, R100 ;  /* 0x0000006483767220 */ /* 0x000fe40000410000 */
[----:B------:R-:W-:Y:S02]  /*12b0*/  FADD.FTZ R48, R48, R101 ;  /* 0x0000006530307221 */ /* 0x000fe40000010000 */
[-C--:B------:R-:W-:Y:S02]  /*12c0*/  FFMA.FTZ R60, R117, R101.reuse, R60 ;  /* 0x00000065753c7223 */ /* 0x080fe4000001003c */
[----:B------:R-:W-:Y:S01]  /*12d0*/  FFMA.FTZ R118, R132, R101, R118 ;  /* 0x0000006584767223 */ /* 0x000fe20000010076 */
[----:B------:R-:W-:Y:S01]  /*12e0*/  PRMT R101, RZ, 0x5410, R103 ;  /* 0x00005410ff657816 */ /* 0x000fe20000000067 */
[----:B------:R-:W-:Y:S01]  /*12f0*/  FMUL.FTZ R120, R14, R119 ;  /* 0x000000770e787220 */ /* 0x000fe20000410000 */
[----:B------:R-:W-:Y:S01]  /*1300*/  PRMT R119, RZ, 0x5410, R107 ;  /* 0x00005410ff777816 */ /* 0x000fe2000000006b */
[----:B------:R-:W-:-:S02]  /*1310*/  FADD.FTZ R88, R88, R100 ;  /* 0x0000006458587221 */ /* 0x000fc40000010000 */
[----:B------:R-:W-:Y:S02]  /*1320*/  FFMA.FTZ R80, R117, R100, R80 ;  /* 0x0000006475507223 */ /* 0x000fe40000010050 */
[----:B------:R-:W-:Y:S02]  /*1330*/  FMUL.FTZ R100, R7, R101 ;  /* 0x0000006507647220 */ /* 0x000fe40000410000 */
[----:B------:R-:W-:Y:S02]  /*1340*/  FADD.FTZ R50, R50, R119 ;  /* 0x0000007732327221 */ /* 0x000fe40000010000 */
[-C--:B------:R-:W-:Y:S02]  /*1350*/  FFMA.FTZ R62, R120, R119.reuse, R62 ;  /* 0x00000077783e7223 */ /* 0x080fe4000001003e */
[----:B------:R-:W-:Y:S01]  /*1360*/  FFMA.FTZ R119, R3, R119, R100 ;  /* 0x0000007703777223 */ /* 0x000fe20000010064 */
[----:B------:R-:W-:Y:S01]  /*1370*/  PRMT R100, RZ, 0x7610, R103 ;  /* 0x00007610ff647816 */ /* 0x000fe20000000067 */
[----:B------:R-:W-:-:S02]  /*1380*/  FFMA.FTZ R109, R138, R104, R109 ;  /* 0x000000688a6d7223 */ /* 0x000fc4000001006d */
[----:B------:R-:W-:Y:S02]  /*1390*/  FADD.FTZ R148, R148, R13 ;  /* 0x0000000d94947221 */ /* 0x000fe40000010000 */
[----:B------:R-:W-:Y:S02]  /*13a0*/  FFMA.FTZ R149, R12, R13, R149 ;  /* 0x0000000d0c957223 */ /* 0x000fe40000010095 */
[----:B------:R-:W-:Y:S02]  /*13b0*/  FADD.FTZ R90, R90, R101 ;  /* 0x000000655a5a7221 */ /* 0x000fe40000010000 */
[----:B------:R-:W-:Y:S02]  /*13c0*/  FFMA.FTZ R82, R120, R101, R82 ;  /* 0x0000006578527223 */ /* 0x000fe40000010052 */
[----:B------:R-:W-:Y:S02]  /*13d0*/  FMUL.FTZ R129, R14, R129 ;  /* 0x000000810e817220 */ /* 0x000fe40000410000 */
[----:B------:R-:W-:-:S02]  /*13e0*/  FMUL.FTZ R101, R8, R100 ;  /* 0x0000006408657220 */ /* 0x000fc40000410000 */
[----:B------:R-:W-:Y:S02]  /*13f0*/  FADD.FTZ R148, R148, R109 ;  /* 0x0000006d94947221 */ /* 0x000fe40000010000 */
[----:B------:R-:W-:Y:S02]  /*1400*/  FFMA.FTZ R149, R108, R109, R149 ;  /* 0x0000006d6c957223 */ /* 0x000fe40000010095 */
[----:B------:R-:W-:Y:S02]  /*1410*/  FADD.FTZ R51, R51, R130 ;  /* 0x0000008233337221 */ /* 0x000fe40000010000 */
[-C--:B------:R-:W-:Y:S02]  /*1420*/  FFMA.FTZ R63, R129, R130.reuse, R63 ;  /* 0x00000082813f7223 */ /* 0x080fe4000001003f */
[----:B------:R-:W-:Y:S02]  /*1430*/  FFMA.FTZ R130, R4, R130, R101 ;  /* 0x0000008204827223 */ /* 0x000fe40000010065 */
[----:B------:R-:W-:-:S02]  /*1440*/  FADD.FTZ R101, R148, R111 ;  /* 0x0000006f94657221 */ /* 0x000fc40000010000 */
[----:B------:R-:W-:Y:S02]  /*1450*/  FFMA.FTZ R149, R110, R111, R149 ;  /* 0x0000006f6e957223 */ /* 0x000fe40000010095 */
[----:B------:R-:W-:Y:S02]  /*1460*/  FMUL.FTZ R122, R14, R121 ;  /* 0x000000790e7a7220 */ /* 0x000fe40000410000 */
[----:B------:R-:W-:Y:S02]  /*1470*/  FMUL.FTZ R121, R6, R102 ;  /* 0x0000006606797220 */ /* 0x000fe40000410000 */
[----:B------:R-:W-:Y:S02]  /*1480*/  FADD.FTZ R101, R101, R116 ;  /* 0x0000007465657221 */ /* 0x000fe40000010000 */
[----:B------:R-:W-:Y:S02]  /*1490*/  FFMA.FTZ R149, R115, R116, R149 ;  /* 0x0000007473957223 */ /* 0x000fe40000010095 */
[----:B------:R-:W-:-:S02]  /*14a0*/  FADD.FTZ R91, R91, R100 ;  /* 0x000000645b5b7221 */ /* 0x000fc40000010000 */
[----:B------:R-:W-:Y:S02]  /*14b0*/  FFMA.FTZ R83, R129, R100, R83 ;  /* 0x0000006481537223 */ /* 0x000fe40000010053 */
        /* <DEDUP_REMOVED lines=12> */
[C---:B------:R-:W-:Y:S02]  /*1580*/  FFMA.FTZ R61, R122.reuse, R106, R61 ;  /* 0x0000006a7a3d7223 */ /* 0x040fe4000001003d */
[----:B------:R-:W-:Y:S02]  /*1590*/  FADD.FTZ R89, R89, R102 ;  /* 0x0000006659597221 */ /* 0x000fe40000010000 */
[----:B------:R-:W-:Y:S02]  /*15a0*/  FFMA.FTZ R81, R122, R102, R81 ;  /* 0x000000667a517223 */ /* 0x000fe40000010051 */
[----:B------:R-:W-:Y:S02]  /*15b0*/  FADD.FTZ R148, R101, R130 ;  /* 0x0000008265947221 */ /* 0x000fe40000010000 */
[----:B------:R-:W-:-:S02]  /*15c0*/  FFMA.FTZ R149, R129, R130, R149 ;  /* 0x0000008281957223 */ /* 0x000fc40000010095 */
.L_x_4:
[----:B------:R-:W-:Y:S05]  /*15d0*/  BSYNC B0 ;  /* 0x0000000000007941 */ /* 0x000fea0003800000 */
.L_x_3:
[----:B------:R-:W-:Y:S02]  /*15e0*/  LOP3.LUT P1, RZ, R5, 0xff, RZ, 0xc0, !PT ;  /* 0x000000ff05ff7812 */ /* 0x000fe4000782c0ff */
[----:B------:R-:W-:-:S02]  /*15f0*/  SHF.R.U32.HI R102, RZ, 0x5, R161 ;  /* 0x00000005ff667819 */ /* 0x000fc400000116a1 */
[----:B------:R-:W-:Y:S02]  /*1600*/  IADD3 R0, R0, c[0x0][0x160], RZ ;  /* 0x0000580000007a10 */ /* 0x000fe40007ffe0ff */
[----:B-----5:R-:W-:Y:S02]  /*1610*/  LOP3.LUT R141, R102, 0x7fffffc, RZ, 0xc0, !PT ;  /* 0x07fffffc668d7812 */ /* 0x020fe400078ec0ff */
[----:B------:R-:W-:Y:S02]  /*1620*/  LOP3.LUT P0, RZ, R161, 0x1f, RZ, 0xc0, !PT ;  /* 0x0000001fa1ff7812 */ /* 0x000fe4000780c0ff */
[----:B------:R-:W-:-:S03]  /*1630*/  ISETP.GE.AND P5, PT, R0, c[0x0][0x164], PT ;  /* 0x0000590000007a0c */ /* 0x000fc60003fa6270 */
[----:B------:R-:W-:Y:S01]  /*1640*/  @!P1 IADD3 R141, R141, 0x4, RZ ;  /* 0x000000048d8d9810 */ /* 0x000fe20007ffe0ff */
[----:B------:R-:W-:Y:S07]  /*1650*/  BRA.DIV ~URZ, `(.L_x_5) ;  /* 0x000011027f007947 */ /* 0x000fee000b800000 */
[----:B------:R0:W1:Y:S02]  /*1660*/  SHFL.DOWN PT, R107, R148, 0x10, 0x1f ;  /* 0x0a001f00946b7f89 */ /* 0x00006400000e0000 */
.L_x_14:
[----:B------:R-:W-:Y:S05]  /*1670*/  BRA.DIV ~URZ, `(.L_x_6) ;  /* 0x000011627f007947 */ /* 0x000fea000b800000 */
[----:B------:R-:W2:Y:S01]  /*1680*/  SHFL.DOWN PT, R100, R149, 0x10, 0x1f ;  /* 0x0a001f0095647f89 */ /* 0x000ea200000e0000 */
[----:B-1----:R-:W-:-:S05]  /*1690*/  FADD.FTZ R164, R107, R148 ;  /* 0x000000946ba47221 */ /* 0x002fca0000010000 */
[----:B------:R-:W1:Y:S01]  /*16a0*/  SHFL.DOWN PT, R101, R164, 0x8, 0x1f ;  /* 0x09001f00a4657f89 */ /* 0x000e6200000e0000 */
[----:B--2---:R-:W-:-:S05]  /*16b0*/  FADD.FTZ R100, R100, R149 ;  /* 0x0000009564647221 */ /* 0x004fca0000010000 */
        /* <DEDUP_REMOVED lines=9> */
[----:B01----:R-:W-:-:S05]  /*1750*/  FADD.FTZ R148, R104, R105 ;  /* 0x0000006968947221 */ /* 0x003fca0000010000 */
[----:B------:R0:W1:Y:S01]  /*1760*/  SHFL.DOWN PT, R149, R148, 0x1, 0x1f ;  /* 0x08201f0094957f89 */ /* 0x00006200000e0000 */
[----:B--2---:R-:W-:-:S05]  /*1770*/  FADD.FTZ R107, R106, R107 ;  /* 0x0000006b6a6b7221 */ /* 0x004fca0000010000 */
[----:B------:R0:W2:Y:S02]  /*1780*/  SHFL.DOWN PT, R104, R107, 0x1, 0x1f ;  /* 0x08201f006b687f89 */ /* 0x0000a400000e0000 */
.L_x_15:
[----:B------:R-:W-:Y:S01]  /*1790*/  @!P0 LOP3.LUT R102, R102, 0x3, RZ, 0xc0, !PT ;  /* 0x0000000366668812 */ /* 0x000fe200078ec0ff */
[----:B-1----:R-:W-:Y:S01]  /*17a0*/  FADD.FTZ R100, R149, R148 ;  /* 0x0000009495647221 */ /* 0x002fe20000010000 */
[----:B------:R-:W-:Y:S01]  /*17b0*/  WARPSYNC 0xffffffff ;  /* 0xffffffff00007948 */ /* 0x000fe20003800000 */
[----:B--2---:R-:W-:Y:S01]  /*17c0*/  FADD.FTZ R101, R104, R107 ;  /* 0x0000006b68657221 */ /* 0x004fe20000010000 */
[----:B0-----:R-:W-:Y:S01]  /*17d0*/  @!P0 IADD3 R148, R141, R102, RZ ;  /* 0x000000668d948210 */ /* 0x001fe20007ffe0ff */
[----:B------:R-:W-:Y:S04]  /*17e0*/  BSSY B0, `(.L_x_7) ;  /* 0x000006f000007945 */ /* 0x000fe80003800000 */
[----:B------:R-:W-:Y:S04]  /*17f0*/  @!P0 STS.64 [R148.X8+0x2000], R100 ;  /* 0x0020006494008388 */ /* 0x000fe80000008a00 */
[----:B------:R-:W-:Y:S01]  /*1800*/  BAR.SYNC.DEFER_BLOCKING 0x0 ;  /* 0x0000000000007b1d */ /* 0x000fe20000010000 */
[----:B------:R-:W-:-:S05]  /*1810*/  ISETP.NE.AND P0, PT, R162, RZ, PT ;  /* 0x000000ffa200720c */ /* 0x000fca0003f05270 */
[----:B------:R-:W0:Y:S04]  /*1820*/  LDS.128 R100, [R141.X8+0x2000] ;  /* 0x002000008d647984 */ /* 0x000e280000008c00 */
[----:B------:R-:W1:Y:S01]  /*1830*/  LDS.128 R104, [R141.X8+0x2010] ;  /* 0x002010008d687984 */ /* 0x000e620000008c00 */
[----:B0-----:R-:W-:-:S04]  /*1840*/  FADD.FTZ R149, RZ, R100 ;  /* 0x00000064ff957221 */ /* 0x001fc80000010000 */
[----:B------:R-:W-:Y:S02]  /*1850*/  FADD.FTZ R149, R102, R149 ;  /* 0x0000009566957221 */ /* 0x000fe40000010000 */
[----:B------:R-:W-:Y:S02]  /*1860*/  FADD.FTZ R102, RZ, R101 ;  /* 0x00000065ff667221 */ /* 0x000fe40000010000 */
[----:B-1----:R-:W-:Y:S02]  /*1870*/  FADD.FTZ R149, R149, R104 ;  /* 0x0000006895957221 */ /* 0x002fe40000010000 */
[----:B------:R-:W-:Y:S02]  /*1880*/  FADD.FTZ R102, R103, R102 ;  /* 0x0000006667667221 */ /* 0x000fe40000010000 */
[----:B------:R-:W-:Y:S02]  /*1890*/  FADD.FTZ R106, R106, R149 ;  /* 0x000000956a6a7221 */ /* 0x000fe40000010000 */
[----:B------:R-:W-:-:S04]  /*18a0*/  FADD.FTZ R102, R102, R105 ;  /* 0x0000006966667221 */ /* 0x000fc80000010000 */
[----:B------:R-:W-:Y:S02]  /*18b0*/  FADD.FTZ R102, R107, R102 ;  /* 0x000000666b667221 */ /* 0x000fe40000010000 */
[----:B------:R-:W-:Y:S02]  /*18c0*/  FMUL.FTZ R107, R106, c[0x0][0x1e0] ;  /* 0x000078006a6b7a20 */ /* 0x000fe40000410000 */
[----:B------:R-:W-:-:S03]  /*18d0*/  FMUL.FTZ R106, R102, c[0x0][0x1e0] ;  /* 0x00007800666a7a20 */ /* 0x000fc60000410000 */
[----:B------:R-:W-:Y:S01]  /*18e0*/  FSEL R107, R107, RZ, !P0 ;  /* 0x000000ff6b6b7208 */ /* 0x000fe20004000000 */
[----:B------:R-:W-:Y:S05]  /*18f0*/  @!P3 BRA `(.L_x_8) ;  /* 0x000005d00000b947 */ /* 0x000fea0003800000 */
[----:B------:R-:W-:Y:S01]  /*1900*/  ISETP.NE.U32.AND P0, PT, RZ, c[0x0][0x218], PT ;  /* 0x00008600ff007a0c */ /* 0x000fe20003f05070 */
[-CC-:B------:R-:W-:Y:S01]  /*1910*/  FFMA.FTZ R100, R10, R106.reuse, R107.reuse ;  /* 0x0000006a0a647223 */ /* 0x180fe2000001006b */
[----:B------:R-:W-:Y:S01]  /*1920*/  ISETP.NE.U32.AND P1, PT, RZ, c[0x0][0x258], PT ;  /* 0x00009600ff007a0c */ /* 0x000fe20003f25070 */
[-C--:B------:R-:W-:Y:S01]  /*1930*/  FFMA.FTZ R105, R19, R106.reuse, R107 ;  /* 0x0000006a13697223 */ /* 0x080fe2000001006b */
[----:B------:R-:W-:Y:S01]  /*1940*/  ISETP.NE.AND.EX P0, PT, RZ, c[0x0][0x21c], PT, P0 ;  /* 0x00008700ff007a0c */ /* 0x000fe20003f05300 */
[----:B------:R-:W-:Y:S01]  /*1950*/  FADD.FTZ R101, R11, -R100 ;  /* 0x800000640b657221 */ /* 0x000fe20000010000 */
[----:B------:R-:W-:Y:S01]  /*1960*/  ISETP.NE.U32.AND P2, PT, RZ, c[0x0][0x250], PT ;  /* 0x00009400ff007a0c */ /* 0x000fe20003f45070 */
[----:B------:R-:W-:Y:S01]  /*1970*/  FADD.FTZ R105, R112, -R105 ;  /* 0x8000006970697221 */ /* 0x000fe20000010000 */
[----:B------:R-:W-:Y:S01]  /*1980*/  ISETP.NE.AND.EX P1, PT, RZ, c[0x0][0x25c], PT, P1 ;  /* 0x00009700ff007a0c */ /* 0x000fe20003f25310 */
[----:B------:R-:W-:Y:S01]  /*1990*/  FMUL.FTZ R100, R14, R101 ;  /* 0x000000650e647220 */ /* 0x000fe20000410000 */
[----:B------:R-:W-:Y:S01]  /*19a0*/  ISETP.NE.AND.EX P2, PT, RZ, c[0x0][0x254], PT, P2 ;  /* 0x00009500ff007a0c */ /* 0x000fe20003f45320 */
[----:B------:R-:W-:-:S04]  /*19b0*/  FFMA.FTZ R103, R15, R106, R107 ;  /* 0x0000006a0f677223 */ /* 0x000fc8000001006b */
[----:B------:R-:W-:Y:S02]  /*19c0*/  FADD.FTZ R103, R16, -R103 ;  /* 0x8000006710677221 */ /* 0x000fe40000010000 */
[--C-:B------:R-:W-:Y:S02]  /*19d0*/  @P0 PRMT R101, RZ, 0x5410, R84.reuse ;  /* 0x00005410ff650816 */ /* 0x100fe40000000054 */
[----:B------:R-:W-:Y:S01]  /*19e0*/  @P0 PRMT R102, RZ, 0x7610, R84 ;  /* 0x00007610ff660816 */ /* 0x000fe20000000054 */
[----:B------:R-:W-:Y:S01]  /*19f0*/  FMUL.FTZ R103, R14, R103 ;  /* 0x000000670e677220 */ /* 0x000fe20000410000 */
[----:B------:R-:W-:Y:S01]  /*1a00*/  @P0 PRMT R165, RZ, 0x5410, R86 ;  /* 0x00005410ffa50816 */ /* 0x000fe20000000056 */
[----:B------:R-:W-:Y:S02]  /*1a10*/  @P0 FADD.FTZ R100, R100, R101 ;  /* 0x0000006564640221 */ /* 0x000fe40000010000 */
[----:B------:R-:W-:Y:S02]  /*1a20*/  FFMA.FTZ R101, R17, R106, R107 ;  /* 0x0000006a11657223 */ /* 0x000fe4000001006b */
[----:B------:R-:W-:Y:S01]  /*1a30*/  @P0 FADD.FTZ R103, R103, R102 ;  /* 0x0000006667670221 */ /* 0x000fe20000010000 */
[----:B------:R-:W-:Y:S01]  /*1a40*/  @P0 PRMT R102, RZ, 0x7610, R85 ;  /* 0x00007610ff660816 */ /* 0x000fe20000000055 */
[----:B------:R-:W-:Y:S01]  /*1a50*/  FADD.FTZ R101, R18, -R101 ;  /* 0x8000006512657221 */ /* 0x000fe20000010000 */
[----:B------:R-:W-:-:S02]  /*1a60*/  @P1 F2FP.BF16.PACK_AB R148, RZ, R100 ;  /* 0x00000064ff94123e */ /* 0x000fc400000010ff */
[-C--:B------:R-:W-:Y:S01]  /*1a70*/  @P2 F2FP.BF16.PACK_AB R149, RZ, R100.reuse ;  /* 0x00000064ff95223e */ /* 0x080fe200000010ff */
[----:B------:R-:W-:Y:S01]  /*1a80*/  FMUL.FTZ R164, R14, R101 ;  /* 0x000000650ea47220 */ /* 0x000fe20000410000 */
[----:B------:R-:W-:Y:S01]  /*1a90*/  @P1 PRMT R92, R148, 0x7610, R92 ;  /* 0x00007610945c1816 */ /* 0x000fe2000000005c */
[----:B------:R-:W-:Y:S01]  /*1aa0*/  FMUL.FTZ R101, R14, R105 ;  /* 0x000000690e657220 */ /* 0x000fe20000410000 */
[----:B------:R-:W-:Y:S02]  /*1ab0*/  @P0 PRMT R105, RZ, 0x5410, R85 ;  /* 0x00005410ff690816 */ /* 0x000fe40000000055 */
[-C--:B------:R-:W-:Y:S01]  /*1ac0*/  @P2 F2FP.BF16.PACK_AB R141, RZ, R103.reuse ;  /* 0x00000067ff8d223e */ /* 0x080fe200000010ff */
[----:B------:R-:W-:Y:S01]  /*1ad0*/  @P0 FADD.FTZ R101, R101, R102 ;  /* 0x0000006665650221 */ /* 0x000fe20000010000 */
[----:B------:R-:W-:Y:S01]  /*1ae0*/  @P1 F2FP.BF16.PACK_AB R102, RZ, R103 ;  /* 0x00000067ff66123e */ /* 0x000fe200000010ff */
[----:B------:R-:W-:Y:S01]  /*1af0*/  @P0 FADD.FTZ R164, R164, R105 ;  /* 0x00000069a4a40221 */ /* 0x000fe20000010000 */
[----:B------:R-:W-:Y:S01]  /*1b00*/  F2FP.BF16.PACK_AB R100, R103, R100 ;  /* 0x000000646764723e */ /* 0x000fe200000010ff */
[----:B------:R-:W-:Y:S01]  /*1b10*/  FFMA.FTZ R105, R113, R106, R107 ;  /* 0x0000006a71697223 */ /* 0x000fe2000001006b */
[----:B------:R-:W-:-:S02]  /*1b20*/  @P1 F2FP.BF16.PACK_AB R103, RZ, R101 ;  /* 0x00000065ff67123e */ /* 0x000fc400000010ff */
[----:B------:R-:W-:Y:S01]  /*1b30*/  @P2 F2FP.BF16.PACK_AB R104, RZ, R101 ;  /* 0x00000065ff68223e */ /* 0x000fe200000010ff */
[----:B------:R-:W-:Y:S01]  /*1b40*/  FADD.FTZ R105, R114, -R105 ;  /* 0x8000006972697221 */ /* 0x000fe20000010000 */
[-C--:B------:R-:W-:Y:S02]  /*1b50*/  @P1 F2FP.BF16.PACK_AB R153, RZ, R164.reuse ;  /* 0x000000a4ff99123e */ /* 0x080fe400000010ff */
[-C--:B------:R-:W-:Y:S01]  /*1b60*/  @P2 F2FP.BF16.PACK_AB R163, RZ, R164.reuse ;  /* 0x000000a4ffa3223e */ /* 0x080fe200000010ff */
[----:B------:R-:W-:Y:S01]  /*1b70*/  FMUL.FTZ R105, R14, R105 ;  /* 0x000000690e697220 */ /* 0x000fe20000410000 */
[----:B------:R-:W-:Y:S02]  /*1b80*/  F2FP.BF16.PACK_AB R101, R101, R164 ;  /* 0x000000a46565723e */ /* 0x000fe400000010ff */
[----:B------:R-:W-:Y:S01]  /*1b90*/  @P2 PRMT R96, R149, 0x7610, R96 ;  /* 0x0000761095602816 */ /* 0x000fe20000000060 */
[----:B------:R-:W-:Y:S01]  /*1ba0*/  @P0 FADD.FTZ R105, R105, R165 ;  /* 0x000000a569690221 */ /* 0x000fe20000010000 */
[----:B------:R-:W-:-:S02]  /*1bb0*/  @P1 PRMT R93, R153, 0x7610, R93 ;  /* 0x00007610995d1816 */ /* 0x000fc4000000005d */
[----:B------:R-:W-:Y:S02]  /*1bc0*/  @P1 PRMT R92, R92, 0x5410, R102 ;  /* 0x000054105c5c1816 */ /* 0x000fe40000000066 */
[-C--:B------:R-:W-:Y:S02]  /*1bd0*/  @P1 F2FP.BF16.PACK_AB R148, RZ, R105.reuse ;  /* 0x00000069ff94123e */ /* 0x080fe400000010ff */
[----:B------:R-:W-:Y:S02]  /*1be0*/  @P2 F2FP.BF16.PACK_AB R164, RZ, R105 ;  /* 0x00000069ffa4223e */ /* 0x000fe400000010ff */
[----:B------:R-:W-:Y:S01]  /*1bf0*/  @P1 PRMT R94, R148, 0x7610, R94 ;  /* 0x00007610945e1816 */ /* 0x000fe2000000005e */
[-CC-:B------:R-:W-:Y:S01]  /*1c00*/  FFMA.FTZ R148, R126, R106.reuse, R107.reuse ;  /* 0x0000006a7e947223 */ /* 0x180fe2000001006b */
[----:B------:R-:W-:Y:S01]  /*1c10*/  @P2 PRMT R98, R164, 0x7610, R98 ;  /* 0x00007610a4622816 */ /* 0x000fe20000000062 */
[----:B------:R-:W-:Y:S01]  /*1c20*/  FFMA.FTZ R164, R124, R106, R107 ;  /* 0x0000006a7ca47223 */ /* 0x000fe2000001006b */
[----:B------:R-:W-:Y:S01]  /*1c30*/  @P2 PRMT R96, R96, 0x5410, R141 ;  /* 0x0000541060602816 */ /* 0x000fe2000000008d */
[----:B------:R-:W-:Y:S01]  /*1c40*/  FADD.FTZ R149, R125, -R148 ;  /* 0x800000947d957221 */ /* 0x000fe20000010000 */
[----:B------:R-:W-:Y:S01]  /*1c50*/  @P1 PRMT R93, R93, 0x5410, R103 ;  /* 0x000054105d5d1816 */ /* 0x000fe20000000067 */
[----:B------:R-:W-:Y:S01]  /*1c60*/  FADD.FTZ R153, R123, -R164 ;  /* 0x800000a47b997221 */ /* 0x000fe20000010000 */
[----:B------:R-:W-:Y:S01]  /*1c70*/  @P2 PRMT R97, R163, 0x7610, R97 ;  /* 0x00007610a3612816 */ /* 0x000fe20000000061 */
[C---:B------:R-:W-:Y:S01]  /*1c80*/  FMUL.FTZ R164, R14.reuse, R149 ;  /* 0x000000950ea47220 */ /* 0x040fe20000410000 */
[----:B------:R-:W-:Y:S01]  /*1c90*/  @P0 PRMT R149, RZ, 0x7610, R86 ;  /* 0x00007610ff950816 */ /* 0x000fe20000000056 */
[----:B------:R-:W-:Y:S01]  /*1ca0*/  FMUL.FTZ R148, R14, R153 ;  /* 0x000000990e947220 */ /* 0x000fe20000410000 */
[----:B------:R-:W-:-:S02]  /*1cb0*/  @P0 PRMT R153, RZ, 0x7610, R87 ;  /* 0x00007610ff990816 */ /* 0x000fc40000000057 */
[----:B------:R-:W-:Y:S01]  /*1cc0*/  @P2 PRMT R97, R97, 0x5410, R104 ;  /* 0x0000541061612816 */ /* 0x000fe20000000068 */
[----:B------:R-:W-:Y:S01]  /*1cd0*/  @P0 FADD.FTZ R164, R164, R149 ;  /* 0x00000095a4a40221 */ /* 0x000fe20000010000 */
[----:B------:R-:W-:-:S04]  /*1ce0*/  @P0 PRMT R149, RZ, 0x5410, R87 ;  /* 0x00005410ff950816 */ /* 0x000fc80000000057 */
[----:B------:R-:W-:Y:S01]  /*1cf0*/  @P1 F2FP.BF16.PACK_AB R102, RZ, R164 ;  /* 0x000000a4ff66123e */ /* 0x000fe200000010ff */
[----:B------:R-:W-:Y:S02]  /*1d00*/  @P0 FADD.FTZ R148, R148, R149 ;  /* 0x0000009594940221 */ /* 0x000fe40000010000 */
[----:B------:R-:W-:Y:S01]  /*1d10*/  FFMA.FTZ R149, R127, R106, R107 ;  /* 0x0000006a7f957223 */ /* 0x000fe2000001006b */
[----:B------:R-:W-:-:S03]  /*1d20*/  @P1 PRMT R94, R94, 0x5410, R102 ;  /* 0x000054105e5e1816 */ /* 0x000fc60000000066 */
[----:B------:R-:W-:-:S04]  /*1d30*/  FADD.FTZ R149, R128, -R149 ;  /* 0x8000009580957221 */ /* 0x000fc80000010000 */
[----:B------:R-:W-:-:S04]  /*1d40*/  FMUL.FTZ R149, R14, R149 ;  /* 0x000000950e957220 */ /* 0x000fc80000410000 */
[----:B------:R-:W-:Y:S01]  /*1d50*/  @P0 FADD.FTZ R149, R149, R153 ;  /* 0x0000009995950221 */ /* 0x000fe20000010000 */
[----:B------:R-:W-:Y:S02]  /*1d60*/  ISETP.NE.U32.AND P0, PT, RZ, c[0x0][0x258], PT ;  /* 0x00009600ff007a0c */ /* 0x000fe40003f05070 */
[-C--:B------:R-:W-:Y:S02]  /*1d70*/  @P1 F2FP.BF16.PACK_AB R153, RZ, R148.reuse ;  /* 0x00000094ff99123e */ /* 0x080fe400000010ff */
[----:B------:R-:W-:Y:S02]  /*1d80*/  ISETP.NE.AND.EX P0, PT, RZ, c[0x0][0x25c], PT, P0 ;  /* 0x00009700ff007a0c */ /* 0x000fe40003f05300 */
[----:B------:R-:W-:Y:S02]  /*1d90*/  @P1 PRMT R95, R153, 0x7610, R95 ;  /* 0x00007610995f1816 */ /* 0x000fe4000000005f */
[----:B------:R-:W-:Y:S02]  /*1da0*/  @P2 F2FP.BF16.PACK_AB R153, RZ, R148 ;  /* 0x00000094ff99223e */ /* 0x000fe400000010ff */
[----:B------:R-:W-:-:S02]  /*1db0*/  @P1 F2FP.BF16.PACK_AB R141, RZ, R149 ;  /* 0x00000095ff8d123e */ /* 0x000fc400000010ff */
[----:B------:R-:W-:Y:S02]  /*1dc0*/  @P2 PRMT R99, R153, 0x7610, R99 ;  /* 0x0000761099632816 */ /* 0x000fe40000000063 */
[----:B------:R-:W-:Y:S02]  /*1dd0*/  MOV R153, 0x10 ;  /* 0x0000001000997802 */ /* 0x000fe40000000f00 */
[----:B------:R-:W-:Y:S02]  /*1de0*/  @P1 PRMT R95, R95, 0x5410, R141 ;  /* 0x000054105f5f1816 */ /* 0x000fe4000000008d */
[----:B------:R-:W-:Y:S01]  /*1df0*/  @P2 F2FP.BF16.PACK_AB R141, RZ, R164 ;  /* 0x000000a4ff8d223e */ /* 0x000fe200000010ff */
[----:B------:R-:W-:Y:S01]  /*1e00*/  @P0 IMAD.WIDE.U32 R102, R9, R153, c[0x0][0x258] ;  /* 0x0000960009660625 */ /* 0x000fe200078e0099 */
[----:B------:R-:W-:Y:S02]  /*1e10*/  @P2 F2FP.BF16.PACK_AB R163, RZ, R149 ;  /* 0x00000095ffa3223e */ /* 0x000fe400000010ff */
[----:B------:R-:W-:-:S02]  /*1e20*/  @P2 PRMT R98, R98, 0x5410, R141 ;  /* 0x0000541062622816 */ /* 0x000fc4000000008d */
[----:B------:R0:W-:Y:S01]  /*1e30*/  @P0 STG.E.128 [R102.64], R92 ;  /* 0x0000005c66000986 */ /* 0x0001e2000c101d04 */
[----:B------:R-:W-:Y:S02]  /*1e40*/  @P2 PRMT R99, R99, 0x5410, R163 ;  /* 0x0000541063632816 */ /* 0x000fe400000000a3 */
[----:B0-----:R-:W-:Y:S01]  /*1e50*/  F2FP.BF16.PACK_AB R102, R164, R105 ;  /* 0x00000069a466723e */ /* 0x001fe200000010ff */
[----:B------:R-:W-:Y:S01]  /*1e60*/  IMAD.WIDE.U32 R104, R9, R153, c[0x0][0x248] ;  /* 0x0000920009687625 */ /* 0x000fe200078e0099 */
[----:B------:R-:W-:-:S05]  /*1e70*/  F2FP.BF16.PACK_AB R103, R149, R148 ;  /* 0x000000949567723e */ /* 0x000fca00000010ff */
[----:B------:R0:W-:Y:S02]  /*1e80*/  STG.E.128 [R104.64], R100 ;  /* 0x0000006468007986 */ /* 0x0001e4000c101d04 */
[----:B0-----:R-:W-:-:S04]  /*1e90*/  @P2 LEA R100, P0, R9, c[0x0][0x250], 0x4 ;  /* 0x0000940009642a11 */ /* 0x001fc800078020ff */
[C---:B------:R-:W-:Y:S02]  /*1ea0*/  @P2 LEA.HI.X R101, R9.reuse, c[0x0][0x254], RZ, 0x4, P0 ;  /* 0x0000950009652a11 */ /* 0x040fe400000f24ff */
[----:B------:R-:W-:-:S03]  /*1eb0*/  IADD3 R9, R9, 0x80, RZ ;  /* 0x0000008009097810 */ /* 0x000fc60007ffe0ff */
[----:B------:R0:W-:Y:S04]  /*1ec0*/  @P2 STG.E.128 [R100.64], R96 ;  /* 0x0000006064002986 */ /* 0x0001e8000c101d04 */
.L_x_8:
[----:B------:R-:W-:Y:S05]  /*1ed0*/  BSYNC B0 ;  /* 0x0000000000007941 */ /* 0x000fea0003800000 */
.L_x_7:
[----:B------:R-:W-:Y:S01]  /*1ee0*/  BSSY B0, `(.L_x_9) ;  /* 0x000005e000007945 */ /* 0x000fe20003800000 */
[----:B------:R-:W-:Y:S05]  /*1ef0*/  @!P4 BRA `(.L_x_10) ;  /* 0x000005c00000c947 */ /* 0x000fea0003800000 */
[----:B------:R-:W-:Y:S01]  /*1f00*/  ISETP.NE.U32.AND P0, PT, RZ, c[0x0][0x218], PT ;  /* 0x00008600ff007a0c */ /* 0x000fe20003f05070 */
[-CC-:B------:R-:W-:Y:S01]  /*1f10*/  FFMA.FTZ R102, R12, R106.reuse, R107.reuse ;  /* 0x0000006a0c667223 */ /* 0x180fe2000001006b */
[----:B------:R-:W-:Y:S01]  /*1f20*/  ISETP.NE.U32.AND P2, PT, RZ, c[0x0][0x258], PT ;  /* 0x00009600ff007a0c */ /* 0x000fe20003f45070 */
[----:B------:R-:W-:Y:S01]  /*1f30*/  FFMA.FTZ R148, R110, R106, R107 ;  /* 0x0000006a6e947223 */ /* 0x000fe2000001006b */
[----:B------:R-:W-:Y:S01]  /*1f40*/  ISETP.NE.AND.EX P1, PT, RZ, c[0x0][0x21c], PT, P0 ;  /* 0x00008700ff007a0c */ /* 0x000fe20003f25300 */
[----:B0-----:R-:W-:Y:S01]  /*1f50*/  FADD.FTZ R101, R13, -R102 ;  /* 0x800000660d657221 */ /* 0x001fe20000010000 */
[----:B------:R-:W-:Y:S01]  /*1f60*/  ISETP.NE.AND.EX P0, PT, RZ, c[0x0][0x25c], PT, P2 ;  /* 0x00009700ff007a0c */ /* 0x000fe20003f05320 */
[----:B------:R-:W-:Y:S01]  /*1f70*/  FADD.FTZ R103, R111, -R148 ;  /* 0x800000946f677221 */ /* 0x000fe20000010000 */
[----:B------:R-:W-:Y:S01]  /*1f80*/  ISETP.NE.U32.AND P2, PT, RZ, c[0x0][0x250], PT ;  /* 0x00009400ff007a0c */ /* 0x000fe20003f45070 */
[----:B------:R-:W-:-:S02]  /*1f90*/  FMUL.FTZ R148, R14, R101 ;  /* 0x000000650e947220 */ /* 0x000fc40000410000 */
[-CC-:B------:R-:W-:Y:S01]  /*1fa0*/  FFMA.FTZ R141, R117, R106.reuse, R107.reuse ;  /* 0x0000006a758d7223 */ /* 0x180fe2000001006b */
[----:B------:R-:W-:Y:S01]  /*1fb0*/  ISETP.NE.AND.EX P2, PT, RZ, c[0x0][0x254], PT, P2 ;  /* 0x00009500ff007a0c */ /* 0x000fe20003f45320 */
[-CC-:B------:R-:W-:Y:S02]  /*1fc0*/  FFMA.FTZ R104, R108, R106.reuse, R107.reuse ;  /* 0x0000006a6c687223 */ /* 0x180fe4000001006b */
[-CC-:B------:R-:W-:Y:S02]  /*1fd0*/  FFMA.FTZ R105, R115, R106.reuse, R107.reuse ;  /* 0x0000006a73697223 */ /* 0x180fe4000001006b */
[----:B------:R-:W-:Y:S01]  /*1fe0*/  @P1 PRMT R101, RZ, 0x5410, R36 ;  /* 0x00005410ff651816 */ /* 0x000fe20000000024 */
[-CC-:B------:R-:W-:Y:S02]  /*1ff0*/  FFMA.FTZ R164, R122, R106.reuse, R107.reuse ;  /* 0x0000006a7aa47223 */ /* 0x180fe4000001006b */
[-C--:B------:R-:W-:Y:S02]  /*2000*/  FFMA.FTZ R100, R120, R106.reuse, R107 ;  /* 0x0000006a78647223 */ /* 0x080fe4000001006b */
[----:B------:R-:W-:Y:S01]  /*2010*/  @P1 FADD.FTZ R148, R148, R101 ;  /* 0x0000006594941221 */ /* 0x000fe20000010000 */
[----:B------:R-:W-:Y:S01]  /*2020*/  @P1 PRMT R101, RZ, 0x5410, R37 ;  /* 0x00005410ff651816 */ /* 0x000fe20000000025 */
[----:B------:R-:W-:-:S02]  /*2030*/  FFMA.FTZ R153, R129, R106, R107 ;  /* 0x0000006a81997223 */ /* 0x000fc4000001006b */
[----:B------:R-:W-:Y:S02]  /*2040*/  FMUL.FTZ R106, R14, R103 ;  /* 0x000000670e6a7220 */ /* 0x000fe40000410000 */
[----:B------:R-:W-:Y:S02]  /*2050*/  FADD.FTZ R141, R118, -R141 ;  /* 0x8000008d768d7221 */ /* 0x000fe40000010000 */
[----:B------:R-:W-:Y:S01]  /*2060*/  @P1 FADD.FTZ R106, R106, R101 ;  /* 0x000000656a6a1221 */ /* 0x000fe20000010000 */
[----:B------:R-:W-:Y:S01]  /*2070*/  @P1 PRMT R101, RZ, 0x5410, R38 ;  /* 0x00005410ff651816 */ /* 0x000fe20000000026 */
[----:B------:R-:W-:Y:S02]  /*2080*/  FMUL.FTZ R102, R14, R141 ;  /* 0x0000008d0e667220 */ /* 0x000fe40000410000 */
[----:B------:R-:W-:Y:S02]  /*2090*/  FADD.FTZ R105, R116, -R105 ;  /* 0x8000006974697221 */ /* 0x000fe40000010000 */
[----:B------:R-:W-:Y:S01]  /*20a0*/  FADD.FTZ R149, R109, -R104 ;  /* 0x800000686d957221 */ /* 0x000fe20000010000 */
[----:B------:R-:W-:Y:S01]  /*20b0*/  @P1 PRMT R104, RZ, 0x7610, R37 ;  /* 0x00007610ff681816 */ /* 0x000fe20000000025 */
[----:B------:R-:W-:-:S02]  /*20c0*/  FADD.FTZ R107, R121, -R164 ;  /* 0x800000a4796b7221 */ /* 0x000fc40000010000 */
[----:B------:R-:W-:Y:S01]  /*20d0*/  FADD.FTZ R163, R119, -R100 ;  /* 0x8000006477a37221 */ /* 0x000fe20000010000 */
[----:B------:R-:W-:Y:S01]  /*20e0*/  @P0 F2FP.BF16.PACK_AB R100, RZ, R106 ;  /* 0x0000006aff64023e */ /* 0x000fe200000010ff */
[----:B------:R-:W-:Y:S02]  /*20f0*/  FADD.FTZ R165, R130, -R153 ;  /* 0x8000009982a57221 */ /* 0x000fe40000010000 */
[----:B------:R-:W-:Y:S01]  /*2100*/  @P1 FADD.FTZ R102, R102, R101 ;  /* 0x0000006566661221 */ /* 0x000fe20000010000 */
[----:B------:R-:W-:Y:S01]  /*2110*/  @P0 PRMT R93, R100, 0x7610, R93 ;  /* 0x00007610645d0816 */ /* 0x000fe2000000005d */
[C---:B------:R-:W-:Y:S02]  /*2120*/  FMUL.FTZ R153, R14.reuse, R105 ;  /* 0x000000690e997220 */ /* 0x040fe40000410000 */
[C---:B------:R-:W-:Y:S01]  /*2130*/  FMUL.FTZ R149, R14.reuse, R149 ;  /* 0x000000950e957220 */ /* 0x040fe20000410000 */
[----:B------:R-:W-:Y:S01]  /*2140*/  @P0 F2FP.BF16.PACK_AB R101, RZ, R102 ;  /* 0x00000066ff65023e */ /* 0x000fe200000010ff */
[----:B------:R-:W-:-:S02]  /*2150*/  FMUL.FTZ R105, R14, R107 ;  /* 0x0000006b0e697220 */ /* 0x000fc40000410000 */
[C---:B------:R-:W-:Y:S01]  /*2160*/  FMUL.FTZ R103, R14.reuse, R163 ;  /* 0x000000a30e677220 */ /* 0x040fe20000410000 */
[----:B------:R-:W-:Y:S01]  /*2170*/  @P0 PRMT R94, R101, 0x7610, R94 ;  /* 0x00007610655e0816 */ /* 0x000fe2000000005e */
[----:B------:R-:W-:Y:S01]  /*2180*/  FMUL.FTZ R164, R14, R165 ;  /* 0x000000a50ea47220 */ /* 0x000fe20000410000 */
[--C-:B------:R-:W-:Y:S01]  /*2190*/  @P1 PRMT R14, RZ, 0x5410, R39.reuse ;  /* 0x00005410ff0e1816 */ /* 0x100fe20000000027 */
[----:B------:R-:W-:Y:S01]  /*21a0*/  @P1 FADD.FTZ R153, R153, R104 ;  /* 0x0000006899991221 */ /* 0x000fe20000010000 */
[----:B------:R-:W-:Y:S02]  /*21b0*/  @P1 PRMT R104, RZ, 0x7610, R38 ;  /* 0x00007610ff681816 */ /* 0x000fe40000000026 */
[----:B------:R-:W-:Y:S01]  /*21c0*/  @P1 PRMT R101, RZ, 0x7610, R39 ;  /* 0x00007610ff651816 */ /* 0x000fe20000000027 */
[----:B------:R-:W-:Y:S01]  /*21d0*/  @P1 FADD.FTZ R103, R103, R14 ;  /* 0x0000000e67671221 */ /* 0x000fe20000010000 */
[----:B------:R-:W-:Y:S01]  /*21e0*/  @P1 PRMT R14, RZ, 0x7610, R36 ;  /* 0x00007610ff0e1816 */ /* 0x000fe20000000024 */
[----:B------:R-:W-:Y:S01]  /*21f0*/  @P1 FADD.FTZ R105, R105, R104 ;  /* 0x0000006869691221 */ /* 0x000fe20000010000 */
[----:B------:R-:W-:Y:S01]  /*2200*/  @P0 F2FP.BF16.PACK_AB R100, RZ, R153 ;  /* 0x00000099ff64023e */ /* 0x000fe200000010ff */
[----:B------:R-:W-:Y:S01]  /*2210*/  @P1 FADD.FTZ R164, R164, R101 ;  /* 0x00000065a4a41221 */ /* 0x000fe20000010000 */
[----:B------:R-:W-:Y:S01]  /*2220*/  HFMA2.MMA R104, -RZ, RZ, 0, 9.5367431640625e-07 ;  /* 0x00000010ff687435 */ /* 0x000fe200000001ff */
[----:B------:R-:W-:Y:S01]  /*2230*/  @P1 FADD.FTZ R149, R149, R14 ;  /* 0x0000000e95951221 */ /* 0x000fe20000010000 */
[----:B------:R-:W-:-:S02]  /*2240*/  ISETP.NE.U32.AND P1, PT, RZ, c[0x0][0x258], PT ;  /* 0x00009600ff007a0c */ /* 0x000fc40003f25070 */
[----:B------:R-:W-:Y:S02]  /*2250*/  @P0 F2FP.BF16.PACK_AB R14, RZ, R148 ;  /* 0x00000094ff0e023e */ /* 0x000fe400000010ff */
[----:B------:R-:W-:Y:S02]  /*2260*/  ISETP.NE.AND.EX P1, PT, RZ, c[0x0][0x25c], PT, P1 ;  /* 0x00009700ff007a0c */ /* 0x000fe40003f25310 */
[----:B------:R-:W-:Y:S02]  /*2270*/  @P0 PRMT R92, R14, 0x7610, R92 ;  /* 0x000076100e5c0816 */ /* 0x000fe4000000005c */
[----:B------:R-:W-:Y:S02]  /*2280*/  @P0 F2FP.BF16.PACK_AB R107, RZ, R103 ;  /* 0x00000067ff6b023e */ /* 0x000fe400000010ff */
[----:B------:R-:W-:Y:S02]  /*2290*/  @P0 F2FP.BF16.PACK_AB R14, RZ, R149 ;  /* 0x00000095ff0e023e */ /* 0x000fe400000010ff */
[----:B------:R-:W-:-:S02]  /*22a0*/  @P0 PRMT R93, R93, 0x5410, R100 ;  /* 0x000054105d5d0816 */ /* 0x000fc40000000064 */
[----:B------:R-:W-:Y:S02]  /*22b0*/  @P0 PRMT R95, R107, 0x7610, R95 ;  /* 0x000076106b5f0816 */ /* 0x000fe4000000005f */
[----:B------:R-:W-:Y:S02]  /*22c0*/  @P0 PRMT R92, R92, 0x5410, R14 ;  /* 0x000054105c5c0816 */ /* 0x000fe4000000000e */
[----:B------:R-:W-:Y:S02]  /*22d0*/  @P0 F2FP.BF16.PACK_AB R100, RZ, R164 ;  /* 0x000000a4ff64023e */ /* 0x000fe400000010ff */
[----:B------:R-:W-:Y:S02]  /*22e0*/  @P0 F2FP.BF16.PACK_AB R14, RZ, R105 ;  /* 0x00000069ff0e023e */ /* 0x000fe400000010ff */
[----:B------:R-:W-:Y:S01]  /*22f0*/  @P0 PRMT R95, R95, 0x5410, R100 ;  /* 0x000054105f5f0816 */ /* 0x000fe20000000064 */
[----:B------:R-:W-:Y:S01]  /*2300*/  @P1 IMAD.WIDE.U32 R100, R9, R104, c[0x0][0x258] ;  /* 0x0000960009641625 */ /* 0x000fe200078e0068 */
[----:B------:R-:W-:-:S02]  /*2310*/  @P0 PRMT R94, R94, 0x5410, R14 ;  /* 0x000054105e5e0816 */ /* 0x000fc4000000000e */
[----:B------:R-:W-:Y:S02]  /*2320*/  @P2 F2FP.BF16.PACK_AB R141, RZ, R149 ;  /* 0x00000095ff8d223e */ /* 0x000fe400000010ff */
[----:B------:R-:W-:Y:S01]  /*2330*/  @P2 F2FP.BF16.PACK_AB R14, RZ, R105 ;  /* 0x00000069ff0e223e */ /* 0x000fe200000010ff */
[----:B------:R0:W-:Y:S01]  /*2340*/  @P1 STG.E.128 [R100.64], R92 ;  /* 0x0000005c64001986 */ /* 0x0001e2000c101d04 */
[-C--:B------:R-:W-:Y:S02]  /*2350*/  @P2 F2FP.BF16.PACK_AB R163, RZ, R103.reuse ;  /* 0x00000067ffa3223e */ /* 0x080fe400000010ff */
[----:B------:R-:W-:Y:S02]  /*2360*/  F2FP.BF16.PACK_AB R103, R164, R103 ;  /* 0x00000067a467723e */ /* 0x000fe400000010ff */
[----:B------:R-:W-:Y:S02]  /*2370*/  @P2 F2FP.BF16.PACK_AB R107, RZ, R148 ;  /* 0x00000094ff6b223e */ /* 0x000fe400000010ff */
[----:B------:R-:W-:-:S02]  /*2380*/  @P2 PRMT R99, R163, 0x7610, R99 ;  /* 0x00007610a3632816 */ /* 0x000fc40000000063 */
[----:B------:R-:W-:-:S04]  /*2390*/  @P2 PRMT R96, R107, 0x7610, R96 ;  /* 0x000076106b602816 */ /* 0x000fc80000000060 */
[----:B------:R-:W-:Y:S02]  /*23a0*/  @P2 PRMT R96, R96, 0x5410, R141 ;  /* 0x0000541060602816 */ /* 0x000fe4000000008d */
[----:B0-----:R-:W-:Y:S02]  /*23b0*/  F2FP.BF16.PACK_AB R100, R149, R148 ;  /* 0x000000949564723e */ /* 0x001fe400000010ff */
[----:B------:R-:W-:Y:S02]  /*23c0*/  @P2 F2FP.BF16.PACK_AB R149, RZ, R153 ;  /* 0x00000099ff95223e */ /* 0x000fe400000010ff */
[----:B------:R-:W-:Y:S02]  /*23d0*/  F2FP.BF16.PACK_AB R101, R153, R106 ;  /* 0x0000006a9965723e */ /* 0x000fe400000010ff */
[-C--:B------:R-:W-:Y:S02]  /*23e0*/  @P2 F2FP.BF16.PACK_AB R153, RZ, R102.reuse ;  /* 0x00000066ff99223e */ /* 0x080fe400000010ff */
[----:B------:R-:W-:Y:S01]  /*23f0*/  F2FP.BF16.PACK_AB R102, R105, R102 ;  /* 0x000000666966723e */ /* 0x000fe200000010ff */
[----:B------:R-:W-:Y:S01]  /*2400*/  IMAD.WIDE.U32 R104, R9, R104, c[0x0][0x248] ;  /* 0x0000920009687625 */ /* 0x000fe200078e0068 */
[----:B------:R-:W-:-:S02]  /*2410*/  @P2 F2FP.BF16.PACK_AB R148, RZ, R106 ;  /* 0x0000006aff94223e */ /* 0x000fc400000010ff */
[----:B------:R-:W-:Y:S02]  /*2420*/  @P2 F2FP.BF16.PACK_AB R106, RZ, R164 ;  /* 0x000000a4ff6a223e */ /* 0x000fe400000010ff */
[----:B------:R0:W-:Y:S01]  /*2430*/  STG.E.128 [R104.64], R100 ;  /* 0x0000006468007986 */ /* 0x0001e2000c101d04 */
[----:B------:R-:W-:Y:S02]  /*2440*/  @P2 PRMT R97, R148, 0x7610, R97 ;  /* 0x0000761094612816 */ /* 0x000fe40000000061 */
[----:B------:R-:W-:Y:S02]  /*2450*/  @P2 PRMT R98, R153, 0x7610, R98 ;  /* 0x0000761099622816 */ /* 0x000fe40000000062 */
[----:B------:R-:W-:Y:S02]  /*2460*/  @P2 PRMT R97, R97, 0x5410, R149 ;  /* 0x0000541061612816 */ /* 0x000fe40000000095 */
[----:B------:R-:W-:Y:S02]  /*2470*/  @P2 PRMT R98, R98, 0x5410, R14 ;  /* 0x0000541062622816 */ /* 0x000fe4000000000e */
[----:B------:R-:W-:-:S02]  /*2480*/  @P2 PRMT R99, R99, 0x5410, R106 ;  /* 0x0000541063632816 */ /* 0x000fc4000000006a */
[----:B0-----:R-:W-:-:S04]  /*2490*/  @P2 LEA R100, P0, R9, c[0x0][0x250], 0x4 ;  /* 0x0000940009642a11 */ /* 0x001fc800078020ff */
[----:B------:R-:W-:-:S05]  /*24a0*/  @P2 LEA.HI.X R101, R9, c[0x0][0x254], RZ, 0x4, P0 ;  /* 0x0000950009652a11 */ /* 0x000fca00000f24ff */
[----:B------:R0:W-:Y:S04]  /*24b0*/  @P2 STG.E.128 [R100.64], R96 ;  /* 0x0000006064002986 */ /* 0x0001e8000c101d04 */
.L_x_10:
[----:B------:R-:W-:Y:S05]  /*24c0*/  BSYNC B0 ;  /* 0x0000000000007941 */ /* 0x000fea0003800000 */
.L_x_9:
[----:B------:R-:W-:-:S04]  /*24d0*/  LOP3.LUT P0, RZ, R5, 0xff, RZ, 0xc0, !PT ;  /* 0x000000ff05ff7812 */ /* 0x000fc8000780c0ff */
[----:B------:R-:W-:Y:S01]  /*24e0*/  SEL R5, RZ, 0x1, P0 ;  /* 0x00000001ff057807 */ /* 0x000fe20000000000 */
[----:B0-----:R-:W-:Y:S01]  /*24f0*/  @P5 CALL.REL.NOINC `(.L_x_0) ;  /* 0x0000001000005944 */ /* 0x001fe20003c00000 */
[----:B------:R-:W-:Y:S05]  /*2500*/  BRA `(.L_x_11) ;  /* 0xffffe0c000007947 */ /* 0x000fea000383ffff */
.L_x_0:
[----:B0-----:R-:W0:Y:S01]  /*2510*/  S2UR UR6, SR_CTAID.X ;  /* 0x00000000000679c3 */ /* 0x001e220000002500 */
[----:B------:R-:W-:Y:S01]  /*2520*/  BSSY B0, `(.L_x_12) ;  /* 0x0000014000007945 */ /* 0x000fe20003800000 */
[C---:B0-----:R-:W-:Y:S02]  /*2530*/  LEA.HI R0, R161.reuse, UR6, RZ, 0x19 ;  /* 0x00000006a1007c11 */ /* 0x041fe4000f8fc8ff */
[----:B------:R-:W-:-:S03]  /*2540*/  LOP3.LUT R161, R161, 0x7f, RZ, 0xc0, !PT ;  /* 0x0000007fa1a17812 */ /* 0x000fc600078ec0ff */
[----:B------:R-:W-:-:S05]  /*2550*/  IMAD R0, R0, c[0x0][0x168], RZ ;  /* 0x00005a0000007a24 */ /* 0x000fca00078e02ff */
[----:B------:R-:W-:Y:S01]  /*2560*/  LEA.HI R0, R0, R161, RZ, 0x1d ;  /* 0x000000a100007211 */ /* 0x000fe200078fe8ff */
[----:B------:R-:W-:Y:S05]  /*2570*/  @!P3 BRA `(.L_x_13) ;  /* 0x000000e00000b947 */ /* 0x000fea0003800000 */
[----:B-----5:R-:W-:-:S04]  /*2580*/  IMAD.MOV.U32 R9, RZ, RZ, 0x20 ;  /* 0x00000020ff097424 */ /* 0x020fc800078e00ff */
[----:B------:R-:W-:-:S04]  /*2590*/  IMAD.WIDE.U32 R2, R0, R9, c[0x0][0x220] ;  /* 0x0000880000027625 */ /* 0x000fc800078e0009 */
[CC--:B------:R-:W-:Y:S01]  /*25a0*/  IMAD.WIDE.U32 R4, R0.reuse, R9.reuse, c[0x0][0x228] ;  /* 0x00008a0000047625 */ /* 0x0c0fe200078e0009 */
[----:B------:R0:W-:Y:S03]  /*25b0*/  STG.E.128 [R2.64], R52 ;  /* 0x0000003402007986 */ /* 0x0001e6000c101d04 */
[CC--:B------:R-:W-:Y:S01]  /*25c0*/  IMAD.WIDE.U32 R6, R0.reuse, R9.reuse, c[0x0][0x230] ;  /* 0x00008c0000067625 */ /* 0x0c0fe200078e0009 */
[----:B------:R0:W-:Y:S03]  /*25d0*/  STG.E.128 [R2.64+0x10], R56 ;  /* 0x0000103802007986 */ /* 0x0001e6000c101d04 */
[C---:B------:R-:W-:Y:S01]  /*25e0*/  IMAD.WIDE.U32 R8, R0.reuse, R9, c[0x0][0x238] ;  /* 0x00008e0000087625 */ /* 0x040fe200078e0009 */
[----:B------:R0:W-:Y:S01]  /*25f0*/  STG.E.128 [R4.64], R40 ;  /* 0x0000002804007986 */ /* 0x0001e2000c101d04 */
[----:B------:R-:W-:-:S03]  /*2600*/  IADD3 R0, R0, 0x80, RZ ;  /* 0x0000008000007810 */ /* 0x000fc60007ffe0ff */
[----:B------:R0:W-:Y:S04]  /*2610*/  STG.E.128 [R4.64+0x10], R44 ;  /* 0x0000102c04007986 */ /* 0x0001e8000c101d04 */
[----:B------:R0:W-:Y:S04]  /*2620*/  STG.E.128 [R6.64], R72 ;  /* 0x0000004806007986 */ /* 0x0001e8000c101d04 */
[----:B------:R0:W-:Y:S04]  /*2630*/  STG.E.128 [R6.64+0x10], R76 ;  /* 0x0000104c06007986 */ /* 0x0001e8000c101d04 */
[----:B------:R0:W-:Y:S04]  /*2640*/  STG.E.128 [R8.64], R64 ;  /* 0x0000004008007986 */ /* 0x0001e8000c101d04 */
[----:B------:R0:W-:Y:S02]  /*2650*/  STG.E.128 [R8.64+0x10], R68 ;  /* 0x0000104408007986 */ /* 0x0001e4000c101d04 */
.L_x_13:
[----:B------:R-:W-:Y:S05]  /*2660*/  BSYNC B0 ;  /* 0x0000000000007941 */ /* 0x000fea0003800000 */
.L_x_12:
[----:B------:R-:W-:Y:S05]  /*2670*/  @!P4 EXIT ;  /* 0x000000000000c94d */ /* 0x000fea0003800000 */
[----:B0----5:R-:W-:-:S05]  /*2680*/  MOV R9, 0x20 ;  /* 0x0000002000097802 */ /* 0x021fca0000000f00 */
[----:B------:R-:W-:-:S04]  /*2690*/  IMAD.WIDE.U32 R2, R0, R9, c[0x0][0x220] ;  /* 0x0000880000027625 */ /* 0x000fc800078e0009 */
[CC--:B------:R-:W-:Y:S01]  /*26a0*/  IMAD.WIDE.U32 R4, R0.reuse, R9.reuse, c[0x0][0x228] ;  /* 0x00008a0000047625 */ /* 0x0c0fe200078e0009 */
[----:B------:R-:W-:Y:S03]  /*26b0*/  STG.E.128 [R2.64], R32 ;  /* 0x0000002002007986 */ /* 0x000fe6000c101d04 */
[CC--:B------:R-:W-:Y:S01]  /*26c0*/  IMAD.WIDE.U32 R6, R0.reuse, R9.reuse, c[0x0][0x230] ;  /* 0x00008c0000067625 */ /* 0x0c0fe200078e0009 */
[----:B------:R-:W-:Y:S03]  /*26d0*/  STG.E.128 [R2.64+0x10], R48 ;  /* 0x0000103002007986 */ /* 0x000fe6000c101d04 */
[----:B------:R-:W-:Y:S01]  /*26e0*/  IMAD.WIDE.U32 R8, R0, R9, c[0x0][0x238] ;  /* 0x00008e0000087625 */ /* 0x000fe200078e0009 */
[----:B------:R-:W-:Y:S04]  /*26f0*/  STG.E.128 [R4.64], R28 ;  /* 0x0000001c04007986 */ /* 0x000fe8000c101d04 */
[----:B------:R-:W-:Y:S04]  /*2700*/  STG.E.128 [R4.64+0x10], R60 ;  /* 0x0000103c04007986 */ /* 0x000fe8000c101d04 */
[----:B------:R-:W-:Y:S04]  /*2710*/  STG.E.128 [R6.64], R24 ;  /* 0x0000001806007986 */ /* 0x000fe8000c101d04 */
[----:B------:R-:W-:Y:S04]  /*2720*/  STG.E.128 [R6.64+0x10], R88 ;  /* 0x0000105806007986 */ /* 0x000fe8000c101d04 */
[----:B------:R-:W-:Y:S04]  /*2730*/  STG.E.128 [R8.64], R20 ;  /* 0x0000001408007986 */ /* 0x000fe8000c101d04 */
[----:B------:R-:W-:Y:S01]  /*2740*/  STG.E.128 [R8.64+0x10], R80 ;  /* 0x0000105008007986 */ /* 0x000fe2000c101d04 */
[----:B------:R-:W-:Y:S05]  /*2750*/  EXIT ;  /* 0x000000000000794d */ /* 0x000fea0003800000 */
.L_x_5:
[----:B------:R-:W-:Y:S01]  /*2760*/  HFMA2.MMA R105, -RZ, RZ, 0, 9.5367431640625e-07 ;  /* 0x00000010ff697435 */ /* 0x000fe200000001ff */
[----:B------:R-:W-:Y:S01]  /*2770*/  MOV R106, R148 ;  /* 0x00000094006a7202 */ /* 0x000fe20000000f00 */
[----:B------:R-:W-:Y:S01]  /*2780*/  IMAD.MOV.U32 R103, RZ, RZ, 0x1f ;  /* 0x0000001fff677424 */ /* 0x000fe200078e00ff */
[----:B------:R-:W-:-:S02]  /*2790*/  MOV R104, 0xffffffff ;  /* 0xffffffff00687802 */ /* 0x000fc40000000f00 */
[----:B------:R-:W-:Y:S02]  /*27a0*/  MOV R100, 0x27c0 ;  /* 0x000027c000647802 */ /* 0x000fe40000000f00 */
[----:B------:R-:W-:Y:S05]  /*27b0*/  CALL.REL.NOINC `($__internal_0_$__cuda_sm70_shflsync_down_p) ;  /* 0x0000045000007944 */ /* 0x000fea0003c00000 */
[----:B-1----:R-:W-:Y:S01]  /*27c0*/  MOV R107, R104 ;  /* 0x00000068006b7202 */ /* 0x002fe20000000f00 */
[----:B0-----:R-:W-:Y:S05]  /*27d0*/  BRA `(.L_x_14) ;  /* 0xffffee9000007947 */ /* 0x001fea000383ffff */
.L_x_6:
[----:B------:R-:W-:Y:S01]  /*27e0*/  HFMA2.MMA R103, -RZ, RZ, 0, 1.847743988037109375e-06 ;  /* 0x0000001fff677435 */ /* 0x000fe200000001ff */
[----:B------:R-:W-:Y:S01]  /*27f0*/  MOV R106, R149 ;  /* 0x00000095006a7202 */ /* 0x000fe20000000f00 */
[----:B------:R-:W-:Y:S01]  /*2800*/  IMAD.MOV.U32 R105, RZ, RZ, 0x10 ;  /* 0x00000010ff697424 */ /* 0x000fe200078e00ff */
[----:B------:R-:W-:Y:S02]  /*2810*/  MOV R104, 0xffffffff ;  /* 0xffffffff00687802 */ /* 0x000fe40000000f00 */
[----:B------:R-:W-:Y:S02]  /*2820*/  MOV R100, 0x2840 ;  /* 0x0000284000647802 */ /* 0x000fe40000000f00 */
[----:B01----:R-:W-:Y:S05]  /*2830*/  CALL.REL.NOINC `($__internal_0_$__cuda_sm70_shflsync_down_p) ;  /* 0x000003d000007944 */ /* 0x003fea0003c00000 */
[----:B------:R-:W-:Y:S01]  /*2840*/  FADD.FTZ R148, R107, R148 ;  /* 0x000000946b947221 */ /* 0x000fe20000010000 */
[----:B0-----:R-:W-:Y:S01]  /*2850*/  HFMA2.MMA R105, -RZ, RZ, 0, 4.76837158203125e-07 ;  /* 0x00000008ff697435 */ /* 0x001fe200000001ff */
[----:B-1----:R-:W-:Y:S01]  /*2860*/  FADD.FTZ R149, R149, R104 ;  /* 0x0000006895957221 */ /* 0x002fe20000010000 */
[----:B------:R-:W-:Y:S01]  /*2870*/  MOV R104, 0xffffffff ;  /* 0xffffffff00687802 */ /* 0x000fe20000000f00 */
[----:B------:R-:W-:Y:S01]  /*2880*/  IMAD.MOV.U32 R103, RZ, RZ, 0x1f ;  /* 0x0000001fff677424 */ /* 0x000fe200078e00ff */
[----:B------:R-:W-:-:S02]  /*2890*/  MOV R106, R148 ;  /* 0x00000094006a7202 */ /* 0x000fc40000000f00 */
[----:B------:R-:W-:Y:S02]  /*28a0*/  MOV R100, 0x28c0 ;  /* 0x000028c000647802 */ /* 0x000fe40000000f00 */
[----:B------:R-:W-:Y:S05]  /*28b0*/  CALL.REL.NOINC `($__internal_0_$__cuda_sm70_shflsync_down_p) ;  /* 0x0000035000007944 */ /* 0x000fea0003c00000 */
[----:B0-----:R-:W-:Y:S01]  /*28c0*/  HFMA2.MMA R105, -RZ, RZ, 0, 4.76837158203125e-07 ;  /* 0x00000008ff697435 */ /* 0x001fe200000001ff */
[----:B-1----:R-:W-:Y:S01]  /*28d0*/  MOV R107, R104 ;  /* 0x00000068006b7202 */ /* 0x002fe20000000f00 */
[----:B------:R-:W-:Y:S01]  /*28e0*/  IMAD.MOV.U32 R106, RZ, RZ, R149 ;  /* 0x000000ffff6a7224 */ /* 0x000fe200078e0095 */
[----:B------:R-:W-:Y:S02]  /*28f0*/  MOV R103, 0x1f ;  /* 0x0000001f00677802 */ /* 0x000fe40000000f00 */
[----:B------:R-:W-:Y:S02]  /*2900*/  MOV R104, 0xffffffff ;  /* 0xffffffff00687802 */ /* 0x000fe40000000f00 */
[----:B------:R-:W-:Y:S02]  /*2910*/  MOV R100, 0x2930 ;  /* 0x0000293000647802 */ /* 0x000fe40000000f00 */
[----:B------:R-:W-:Y:S05]  /*2920*/  CALL.REL.NOINC `($__internal_0_$__cuda_sm70_shflsync_down_p) ;  /* 0x000002e000007944 */ /* 0x000fea0003c00000 */
[----:B------:R-:W-:Y:S01]  /*2930*/  FADD.FTZ R148, R107, R148 ;  /* 0x000000946b947221 */ /* 0x000fe20000010000 */
[----:B0-----:R-:W-:Y:S01]  /*2940*/  HFMA2.MMA R103, -RZ, RZ, 0, 1.847743988037109375e-06 ;  /* 0x0000001fff677435 */ /* 0x001fe200000001ff */
[----:B-1----:R-:W-:Y:S01]  /*2950*/  FADD.FTZ R149, R149, R104 ;  /* 0x0000006895957221 */ /* 0x002fe20000010000 */
[----:B------:R-:W-:Y:S01]  /*2960*/  MOV R104, 0xffffffff ;  /* 0xffffffff00687802 */ /* 0x000fe20000000f00 */
[----:B------:R-:W-:Y:S01]  /*2970*/  IMAD.MOV.U32 R105, RZ, RZ, 0x4 ;  /* 0x00000004ff697424 */ /* 0x000fe200078e00ff */
[----:B------:R-:W-:-:S02]  /*2980*/  MOV R106, R148 ;  /* 0x00000094006a7202 */ /* 0x000fc40000000f00 */
[----:B------:R-:W-:Y:S02]  /*2990*/  MOV R100, 0x29b0 ;  /* 0x000029b000647802 */ /* 0x000fe40000000f00 */
[----:B------:R-:W-:Y:S05]  /*29a0*/  CALL.REL.NOINC `($__internal_0_$__cuda_sm70_shflsync_down_p) ;  /* 0x0000026000007944 */ /* 0x000fea0003c00000 */
[----:B0-----:R-:W-:Y:S01]  /*29b0*/  HFMA2.MMA R105, -RZ, RZ, 0, 2.384185791015625e-07 ;  /* 0x00000004ff697435 */ /* 0x001fe200000001ff */
[----:B-1----:R-:W-:Y:S01]  /*29c0*/  IMAD.MOV.U32 R107, RZ, RZ, R104 ;  /* 0x000000ffff6b7224 */ /* 0x002fe200078e0068 */
[----:B------:R-:W-:Y:S01]  /*29d0*/  MOV R106, R149 ;  /* 0x00000095006a7202 */ /* 0x000fe20000000f00 */
[----:B------:R-:W-:Y:S01]  /*29e0*/  IMAD.MOV.U32 R104, RZ, RZ, -0x1 ;  /* 0xffffffffff687424 */ /* 0x000fe200078e00ff */
[----:B------:R-:W-:Y:S02]  /*29f0*/  MOV R103, 0x1f ;  /* 0x0000001f00677802 */ /* 0x000fe40000000f00 */
[----:B------:R-:W-:Y:S02]  /*2a00*/  MOV R100, 0x2a20 ;  /* 0x00002a2000647802 */ /* 0x000fe40000000f00 */
[----:B------:R-:W-:Y:S05]  /*2a10*/  CALL.REL.NOINC `($__internal_0_$__cuda_sm70_shflsync_down_p) ;  /* 0x000001f000007944 */ /* 0x000fea0003c00000 */
[----:B------:R-:W-:Y:S01]  /*2a20*/  FADD.FTZ R148, R107, R148 ;  /* 0x000000946b947221 */ /* 0x000fe20000010000 */
[----:B0-----:R-:W-:Y:S01]  /*2a30*/  HFMA2.MMA R105, -RZ, RZ, 0, 1.1920928955078125e-07 ;  /* 0x00000002ff697435 */ /* 0x001fe200000001ff */
[----:B-1----:R-:W-:Y:S01]  /*2a40*/  FADD.FTZ R107, R149, R104 ;  /* 0x00000068956b7221 */ /* 0x002fe20000010000 */
[----:B------:R-:W-:Y:S01]  /*2a50*/  MOV R103, 0x1f ;  /* 0x0000001f00677802 */ /* 0x000fe20000000f00 */
[----:B------:R-:W-:Y:S01]  /*2a60*/  IMAD.MOV.U32 R106, RZ, RZ, R148 ;  /* 0x000000ffff6a7224 */ /* 0x000fe200078e0094 */
[----:B------:R-:W-:-:S02]  /*2a70*/  MOV R104, 0xffffffff ;  /* 0xffffffff00687802 */ /* 0x000fc40000000f00 */
[----:B------:R-:W-:Y:S02]  /*2a80*/  MOV R100, 0x2aa0 ;  /* 0x00002aa000647802 */ /* 0x000fe40000000f00 */
[----:B------:R-:W-:Y:S05]  /*2a90*/  CALL.REL.NOINC `($__internal_0_$__cuda_sm70_shflsync_down_p) ;  /* 0x0000017000007944 */ /* 0x000fea0003c00000 */
[----:B0-----:R-:W-:Y:S01]  /*2aa0*/  HFMA2.MMA R105, -RZ, RZ, 0, 1.1920928955078125e-07 ;  /* 0x00000002ff697435 */ /* 0x001fe200000001ff */
[----:B-1----:R-:W-:Y:S01]  /*2ab0*/  MOV R149, R104 ;  /* 0x0000006800957202 */ /* 0x002fe20000000f00 */
[----:B------:R-:W-:Y:S01]  /*2ac0*/  IMAD.MOV.U32 R103, RZ, RZ, 0x1f ;  /* 0x0000001fff677424 */ /* 0x000fe200078e00ff */
[----:B------:R-:W-:Y:S02]  /*2ad0*/  MOV R106, R107 ;  /* 0x0000006b006a7202 */ /* 0x000fe40000000f00 */
[----:B------:R-:W-:Y:S02]  /*2ae0*/  MOV R104, 0xffffffff ;  /* 0xffffffff00687802 */ /* 0x000fe40000000f00 */
[----:B------:R-:W-:Y:S02]  /*2af0*/  MOV R100, 0x2b10 ;  /* 0x00002b1000647802 */ /* 0x000fe40000000f00 */
[----:B------:R-:W-:Y:S05]  /*2b00*/  CALL.REL.NOINC `($__internal_0_$__cuda_sm70_shflsync_down_p) ;  /* 0x0000010000007944 */ /* 0x000fea0003c00000 */
[----:B------:R-:W-:Y:S01]  /*2b10*/  FADD.FTZ R148, R149, R148 ;  /* 0x0000009495947221 */ /* 0x000fe20000010000 */
[----:B0-----:R-:W-:Y:S01]  /*2b20*/  HFMA2.MMA R105, -RZ, RZ, 0, 5.9604644775390625e-08 ;  /* 0x00000001ff697435 */ /* 0x001fe200000001ff */
[----:B-1----:R-:W-:Y:S01]  /*2b30*/  FADD.FTZ R107, R107, R104 ;  /* 0x000000686b6b7221 */ /* 0x002fe20000010000 */
[----:B------:R-:W-:Y:S01]  /*2b40*/  MOV R103, 0x1f ;  /* 0x0000001f00677802 */ /* 0x000fe20000000f00 */
[----:B------:R-:W-:Y:S01]  /*2b50*/  IMAD.MOV.U32 R104, RZ, RZ, -0x1 ;  /* 0xffffffffff687424 */ /* 0x000fe200078e00ff */
[----:B------:R-:W-:-:S02]  /*2b60*/  MOV R106, R148 ;  /* 0x00000094006a7202 */ /* 0x000fc40000000f00 */
[----:B------:R-:W-:Y:S02]  /*2b70*/  MOV R100, 0x2b90 ;  /* 0x00002b9000647802 */ /* 0x000fe40000000f00 */
[----:B------:R-:W-:Y:S05]  /*2b80*/  CALL.REL.NOINC `($__internal_0_$__cuda_sm70_shflsync_down_p) ;  /* 0x0000008000007944 */ /* 0x000fea0003c00000 */
[----:B0-----:R-:W-:Y:S01]  /*2b90*/  HFMA2.MMA R103, -RZ, RZ, 0, 1.847743988037109375e-06 ;  /* 0x0000001fff677435 */ /* 0x001fe200000001ff */
[----:B-1----:R-:W-:Y:S01]  /*2ba0*/  MOV R149, R104 ;  /* 0x0000006800957202 */ /* 0x002fe20000000f00 */
[----:B------:R-:W-:Y:S01]  /*2bb0*/  IMAD.MOV.U32 R105, RZ, RZ, 0x1 ;  /* 0x00000001ff697424 */ /* 0x000fe200078e00ff */
[----:B------:R-:W-:Y:S02]  /*2bc0*/  MOV R106, R107 ;  /* 0x0000006b006a7202 */ /* 0x000fe40000000f00 */
[----:B------:R-:W-:Y:S02]  /*2bd0*/  MOV R104, 0xffffffff ;  /* 0xffffffff00687802 */ /* 0x000fe40000000f00 */
[----:B------:R-:W-:Y:S02]  /*2be0*/  MOV R100, 0x2c00 ;  /* 0x00002c0000647802 */ /* 0x000fe40000000f00 */
[----:B------:R-:W-:Y:S05]  /*2bf0*/  CALL.REL.NOINC `($__internal_0_$__cuda_sm70_shflsync_down_p) ;  /* 0x0000001000007944 */ /* 0x000fea0003c00000 */
[----:B01----:R-:W-:Y:S05]  /*2c00*/  BRA `(.L_x_15) ;  /* 0xffffeb8000007947 */ /* 0x003fea000383ffff */
        .weak           $__internal_0_$__cuda_sm70_shflsync_down_p
        .type           $__internal_0_$__cuda_sm70_shflsync_down_p,@function
        .size           $__internal_0_$__cuda_sm70_shflsync_down_p,(.L_x_1763 - $__internal_0_$__cuda_sm70_shflsync_down_p)
$__internal_0_$__cuda_sm70_shflsync_down_p:
[----:B------:R-:W-:Y:S01]  /*2c10*/  HFMA2.MMA R101, -RZ, RZ, 0, 0 ;  /* 0x00000000ff657435 */ /* 0x000fe200000001ff */
[----:B------:R-:W-:Y:S04]  /*2c20*/  WARPSYNC R104 ;  /* 0x0000006800007348 */ /* 0x000fe80003800000 */
[----:B------:R0:W1:Y:S01]  /*2c30*/  SHFL.DOWN PT, R104, R106, R105, R103 ;  /* 0x080000696a687389 */ /* 0x00006200000e0067 */
[----:B------:R-:W-:Y:S05]  /*2c40*/  RET.REL.NODEC R100 `(_ZN10layer_norm31ln_parallel_residual_bwd_kernelINS_13Kernel_traitsI13__nv_bfloat16S2_S2_S2_fjLj2048ELj1ELj1ELj4ELj16ENS_18Kernel_traits_baseILj2048ES2_S2_S2_S2_fjLj128EEEEELb0ELb0ELb0EEEvNS_9BwdParamsE) ;  /* 0xffffd3b064007950 */ /* 0x000fea0003c3ffff */
.L_x_16:
[----:B------:R-:W-:-:S00]  /*2c50*/  BRA `(.L_x_16) ;  /* 0xfffffff000007947 */ /* 0x000fc0000383ffff */
[----:B------:R-:W-:-:S00]  /*2c60*/  NOP ;  /* 0x0000000000007918 */ /* 0x000fc00000000000 */
        /* <DEDUP_REMOVED lines=9> */
.L_x_1763:


//--------------------- .text._ZN10layer_norm31ln_parallel_residual_bwd_kernelINS_13Kernel_traitsI13__nv_bfloat16S2_S2_S2_fjLj2048ELj1ELj1ELj4ELj16ENS_18Kernel_traits_baseILj2048ES2_S2_S2_S2_fjLj128EEEEELb0ELb0ELb1EEEvNS_9BwdParamsE --------------------------
	.section	.text._ZN10layer_norm31ln_parallel_residual_bwd_kernelINS_13Kernel_traitsI13__nv_bfloat16S2_S2_S2_fjLj2048ELj1ELj1ELj4ELj16ENS_18Kernel_traits_baseILj2048ES2_S2_S2_S2_fjLj128EEEEELb0ELb0ELb1EEEvNS_9BwdParamsE,"ax",@progbits
	.sectioninfo	@"SHI_REGISTERS=168"
	.align	128
        .global         _ZN10layer_norm31ln_parallel_residual_bwd_kernelINS_13Kernel_traitsI13__nv_bfloat16S2_S2_S2_fjLj2048ELj1ELj1ELj4ELj16ENS_18Kernel_traits_baseILj2048ES2_S2_S2_S2_fjLj128EEEEELb0ELb0ELb1EEEvNS_9BwdParamsE
        .type           _ZN10layer_norm31ln_parallel_residual_bwd_kernelINS_13Kernel_traitsI13__nv_bfloat16S2_S2_S2_fjLj2048ELj1ELj1ELj4ELj16ENS_18Kernel_traits_baseILj2048ES2_S2_S2_S2_fjLj128EEEEELb0ELb0ELb1EEEvNS_9BwdParamsE,@function
        .size           _ZN10layer_norm31ln_parallel_residual_bwd_kernelINS_13Kernel_traitsI13__nv_bfloat16S2_S2_S2_fjLj2048ELj1ELj1ELj4ELj16ENS_18Kernel_traits_baseILj2048ES2_S2_S2_S2_fjLj128EEEEELb0ELb0ELb1EEEvNS_9BwdParamsE,(.L_x_1764 - _ZN10layer_norm31ln_parallel_residual_bwd_kernelINS_13Kernel_traitsI13__nv_bfloat16S2_S2_S2_fjLj2048ELj1ELj1ELj4ELj16ENS_18Kernel_traits_baseILj2048ES2_S2_S2_S2_fjLj128EEEEELb0ELb0ELb1EEEvNS_9BwdParamsE)
        .other          _ZN10layer_norm31ln_parallel_residual_bwd_kernelINS_13Kernel_traitsI13__nv_bfloat16S2_S2_S2_fjLj2048ELj1ELj1ELj4ELj16ENS_18Kernel_traits_baseILj2048ES2_S2_S2_S2_fjLj128EEEEELb0ELb0ELb1EEEvNS_9BwdParamsE,@"STO_CUDA_ENTRY STV_DEFAULT"
_ZN10layer_norm31ln_parallel_residual_bwd_kernelINS_13Kernel_traitsI13__nv_bfloat16S2_S2_S2_fjLj2048ELj1ELj1ELj4ELj16ENS_18Kernel_traits_baseILj2048ES2_S2_S2_S2_fjLj128EEEEELb0ELb0ELb1EEEvNS_9BwdParamsE:
.text._ZN10layer_norm31ln_parallel_residual_bwd_kernelINS_13Kernel_traitsI13__nv_bfloat16S2_S2_S2_fjLj2048ELj1ELj1ELj4ELj16ENS_18Kernel_traits_baseILj2048ES2_S2_S2_S2_fjLj128EEEEELb0ELb0ELb1EEEvNS_9BwdParamsE:
[----:B------:R-:W-:Y:S02]  /*0000*/  MOV R1, c[0x0][0x28] ;  /* 0x00000a0000017a02 */ /* 0x000fe40000000f00 */
[----:B------:R-:W0:Y:S01]  /*0010*/  S2UR UR4, SR_CTAID.X ;  /* 0x00000000000479c3 */ /* 0x000e220000002500 */
[----:B------:R-:W0:Y:S02]  /*0020*/  S2R R18, SR_TID.X ;  /* 0x0000000000127919 */ /* 0x000e240000002100 */
[C---:B0-----:R-:W-:Y:S01]  /*0030*/  LEA.HI R136, R18.reuse, UR4, RZ, 0x19 ;  /* 0x0000000412887c11 */ /* 0x041fe2000f8fc8ff */
[----:B------:R-:W-:Y:S01]  /*0040*/  ULDC.64 UR4, c[0x0][0x118] ;  /* 0x0000460000047ab9 */ /* 0x000fe20000000a00 */
[----:B------:R-:W-:Y:S02]  /*0050*/  LOP3.LUT R17, R18, 0x7f, RZ, 0xc0, !PT ;  /* 0x0000007f12117812 */ /* 0x000fe400078ec0ff */
[----:B------:R-:W-:-:S13]  /*0060*/  ISETP.GE.AND P0, PT, R136, c[0x0][0x164], PT ;  /* 0x0000590088007a0c */ /* 0x000fda0003f06270 */
[----:B------:R-:W-:Y:S05]  /*0070*/  @!P0 BRA `(.L_x_17) ;  /* 0x0000021000008947 */ /* 0x000fea0003800000 */
        /* <DEDUP_REMOVED lines=32> */
[----:B------:R-:W-:Y:S05]  /*0280*/  BRA `(.L_x_18) ;  /* 0x0000258000007947 */ /* 0x000fea0003800000 */
.L_x_17:
[----:B------:R-:W-:-:S10]  /*0290*/  HFMA2.MMA R4, -RZ, RZ, 0, 9.5367431640625e-07 ;  /* 0x00000010ff047435 */ /* 0x000fd400000001ff */
[----:B------:R-:W-:-:S04]  /*02a0*/  IMAD.WIDE.U32 R2, R17, R4, c[0x0][0x1b0] ;  /* 0x00006c0011027625 */ /* 0x000fc800078e0004 */
[----:B------:R-:W-:Y:S01]  /*02b0*/  IMAD.WIDE.U32 R4, R17, R4, c[0x0][0x1b8] ;  /* 0x00006e0011047625 */ /* 0x000fe200078e0004 */
[----:B------:R0:W2:Y:S04]  /*02c0*/  LDG.E.128 R8, [R2.64] ;  /* 0x0000000402087981 */ /* 0x0000a8000c1e1d00 */
[----:B------:R1:W3:Y:S04]  /*02d0*/  LDG.E.128 R12, [R4.64] ;  /* 0x00000004040c7981 */ /* 0x0002e8000c1e1d00 */
[----:B------:R0:W4:Y:S04]  /*02e0*/  LDG.E.128 R20, [R2.64+0x800] ;  /* 0x0008000402147981 */ /* 0x000128000c1e1d00 */
[----:B------:R1:W5:Y:S01]  /*02f0*/  LDG.E.128 R32, [R4.64+0x800] ;  /* 0x0008000404207981 */ /* 0x000362000c1e1d00 */
[----:B------:R-:W-:Y:S01]  /*0300*/  HFMA2.MMA R16, -RZ, RZ, 0, 0 ;  /* 0x00000000ff107435 */ /* 0x000fe200000001ff */
[----:B------:R-:W-:Y:S01]  /*0310*/  MOV R146, 0x1 ;  /* 0x0000000100927802 */ /* 0x000fe20000000f00 */
[----:B------:R-:W-:Y:S01]  /*0320*/  HFMA2.MMA R111, -RZ, RZ, 0, 0 ;  /* 0x00000000ff6f7435 */ /* 0x000fe200000001ff */
        /* <DEDUP_REMOVED lines=10> */
[----:B------:R-:W-:Y:S01]  /*03d0*/  IMAD.MOV.U32 R19, RZ, RZ, RZ ;  /* 0x000000ffff137224 */ /* 0x000fe200078e00ff */
        /* <DEDUP_REMOVED lines=10> */
[----:B-1----:R-:W-:Y:S01]  /*0480*/  CS2R R4, SRZ ;  /* 0x0000000000047805 */ /* 0x002fe2000001ff00 */
[----:B------:R-:W-:Y:S01]  /*0490*/  CS2R R52, SRZ ;  /* 0x0000000000347805 */ /* 0x000fe2000001ff00 */
[----:B0-----:R-:W-:Y:S01]  /*04a0*/  CS2R R2, SRZ ;  /* 0x0000000000027805 */ /* 0x001fe2000001ff00 */
[----:B------:R-:W-:Y:S01]  /*04b0*/  MOV R0, RZ ;  /* 0x000000ff00007202 */ /* 0x000fe20000000f00 */
[----:B------:R-:W-:Y:S01]  /*04c0*/  CS2R R40, SRZ ;  /* 0x0000000000287805 */ /* 0x000fe2000001ff00 */
[----:B--2---:R-:W-:-:S02]  /*04d0*/  PRMT R135, RZ, 0x5410, R8 ;  /* 0x00005410ff877816 */ /* 0x004fc40000000008 */
[----:B------:R-:W-:Y:S02]  /*04e0*/  PRMT R134, RZ, 0x7610, R8 ;  /* 0x00007610ff867816 */ /* 0x000fe40000000008 */
[--C-:B------:R-:W-:Y:S02]  /*04f0*/  PRMT R133, RZ, 0x5410, R9.reuse ;  /* 0x00005410ff857816 */ /* 0x100fe40000000009 */
[----:B------:R-:W-:Y:S02]  /*0500*/  PRMT R132, RZ, 0x7610, R9 ;  /* 0x00007610ff847816 */ /* 0x000fe40000000009 */
[--C-:B------:R-:W-:Y:S01]  /*0510*/  PRMT R131, RZ, 0x5410, R10.reuse ;  /* 0x00005410ff837816 */ /* 0x100fe2000000000a */
[----:B------:R-:W-:Y:S01]  /*0520*/  CS2R R8, SRZ ;  /* 0x0000000000087805 */ /* 0x000fe2000001ff00 */
[----:B------:R-:W-:Y:S02]  /*0530*/  PRMT R130, RZ, 0x7610, R10 ;  /* 0x00007610ff827816 */ /* 0x000fe4000000000a */
[----:B------:R-:W-:-:S02]  /*0540*/  PRMT R129, RZ, 0x5410, R11 ;  /* 0x00005410ff817816 */ /* 0x000fc4000000000b */
[----:B------:R-:W-:Y:S02]  /*0550*/  PRMT R128, RZ, 0x7610, R11 ;  /* 0x00007610ff807816 */ /* 0x000fe4000000000b */
[--C-:B---3--:R-:W-:Y:S01]  /*0560*/  PRMT R127, RZ, 0x5410, R12.reuse ;  /* 0x00005410ff7f7816 */ /* 0x108fe2000000000c */
[----:B------:R-:W-:Y:S01]  /*0570*/  CS2R R10, SRZ ;  /* 0x00000000000a7805 */ /* 0x000fe2000001ff00 */
[----:B------:R-:W-:Y:S02]  /*0580*/  PRMT R126, RZ, 0x7610, R12 ;  /* 0x00007610ff7e7816 */ /* 0x000fe4000000000c */
[--C-:B------:R-:W-:Y:S02]  /*0590*/  PRMT R125, RZ, 0x5410, R13.reuse ;  /* 0x00005410ff7d7816 */ /* 0x100fe4000000000d */
[----:B------:R-:W-:Y:S02]  /*05a0*/  PRMT R124, RZ, 0x7610, R13 ;  /* 0x00007610ff7c7816 */ /* 0x000fe4000000000d */
[--C-:B------:R-:W-:Y:S01]  /*05b0*/  PRMT R123, RZ, 0x5410, R14.reuse ;  /* 0x00005410ff7b7816 */ /* 0x100fe2000000000e */
[----:B------:R-:W-:Y:S01]  /*05c0*/  CS2R R12, SRZ ;  /* 0x00000000000c7805 */ /* 0x000fe2000001ff00 */
[----:B------:R-:W-:-:S02]  /*05d0*/  PRMT R122, RZ, 0x7610, R14 ;  /* 0x00007610ff7a7816 */ /* 0x000fc4000000000e */
[--C-:B------:R-:W-:Y:S02]  /*05e0*/  PRMT R121, RZ, 0x5410, R15.reuse ;  /* 0x00005410ff797816 */ /* 0x100fe4000000000f */
[----:B------:R-:W-:Y:S02]  /*05f0*/  PRMT R120, RZ, 0x7610, R15 ;  /* 0x00007610ff787816 */ /* 0x000fe4000000000f */
[--C-:B----4-:R-:W-:Y:S01]  /*0600*/  PRMT R119, RZ, 0x5410, R20.reuse ;  /* 0x00005410ff777816 */ /* 0x110fe20000000014 */
[----:B------:R-:W-:Y:S01]  /*0610*/  CS2R R14, SRZ ;  /* 0x00000000000e7805 */ /* 0x000fe2000001ff00 */
[----:B------:R-:W-:Y:S02]  /*0620*/  PRMT R118, RZ, 0x7610, R20 ;  /* 0x00007610ff767816 */ /* 0x000fe40000000014 */
[--C-:B------:R-:W-:Y:S02]  /*0630*/  PRMT R117, RZ, 0x5410, R21.reuse ;  /* 0x00005410ff757816 */ /* 0x100fe40000000015 */
[----:B------:R-:W-:-:S02]  /*0640*/  PRMT R116, RZ, 0x7610, R21 ;  /* 0x00007610ff747816 */ /* 0x000fc40000000015 */
[--C-:B------:R-:W-:Y:S01]  /*0650*/  PRMT R115, RZ, 0x5410, R22.reuse ;  /* 0x00005410ff737816 */ /* 0x100fe20000000016 */
[----:B------:R-:W-:Y:S01]  /*0660*/  CS2R R20, SRZ ;  /* 0x0000000000147805 */ /* 0x000fe2000001ff00 */
[----:B------:R-:W-:Y:S02]  /*0670*/  PRMT R114, RZ, 0x7610, R22 ;  /* 0x00007610ff727816 */ /* 0x000fe40000000016 */
[--C-:B------:R-:W-:Y:S02]  /*0680*/  PRMT R113, RZ, 0x5410, R23.reuse ;  /* 0x00005410ff717816 */ /* 0x100fe40000000017 */
[----:B------:R-:W-:Y:S02]  /*0690*/  PRMT R112, RZ, 0x7610, R23 ;  /* 0x00007610ff707816 */ /* 0x000fe40000000017 */
[----:B------:R-:W-:Y:S01]  /*06a0*/  CS2R R22, SRZ ;  /* 0x0000000000167805 */ /* 0x000fe2000001ff00 */
[--C-:B-----5:R-:W-:Y:S02]  /*06b0*/  PRMT R110, RZ, 0x5410, R32.reuse ;  /* 0x00005410ff6e7816 */ /* 0x120fe40000000020 */
[----:B------:R-:W-:-:S02]  /*06c0*/  PRMT R138, RZ, 0x7610, R32 ;  /* 0x00007610ff8a7816 */ /* 0x000fc40000000020 */
[--C-:B------:R-:W-:Y:S02]  /*06d0*/  PRMT R137, RZ, 0x5410, R33.reuse ;  /* 0x00005410ff897816 */ /* 0x100fe40000000021 */
[----:B------:R-:W-:Y:S02]  /*06e0*/  PRMT R140, RZ, 0x7610, R33 ;  /* 0x00007610ff8c7816 */ /* 0x000fe40000000021 */
[--C-:B------:R-:W-:Y:S02]  /*06f0*/  PRMT R139, RZ, 0x5410, R34.reuse ;  /* 0x00005410ff8b7816 */ /* 0x100fe40000000022 */
[----:B------:R-:W-:Y:S02]  /*0700*/  PRMT R141, RZ, 0x7610, R34 ;  /* 0x00007610ff8d7816 */ /* 0x000fe40000000022 */
[--C-:B------:R-:W-:Y:S02]  /*0710*/  PRMT R142, RZ, 0x5410, R35.reuse ;  /* 0x00005410ff8e7816 */ /* 0x100fe40000000023 */
[----:B------:R-:W-:-:S02]  /*0720*/  PRMT R143, RZ, 0x7610, R35 ;  /* 0x00007610ff8f7816 */ /* 0x000fc40000000023 */
.L_x_22:
[----:B------:R-:W-:Y:S01]  /*0730*/  IMAD R56, R136, c[0x0][0x168], RZ ;  /* 0x00005a0088387a24 */ /* 0x000fe200078e02ff */
[----:B------:R-:W-:Y:S01]  /*0740*/  MOV R148, 0x10 ;  /* 0x0000001000947802 */ /* 0x000fe20000000f00 */
[----:B------:R-:W-:-:S03]  /*0750*/  IMAD.MOV.U32 R105, RZ, RZ, 0x4 ;  /* 0x00000004ff697424 */ /* 0x000fc600078e00ff */
[----:B------:R-:W-:Y:S01]  /*0760*/  SHF.R.S32.HI R57, RZ, 0x1f, R56 ;  /* 0x0000001fff397819 */ /* 0x000fe20000011438 */
[----:B------:R-:W-:-:S03]  /*0770*/  IMAD.WIDE R72, R136, R105, c[0x0][0x1a0] ;  /* 0x0000680088487625 */ /* 0x000fc600078e0269 */
[----:B------:R-:W-:Y:S02]  /*0780*/  LEA.HI R56, R57, R56, RZ, 0x3 ;  /* 0x0000003839387211 */ /* 0x000fe400078f18ff */
[----:B------:R0:W2:Y:S02]  /*0790*/  LDG.E R156, [R72.64] ;  /* 0x00000004489c7981 */ /* 0x0000a4000c1e1900 */
[----:B------:R-:W-:-:S05]  /*07a0*/  LEA.HI.SX32 R145, R56, R17, 0x1d ;  /* 0x0000001138917211 */ /* 0x000fca00078feaff */
[----:B------:R-:W-:-:S04]  /*07b0*/  IMAD.WIDE.U32 R56, R145, R148, c[0x0][0x188] ;  /* 0x0000620091387625 */ /* 0x000fc800078e0094 */
[CC--:B------:R-:W-:Y:S02]  /*07c0*/  IMAD.WIDE.U32 R64, R145.reuse, R148.reuse, c[0x0][0x210] ;  /* 0x0000840091407625 */ /* 0x0c0fe400078e0094 */
[----:B------:R-:W3:Y:S02]  /*07d0*/  LDG.E.128 R56, [R56.64] ;  /* 0x0000000438387981 */ /* 0x000ee4000c1e1d00 */
[C---:B------:R-:W-:Y:S02]  /*07e0*/  IMAD.WIDE.U32 R60, R145.reuse, R148, c[0x0][0x208] ;  /* 0x00008200913c7625 */ /* 0x040fe400078e0094 */
[----:B------:R-:W4:Y:S02]  /*07f0*/  LDG.E.128 R64, [R64.64] ;  /* 0x0000000440407981 */ /* 0x000f24000c1e1d00 */
[----:B------:R-:W-:Y:S02]  /*0800*/  IMAD.WIDE R104, R136, R105, c[0x0][0x1a8] ;  /* 0x00006a0088687625 */ /* 0x000fe400078e0269 */
[----:B------:R-:W4:Y:S04]  /*0810*/  LDG.E.128 R60, [R60.64] ;  /* 0x000000043c3c7981 */ /* 0x000f28000c1e1d00 */
[----:B------:R1:W4:Y:S01]  /*0820*/  LDG.E R147, [R104.64] ;  /* 0x0000000468937981 */ /* 0x000322000c1e1900 */
[----:B------:R-:W-:-:S05]  /*0830*/  IADD3 R144, R145, 0x80, RZ ;  /* 0x0000008091907810 */ /* 0x000fca0007ffe0ff */
[----:B------:R-:W-:-:S04]  /*0840*/  IMAD.WIDE.U32 R68, R144, R148, c[0x0][0x188] ;  /* 0x0000620090447625 */ /* 0x000fc800078e0094 */
[CC--:B0-----:R-:W-:Y:S02]  /*0850*/  IMAD.WIDE.U32 R72, R144.reuse, R148.reuse, c[0x0][0x210] ;  /* 0x0000840090487625 */ /* 0x0c1fe400078e0094 */
[----:B------:R-:W4:Y:S02]  /*0860*/  LDG.E.128 R68, [R68.64] ;  /* 0x0000000444447981 */ /* 0x000f24000c1e1d00 */
[----:B------:R-:W-:Y:S02]  /*0870*/  IMAD.WIDE.U32 R76, R144, R148, c[0x0][0x208] ;  /* 0x00008200904c7625 */ /* 0x000fe400078e0094 */
[----:B------:R-:W4:Y:S04]  /*0880*/  LDG.E.128 R72, [R72.64] ;  /* 0x0000000448487981 */ /* 0x000f28000c1e1d00 */
[----:B------:R-:W4:Y:S01]  /*0890*/  LDG.E.128 R76, [R76.64] ;  /* 0x000000044c4c7981 */ /* 0x000f22000c1e1d00 */
[----:B------:R-:W-:-:S04]  /*08a0*/  ISETP.NE.U32.AND P1, PT, RZ, c[0x0][0x218], PT ;  /* 0x00008600ff007a0c */ /* 0x000fc80003f25070 */
[----:B------:R-:W-:Y:S01]  /*08b0*/  ISETP.NE.AND.EX P1, PT, RZ, c[0x0][0x21c], PT, P1 ;  /* 0x00008700ff007a0c */ /* 0x000fe20003f25310 */
[----:B------:R-:W-:Y:S02]  /*08c0*/  ULDC.U8 UR6, c[0x0][0x1f0] ;  /* 0x00007c0000067ab9 */ /* 0x000fe40000000000 */
[----:B------:R-:W-:-:S10]  /*08d0*/  ISETP.NE.AND P0, PT, RZ, UR6, PT ;  /* 0x00000006ff007c0c */ /* 0x000fd4000bf05270 */
[----:B------:R-:W-:-:S04]  /*08e0*/  @P1 IMAD.WIDE.U32 R102, R145, R148, c[0x0][0x218] ;  /* 0x0000860091661625 */ /* 0x000fc800078e0094 */
[----:B-1----:R-:W-:Y:S01]  /*08f0*/  @P1 IMAD.WIDE.U32 R104, R144, R148, c[0x0][0x218] ;  /* 0x0000860090681625 */ /* 0x002fe200078e0094 */
[----:B------:R3:W5:Y:S04]  /*0900*/  @P1 LDG.E.128 R32, [R102.64] ;  /* 0x0000000466201981 */ /* 0x000768000c1e1d00 */
[----:B------:R0:W5:Y:S01]  /*0910*/  @P1 LDG.E.128 R36, [R104.64] ;  /* 0x0000000468241981 */ /* 0x000162000c1e1d00 */
[----:B------:R-:W-:Y:S02]  /*0920*/  IADD3 R136, R136, c[0x0][0x160], RZ ;  /* 0x0000580088887a10 */ /* 0x000fe40007ffe0ff */
[----:B------:R-:W-:Y:S02]  /*0930*/  LOP3.LUT P4, RZ, R18, 0x1f, RZ, 0xc0, !PT ;  /* 0x0000001f12ff7812 */ /* 0x000fe4000788c0ff */
[----:B------:R-:W-:-:S02]  /*0940*/  ISETP.GE.AND P2, PT, R136, c[0x0][0x164], PT ;  /* 0x0000590088007a0c */ /* 0x000fc40003f46270 */
[----:B--2---:R-:W-:Y:S02]  /*0950*/  FSEL R156, R156, RZ, !P0 ;  /* 0x000000ff9c9c7208 */ /* 0x004fe40004000000 */
[--C-:B---3--:R-:W-:Y:S02]  /*0960*/  PRMT R103, RZ, 0x5410, R56.reuse ;  /* 0x00005410ff677816 */ /* 0x108fe40000000038 */
[----:B0-----:R-:W-:Y:S02]  /*0970*/  PRMT R105, RZ, 0x7610, R56 ;  /* 0x00007610ff697816 */ /* 0x001fe40000000038 */
[----:B----4-:R-:W-:Y:S01]  /*0980*/  PRMT R56, RZ, 0x5410, R64 ;  /* 0x00005410ff387816 */ /* 0x010fe20000000040 */
[----:B------:R-:W-:Y:S01]  /*0990*/  FADD.FTZ R148, R103, -R156 ;  /* 0x8000009c67947221 */ /* 0x000fe20000010000 */
[----:B------:R-:W-:Y:S02]  /*09a0*/  PRMT R64, RZ, 0x7610, R64 ;  /* 0x00007610ff407816 */ /* 0x000fe40000000040 */
[--C-:B------:R-:W-:Y:S01]  /*09b0*/  PRMT R102, RZ, 0x5410, R60.reuse ;  /* 0x00005410ff667816 */ /* 0x100fe2000000003c */
[----:B------:R-:W-:Y:S01]  /*09c0*/  FMUL.FTZ R103, R127, R56 ;  /* 0x000000387f677220 */ /* 0x000fe20000410000 */
[----:B------:R-:W-:Y:S01]  /*09d0*/  PRMT R60, RZ, 0x7610, R60 ;  /* 0x00007610ff3c7816 */ /* 0x000fe2000000003c */
[----:B------:R-:W-:-:S02]  /*09e0*/  FMUL.FTZ R149, R147, R148 ;  /* 0x0000009493957220 */ /* 0x000fc40000410000 */
[----:B------:R-:W-:Y:S02]  /*09f0*/  FADD.FTZ R104, -R156, R105 ;  /* 0x000000699c687221 */ /* 0x000fe40000010100 */
[----:B------:R-:W-:Y:S02]  /*0a00*/  FMUL.FTZ R105, R126, R64 ;  /* 0x000000407e697220 */ /* 0x000fe40000410000 */
[----:B------:R-:W-:Y:S02]  /*0a10*/  FADD.FTZ R109, R102, R109 ;  /* 0x0000006d666d7221 */ /* 0x000fe40000010000 */
[-C--:B------:R-:W-:Y:S02]  /*0a20*/  FFMA.FTZ R111, R149, R102.reuse, R111 ;  /* 0x00000066956f7223 */ /* 0x080fe4000001006f */
[----:B------:R-:W-:Y:S02]  /*0a30*/  FFMA.FTZ R102, R135, R102, R103 ;  /* 0x0000006687667223 */ /* 0x000fe40000010067 */
[----:B------:R-:W-:-:S02]  /*0a40*/  FMUL.FTZ R103, R147, R104 ;  /* 0x0000006893677220 */ /* 0x000fc40000410000 */
[----:B------:R-:W-:Y:S01]  /*0a50*/  FFMA.FTZ R104, R134, R60, R105 ;  /* 0x0000003c86687223 */ /* 0x000fe20000010069 */
[----:B------:R-:W-:Y:S01]  /*0a60*/  PRMT R105, RZ, 0x5410, R57 ;  /* 0x00005410ff697816 */ /* 0x000fe20000000039 */
[----:B------:R-:W-:Y:S01]  /*0a70*/  FADD.FTZ R107, R56, R107 ;  /* 0x0000006b386b7221 */ /* 0x000fe20000010000 */
[----:B------:R-:W-:Y:S01]  /*0a80*/  PRMT R57, RZ, 0x7610, R57 ;  /* 0x00007610ff397816 */ /* 0x000fe20000000039 */
[----:B------:R-:W-:Y:S02]  /*0a90*/  FFMA.FTZ R108, R149, R56, R108 ;  /* 0x00000038956c7223 */ /* 0x000fe4000001006c */
[----:B------:R-:W-:Y:S02]  /*0aa0*/  FADD.FTZ R101, R60, R101 ;  /* 0x000000653c657221 */ /* 0x000fe40000010000 */
[----:B------:R-:W-:Y:S01]  /*0ab0*/  FFMA.FTZ R106, R103, R60, R106 ;  /* 0x0000003c676a7223 */ /* 0x000fe2000001006a */
[----:B------:R-:W-:Y:S01]  /*0ac0*/  PRMT R60, RZ, 0x5410, R65 ;  /* 0x00005410ff3c7816 */ /* 0x000fe20000000041 */
[----:B------:R-:W-:-:S02]  /*0ad0*/  FADD.FTZ R56, -R156, R105 ;  /* 0x000000699c387221 */ /* 0x000fc40000010100 */
[----:B------:R-:W-:Y:S02]  /*0ae0*/  FADD.FTZ R148, -R156, R57 ;  /* 0x000000399c947221 */ /* 0x000fe40000010100 */
[----:B------:R-:W-:Y:S01]  /*0af0*/  FMUL.FTZ R151, R147, R56 ;  /* 0x0000003893977220 */ /* 0x000fe20000410000 */
[----:B------:R-:W-:Y:S01]  /*0b00*/  PRMT R56, RZ, 0x5410, R61 ;  /* 0x00005410ff387816 */ /* 0x000fe2000000003d */
[----:B------:R-:W-:Y:S01]  /*0b10*/  FMUL.FTZ R105, R125, R60 ;  /* 0x0000003c7d697220 */ /* 0x000fe20000410000 */
[----:B------:R-:W-:-:S03]  /*0b20*/  PRMT R57, RZ, 0x5410, R58 ;  /* 0x00005410ff397816 */ /* 0x000fc6000000003a */
[----:B------:R-:W-:Y:S02]  /*0b30*/  FADD.FTZ R97, R56, R97 ;  /* 0x0000006138617221 */ /* 0x000fe40000010000 */
[-C--:B------:R-:W-:Y:S02]  /*0b40*/  FFMA.FTZ R98, R151, R56.reuse, R98 ;  /* 0x0000003897627223 */ /* 0x080fe40000010062 */
[----:B------:R-:W-:Y:S02]  /*0b50*/  FFMA.FTZ R105, R133, R56, R105 ;  /* 0x0000003885697223 */ /* 0x000fe40000010069 */
[----:B------:R-:W-:Y:S01]  /*0b60*/  FADD.FTZ R56, -R156, R57 ;  /* 0x000000399c387221 */ /* 0x000fe20000010100 */
[----:B------:R-:W-:Y:S02]  /*0b70*/  PRMT R57, RZ, 0x7610, R58 ;  /* 0x00007610ff397816 */ /* 0x000fe4000000003a */
[--C-:B------:R-:W-:Y:S02]  /*0b80*/  PRMT R58, RZ, 0x5410, R66.reuse ;  /* 0x00005410ff3a7816 */ /* 0x100fe40000000042 */
[----:B------:R-:W-:Y:S01]  /*0b90*/  PRMT R66, RZ, 0x7610, R66 ;  /* 0x00007610ff427816 */ /* 0x000fe20000000042 */
[----:B------:R-:W-:Y:S01]  /*0ba0*/  FADD.FTZ R95, R60, R95 ;  /* 0x0000005f3c5f7221 */ /* 0x000fe20000010000 */
[----:B------:R-:W-:Y:S01]  /*0bb0*/  PRMT R150, RZ, 0x5410, R62 ;  /* 0x00005410ff967816 */ /* 0x000fe2000000003e */
[----:B------:R-:W-:Y:S01]  /*0bc0*/  FFMA.FTZ R96, R151, R60, R96 ;  /* 0x0000003c97607223 */ /* 0x000fe20000010060 */
[----:B------:R-:W-:Y:S01]  /*0bd0*/  PRMT R62, RZ, 0x7610, R62 ;  /* 0x00007610ff3e7816 */ /* 0x000fe2000000003e */
[----:B------:R-:W-:-:S02]  /*0be0*/  FADD.FTZ R60, -R156, R57 ;  /* 0x000000399c3c7221 */ /* 0x000fc40000010100 */
[----:B------:R-:W-:Y:S02]  /*0bf0*/  FMUL.FTZ R57, R122, R66 ;  /* 0x000000427a397220 */ /* 0x000fe40000410000 */
[----:B------:R-:W-:Y:S02]  /*0c00*/  FMUL.FTZ R155, R147, R56 ;  /* 0x00000038939b7220 */ /* 0x000fe40000410000 */
[----:B------:R-:W-:Y:S01]  /*0c10*/  FFMA.FTZ R152, R130, R62, R57 ;  /* 0x0000003e82987223 */ /* 0x000fe20000010039 */
[----:B------:R-:W-:Y:S01]  /*0c20*/  PRMT R57, RZ, 0x5410, R59 ;  /* 0x00005410ff397816 */ /* 0x000fe2000000003b */
[----:B------:R-:W-:Y:S02]  /*0c30*/  FMUL.FTZ R56, R123, R58 ;  /* 0x0000003a7b387220 */ /* 0x000fe40000410000 */
[----:B------:R-:W-:Y:S02]  /*0c40*/  FADD.FTZ R89, R150, R89 ;  /* 0x0000005996597221 */ /* 0x000fe40000010000 */
[----:B------:R-:W-:-:S02]  /*0c50*/  FFMA.FTZ R90, R155, R150, R90 ;  /* 0x000000969b5a7223 */ /* 0x000fc4000001005a */
[----:B------:R-:W-:Y:S02]  /*0c60*/  FMUL.FTZ R157, R147, R60 ;  /* 0x0000003c939d7220 */ /* 0x000fe40000410000 */
[----:B------:R-:W-:Y:S02]  /*0c70*/  FFMA.FTZ R150, R131, R150, R56 ;  /* 0x0000009683967223 */ /* 0x000fe40000010038 */
[----:B------:R-:W-:Y:S02]  /*0c80*/  FADD.FTZ R87, R58, R87 ;  /* 0x000000573a577221 */ /* 0x000fe40000010000 */
[----:B------:R-:W-:Y:S01]  /*0c90*/  FFMA.FTZ R88, R155, R58, R88 ;  /* 0x0000003a9b587223 */ /* 0x000fe20000010058 */
[----:B------:R-:W-:Y:S01]  /*0ca0*/  PRMT R58, RZ, 0x5410, R67 ;  /* 0x00005410ff3a7816 */ /* 0x000fe20000000043 */
[----:B------:R-:W-:Y:S02]  /*0cb0*/  FADD.FTZ R56, -R156, R57 ;  /* 0x000000399c387221 */ /* 0x000fe40000010100 */
[----:B------:R-:W-:-:S02]  /*0cc0*/  FADD.FTZ R83, R66, R83 ;  /* 0x0000005342537221 */ /* 0x000fc40000010000 */
[----:B------:R-:W-:Y:S01]  /*0cd0*/  FFMA.FTZ R84, R157, R66, R84 ;  /* 0x000000429d547223 */ /* 0x000fe20000010054 */
[----:B------:R-:W-:Y:S01]  /*0ce0*/  PRMT R66, RZ, 0x5410, R63 ;  /* 0x00005410ff427816 */ /* 0x000fe2000000003f */
[----:B------:R-:W-:Y:S01]  /*0cf0*/  FMUL.FTZ R159, R147, R56 ;  /* 0x00000038939f7220 */ /* 0x000fe20000410000 */
[----:B------:R-:W-:Y:S01]  /*0d00*/  PRMT R59, RZ, 0x7610, R59 ;  /* 0x00007610ff3b7816 */ /* 0x000fe2000000003b */
[----:B------:R-:W-:Y:S02]  /*0d10*/  FMUL.FTZ R56, R121, R58 ;  /* 0x0000003a79387220 */ /* 0x000fe40000410000 */
[----:B------:R-:W-:Y:S02]  /*0d20*/  FADD.FTZ R81, R66, R81 ;  /* 0x0000005142517221 */ /* 0x000fe40000010000 */
[-C--:B------:R-:W-:Y:S02]  /*0d30*/  FFMA.FTZ R82, R159, R66.reuse, R82 ;  /* 0x000000429f527223 */ /* 0x080fe40000010052 */
[----:B------:R-:W-:Y:S01]  /*0d40*/  FFMA.FTZ R66, R129, R66, R56 ;  /* 0x0000004281427223 */ /* 0x000fe20000010038 */
[----:B------:R-:W-:Y:S01]  /*0d50*/  PRMT R65, RZ, 0x7610, R65 ;  /* 0x00007610ff417816 */ /* 0x000fe20000000041 */
[----:B------:R-:W-:Y:S01]  /*0d60*/  FADD.FTZ R56, -R156, R59 ;  /* 0x0000003b9c387221 */ /* 0x000fe20000010100 */
[----:B------:R-:W-:Y:S01]  /*0d70*/  PRMT R57, RZ, 0x7610, R67 ;  /* 0x00007610ff397816 */ /* 0x000fe20000000043 */
[C---:B------:R-:W-:Y:S01]  /*0d80*/  FMUL.FTZ R153, R147.reuse, R148 ;  /* 0x0000009493997220 */ /* 0x040fe20000410000 */
[----:B------:R-:W-:Y:S01]  /*0d90*/  PRMT R61, RZ, 0x7610, R61 ;  /* 0x00007610ff3d7816 */ /* 0x000fe2000000003d */
[----:B------:R-:W-:-:S02]  /*0da0*/  FMUL.FTZ R67, R147, R56 ;  /* 0x0000003893437220 */ /* 0x000fc40000410000 */
[----:B------:R-:W-:Y:S02]  /*0db0*/  FMUL.FTZ R148, R124, R65 ;  /* 0x000000417c947220 */ /* 0x000fe40000410000 */
[-C--:B------:R-:W-:Y:S02]  /*0dc0*/  FMUL.FTZ R154, R120, R57.reuse ;  /* 0x00000039789a7220 */ /* 0x080fe40000410000 */
[----:B------:R-:W-:Y:S02]  /*0dd0*/  FADD.FTZ R31, R57, R31 ;  /* 0x0000001f391f7221 */ /* 0x000fe40000010000 */
[----:B------:R-:W-:Y:S01]  /*0de0*/  FFMA.FTZ R42, R67, R57, R42 ;  /* 0x00000039432a7223 */ /* 0x000fe2000001002a */
[----:B------:R-:W-:Y:S01]  /*0df0*/  PRMT R57, RZ, 0x5410, R68 ;  /* 0x00005410ff397816 */ /* 0x000fe20000000044 */
[----:B------:R-:W-:Y:S02]  /*0e00*/  FADD.FTZ R93, R61, R93 ;  /* 0x0000005d3d5d7221 */ /* 0x000fe40000010000 */
[----:B------:R-:W-:-:S02]  /*0e10*/  FFMA.FTZ R94, R153, R61, R94 ;  /* 0x0000003d995e7223 */ /* 0x000fc4000001005e */
[----:B------:R-:W-:Y:S01]  /*0e20*/  FFMA.FTZ R148, R132, R61, R148 ;  /* 0x0000003d84947223 */ /* 0x000fe20000010094 */
[--C-:B------:R-:W-:Y:S02]  /*0e30*/  PRMT R61, RZ, 0x5410, R69.reuse ;  /* 0x00005410ff3d7816 */ /* 0x100fe40000000045 */
[----:B------:R-:W-:Y:S02]  /*0e40*/  PRMT R69, RZ, 0x7610, R69 ;  /* 0x00007610ff457816 */ /* 0x000fe40000000045 */
[----:B------:R-:W-:Y:S01]  /*0e50*/  PRMT R59, RZ, 0x7610, R68 ;  /* 0x00007610ff3b7816 */ /* 0x000fe20000000044 */
[----:B------:R-:W-:Y:S01]  /*0e60*/  FADD.FTZ R68, -R156, R57 ;  /* 0x000000399c447221 */ /* 0x000fe20000010100 */
[----:B------:R-:W-:Y:S01]  /*0e70*/  PRMT R63, RZ, 0x7610, R63 ;  /* 0x00007610ff3f7816 */ /* 0x000fe2000000003f */
[----:B------:R-:W-:Y:S01]  /*0e80*/  FADD.FTZ R85, R62, R85 ;  /* 0x000000553e557221 */ /* 0x000fe20000010000 */
[----:B------:R-:W-:Y:S01]  /*0e90*/  PRMT R161, RZ, 0x5410, R71 ;  /* 0x00005410ffa17816 */ /* 0x000fe20000000047 */
[----:B------:R-:W-:Y:S01]  /*0ea0*/  FFMA.FTZ R86, R157, R62, R86 ;  /* 0x0000003e9d567223 */ /* 0x000fe20000010056 */
[----:B------:R-:W-:Y:S01]  /*0eb0*/  PRMT R57, RZ, 0x5410, R72 ;  /* 0x00005410ff397816 */ /* 0x000fe20000000048 */
[----:B------:R-:W-:Y:S01]  /*0ec0*/  FADD.FTZ R62, -R156, R69 ;  /* 0x000000459c3e7221 */ /* 0x000fe20000010100 */
[----:B------:R-:W-:Y:S01]  /*0ed0*/  PRMT R71, RZ, 0x7610, R71 ;  /* 0x00007610ff477816 */ /* 0x000fe20000000047 */
[----:B------:R-:W-:-:S02]  /*0ee0*/  FMUL.FTZ R69, R147, R68 ;  /* 0x0000004493457220 */ /* 0x000fc40000410000 */
[----:B------:R-:W-:Y:S02]  /*0ef0*/  FADD.FTZ R99, R64, R99 ;  /* 0x0000006340637221 */ /* 0x000fe40000010000 */
[----:B------:R-:W-:Y:S02]  /*0f00*/  FFMA.FTZ R100, R103, R64, R100 ;  /* 0x0000004067647223 */ /* 0x000fe40000010064 */
[----:B------:R-:W-:Y:S02]  /*0f10*/  FADD.FTZ R91, R65, R91 ;  /* 0x0000005b415b7221 */ /* 0x000fe40000010000 */
[----:B------:R-:W-:Y:S01]  /*0f20*/  FFMA.FTZ R92, R153, R65, R92 ;  /* 0x00000041995c7223 */ /* 0x000fe2000001005c */
[----:B------:R-:W-:Y:S01]  /*0f30*/  PRMT R65, RZ, 0x7610, R70 ;  /* 0x00007610ff417816 */ /* 0x000fe20000000046 */
[----:B------:R-:W-:Y:S02]  /*0f40*/  FADD.FTZ R43, R63, R43 ;  /* 0x0000002b3f2b7221 */ /* 0x000fe40000010000 */
[----:B------:R-:W-:-:S02]  /*0f50*/  FFMA.FTZ R54, R67, R63, R54 ;  /* 0x0000003f43367223 */ /* 0x000fc40000010036 */
[----:B------:R-:W-:Y:S01]  /*0f60*/  FFMA.FTZ R154, R128, R63, R154 ;  /* 0x0000003f809a7223 */ /* 0x000fe2000001009a */
[----:B------:R-:W-:Y:S01]  /*0f70*/  PRMT R63, RZ, 0x5410, R70 ;  /* 0x00005410ff3f7816 */ /* 0x000fe20000000046 */
[C---:B------:R-:W-:Y:S01]  /*0f80*/  FADD.FTZ R64, -R156.reuse, R61 ;  /* 0x0000003d9c407221 */ /* 0x040fe20000010100 */
[----:B------:R-:W-:Y:S01]  /*0f90*/  PRMT R68, RZ, 0x5410, R76 ;  /* 0x00005410ff447816 */ /* 0x000fe2000000004c */
[----:B------:R-:W-:Y:S02]  /*0fa0*/  FADD.FTZ R70, -R156, R59 ;  /* 0x0000003b9c467221 */ /* 0x000fe40000010100 */
[-C--:B------:R-:W-:Y:S02]  /*0fb0*/  FMUL.FTZ R59, R110, R57.reuse ;  /* 0x000000396e3b7220 */ /* 0x080fe40000410000 */
[----:B------:R-:W-:Y:S02]  /*0fc0*/  FADD.FTZ R29, R57, R29 ;  /* 0x0000001d391d7221 */ /* 0x000fe40000010000 */
[----:B------:R-:W-:Y:S01]  /*0fd0*/  FFMA.FTZ R30, R69, R57, R30 ;  /* 0x00000039451e7223 */ /* 0x000fe2000001001e */
[----:B------:R-:W-:Y:S01]  /*0fe0*/  PRMT R57, RZ, 0x7610, R72 ;  /* 0x00007610ff397816 */ /* 0x000fe20000000048 */
[----:B------:R-:W-:-:S02]  /*0ff0*/  FADD.FTZ R158, -R156, R71 ;  /* 0x000000479c9e7221 */ /* 0x000fc40000010100 */
[----:B------:R-:W-:Y:S02]  /*1000*/  FADD.FTZ R56, -R156, R161 ;  /* 0x000000a19c387221 */ /* 0x000fe40000010100 */
[C---:B------:R-:W-:Y:S01]  /*1010*/  FMUL.FTZ R71, R147.reuse, R64 ;  /* 0x0000004093477220 */ /* 0x040fe20000410000 */
[----:B------:R-:W-:Y:S01]  /*1020*/  PRMT R64, RZ, 0x5410, R73 ;  /* 0x00005410ff407816 */ /* 0x000fe20000000049 */
[----:B------:R-:W-:Y:S01]  /*1030*/  FMUL.FTZ R161, R147, R70 ;  /* 0x0000004693a17220 */ /* 0x000fe20000410000 */
[----:B------:R-:W-:Y:S01]  /*1040*/  PRMT R76, RZ, 0x7610, R76 ;  /* 0x00007610ff4c7816 */ /* 0x000fe2000000004c */
[----:B------:R-:W-:Y:S02]  /*1050*/  FADD.FTZ R52, R68, R52 ;  /* 0x0000003444347221 */ /* 0x000fe40000010000 */
[-C--:B------:R-:W-:Y:S01]  /*1060*/  FFMA.FTZ R40, R69, R68.reuse, R40 ;  /* 0x0000004445287223 */ /* 0x080fe20000010028 */
[----:B------:R-:W-:Y:S01]  /*1070*/  PRMT R70, RZ, 0x5410, R77 ;  /* 0x00005410ff467816 */ /* 0x000fe2000000004d */
[----:B------:R-:W-:-:S02]  /*1080*/  FFMA.FTZ R68, R119, R68, R59 ;  /* 0x0000004477447223 */ /* 0x000fc4000001003b */
[-C--:B------:R-:W-:Y:S01]  /*1090*/  FMUL.FTZ R59, R138, R57.reuse ;  /* 0x000000398a3b7220 */ /* 0x080fe20000410000 */
[----:B------:R-:W-:Y:S01]  /*10a0*/  PRMT R73, RZ, 0x7610, R73 ;  /* 0x00007610ff497816 */ /* 0x000fe20000000049 */
[----:B------:R-:W-:Y:S02]  /*10b0*/  FADD.FTZ R27, R57, R27 ;  /* 0x0000001b391b7221 */ /* 0x000fe40000010000 */
[----:B------:R-:W-:Y:S02]  /*10c0*/  FFMA.FTZ R28, R161, R57, R28 ;  /* 0x00000039a11c7223 */ /* 0x000fe4000001001c */
[----:B------:R-:W-:Y:S02]  /*10d0*/  FADD.FTZ R60, -R156, R63 ;  /* 0x0000003f9c3c7221 */ /* 0x000fe40000010100 */
[----:B------:R-:W-:Y:S02]  /*10e0*/  FMUL.FTZ R57, R137, R64 ;  /* 0x0000004089397220 */ /* 0x000fe40000410000 */
[----:B------:R-:W-:-:S02]  /*10f0*/  FADD.FTZ R53, R76, R53 ;  /* 0x000000354c357221 */ /* 0x000fc40000010000 */
[-C--:B------:R-:W-:Y:S02]  /*1100*/  FFMA.FTZ R41, R161, R76.reuse, R41 ;  /* 0x0000004ca1297223 */ /* 0x080fe40000010029 */
[----:B------:R-:W-:Y:S01]  /*1110*/  FFMA.FTZ R72, R118, R76, R59 ;  /* 0x0000004c76487223 */ /* 0x000fe2000001003b */
[----:B------:R-:W-:Y:S01]  /*1120*/  PRMT R76, RZ, 0x7610, R77 ;  /* 0x00007610ff4c7816 */ /* 0x000fe2000000004d */
[----:B------:R-:W-:Y:S02]  /*1130*/  FADD.FTZ R25, R70, R25 ;  /* 0x0000001946197221 */ /* 0x000fe40000010000 */
[-C--:B------:R-:W-:Y:S02]  /*1140*/  FFMA.FTZ R26, R71, R70.reuse, R26 ;  /* 0x00000046471a7223 */ /* 0x080fe4000001001a */
[----:B------:R-:W-:Y:S02]  /*1150*/  FFMA.FTZ R70, R117, R70, R57 ;  /* 0x0000004675467223 */ /* 0x000fe40000010039 */
[----:B------:R-:W-:-:S02]  /*1160*/  FMUL.FTZ R163, R147, R62 ;  /* 0x0000003e93a37220 */ /* 0x000fc40000410000 */
[----:B------:R-:W-:Y:S01]  /*1170*/  FMUL.FTZ R77, R147, R60 ;  /* 0x0000003c934d7220 */ /* 0x000fe20000410000 */
[--C-:B------:R-:W-:Y:S01]  /*1180*/  PRMT R60, RZ, 0x5410, R74.reuse ;  /* 0x00005410ff3c7816 */ /* 0x100fe2000000004a */
[----:B------:R-:W-:Y:S01]  /*1190*/  FMUL.FTZ R57, R140, R73 ;  /* 0x000000498c397220 */ /* 0x000fe20000410000 */
[----:B------:R-:W-:Y:S01]  /*11a0*/  PRMT R74, RZ, 0x7610, R74 ;  /* 0x00007610ff4a7816 */ /* 0x000fe2000000004a */
[----:B------:R-:W-:Y:S02]  /*11b0*/  FADD.FTZ R55, R58, R55 ;  /* 0x000000373a377221 */ /* 0x000fe40000010000 */
[----:B------:R-:W-:Y:S02]  /*11c0*/  FFMA.FTZ R80, R159, R58, R80 ;  /* 0x0000003a9f507223 */ /* 0x000fe40000010050 */
[----:B------:R-:W-:Y:S02]  /*11d0*/  FADD.FTZ R58, -R156, R65 ;  /* 0x000000419c3a7221 */ /* 0x000fe40000010100 */
[----:B------:R-:W-:-:S02]  /*11e0*/  FADD.FTZ R22, R76, R22 ;  /* 0x000000164c167221 */ /* 0x000fc40000010000 */
[-C--:B------:R-:W-:Y:S02]  /*11f0*/  FFMA.FTZ R21, R163, R76.reuse, R21 ;  /* 0x0000004ca3157223 */ /* 0x080fe40000010015 */
[----:B------:R-:W-:Y:S01]  /*1200*/  FFMA.FTZ R76, R116, R76, R57 ;  /* 0x0000004c744c7223 */ /* 0x000fe20000010039 */
[----:B------:R-:W-:Y:S01]  /*1210*/  PRMT R57, RZ, 0x7610, R78 ;  /* 0x00007610ff397816 */ /* 0x000fe2000000004e */
[----:B------:R-:W-:Y:S02]  /*1220*/  FADD.FTZ R19, R73, R19 ;  /* 0x0000001349137221 */ /* 0x000fe40000010000 */
[----:B------:R-:W-:Y:S01]  /*1230*/  FFMA.FTZ R20, R163, R73, R20 ;  /* 0x00000049a3147223 */ /* 0x000fe20000010014 */
[----:B------:R-:W-:Y:S01]  /*1240*/  PRMT R73, RZ, 0x5410, R78 ;  /* 0x00005410ff497816 */ /* 0x000fe2000000004e */
[C---:B------:R-:W-:Y:S01]  /*1250*/  FMUL.FTZ R165, R147.reuse, R56 ;  /* 0x0000003893a57220 */ /* 0x040fe20000410000 */
[----:B------:R-:W-:Y:S01]  /*1260*/  PRMT R56, RZ, 0x5410, R75 ;  /* 0x00005410ff387816 */ /* 0x000fe2000000004b */
[----:B------:R-:W-:-:S02]  /*1270*/  FMUL.FTZ R156, R147, R58 ;  /* 0x0000003a939c7220 */ /* 0x000fc40000410000 */
[-C--:B------:R-:W-:Y:S02]  /*1280*/  FMUL.FTZ R78, R141, R74.reuse ;  /* 0x0000004a8d4e7220 */ /* 0x080fe40000410000 */
[----:B------:R-:W-:Y:S02]  /*1290*/  FADD.FTZ R5, R57, R5 ;  /* 0x0000000539057221 */ /* 0x000fe40000010000 */
[-C--:B------:R-:W-:Y:S02]  /*12a0*/  FFMA.FTZ R0, R156, R57.reuse, R0 ;  /* 0x000000399c007223 */ /* 0x080fe40000010000 */
[----:B------:R-:W-:Y:S02]  /*12b0*/  FFMA.FTZ R78, R114, R57, R78 ;  /* 0x00000039724e7223 */ /* 0x000fe4000001004e */
[----:B------:R-:W-:Y:S02]  /*12c0*/  FADD.FTZ R16, R74, R16 ;  /* 0x000000104a107221 */ /* 0x000fe40000010000 */
[----:B------:R-:W-:Y:S01]  /*12d0*/  FFMA.FTZ R9, R156, R74, R9 ;  /* 0x0000004a9c097223 */ /* 0x000fe20000010009 */
[----:B------:R-:W-:Y:S01]  /*12e0*/  PRMT R74, RZ, 0x5410, R79 ;  /* 0x00005410ff4a7816 */ /* 0x000fe2000000004f */
[----:B------:R-:W-:-:S02]  /*12f0*/  FMUL.FTZ R57, R142, R56 ;  /* 0x000000388e397220 */ /* 0x000fc40000410000 */
[----:B------:R-:W-:Y:S02]  /*1300*/  FADD.FTZ R13, R56, R13 ;  /* 0x0000000d380d7221 */ /* 0x000fe40000010000 */
[----:B------:R-:W-:Y:S01]  /*1310*/  FFMA.FTZ R12, R165, R56, R12 ;  /* 0x00000038a50c7223 */ /* 0x000fe2000001000c */
[----:B------:R-:W-:Y:S01]  /*1320*/  PRMT R56, RZ, 0x7610, R75 ;  /* 0x00007610ff387816 */ /* 0x000fe2000000004b */
[----:B------:R-:W-:Y:S02]  /*1330*/  FMUL.FTZ R158, R147, R158 ;  /* 0x0000009e939e7220 */ /* 0x000fe40000410000 */
[----:B------:R-:W-:Y:S02]  /*1340*/  FADD.FTZ R8, R74, R8 ;  /* 0x000000084a087221 */ /* 0x000fe40000010000 */
[----:B------:R-:W-:Y:S02]  /*1350*/  FFMA.FTZ R4, R165, R74, R4 ;  /* 0x0000004aa5047223 */ /* 0x000fe40000010004 */
[----:B------:R-:W-:-:S02]  /*1360*/  FMUL.FTZ R75, R143, R56 ;  /* 0x000000388f4b7220 */ /* 0x000fc40000410000 */
[----:B------:R-:W-:Y:S02]  /*1370*/  FADD.FTZ R14, R56, R14 ;  /* 0x0000000e380e7221 */ /* 0x000fe40000010000 */
[----:B------:R-:W-:Y:S02]  /*1380*/  FFMA.FTZ R11, R158, R56, R11 ;  /* 0x000000389e0b7223 */ /* 0x000fe4000001000b */
[----:B------:R-:W-:Y:S02]  /*1390*/  FFMA.FTZ R74, R113, R74, R57 ;  /* 0x0000004a714a7223 */ /* 0x000fe40000010039 */
[----:B------:R-:W-:Y:S02]  /*13a0*/  FFMA.FTZ R56, R149, R102, RZ ;  /* 0x0000006695387223 */ /* 0x000fe400000100ff */
[----:B------:R-:W-:Y:S02]  /*13b0*/  FADD.FTZ R57, RZ, R102 ;  /* 0x00000066ff397221 */ /* 0x000fe40000010000 */
        /* <DEDUP_REMOVED lines=19> */
[----:B------:R-:W-:Y:S02]  /*14f0*/  FMUL.FTZ R62, R139, R60 ;  /* 0x0000003c8b3e7220 */ /* 0x000fe40000410000 */
[----:B------:R-:W-:Y:S02]  /*1500*/  FADD.FTZ R57, R57, R70 ;  /* 0x0000004639397221 */ /* 0x000fe40000010000 */
[----:B------:R-:W-:Y:S02]  /*1510*/  FADD.FTZ R6, R73, R6 ;  /* 0x0000000649067221 */ /* 0x000fe40000010000 */
[-C--:B------:R-:W-:Y:S02]  /*1520*/  FFMA.FTZ R2, R77, R73.reuse, R2 ;  /* 0x000000494d027223 */ /* 0x080fe40000010002 */
[----:B------:R-:W-:Y:S02]  /*1530*/  FFMA.FTZ R58, R163, R76, R56 ;  /* 0x0000004ca33a7223 */ /* 0x000fe40000010038 */
[----:B------:R-:W-:-:S02]  /*1540*/  FFMA.FTZ R73, R115, R73, R62 ;  /* 0x0000004973497223 */ /* 0x000fc4000001003e */
[----:B------:R-:W-:Y:S02]  /*1550*/  FADD.FTZ R56, R57, R76 ;  /* 0x0000004c39387221 */ /* 0x000fe40000010000 */
[----:B------:R-:W-:Y:S02]  /*1560*/  FFMA.FTZ R59, R77, R73, R58 ;  /* 0x000000494d3b7223 */ /* 0x000fe4000001003a */
[----:B------:R-:W-:Y:S01]  /*1570*/  FADD.FTZ R57, R56, R73 ;  /* 0x0000004938397221 */ /* 0x000fe20000010000 */
[----:B------:R-:W-:Y:S01]  /*1580*/  PRMT R79, RZ, 0x7610, R79 ;  /* 0x00007610ff4f7816 */ /* 0x000fe2000000004f */
[----:B------:R-:W-:Y:S02]  /*1590*/  FFMA.FTZ R59, R156, R78, R59 ;  /* 0x0000004e9c3b7223 */ /* 0x000fe4000001003b */
[----:B------:R-:W-:Y:S02]  /*15a0*/  FADD.FTZ R57, R57, R78 ;  /* 0x0000004e39397221 */ /* 0x000fe40000010000 */
[----:B------:R-:W-:-:S02]  /*15b0*/  FFMA.FTZ R75, R112, R79, R75 ;  /* 0x0000004f704b7223 */ /* 0x000fc4000001004b */
[----:B------:R-:W-:Y:S02]  /*15c0*/  FFMA.FTZ R58, R165, R74, R59 ;  /* 0x0000004aa53a7223 */ /* 0x000fe4000001003b */
[----:B------:R-:W-:Y:S02]  /*15d0*/  FADD.FTZ R56, R57, R74 ;  /* 0x0000004a39387221 */ /* 0x000fe40000010000 */
[----:B------:R-:W-:Y:S02]  /*15e0*/  FADD.FTZ R24, R64, R24 ;  /* 0x0000001840187221 */ /* 0x000fe40000010000 */
[----:B------:R-:W-:Y:S02]  /*15f0*/  FFMA.FTZ R23, R71, R64, R23 ;  /* 0x0000004047177223 */ /* 0x000fe40000010017 */
[----:B------:R-:W-:Y:S02]  /*1600*/  FADD.FTZ R15, R60, R15 ;  /* 0x0000000f3c0f7221 */ /* 0x000fe40000010000 */
[----:B------:R-:W-:-:S02]  /*1610*/  FFMA.FTZ R10, R77, R60, R10 ;  /* 0x0000003c4d0a7223 */ /* 0x000fc4000001000a */
[----:B------:R-:W-:Y:S02]  /*1620*/  FADD.FTZ R7, R79, R7 ;  /* 0x000000074f077221 */ /* 0x000fe40000010000 */
[C---:B------:R-:W-:Y:S02]  /*1630*/  FFMA.FTZ R3, R158.reuse, R79, R3 ;  /* 0x0000004f9e037223 */ /* 0x040fe40000010003 */
[----:B------:R-:W-:Y:S02]  /*1640*/  FFMA.FTZ R58, R158, R75, R58 ;  /* 0x0000004b9e3a7223 */ /* 0x000fe4000001003a */
[----:B------:R-:W-:Y:S01]  /*1650*/  FADD.FTZ R64, R56, R75 ;  /* 0x0000004b38407221 */ /* 0x000fe20000010000 */
[----:B------:R-:W-:Y:S05]  /*1660*/  BRA.DIV ~URZ, `(.L_x_19) ;  /* 0x000013427f007947 */ /* 0x000fea000b800000 */
[----:B------:R0:W1:Y:S02]  /*1670*/  SHFL.DOWN PT, R59, R64, 0x10, 0x1f ;  /* 0x0a001f00403b7f89 */ /* 0x00006400000e0000 */
.L_x_23:
        /* <DEDUP_REMOVED lines=18> */
.L_x_24:
[----:B------:R-:W-:Y:S01]  /*17a0*/  LOP3.LUT P3, RZ, R146, 0xff, RZ, 0xc0, !PT ;  /* 0x000000ff92ff7812 */ /* 0x000fe2000786c0ff */
[----:B--2---:R-:W-:Y:S01]  /*17b0*/  FADD.FTZ R65, R65, R58 ;  /* 0x0000003a41417221 */ /* 0x004fe20000010000 */
[----:B------:R-:W-:Y:S01]  /*17c0*/  PLOP3.LUT P0, PT, PT, PT, PT, 0x80, 0x0 ;  /* 0x000000000000781c */ /* 0x000fe20003f0f070 */
[----:B01----:R-:W-:Y:S01]  /*17d0*/  FADD.FTZ R64, R59, R64 ;  /* 0x000000403b407221 */ /* 0x003fe20000010000 */
[----:B------:R-:W-:Y:S01]  /*17e0*/  @!P4 PLOP3.LUT P0, PT, P3, PT, PT, 0x80, 0x0 ;  /* 0x000000000000c81c */ /* 0x000fe20001f0f070 */
[----:B------:R-:W-:Y:S01]  /*17f0*/  ULDC.U8 UR6, c[0x0][0x1f0] ;  /* 0x00007c0000067ab9 */ /* 0x000fe20000000000 */
[----:B------:R-:W-:-:S04]  /*1800*/  SHF.R.U32.HI R56, RZ, 0x5, R18 ;  /* 0x00000005ff387819 */ /* 0x000fc80000011612 */
[----:B------:R-:W-:-:S07]  /*1810*/  @!P4 LOP3.LUT R57, R56, 0x7fffffc, RZ, 0xc0, !PT ;  /* 0x07fffffc3839c812 */ /* 0x000fce00078ec0ff */
[----:B------:R-:W-:Y:S02]  /*1820*/  @!P0 IADD3 R57, R57, 0x4, RZ ;  /* 0x0000000439398810 */ /* 0x000fe40007ffe0ff */
[----:B------:R-:W-:Y:S01]  /*1830*/  ISETP.NE.AND P0, PT, RZ, UR6, PT ;  /* 0x00000006ff007c0c */ /* 0x000fe2000bf05270 */
[----:B------:R-:W-:Y:S01]  /*1840*/  WARPSYNC 0xffffffff ;  /* 0xffffffff00007948 */ /* 0x000fe20003800000 */
[----:B------:R-:W-:Y:S02]  /*1850*/  @!P4 LOP3.LUT R79, R57, 0x3, R56, 0xf8, !PT ;  /* 0x00000003394fc812 */ /* 0x000fe400078ef838 */
[----:B------:R-:W-:-:S03]  /*1860*/  LOP3.LUT R56, R56, 0x7fffffc, RZ, 0xc0, !PT ;  /* 0x07fffffc38387812 */ /* 0x000fc600078ec0ff */
[----:B------:R-:W-:Y:S01]  /*1870*/  @!P4 STS.64 [R79.X8+0x2000], R64 ;  /* 0x002000404f00c388 */ /* 0x000fe20000008a00 */
[----:B------:R-:W-:-:S04]  /*1880*/  @!P3 IADD3 R56, R56, 0x4, RZ ;  /* 0x000000043838b810 */ /* 0x000fc80007ffe0ff */
[----:B------:R-:W-:Y:S01]  /*1890*/  SHF.L.U32 R146, R56, 0x3, RZ ;  /* 0x0000000338927819 */ /* 0x000fe200000006ff */
[----:B------:R-:W-:Y:S06]  /*18a0*/  BAR.SYNC.DEFER_BLOCKING 0x0 ;  /* 0x0000000000007b1d */ /* 0x000fec0000010000 */
[----:B------:R-:W0:Y:S04]  /*18b0*/  LDS.128 R56, [R146+0x2000] ;  /* 0x0020000092387984 */ /* 0x000e280000000c00 */
[----:B------:R-:W1:Y:S01]  /*18c0*/  LDS.128 R60, [R146+0x2010] ;  /* 0x00201000923c7984 */ /* 0x000e620000000c00 */
        /* <DEDUP_REMOVED lines=10> */
[----:B------:R-:W-:Y:S02]  /*1970*/  FSEL R56, R56, RZ, !P0 ;  /* 0x000000ff38387208 */ /* 0x000fe40004000000 */
[----:B------:R-:W-:-:S03]  /*1980*/  ISETP.NE.U32.AND P0, PT, RZ, c[0x0][0x258], PT ;  /* 0x00009600ff007a0c */ /* 0x000fc60003f05070 */
[-CC-:B------:R-:W-:Y:S01]  /*1990*/  FFMA.FTZ R69, R69, R57.reuse, R56.reuse ;  /* 0x0000003945457223 */ /* 0x180fe20000010038 */
[----:B------:R-:W-:Y:S01]  /*19a0*/  ISETP.NE.AND.EX P0, PT, RZ, c[0x0][0x25c], PT, P0 ;  /* 0x00009700ff007a0c */ /* 0x000fe20003f05300 */
[-CC-:B------:R-:W-:Y:S02]  /*19b0*/  FFMA.FTZ R71, R71, R57.reuse, R56.reuse ;  /* 0x0000003947477223 */ /* 0x180fe40000010038 */
[-CC-:B------:R-:W-:Y:S02]  /*19c0*/  FFMA.FTZ R159, R159, R57.reuse, R56.reuse ;  /* 0x000000399f9f7223 */ /* 0x180fe40000010038 */
[-CC-:B------:R-:W-:Y:S02]  /*19d0*/  FFMA.FTZ R67, R67, R57.reuse, R56.reuse ;  /* 0x0000003943437223 */ /* 0x180fe40000010038 */
[-CC-:B------:R-:W-:Y:S02]  /*19e0*/  FFMA.FTZ R149, R149, R57.reuse, R56.reuse ;  /* 0x0000003995957223 */ /* 0x180fe40000010038 */
[----:B------:R-:W-:-:S02]  /*19f0*/  FFMA.FTZ R103, R103, R57, R56 ;  /* 0x0000003967677223 */ /* 0x000fc40000010038 */
[-CC-:B------:R-:W-:Y:S02]  /*1a00*/  FFMA.FTZ R58, R151, R57.reuse, R56.reuse ;  /* 0x00000039973a7223 */ /* 0x180fe40000010038 */
        /* <DEDUP_REMOVED lines=8> */
[----:B------:R-:W-:Y:S01]  /*1a90*/  FFMA.FTZ R158, R158, R57, R56 ;  /* 0x000000399e9e7223 */ /* 0x000fe20000010038 */
[----:B-----5:R-:W-:Y:S01]  /*1aa0*/  @P1 PRMT R57, RZ, 0x7610, R35 ;  /* 0x00007610ff391816 */ /* 0x020fe20000000023 */
[----:B------:R-:W-:Y:S02]  /*1ab0*/  FADD.FTZ R68, R68, -R69 ;  /* 0x8000004544447221 */ /* 0x000fe40000010000 */
[----:B------:R-:W-:-:S02]  /*1ac0*/  FADD.FTZ R56, R70, -R71 ;  /* 0x8000004746387221 */ /* 0x000fc40000010000 */
[----:B------:R-:W-:Y:S02]  /*1ad0*/  FADD.FTZ R66, R66, -R159 ;  /* 0x8000009f42427221 */ /* 0x000fe40000010000 */
[----:B------:R-:W-:Y:S02]  /*1ae0*/  FADD.FTZ R154, R154, -R67 ;  /* 0x800000439a9a7221 */ /* 0x000fe40000010000 */
[C---:B------:R-:W-:Y:S02]  /*1af0*/  FMUL.FTZ R67, R147.reuse, R68 ;  /* 0x0000004493437220 */ /* 0x040fe40000410000 */
[----:B------:R-:W-:Y:S02]  /*1b00*/  FADD.FTZ R64, R102, -R149 ;  /* 0x8000009566407221 */ /* 0x000fe40000010000 */
[----:B------:R-:W-:Y:S01]  /*1b10*/  FMUL.FTZ R68, R147, R56 ;  /* 0x0000003893447220 */ /* 0x000fe20000410000 */
[----:B------:R-:W-:Y:S01]  /*1b20*/  @P1 PRMT R56, RZ, 0x5410, R35 ;  /* 0x00005410ff381816 */ /* 0x000fe20000000023 */
[----:B------:R-:W-:-:S02]  /*1b30*/  FADD.FTZ R102, R78, -R59 ;  /* 0x8000003b4e667221 */ /* 0x000fc40000010000 */
[C---:B------:R-:W-:Y:S02]  /*1b40*/  FMUL.FTZ R77, R147.reuse, R66 ;  /* 0x00000042934d7220 */ /* 0x040fe40000410000 */
[----:B------:R-:W-:Y:S02]  /*1b50*/  FMUL.FTZ R78, R147, R154 ;  /* 0x0000009a934e7220 */ /* 0x000fe40000410000 */
[----:B------:R-:W-:Y:S02]  /*1b60*/  FADD.FTZ R150, R150, -R155 ;  /* 0x8000009b96967221 */ /* 0x000fe40000010000 */
[----:B------:R-:W-:Y:S02]  /*1b70*/  FADD.FTZ R152, R152, -R157 ;  /* 0x8000009d98987221 */ /* 0x000fe40000010000 */
[----:B------:R-:W-:Y:S01]  /*1b80*/  @P1 FADD.FTZ R77, R77, R56 ;  /* 0x000000384d4d1221 */ /* 0x000fe20000010000 */
[--C-:B------:R-:W-:Y:S01]  /*1b90*/  @P1 PRMT R56, RZ, 0x5410, R34.reuse ;  /* 0x00005410ff381816 */ /* 0x100fe20000000022 */
[----:B------:R-:W-:Y:S01]  /*1ba0*/  @P1 FADD.FTZ R78, R78, R57 ;  /* 0x000000394e4e1221 */ /* 0x000fe20000010000 */
[----:B------:R-:W-:Y:S01]  /*1bb0*/  @P1 PRMT R57, RZ, 0x7610, R34 ;  /* 0x00007610ff391816 */ /* 0x000fe20000000022 */
[----:B------:R-:W-:Y:S01]  /*1bc0*/  FADD.FTZ R62, R76, -R163 ;  /* 0x800000a34c3e7221 */ /* 0x000fe20000010000 */
[----:B------:R-:W-:Y:S01]  /*1bd0*/  @P0 F2FP.BF16.PACK_AB R59, RZ, R77 ;  /* 0x0000004dff3b023e */ /* 0x000fe200000010ff */
[----:B------:R-:W-:-:S02]  /*1be0*/  FADD.FTZ R158, R75, -R158 ;  /* 0x8000009e4b9e7221 */ /* 0x000fc40000010000 */
[----:B------:R-:W-:Y:S01]  /*1bf0*/  FMUL.FTZ R75, R147, R150 ;  /* 0x00000096934b7220 */ /* 0x000fe20000410000 */
[----:B------:R-:W-:Y:S01]  /*1c00*/  @P0 PRMT R47, R59, 0x7610, R47 ;  /* 0x000076103b2f0816 */ /* 0x000fe2000000002f */
[----:B------:R-:W-:Y:S01]  /*1c10*/  FMUL.FTZ R76, R147, R152 ;  /* 0x00000098934c7220 */ /* 0x000fe20000410000 */
[----:B------:R-:W-:Y:S01]  /*1c20*/  F2FP.BF16.PACK_AB R59, R78, R77 ;  /* 0x0000004d4e3b723e */ /* 0x000fe200000010ff */
[----:B------:R-:W-:Y:S02]  /*1c30*/  FADD.FTZ R58, R105, -R58 ;  /* 0x8000003a693a7221 */ /* 0x000fe40000010000 */
[----:B------:R-:W-:Y:S02]  /*1c40*/  FADD.FTZ R148, R148, -R153 ;  /* 0x8000009994947221 */ /* 0x000fe40000010000 */
[----:B------:R-:W-:Y:S01]  /*1c50*/  @P1 FADD.FTZ R75, R75, R56 ;  /* 0x000000384b4b1221 */ /* 0x000fe20000010000 */
[----:B------:R-:W-:Y:S01]  /*1c60*/  @P1 PRMT R56, RZ, 0x5410, R33 ;  /* 0x00005410ff381816 */ /* 0x000fe20000000021 */
[----:B------:R-:W-:Y:S01]  /*1c70*/  @P1 FADD.FTZ R76, R76, R57 ;  /* 0x000000394c4c1221 */ /* 0x000fe20000010000 */
[----:B------:R-:W-:Y:S01]  /*1c80*/  @P1 PRMT R57, RZ, 0x7610, R33 ;  /* 0x00007610ff391816 */ /* 0x000fe20000000021 */
[----:B------:R-:W-:-:S02]  /*1c90*/  FADD.FTZ R60, R73, -R60 ;  /* 0x8000003c493c7221 */ /* 0x000fc40000010000 */
[----:B------:R-:W-:Y:S02]  /*1ca0*/  FADD.FTZ R146, R74, -R165 ;  /* 0x800000a54a927221 */ /* 0x000fe40000010000 */
[C---:B------:R-:W-:Y:S01]  /*1cb0*/  FMUL.FTZ R73, R147.reuse, R58 ;  /* 0x0000003a93497220 */ /* 0x040fe20000410000 */
[-C--:B------:R-:W-:Y:S01]  /*1cc0*/  @P0 F2FP.BF16.PACK_AB R58, RZ, R75.reuse ;  /* 0x0000004bff3a023e */ /* 0x080fe200000010ff */
[----:B------:R-:W-:Y:S02]  /*1cd0*/  FMUL.FTZ R74, R147, R148 ;  /* 0x00000094934a7220 */ /* 0x000fe40000410000 */
[----:B------:R-:W-:Y:S01]  /*1ce0*/  FADD.FTZ R104, R104, -R103 ;  /* 0x8000006768687221 */ /* 0x000fe20000010000 */
[----:B------:R-:W-:Y:S01]  /*1cf0*/  @P0 PRMT R46, R58, 0x7610, R46 ;  /* 0x000076103a2e0816 */ /* 0x000fe2000000002e */
[----:B------:R-:W-:Y:S01]  /*1d00*/  @P1 FADD.FTZ R73, R73, R56 ;  /* 0x0000003849491221 */ /* 0x000fe20000010000 */
[--C-:B------:R-:W-:Y:S01]  /*1d10*/  @P1 PRMT R56, RZ, 0x7610, R32.reuse ;  /* 0x00007610ff381816 */ /* 0x100fe20000000020 */
[----:B------:R-:W-:Y:S01]  /*1d20*/  @P1 FADD.FTZ R74, R74, R57 ;  /* 0x000000394a4a1221 */ /* 0x000fe20000010000 */
[----:B------:R-:W-:Y:S01]  /*1d30*/  @P1 PRMT R57, RZ, 0x5410, R32 ;  /* 0x00005410ff391816 */ /* 0x000fe20000000020 */
[C---:B------:R-:W-:Y:S01]  /*1d40*/  FMUL.FTZ R64, R147.reuse, R64 ;  /* 0x0000004093407220 */ /* 0x040fe20000410000 */
[----:B------:R-:W-:Y:S01]  /*1d50*/  F2FP.BF16.PACK_AB R58, R76, R75 ;  /* 0x0000004b4c3a723e */ /* 0x000fe200000010ff */
[----:B------:R-:W-:Y:S01]  /*1d60*/  FMUL.FTZ R65, R147, R104 ;  /* 0x0000006893417220 */ /* 0x000fe20000410000 */
[----:B------:R-:W-:Y:S01]  /*1d70*/  @P0 F2FP.BF16.PACK_AB R104, RZ, R76 ;  /* 0x0000004cff68023e */ /* 0x000fe200000010ff */
[----:B------:R-:W-:Y:S01]  /*1d80*/  FADD.FTZ R72, R72, -R161 ;  /* 0x800000a148487221 */ /* 0x000fe20000010000 */
[----:B------:R-:W-:Y:S01]  /*1d90*/  @P0 F2FP.BF16.PACK_AB R103, RZ, R74 ;  /* 0x0000004aff67023e */ /* 0x000fe200000010ff */
[----:B------:R-:W-:Y:S01]  /*1da0*/  @P1 FADD.FTZ R64, R64, R57 ;  /* 0x0000003940401221 */ /* 0x000fe20000010000 */
[----:B------:R-:W-:Y:S01]  /*1db0*/  @P1 PRMT R57, RZ, 0x7610, R36 ;  /* 0x00007610ff391816 */ /* 0x000fe20000000024 */
[----:B------:R-:W-:Y:S01]  /*1dc0*/  @P1 FADD.FTZ R65, R65, R56 ;  /* 0x0000003841411221 */ /* 0x000fe20000010000 */
[----:B------:R-:W-:Y:S01]  /*1dd0*/  @P1 PRMT R56, RZ, 0x5410, R36 ;  /* 0x00005410ff381816 */ /* 0x000fe20000000024 */
[C---:B------:R-:W-:Y:S01]  /*1de0*/  FMUL.FTZ R70, R147.reuse, R72 ;  /* 0x0000004893467220 */ /* 0x040fe20000410000 */
[----:B------:R-:W-:Y:S01]  /*1df0*/  @P0 PRMT R46, R46, 0x5410, R104 ;  /* 0x000054102e2e0816 */ /* 0x000fe20000000068 */
[----:B------:R-:W-:Y:S01]  /*1e00*/  FMUL.FTZ R69, R147, R62 ;  /* 0x0000003e93457220 */ /* 0x000fe20000410000 */
[----:B------:R-:W-:Y:S01]  /*1e10*/  @P0 F2FP.BF16.PACK_AB R79, RZ, R65 ;  /* 0x00000041ff4f023e */ /* 0x000fe200000010ff */
[----:B------:R-:W-:Y:S01]  /*1e20*/  @P1 FADD.FTZ R67, R67, R56 ;  /* 0x0000003843431221 */ /* 0x000fe20000010000 */
[----:B------:R-:W-:Y:S01]  /*1e30*/  @P1 PRMT R56, RZ, 0x7610, R37 ;  /* 0x00007610ff381816 */ /* 0x000fe20000000025 */
[----:B------:R-:W-:Y:S01]  /*1e40*/  @P1 FADD.FTZ R70, R70, R57 ;  /* 0x0000003946461221 */ /* 0x000fe20000010000 */
[----:B------:R-:W-:Y:S01]  /*1e50*/  @P1 PRMT R57, RZ, 0x5410, R37 ;  /* 0x00005410ff391816 */ /* 0x000fe20000000025 */
[----:B------:R-:W-:Y:S01]  /*1e60*/  FMUL.FTZ R72, R147, R60 ;  /* 0x0000003c93487220 */ /* 0x000fe20000410000 */
[----:B------:R-:W-:Y:S01]  /*1e70*/  @P0 F2FP.BF16.PACK_AB R60, RZ, R78 ;  /* 0x0000004eff3c023e */ /* 0x000fe200000010ff */
[----:B------:R-:W-:Y:S01]  /*1e80*/  @P1 FADD.FTZ R69, R69, R56 ;  /* 0x0000003845451221 */ /* 0x000fe20000010000 */
[--C-:B------:R-:W-:Y:S01]  /*1e90*/  @P1 PRMT R56, RZ, 0x7610, R38.reuse ;  /* 0x00007610ff381816 */ /* 0x100fe20000000026 */
[----:B------:R-:W-:Y:S01]  /*1ea0*/  @P1 FADD.FTZ R68, R68, R57 ;  /* 0x0000003944441221 */ /* 0x000fe20000010000 */
[----:B------:R-:W-:Y:S01]  /*1eb0*/  @P1 PRMT R57, RZ, 0x5410, R38 ;  /* 0x00005410ff391816 */ /* 0x000fe20000000026 */
[C---:B------:R-:W-:Y:S01]  /*1ec0*/  FMUL.FTZ R71, R147.reuse, R102 ;  /* 0x0000006693477220 */ /* 0x040fe20000410000 */
[----:B------:R-:W-:Y:S01]  /*1ed0*/  HFMA2.MMA R102, -RZ, RZ, 0, 9.5367431640625e-07 ;  /* 0x00000010ff667435 */ /* 0x000fe200000001ff */
[----:B------:R-:W-:Y:S01]  /*1ee0*/  FMUL.FTZ R66, R147, R146 ;  /* 0x0000009293427220 */ /* 0x000fe20000410000 */
[----:B------:R-:W-:Y:S01]  /*1ef0*/  @P0 PRMT R47, R47, 0x5410, R60 ;  /* 0x000054102f2f0816 */ /* 0x000fe2000000003c */
[----:B------:R-:W-:Y:S01]  /*1f00*/  @P1 FADD.FTZ R72, R72, R57 ;  /* 0x0000003948481221 */ /* 0x000fe20000010000 */
[--C-:B------:R-:W-:Y:S01]  /*1f10*/  @P1 PRMT R57, RZ, 0x5410, R39.reuse ;  /* 0x00005410ff391816 */ /* 0x100fe20000000027 */
[----:B------:R-:W-:Y:S01]  /*1f20*/  @P1 FADD.FTZ R71, R71, R56 ;  /* 0x0000003847471221 */ /* 0x000fe20000010000 */
[----:B------:R-:W-:Y:S01]  /*1f30*/  @P1 PRMT R56, RZ, 0x7610, R39 ;  /* 0x00007610ff381816 */ /* 0x000fe20000000027 */
[----:B------:R-:W-:Y:S01]  /*1f40*/  FMUL.FTZ R147, R147, R158 ;  /* 0x0000009e93937220 */ /* 0x000fe20000410000 */
[----:B------:R-:W-:Y:S01]  /*1f50*/  SEL R146, RZ, 0x1, P3 ;  /* 0x00000001ff927807 */ /* 0x000fe20001800000 */
[----:B------:R-:W-:Y:S01]  /*1f60*/  @P1 FADD.FTZ R66, R66, R57 ;  /* 0x0000003942421221 */ /* 0x000fe20000010000 */
[----:B------:R-:W-:Y:S01]  /*1f70*/  @P0 F2FP.BF16.PACK_AB R57, RZ, R73 ;  /* 0x00000049ff39023e */ /* 0x000fe200000010ff */
[----:B------:R-:W-:Y:S01]  /*1f80*/  @P1 FADD.FTZ R147, R147, R56 ;  /* 0x0000003893931221 */ /* 0x000fe20000010000 */
[----:B------:R-:W-:Y:S01]  /*1f90*/  ISETP.NE.U32.AND P1, PT, RZ, c[0x0][0x250], PT ;  /* 0x00009400ff007a0c */ /* 0x000fe20003f25070 */
[----:B------:R-:W-:Y:S01]  /*1fa0*/  @P0 IMAD.WIDE.U32 R62, R145, R102, c[0x0][0x258] ;  /* 0x00009600913e0625 */ /* 0x000fe200078e0066 */
[----:B------:R-:W-:-:S02]  /*1fb0*/  @P0 F2FP.BF16.PACK_AB R56, RZ, R64 ;  /* 0x00000040ff38023e */ /* 0x000fc400000010ff */
[----:B------:R-:W-:Y:S01]  /*1fc0*/  ISETP.NE.AND.EX P1, PT, RZ, c[0x0][0x254], PT, P1 ;  /* 0x00009500ff007a0c */ /* 0x000fe20003f25310 */
[----:B------:R-:W-:Y:S01]  /*1fd0*/  IMAD.WIDE.U32 R60, R145, R102, c[0x0][0x248] ;  /* 0x00009200913c7625 */ /* 0x000fe200078e0066 */
[----:B------:R-:W-:Y:S02]  /*1fe0*/  @P0 PRMT R45, R57, 0x7610, R45 ;  /* 0x00007610392d0816 */ /* 0x000fe4000000002d */
[----:B------:R-:W-:Y:S02]  /*1ff0*/  @P0 PRMT R44, R56, 0x7610, R44 ;  /* 0x00007610382c0816 */ /* 0x000fe4000000002c */
[----:B------:R-:W-:Y:S02]  /*2000*/  @P0 PRMT R45, R45, 0x5410, R103 ;  /* 0x000054102d2d0816 */ /* 0x000fe40000000067 */
[----:B------:R-:W-:Y:S02]  /*2010*/  @P0 PRMT R44, R44, 0x5410, R79 ;  /* 0x000054102c2c0816 */ /* 0x000fe4000000004f */
[----:B------:R-:W-:-:S02]  /*2020*/  F2FP.BF16.PACK_AB R57, R74, R73 ;  /* 0x000000494a39723e */ /* 0x000fc400000010ff */
[-C--:B------:R-:W-:Y:S01]  /*2030*/  F2FP.BF16.PACK_AB R56, R65, R64.reuse ;  /* 0x000000404138723e */ /* 0x080fe200000010ff */
[----:B------:R0:W-:Y:S01]  /*2040*/  @P0 STG.E.128 [R62.64], R44 ;  /* 0x0000002c3e000986 */ /* 0x0001e2000c101d04 */
[----:B------:R-:W-:Y:S02]  /*2050*/  @P1 F2FP.BF16.PACK_AB R64, RZ, R64 ;  /* 0x00000040ff40123e */ /* 0x000fe400000010ff */
[----:B------:R-:W-:Y:S01]  /*2060*/  @P1 F2FP.BF16.PACK_AB R77, RZ, R77 ;  /* 0x0000004dff4d123e */ /* 0x000fe200000010ff */
[----:B------:R1:W-:Y:S01]  /*2070*/  STG.E.128 [R60.64], R56 ;  /* 0x000000383c007986 */ /* 0x0003e2000c101d04 */
[----:B------:R-:W-:Y:S02]  /*2080*/  @P1 F2FP.BF16.PACK_AB R75, RZ, R75 ;  /* 0x0000004bff4b123e */ /* 0x000fe400000010ff */
[----:B------:R-:W-:Y:S02]  /*2090*/  @P1 F2FP.BF16.PACK_AB R65, RZ, R65 ;  /* 0x00000041ff41123e */ /* 0x000fe400000010ff */
[----:B------:R-:W-:-:S02]  /*20a0*/  @P1 PRMT R48, R64, 0x7610, R48 ;  /* 0x0000761040301816 */ /* 0x000fc40000000030 */
[----:B------:R-:W-:Y:S02]  /*20b0*/  @P1 F2FP.BF16.PACK_AB R78, RZ, R78 ;  /* 0x0000004eff4e123e */ /* 0x000fe400000010ff */
[----:B------:R-:W-:Y:S02]  /*20c0*/  @P1 F2FP.BF16.PACK_AB R76, RZ, R76 ;  /* 0x0000004cff4c123e */ /* 0x000fe400000010ff */
[----:B------:R-:W-:Y:S02]  /*20d0*/  @P1 F2FP.BF16.PACK_AB R74, RZ, R74 ;  /* 0x0000004aff4a123e */ /* 0x000fe400000010ff */
[----:B------:R-:W-:Y:S02]  /*20e0*/  @P1 PRMT R51, R77, 0x7610, R51 ;  /* 0x000076104d331816 */ /* 0x000fe40000000033 */
[----:B0-----:R-:W-:Y:S02]  /*20f0*/  @P1 F2FP.BF16.PACK_AB R63, RZ, R73 ;  /* 0x00000049ff3f123e */ /* 0x001fe400000010ff */
[----:B------:R-:W-:-:S02]  /*2100*/  @P1 PRMT R50, R75, 0x7610, R50 ;  /* 0x000076104b321816 */ /* 0x000fc40000000032 */
[----:B-1----:R-:W-:Y:S02]  /*2110*/  @P0 F2FP.BF16.PACK_AB R56, RZ, R68 ;  /* 0x00000044ff38023e */ /* 0x002fe400000010ff */
[----:B------:R-:W-:Y:S02]  /*2120*/  @P0 F2FP.BF16.PACK_AB R58, RZ, R72 ;  /* 0x00000048ff3a023e */ /* 0x000fe400000010ff */
[----:B------:R-:W-:Y:S02]  /*2130*/  @P0 F2FP.BF16.PACK_AB R57, RZ, R69 ;  /* 0x00000045ff39023e */ /* 0x000fe400000010ff */
[----:B------:R-:W-:Y:S02]  /*2140*/  @P0 F2FP.BF16.PACK_AB R59, RZ, R71 ;  /* 0x00000047ff3b023e */ /* 0x000fe400000010ff */
[----:B------:R-:W-:Y:S02]  /*2150*/  @P1 PRMT R49, R63, 0x7610, R49 ;  /* 0x000076103f311816 */ /* 0x000fe40000000031 */
[----:B------:R-:W-:-:S02]  /*2160*/  @P0 PRMT R45, R56, 0x7610, R45 ;  /* 0x00007610382d0816 */ /* 0x000fc4000000002d */
[----:B------:R-:W-:Y:S02]  /*2170*/  @P0 PRMT R46, R58, 0x7610, R46 ;  /* 0x000076103a2e0816 */ /* 0x000fe4000000002e */
[----:B------:R-:W-:Y:S02]  /*2180*/  @P0 F2FP.BF16.PACK_AB R61, RZ, R67 ;  /* 0x00000043ff3d023e */ /* 0x000fe400000010ff */
[----:B------:R-:W-:Y:S01]  /*2190*/  @P1 PRMT R48, R48, 0x5410, R65 ;  /* 0x0000541030301816 */ /* 0x000fe20000000041 */
[----:B------:R-:W-:Y:S01]  /*21a0*/  @P1 IMAD.WIDE.U32 R64, R145, R102, c[0x0][0x250] ;  /* 0x0000940091401625 */ /* 0x000fe200078e0066 */
[----:B------:R-:W-:Y:S02]  /*21b0*/  @P0 F2FP.BF16.PACK_AB R60, RZ, R66 ;  /* 0x00000042ff3c023e */ /* 0x000fe400000010ff */
[----:B------:R-:W-:Y:S02]  /*21c0*/  @P1 PRMT R51, R51, 0x5410, R78 ;  /* 0x0000541033331816 */ /* 0x000fe4000000004e */
[----:B------:R-:W-:-:S02]  /*21d0*/  @P1 PRMT R50, R50, 0x5410, R76 ;  /* 0x0000541032321816 */ /* 0x000fc4000000004c */
[----:B------:R-:W-:Y:S02]  /*21e0*/  @P1 PRMT R49, R49, 0x5410, R74 ;  /* 0x0000541031311816 */ /* 0x000fe4000000004a */
[----:B------:R-:W-:Y:S02]  /*21f0*/  @P0 PRMT R45, R45, 0x5410, R57 ;  /* 0x000054102d2d0816 */ /* 0x000fe40000000039 */
[----:B------:R-:W-:Y:S01]  /*2200*/  @P0 PRMT R46, R46, 0x5410, R59 ;  /* 0x000054102e2e0816 */ /* 0x000fe2000000003b */
[----:B------:R0:W-:Y:S01]  /*2210*/  @P1 STG.E.128 [R64.64], R48 ;  /* 0x0000003040001986 */ /* 0x0001e2000c101d04 */
[----:B------:R-:W-:Y:S02]  /*2220*/  F2FP.BF16.PACK_AB R59, R147, R66 ;  /* 0x00000042933b723e */ /* 0x000fe400000010ff */
[----:B------:R-:W-:Y:S02]  /*2230*/  F2FP.BF16.PACK_AB R58, R71, R72 ;  /* 0x00000048473a723e */ /* 0x000fe400000010ff */
[----:B------:R-:W-:-:S02]  /*2240*/  F2FP.BF16.PACK_AB R57, R69, R68 ;  /* 0x000000444539723e */ /* 0x000fc400000010ff */
[-C--:B------:R-:W-:Y:S02]  /*2250*/  F2FP.BF16.PACK_AB R56, R70, R67.reuse ;  /* 0x000000434638723e */ /* 0x080fe400000010ff */
[----:B------:R-:W-:Y:S02]  /*2260*/  @P1 F2FP.BF16.PACK_AB R66, RZ, R66 ;  /* 0x00000042ff42123e */ /* 0x000fe400000010ff */
[----:B------:R-:W-:Y:S02]  /*2270*/  @P1 F2FP.BF16.PACK_AB R72, RZ, R72 ;  /* 0x00000048ff48123e */ /* 0x000fe400000010ff */
[----:B------:R-:W-:Y:S02]  /*2280*/  @P1 F2FP.BF16.PACK_AB R68, RZ, R68 ;  /* 0x00000044ff44123e */ /* 0x000fe400000010ff */
[----:B------:R-:W-:Y:S02]  /*2290*/  @P1 F2FP.BF16.PACK_AB R67, RZ, R67 ;  /* 0x00000043ff43123e */ /* 0x000fe400000010ff */
[----:B------:R-:W-:-:S02]  /*22a0*/  @P0 F2FP.BF16.PACK_AB R62, RZ, R70 ;  /* 0x00000046ff3e023e */ /* 0x000fc400000010ff */
[----:B------:R-:W-:Y:S02]  /*22b0*/  @P0 PRMT R44, R61, 0x7610, R44 ;  /* 0x000076103d2c0816 */ /* 0x000fe4000000002c */
[-C--:B------:R-:W-:Y:S02]  /*22c0*/  @P0 F2FP.BF16.PACK_AB R73, RZ, R147.reuse ;  /* 0x00000093ff49023e */ /* 0x080fe400000010ff */
[----:B------:R-:W-:Y:S02]  /*22d0*/  @P0 PRMT R47, R60, 0x7610, R47 ;  /* 0x000076103c2f0816 */ /* 0x000fe4000000002f */
[----:B------:R-:W-:Y:S02]  /*22e0*/  IADD3 R61, R145, 0x80, RZ ;  /* 0x00000080913d7810 */ /* 0x000fe40007ffe0ff */
[----:B------:R-:W-:Y:S02]  /*22f0*/  @P1 F2FP.BF16.PACK_AB R147, RZ, R147 ;  /* 0x00000093ff93123e */ /* 0x000fe400000010ff */
[----:B------:R-:W-:Y:S01]  /*2300*/  @P1 F2FP.BF16.PACK_AB R71, RZ, R71 ;  /* 0x00000047ff47123e */ /* 0x000fe200000010ff */
[----:B------:R-:W-:Y:S01]  /*2310*/  IMAD.WIDE.U32 R60, R102, R61, c[0x0][0x248] ;  /* 0x00009200663c7625 */ /* 0x000fe200078e003d */
[----:B------:R-:W-:-:S02]  /*2320*/  @P1 F2FP.BF16.PACK_AB R69, RZ, R69 ;  /* 0x00000045ff45123e */ /* 0x000fc400000010ff */
[----:B------:R-:W-:Y:S02]  /*2330*/  @P1 F2FP.BF16.PACK_AB R70, RZ, R70 ;  /* 0x00000046ff46123e */ /* 0x000fe400000010ff */
[----:B0-----:R-:W-:Y:S02]  /*2340*/  @P1 PRMT R51, R66, 0x7610, R51 ;  /* 0x0000761042331816 */ /* 0x001fe40000000033 */
[----:B------:R-:W-:Y:S02]  /*2350*/  @P1 PRMT R50, R72, 0x7610, R50 ;  /* 0x0000761048321816 */ /* 0x000fe40000000032 */
[----:B------:R-:W-:Y:S02]  /*2360*/  @P1 PRMT R49, R68, 0x7610, R49 ;  /* 0x0000761044311816 */ /* 0x000fe40000000031 */
[----:B------:R-:W-:Y:S02]  /*2370*/  @P1 PRMT R48, R67, 0x7610, R48 ;  /* 0x0000761043301816 */ /* 0x000fe40000000030 */
[----:B------:R-:W-:Y:S01]  /*2380*/  @P0 PRMT R44, R44, 0x5410, R62 ;  /* 0x000054102c2c0816 */ /* 0x000fe2000000003e */
[----:B------:R-:W-:Y:S01]  /*2390*/  @P0 IMAD.WIDE.U32 R62, R144, R102, c[0x0][0x258] ;  /* 0x00009600903e0625 */ /* 0x000fe200078e0066 */
[----:B------:R-:W-:-:S02]  /*23a0*/  @P0 PRMT R47, R47, 0x5410, R73 ;  /* 0x000054102f2f0816 */ /* 0x000fc40000000049 */
[----:B------:R-:W-:Y:S01]  /*23b0*/  @P1 PRMT R51, R51, 0x5410, R147 ;  /* 0x0000541033331816 */ /* 0x000fe20000000093 */
[----:B------:R-:W-:Y:S01]  /*23c0*/  @P1 IMAD.WIDE.U32 R144, R144, R102, c[0x0][0x250] ;  /* 0x0000940090901625 */ /* 0x000fe200078e0066 */
[----:B------:R-:W-:Y:S01]  /*23d0*/  @P1 PRMT R50, R50, 0x5410, R71 ;  /* 0x0000541032321816 */ /* 0x000fe20000000047 */
[----:B------:R0:W-:Y:S01]  /*23e0*/  @P0 STG.E.128 [R62.64], R44 ;  /* 0x0000002c3e000986 */ /* 0x0001e2000c101d04 */
[----:B------:R-:W-:Y:S02]  /*23f0*/  @P1 PRMT R49, R49, 0x5410, R69 ;  /* 0x0000541031311816 */ /* 0x000fe40000000045 */
[----:B------:R-:W-:Y:S01]  /*2400*/  @P1 PRMT R48, R48, 0x5410, R70 ;  /* 0x0000541030301816 */ /* 0x000fe20000000046 */
[----:B------:R0:W-:Y:S04]  /*2410*/  STG.E.128 [R60.64], R56 ;  /* 0x000000383c007986 */ /* 0x0001e8000c101d04 */
[----:B------:R0:W-:Y:S02]  /*2420*/  @P1 STG.E.128 [R144.64], R48 ;  /* 0x0000003090001986 */ /* 0x0001e4000c101d04 */
[----:B0-----:R-:W-:Y:S01]  /*2430*/  @P2 CALL.REL.NOINC `(.L_x_21) ;  /* 0x0000001000002944 */ /* 0x001fe20003c00000 */
[----:B------:R-:W-:Y:S05]  /*2440*/  BRA `(.L_x_22) ;  /* 0xffffe2e000007947 */ /* 0x000fea000383ffff */
.L_x_21:
[----:B------:R-:W-:Y:S01]  /*2450*/  MOV R74, R55 ;  /* 0x00000037004a7202 */ /* 0x000fe20000000f00 */
[----:B------:R-:W-:Y:S01]  /*2460*/  IMAD.MOV.U32 R39, RZ, RZ, R54 ;  /* 0x000000ffff277224 */ /* 0x000fe200078e0036 */
        /* <DEDUP_REMOVED lines=28> */
[----:B------:R-:W-:-:S02]  /*2630*/  MOV R44, R109 ;  /* 0x0000006d002c7202 */ /* 0x000fc40000000f00 */
[----:B------:R-:W-:Y:S02]  /*2640*/  MOV R56, R108 ;  /* 0x0000006c00387202 */ /* 0x000fe40000000f00 */
[----:B------:R-:W-:Y:S02]  /*2650*/  MOV R76, R107 ;  /* 0x0000006b004c7202 */ /* 0x000fe40000000f00 */
[----:B------:R-:W-:Y:S02]  /*2660*/  MOV R45, R101 ;  /* 0x00000065002d7202 */ /* 0x000fe40000000f00 */
[----:B------:R-:W-:Y:S02]  /*2670*/  MOV R57, R100 ;  /* 0x0000006400397202 */ /* 0x000fe40000000f00 */
[----:B------:R-:W-:Y:S02]  /*2680*/  MOV R77, R99 ;  /* 0x00000063004d7202 */ /* 0x000fe40000000f00 */
        /* <DEDUP_REMOVED lines=24> */
.L_x_18:
[----:B------:R-:W0:Y:S01]  /*2810*/  S2UR UR6, SR_CTAID.X ;  /* 0x00000000000679c3 */ /* 0x000e220000002500 */
[----:B------:R-:W-:Y:S01]  /*2820*/  IMAD.MOV.U32 R9, RZ, RZ, 0x20 ;  /* 0x00000020ff097424 */ /* 0x000fe200078e00ff */
[----:B0-----:R-:W-:-:S05]  /*2830*/  LEA.HI R0, R18, UR6, RZ, 0x19 ;  /* 0x0000000612007c11 */ /* 0x001fca000f8fc8ff */
[----:B------:R-:W-:-:S05]  /*2840*/  IMAD R0, R0, c[0x0][0x168], RZ ;  /* 0x00005a0000007a24 */ /* 0x000fca00078e02ff */
[----:B------:R-:W-:-:S05]  /*2850*/  LEA.HI R0, R0, R17, RZ, 0x1d ;  /* 0x0000001100007211 */ /* 0x000fca00078fe8ff */
        /* <DEDUP_REMOVED lines=11> */
[----:B------:R-:W-:Y:S04]  /*2910*/  STG.E.128 [R8.64+0x10], R60 ;  /* 0x0000103c08007986 */ /* 0x000fe8000c101d04 */
[----:B------:R-:W-:Y:S04]  /*2920*/  STG.E.128 [R2.64+0x1000], R52 ;  /* 0x0010003402007986 */ /* 0x000fe8000c101d04 */
[----:B------:R-:W-:Y:S04]  /*2930*/  STG.E.128 [R2.64+0x1010], R24 ;  /* 0x0010101802007986 */ /* 0x000fe8000c101d04 */
[----:B------:R-:W-:Y:S04]  /*2940*/  STG.E.128 [R4.64+0x1000], R40 ;  /* 0x0010002804007986 */ /* 0x000fe8000c101d04 */
[----:B------:R-:W-:Y:S04]  /*2950*/  STG.E.128 [R4.64+0x1010], R20 ;  /* 0x0010101404007986 */ /* 0x000fe8000c101d04 */
[----:B------:R-:W-:Y:S04]  /*2960*/  STG.E.128 [R6.64+0x1000], R68 ;  /* 0x0010004406007986 */ /* 0x000fe8000c101d04 */
[----:B------:R-:W-:Y:S04]  /*2970*/  STG.E.128 [R6.64+0x1010], R80 ;  /* 0x0010105006007986 */ /* 0x000fe8000c101d04 */
[----:B------:R-:W-:Y:S04]  /*2980*/  STG.E.128 [R8.64+0x1000], R64 ;  /* 0x0010004008007986 */ /* 0x000fe8000c101d04 */
[----:B------:R-:W-:Y:S01]  /*2990*/  STG.E.128 [R8.64+0x1010], R28 ;  /* 0x0010101c08007986 */ /* 0x000fe2000c101d04 */
[----:B------:R-:W-:Y:S05]  /*29a0*/  EXIT ;  /* 0x000000000000794d */ /* 0x000fea0003800000 */
.L_x_19:
[----:B------:R-:W-:Y:S01]  /*29b0*/  HFMA2.MMA R62, -RZ, RZ, 0, 9.5367431640625e-07 ;  /* 0x00000010ff3e7435 */ /* 0x000fe200000001ff */
[----:B------:R-:W-:Y:S01]  /*29c0*/  MOV R63, R64 ;  /* 0x00000040003f7202 */ /* 0x000fe20000000f00 */
[----:B------:R-:W-:Y:S01]  /*29d0*/  IMAD.MOV.U32 R61, RZ, RZ, -0x1 ;  /* 0xffffffffff3d7424 */ /* 0x000fe200078e00ff */
[----:B------:R-:W-:-:S02]  /*29e0*/  MOV R60, 0x1f ;  /* 0x0000001f003c7802 */ /* 0x000fc40000000f00 */
[----:B------:R-:W-:Y:S02]  /*29f0*/  MOV R56, 0x2a10 ;  /* 0x00002a1000387802 */ /* 0x000fe40000000f00 */
[----:B-----5:R-:W-:Y:S05]  /*2a00*/  CALL.REL.NOINC `($__internal_1_$__cuda_sm70_shflsync_down_p) ;  /* 0x0000046000007944 */ /* 0x020fea0003c00000 */
[----:B-1----:R-:W-:Y:S01]  /*2a10*/  MOV R59, R61 ;  /* 0x0000003d003b7202 */ /* 0x002fe20000000f00 */
[----:B0-----:R-:W-:Y:S05]  /*2a20*/  BRA `(.L_x_23) ;  /* 0xffffec5000007947 */ /* 0x001fea000383ffff */
.L_x_20:
[----:B------:R-:W-:Y:S01]  /*2a30*/  HFMA2.MMA R62, -RZ, RZ, 0, 9.5367431640625e-07 ;  /* 0x00000010ff3e7435 */ /* 0x000fe200000001ff */
[----:B------:R-:W-:Y:S01]  /*2a40*/  MOV R63, R58 ;  /* 0x0000003a003f7202 */ /* 0x000fe20000000f00 */
[----:B------:R-:W-:Y:S01]  /*2a50*/  IMAD.MOV.U32 R60, RZ, RZ, 0x1f ;  /* 0x0000001fff3c7424 */ /* 0x000fe200078e00ff */
[----:B------:R-:W-:Y:S02]  /*2a60*/  MOV R61, 0xffffffff ;  /* 0xffffffff003d7802 */ /* 0x000fe40000000f00 */
[----:B------:R-:W-:Y:S02]  /*2a70*/  MOV R56, 0x2a90 ;  /* 0x00002a9000387802 */ /* 0x000fe40000000f00 */
[----:B01---5:R-:W-:Y:S05]  /*2a80*/  CALL.REL.NOINC `($__internal_1_$__cuda_sm70_shflsync_down_p) ;  /* 0x000003e000007944 */ /* 0x023fea0003c00000 */
[----:B------:R-:W-:Y:S01]  /*2a90*/  FADD.FTZ R59, R64, R59 ;  /* 0x0000003b403b7221 */ /* 0x000fe20000010000 */
[----:B0-----:R-:W-:Y:S01]  /*2aa0*/  HFMA2.MMA R62, -RZ, RZ, 0, 4.76837158203125e-07 ;  /* 0x00000008ff3e7435 */ /* 0x001fe200000001ff */
[----:B-1----:R-:W-:Y:S01]  /*2ab0*/  FADD.FTZ R64, R58, R61 ;  /* 0x0000003d3a407221 */ /* 0x002fe20000010000 */
[----:B------:R-:W-:Y:S01]  /*2ac0*/  MOV R60, 0x1f ;  /* 0x0000001f003c7802 */ /* 0x000fe20000000f00 */
[----:B------:R-:W-:Y:S01]  /*2ad0*/  IMAD.MOV.U32 R63, RZ, RZ, R59 ;  /* 0x000000ffff3f7224 */ /* 0x000fe200078e003b */
[----:B------:R-:W-:-:S02]  /*2ae0*/  MOV R61, 0xffffffff ;  /* 0xffffffff003d7802 */ /* 0x000fc40000000f00 */
[----:B------:R-:W-:Y:S02]  /*2af0*/  MOV R56, 0x2b10 ;  /* 0x00002b1000387802 */ /* 0x000fe40000000f00 */
[----:B------:R-:W-:Y:S05]  /*2b00*/  CALL.REL.NOINC `($__internal_1_$__cuda_sm70_shflsync_down_p) ;  /* 0x0000036000007944 */ /* 0x000fea0003c00000 */
[----:B0-----:R-:W-:Y:S01]  /*2b10*/  HFMA2.MMA R62, -RZ, RZ, 0, 4.76837158203125e-07 ;  /* 0x00000008ff3e7435 */ /* 0x001fe200000001ff */
[----:B-1----:R-:W-:Y:S01]  /*2b20*/  MOV R58, R61 ;  /* 0x0000003d003a7202 */ /* 0x002fe20000000f00 */
[----:B------:R-:W-:Y:S01]  /*2b30*/  IMAD.MOV.U32 R61, RZ, RZ, -0x1 ;  /* 0xffffffffff3d7424 */ /* 0x000fe200078e00ff */
[----:B------:R-:W-:Y:S02]  /*2b40*/  MOV R63, R64 ;  /* 0x00000040003f7202 */ /* 0x000fe40000000f00 */
[----:B------:R-:W-:Y:S02]  /*2b50*/  MOV R60, 0x1f ;  /* 0x0000001f003c7802 */ /* 0x000fe40000000f00 */
[----:B------:R-:W-:Y:S02]  /*2b60*/  MOV R56, 0x2b80 ;  /* 0x00002b8000387802 */ /* 0x000fe40000000f00 */
[----:B------:R-:W-:Y:S05]  /*2b70*/  CALL.REL.NOINC `($__internal_1_$__cuda_sm70_shflsync_down_p) ;  /* 0x000002f000007944 */ /* 0x000fea0003c00000 */
[----:B------:R-:W-:Y:S01]  /*2b80*/  FADD.FTZ R59, R58, R59 ;  /* 0x0000003b3a3b7221 */ /* 0x000fe20000010000 */
[----:B0-----:R-:W-:Y:S01]  /*2b90*/  HFMA2.MMA R62, -RZ, RZ, 0, 2.384185791015625e-07 ;  /* 0x00000004ff3e7435 */ /* 0x001fe200000001ff */
[----:B-1----:R-:W-:Y:S01]  /*2ba0*/  FADD.FTZ R64, R64, R61 ;  /* 0x0000003d40407221 */ /* 0x002fe20000010000 */
[----:B------:R-:W-:-:S02]  /*2bb0*/  MOV R60, 0x1f ;  /* 0x0000001f003c7802 */ /* 0x000fc40000000f00 */
[----:B------:R-:W-:Y:S02]  /*2bc0*/  MOV R61, 0xffffffff ;  /* 0xffffffff003d7802 */ /* 0x000fe40000000f00 */
[----:B------:R-:W-:Y:S02]  /*2bd0*/  MOV R63, R59 ;  /* 0x0000003b003f7202 */ /* 0x000fe40000000f00 */
[----:B------:R-:W-:Y:S02]  /*2be0*/  MOV R56, 0x2c00 ;  /* 0x00002c0000387802 */ /* 0x000fe40000000f00 */
[----:B------:R-:W-:Y:S05]  /*2bf0*/  CALL.REL.NOINC `($__internal_1_$__cuda_sm70_shflsync_down_p) ;  /* 0x0000027000007944 */ /* 0x000fea0003c00000 */
[----:B0-----:R-:W-:Y:S01]  /*2c00*/  HFMA2.MMA R62, -RZ, RZ, 0, 2.384185791015625e-07 ;  /* 0x00000004ff3e7435 */ /* 0x001fe200000001ff */
[----:B-1----:R-:W-:Y:S01]  /*2c10*/  IMAD.MOV.U32 R58, RZ, RZ, R61 ;  /* 0x000000ffff3a7224 */ /* 0x002fe200078e003d */
[----:B------:R-:W-:Y:S02]  /*2c20*/  MOV R63, R64 ;  /* 0x00000040003f7202 */ /* 0x000fe40000000f00 */
[----:B------:R-:W-:Y:S02]  /*2c30*/  MOV R60, 0x1f ;  /* 0x0000001f003c7802 */ /* 0x000fe40000000f00 */
[----:B------:R-:W-:-:S02]  /*2c40*/  MOV R61, 0xffffffff ;  /* 0xffffffff003d7802 */ /* 0x000fc40000000f00 */
[----:B------:R-:W-:Y:S02]  /*2c50*/  MOV R56, 0x2c70 ;  /* 0x00002c7000387802 */ /* 0x000fe40000000f00 */
[----:B------:R-:W-:Y:S05]  /*2c60*/  CALL.REL.NOINC `($__internal_1_$__cuda_sm70_shflsync_down_p) ;  /* 0x0000020000007944 */ /* 0x000fea0003c00000 */
[----:B------:R-:W-:Y:S01]  /*2c70*/  FADD.FTZ R59, R58, R59 ;  /* 0x0000003b3a3b7221 */ /* 0x000fe20000010000 */
[----:B0-----:R-:W-:Y:S01]  /*2c80*/  HFMA2.MMA R60, -RZ, RZ, 0, 1.847743988037109375e-06 ;  /* 0x0000001fff3c7435 */ /* 0x001fe200000001ff */
[----:B-1----:R-:W-:Y:S01]  /*2c90*/  FADD.FTZ R160, R64, R61 ;  /* 0x0000003d40a07221 */ /* 0x002fe20000010000 */
[----:B------:R-:W-:Y:S01]  /*2ca0*/  MOV R61, 0xffffffff ;  /* 0xffffffff003d7802 */ /* 0x000fe20000000f00 */
[----:B------:R-:W-:Y:S01]  /*2cb0*/  IMAD.MOV.U32 R62, RZ, RZ, 0x2 ;  /* 0x00000002ff3e7424 */ /* 0x000fe200078e00ff */
[----:B------:R-:W-:Y:S02]  /*2cc0*/  MOV R63, R59 ;  /* 0x0000003b003f7202 */ /* 0x000fe40000000f00 */
[----:B------:R-:W-:Y:S02]  /*2cd0*/  MOV R56, 0x2cf0 ;  /* 0x00002cf000387802 */ /* 0x000fe40000000f00 */
[----:B------:R-:W-:Y:S05]  /*2ce0*/  CALL.REL.NOINC `($__internal_1_$__cuda_sm70_shflsync_down_p) ;  /* 0x0000018000007944 */ /* 0x000fea0003c00000 */
[----:B0-----:R-:W-:Y:S01]  /*2cf0*/  HFMA2.MMA R62, -RZ, RZ, 0, 1.1920928955078125e-07 ;  /* 0x00000002ff3e7435 */ /* 0x001fe200000001ff */
[----:B-1----:R-:W-:Y:S01]  /*2d00*/  MOV R58, R61 ;  /* 0x0000003d003a7202 */ /* 0x002fe20000000f00 */
[----:B------:R-:W-:Y:S01]  /*2d10*/  IMAD.MOV.U32 R63, RZ, RZ, R160 ;  /* 0x000000ffff3f7224 */ /* 0x000fe200078e00a0 */
[----:B------:R-:W-:-:S02]  /*2d20*/  MOV R60, 0x1f ;  /* 0x0000001f003c7802 */ /* 0x000fc40000000f00 */
[----:B------:R-:W-:Y:S02]  /*2d30*/  MOV R61, 0xffffffff ;  /* 0xffffffff003d7802 */ /* 0x000fe40000000f00 */
[----:B------:R-:W-:Y:S02]  /*2d40*/  MOV R56, 0x2d60 ;  /* 0x00002d6000387802 */ /* 0x000fe40000000f00 */
[----:B------:R-:W-:Y:S05]  /*2d50*/  CALL.REL.NOINC `($__internal_1_$__cuda_sm70_shflsync_down_p) ;  /* 0x0000011000007944 */ /* 0x000fea0003c00000 */
[----:B------:R-:W-:Y:S01]  /*2d60*/  FADD.FTZ R64, R58, R59 ;  /* 0x0000003b3a407221 */ /* 0x000fe20000010000 */
[----:B0-----:R-:W-:Y:S01]  /*2d70*/  HFMA2.MMA R62, -RZ, RZ, 0, 5.9604644775390625e-08 ;  /* 0x00000001ff3e7435 */ /* 0x001fe200000001ff */
[----:B-1----:R-:W-:Y:S01]  /*2d80*/  FADD.FTZ R58, R160, R61 ;  /* 0x0000003da03a7221 */ /* 0x002fe20000010000 */
[----:B------:R-:W-:Y:S01]  /*2d90*/  MOV R61, 0xffffffff ;  /* 0xffffffff003d7802 */ /* 0x000fe20000000f00 */
[----:B------:R-:W-:Y:S01]  /*2da0*/  IMAD.MOV.U32 R60, RZ, RZ, 0x1f ;  /* 0x0000001fff3c7424 */ /* 0x000fe200078e00ff */
[----:B------:R-:W-:Y:S02]  /*2db0*/  MOV R63, R64 ;  /* 0x00000040003f7202 */ /* 0x000fe40000000f00 */
[----:B------:R-:W-:Y:S02]  /*2dc0*/  MOV R56, 0x2de0 ;  /* 0x00002de000387802 */ /* 0x000fe40000000f00 */
[----:B------:R-:W-:Y:S05]  /*2dd0*/  CALL.REL.NOINC `($__internal_1_$__cuda_sm70_shflsync_down_p) ;  /* 0x0000009000007944 */ /* 0x000fea0003c00000 */
[----:B0-----:R-:W-:Y:S01]  /*2de0*/  HFMA2.MMA R60, -RZ, RZ, 0, 1.847743988037109375e-06 ;  /* 0x0000001fff3c7435 */ /* 0x001fe200000001ff */
[----:B-1----:R-:W-:Y:S01]  /*2df0*/  MOV R59, R61 ;  /* 0x0000003d003b7202 */ /* 0x002fe20000000f00 */
[----:B------:R-:W-:Y:S01]  /*2e00*/  IMAD.MOV.U32 R62, RZ, RZ, 0x1 ;  /* 0x00000001ff3e7424 */ /* 0x000fe200078e00ff */
[----:B------:R-:W-:-:S02]  /*2e10*/  MOV R63, R58 ;  /* 0x0000003a003f7202 */ /* 0x000fc40000000f00 */
[----:B------:R-:W-:Y:S02]  /*2e20*/  MOV R61, 0xffffffff ;  /* 0xffffffff003d7802 */ /* 0x000fe40000000f00 */
[----:B------:R-:W-:Y:S02]  /*2e30*/  MOV R56, 0x2e50 ;  /* 0x00002e5000387802 */ /* 0x000fe40000000f00 */
[----:B------:R-:W-:Y:S05]  /*2e40*/  CALL.REL.NOINC `($__internal_1_$__cuda_sm70_shflsync_down_p) ;  /* 0x0000002000007944 */ /* 0x000fea0003c00000 */
[----:B-1----:R-:W-:Y:S01]  /*2e50*/  MOV R65, R61 ;  /* 0x0000003d00417202 */ /* 0x002fe20000000f00 */
[----:B0-----:R-:W-:Y:S05]  /*2e60*/  BRA `(.L_x_24) ;  /* 0xffffe93000007947 */ /* 0x001fea000383ffff */
        .weak           $__internal_1_$__cuda_sm70_shflsync_down_p
        .type           $__internal_1_$__cuda_sm70_shflsync_down_p,@function
        .size           $__internal_1_$__cuda_sm70_shflsync_down_p,(.L_x_1764 - $__internal_1_$__cuda_sm70_shflsync_down_p)
$__internal_1_$__cuda_sm70_shflsync_down_p:
[----:B------:R-:W-:Y:S01]  /*2e70*/  HFMA2.MMA R57, -RZ, RZ, 0, 0 ;  /* 0x00000000ff397435 */ /* 0x000fe200000001ff */
[----:B------:R-:W-:Y:S04]  /*2e80*/  WARPSYNC R61 ;  /* 0x0000003d00007348 */ /* 0x000fe80003800000 */
[----:B------:R0:W1:Y:S01]  /*2e90*/  SHFL.DOWN PT, R61, R63, R62, R60 ;  /* 0x0800003e3f3d7389 */ /* 0x00006200000e003c */
[----:B------:R-:W-:Y:S05]  /*2ea0*/  RET.REL.NODEC R56 `(_ZN10layer_norm31ln_parallel_residual_bwd_kernelINS_13Kernel_traitsI13__nv_bfloat16S2_S2_S2_fjLj2048ELj1ELj1ELj4ELj16ENS_18Kernel_traits_baseILj2048ES2_S2_S2_S2_fjLj128EEEEELb0ELb0ELb1EEEvNS_9BwdParamsE) ;  /* 0xffffd15038007950 */ /* 0x000fea0003c3ffff */
.L_x_25:
        /* <DEDUP_REMOVED lines=13> */
.L_x_1764:


//--------------------- .text._ZN10layer_norm31ln_parallel_residual_bwd_kernelINS_13Kernel_traitsI13__nv_bfloat16S2_S2_S2_fjLj2048ELj1ELj1ELj4ELj16ENS_18Kernel_traits_baseILj2048ES2_S2_S2_S2_fjLj128EEEEELb0ELb1ELb0EEEvNS_9BwdParamsE --------------------------
	.section	.text._ZN10layer_norm31ln_parallel_residual_bwd_kernelINS_13Kernel_traitsI13__nv_bfloat16S2_S2_S2_fjLj2048ELj1ELj1ELj4ELj16ENS_18Kernel_traits_baseILj2048ES2_S2_S2_S2_fjLj128EEEEELb0ELb1ELb0EEEvNS_9BwdParamsE,"ax",@progbits
	.sectioninfo	@"SHI_REGISTERS=127"
	.align	128
        .global         _ZN10layer_norm31ln_parallel_residual_bwd_kernelINS_13Kernel_traitsI13__nv_bfloat16S2_S2_S2_fjLj2048ELj1ELj1ELj4ELj16ENS_18Kernel_traits_baseILj2048ES2_S2_S2_S2_fjLj128EEEEELb0ELb1ELb0EEEvNS_9BwdParamsE
        .type           _ZN10layer_norm31ln_parallel_residual_bwd_kernelINS_13Kernel_traitsI13__nv_bfloat16S2_S2_S2_fjLj2048ELj1ELj1ELj4ELj16ENS_18Kernel_traits_baseILj2048ES2_S2_S2_S2_fjLj128EEEEELb0ELb1ELb0EEEvNS_9BwdParamsE,@function
        .size           _ZN10layer_norm31ln_parallel_residual_bwd_kernelINS_13Kernel_traitsI13__nv_bfloat16S2_S2_S2_fjLj2048ELj1ELj1ELj4ELj16ENS_18Kernel_traits_baseILj2048ES2_S2_S2_S2_fjLj128EEEEELb0ELb1ELb0EEEvNS_9BwdParamsE,(.L_x_1765 - _ZN10layer_norm31ln_parallel_residual_bwd_kernelINS_13Kernel_traitsI13__nv_bfloat16S2_S2_S2_fjLj2048ELj1ELj1ELj4ELj16ENS_18Kernel_traits_baseILj2048ES2_S2_S2_S2_fjLj128EEEEELb0ELb1ELb0EEEvNS_9BwdParamsE)
        .other          _ZN10layer_norm31ln_parallel_residual_bwd_kernelINS_13Kernel_traitsI13__nv_bfloat16S2_S2_S2_fjLj2048ELj1ELj1ELj4ELj16ENS_18Kernel_traits_baseILj2048ES2_S2_S2_S2_fjLj128EEEEELb0ELb1ELb0EEEvNS_9BwdParamsE,@"STO_CUDA_ENTRY STV_DEFAULT"
_ZN10layer_norm31ln_parallel_residual_bwd_kernelINS_13Kernel_traitsI13__nv_bfloat16S2_S2_S2_fjLj2048ELj1ELj1ELj4ELj16ENS_18Kernel_traits_baseILj2048ES2_S2_S2_S2_fjLj128EEEEELb0ELb1ELb0EEEvNS_9BwdParamsE:
.text._ZN10layer_norm31ln_parallel_residual_bwd_kernelINS_13Kernel_traitsI13__nv_bfloat16S2_S2_S2_fjLj2048ELj1ELj1ELj4ELj16ENS_18Kernel_traits_baseILj2048ES2_S2_S2_S2_fjLj128EEEEELb0ELb1ELb0EEEvNS_9BwdParamsE:
[----:B------:R-:W-:Y:S02]  /*0000*/  MOV R1, c[0x0][0x28] ;  /* 0x00000a0000017a02 */ /* 0x000fe40000000f00 */
[----:B------:R-:W0:Y:S01]  /*0010*/  S2R R76, SR_TID.X ;  /* 0x00000000004c7919 */ /* 0x000e220000002100 */
[----:B------:R-:W-:Y:S01]  /*0020*/  IMAD.MOV.U32 R0, RZ, RZ, c[0x0][0x168] ;  /* 0x00005a00ff007624 */ /* 0x000fe200078e00ff */
[----:B------:R-:W-:-:S04]  /*0030*/  ULDC.64 UR4, c[0x0][0x118] ;  /* 0x0000460000047ab9 */ /* 0x000fc80000000a00 */
        /* <DEDUP_REMOVED lines=9> */
[C---:B------:R-:W-:Y:S01]  /*00d0*/  @P3 IMAD.WIDE.U32 R2, R4.reuse, R3, c[0x0][0x1b0] ;  /* 0x00006c0004023625 */ /* 0x040fe200078e0003 */
[----:B------:R-:W-:-:S04]  /*00e0*/  @P3 LOP3.LUT R4, R4, 0x80, RZ, 0xfc, !PT ;  /* 0x0000008004043812 */ /* 0x000fc800078efcff */
[----:B------:R0:W5:Y:S01]  /*00f0*/  @P3 LDG.E.128 R8, [R2.64] ;  /* 0x0000000402083981 */ /* 0x000162000c1e1d00 */
[----:B------:R-:W-:-:S05]  /*0100*/  @P4 IMAD.WIDE.U32 R4, R4, R5, c[0x0][0x1b0] ;  /* 0x00006c0004044625 */ /* 0x000fca00078e0005 */
[----:B------:R0:W5:Y:S01]  /*0110*/  @P4 LDG.E.128 R20, [R4.64] ;  /* 0x0000000404144981 */ /* 0x000162000c1e1d00 */
[----:B------:R-:W1:Y:S01]  /*0120*/  S2UR UR6, SR_CTAID.X ;  /* 0x00000000000679c3 */ /* 0x000e620000002500 */
[----:B------:R-:W-:Y:S01]  /*0130*/  CS2R R24, SRZ ;  /* 0x0000000000187805 */ /* 0x000fe2000001ff00 */
[----:B------:R-:W-:Y:S01]  /*0140*/  CS2R R26, SRZ ;  /* 0x00000000001a7805 */ /* 0x000fe2000001ff00 */
[----:B------:R-:W-:Y:S01]  /*0150*/  CS2R R28, SRZ ;  /* 0x00000000001c7805 */ /* 0x000fe2000001ff00 */
[----:B------:R-:W-:Y:S01]  /*0160*/  CS2R R30, SRZ ;  /* 0x00000000001e7805 */ /* 0x000fe2000001ff00 */
[----:B------:R-:W-:Y:S01]  /*0170*/  CS2R R60, SRZ ;  /* 0x00000000003c7805 */ /* 0x000fe2000001ff00 */
        /* <DEDUP_REMOVED lines=12> */
[----:B------:R-:W-:-:S02]  /*0240*/  CS2R R66, SRZ ;  /* 0x0000000000427805 */ /* 0x000fc4000001ff00 */
[----:B------:R-:W-:Y:S05]  /*0250*/  @P0 BRA `(.L_x_26) ;  /* 0x00001c3000000947 */ /* 0x000fea0003800000 */
[--C-:B0----5:R-:W-:Y:S01]  /*0260*/  PRMT R16, RZ, 0x5410, R9.reuse ;  /* 0x00005410ff107816 */ /* 0x121fe20000000009 */
[----:B------:R-:W-:Y:S01]  /*0270*/  IMAD.MOV.U32 R25, RZ, RZ, RZ ;  /* 0x000000ffff197224 */ /* 0x000fe200078e00ff */
[----:B------:R-:W-:Y:S01]  /*0280*/  PRMT R15, RZ, 0x7610, R9 ;  /* 0x00007610ff0f7816 */ /* 0x000fe20000000009 */
[----:B------:R-:W-:Y:S01]  /*0290*/  HFMA2.MMA R9, -RZ, RZ, 0, 5.9604644775390625e-08 ;  /* 0x00000001ff097435 */ /* 0x000fe200000001ff */
        /* <DEDUP_REMOVED lines=14> */
.L_x_37:
[----:B------:R-:W-:-:S05]  /*0380*/  MOV R68, 0x4 ;  /* 0x0000000400447802 */ /* 0x000fca0000000f00 */
[----:B------:R-:W-:-:S04]  /*0390*/  IMAD.WIDE R70, R19, R68, c[0x0][0x1a0] ;  /* 0x0000680013467625 */ /* 0x000fc800078e0244 */
[C---:B------:R-:W-:Y:S02]  /*03a0*/  IMAD.WIDE R68, R19.reuse, R68, c[0x0][0x1a8] ;  /* 0x00006a0013447625 */ /* 0x040fe400078e0244 */
[----:B------:R-:W2:Y:S04]  /*03b0*/  LDG.E R70, [R70.64] ;  /* 0x0000000446467981 */ /* 0x000ea8000c1e1900 */
[----:B------:R0:W5:Y:S01]  /*03c0*/  LDG.E R77, [R68.64] ;  /* 0x00000004444d7981 */ /* 0x000162000c1e1900 */
[C---:B------:R-:W-:Y:S01]  /*03d0*/  IMAD R0, R19.reuse, c[0x0][0x168], RZ ;  /* 0x00005a0013007a24 */ /* 0x040fe200078e02ff */
[----:B------:R-:W-:Y:S01]  /*03e0*/  ULDC.U8 UR6, c[0x0][0x1f0] ;  /* 0x00007c0000067ab9 */ /* 0x000fe20000000000 */
[----:B------:R-:W-:Y:S01]  /*03f0*/  IADD3 R19, R19, c[0x0][0x160], RZ ;  /* 0x0000580013137a10 */ /* 0x000fe20007ffe0ff */
[----:B------:R-:W-:Y:S01]  /*0400*/  BSSY B0, `(.L_x_27) ;  /* 0x0000064000007945 */ /* 0x000fe20003800000 */
[----:B------:R-:W-:Y:S01]  /*0410*/  SHF.R.U32.HI R96, RZ, 0x5, R76 ;  /* 0x00000005ff607819 */ /* 0x000fe2000001164c */
[----:B------:R-:W-:Y:S01]  /*0420*/  IMAD.MOV.U32 R113, RZ, RZ, RZ ;  /* 0x000000ffff717224 */ /* 0x000fe200078e00ff */
[----:B------:R-:W-:-:S02]  /*0430*/  SHF.R.S32.HI R73, RZ, 0x1f, R0 ;  /* 0x0000001fff497819 */ /* 0x000fc40000011400 */
[----:B------:R-:W-:Y:S02]  /*0440*/  ISETP.NE.AND P0, PT, RZ, UR6, PT ;  /* 0x00000006ff007c0c */ /* 0x000fe4000bf05270 */
[----:B------:R-:W-:Y:S02]  /*0450*/  LEA.HI R0, R73, R0, RZ, 0x3 ;  /* 0x0000000049007211 */ /* 0x000fe400078f18ff */
[C---:B------:R-:W-:Y:S02]  /*0460*/  LOP3.LUT R73, R76.reuse, 0x7f, RZ, 0xc0, !PT ;  /* 0x0000007f4c497812 */ /* 0x040fe400078ec0ff */
[----:B------:R-:W-:Y:S02]  /*0470*/  LOP3.LUT P1, RZ, R76, 0x1f, RZ, 0xc0, !PT ;  /* 0x0000001f4cff7812 */ /* 0x000fe4000782c0ff */
[----:B------:R-:W-:Y:S02]  /*0480*/  LEA.HI.SX32 R0, R0, R73, 0x1d ;  /* 0x0000004900007211 */ /* 0x000fe400078feaff */
[----:B------:R-:W-:-:S02]  /*0490*/  LOP3.LUT P2, RZ, R9, 0xff, RZ, 0xc0, !PT ;  /* 0x000000ff09ff7812 */ /* 0x000fc4000784c0ff */
[----:B------:R-:W-:Y:S01]  /*04a0*/  ISETP.GE.AND P5, PT, R19, c[0x0][0x164], PT ;  /* 0x0000590013007a0c */ /* 0x000fe20003fa6270 */
[----:B------:R-:W-:Y:S01]  /*04b0*/  IMAD.MOV.U32 R115, RZ, RZ, R0 ;  /* 0x000000ffff737224 */ /* 0x000fe200078e0000 */
[----:B------:R-:W-:Y:S02]  /*04c0*/  MOV R114, RZ ;  /* 0x000000ff00727202 */ /* 0x000fe40000000f00 */
[----:B------:R-:W-:Y:S02]  /*04d0*/  LOP3.LUT R111, R96, 0x7fffffc, RZ, 0xc0, !PT ;  /* 0x07fffffc606f7812 */ /* 0x000fe400078ec0ff */
[----:B--2---:R-:W-:Y:S01]  /*04e0*/  FSEL R97, R70, RZ, !P0 ;  /* 0x000000ff46617208 */ /* 0x004fe20004000000 */
[----:B------:R-:W-:Y:S05]  /*04f0*/  @!P3 BRA `(.L_x_28) ;  /* 0x000005400000b947 */ /* 0x000fea0003800000 */
[C---:B0-----:R-:W-:Y:S02]  /*0500*/  LEA R68, P0, R0.reuse, c[0x0][0x188], 0x4 ;  /* 0x0000620000447a11 */ /* 0x041fe400078020ff */
[----:B------:R-:W-:Y:S02]  /*0510*/  MOV R73, 0x10 ;  /* 0x0000001000497802 */ /* 0x000fe40000000f00 */
[----:B------:R-:W-:-:S06]  /*0520*/  LEA.HI.X R69, R0, c[0x0][0x18c], RZ, 0x4, P0 ;  /* 0x0000630000457a11 */ /* 0x000fcc00000f24ff */
[----:B------:R-:W2:Y:S01]  /*0530*/  LDG.E.128 R68, [R68.64] ;  /* 0x0000000444447981 */ /* 0x000ea2000c1e1d00 */
[----:B------:R-:W-:-:S06]  /*0540*/  IMAD.WIDE.U32 R72, R0, R73, c[0x0][0x208] ;  /* 0x0000820000487625 */ /* 0x000fcc00078e0049 */
[----:B------:R-:W3:Y:S01]  /*0550*/  LDG.E.128 R72, [R72.64] ;  /* 0x0000000448487981 */ /* 0x000ee2000c1e1d00 */
[----:B------:R-:W-:-:S04]  /*0560*/  ISETP.NE.U32.AND P0, PT, RZ, c[0x0][0x218], PT ;  /* 0x00008600ff007a0c */ /* 0x000fc80003f05070 */
[----:B------:R-:W-:-:S13]  /*0570*/  ISETP.NE.AND.EX P0, PT, RZ, c[0x0][0x21c], PT, P0 ;  /* 0x00008700ff007a0c */ /* 0x000fda0003f05300 */
[----:B------:R-:W-:-:S04]  /*0580*/  @P0 LEA R80, P6, R0, c[0x0][0x218], 0x4 ;  /* 0x0000860000500a11 */ /* 0x000fc800078c20ff */
[----:B------:R-:W-:-:S05]  /*0590*/  @P0 LEA.HI.X R81, R0, c[0x0][0x21c], RZ, 0x4, P6 ;  /* 0x0000870000510a11 */ /* 0x000fca00030f24ff */
[----:B------:R2:W5:Y:S01]  /*05a0*/  @P0 LDG.E.128 R56, [R80.64] ;  /* 0x0000000450380981 */ /* 0x000562000c1e1d00 */
[----:B------:R-:W-:Y:S02]  /*05b0*/  IADD3 R115, R0, 0x80, RZ ;  /* 0x0000008000737810 */ /* 0x000fe40007ffe0ff */
[--C-:B--2---:R-:W-:Y:S02]  /*05c0*/  PRMT R80, RZ, 0x7610, R68.reuse ;  /* 0x00007610ff507816 */ /* 0x104fe40000000044 */
[----:B------:R-:W-:Y:S02]  /*05d0*/  PRMT R84, RZ, 0x7610, R69 ;  /* 0x00007610ff547816 */ /* 0x000fe40000000045 */
[----:B------:R-:W-:Y:S01]  /*05e0*/  PRMT R78, RZ, 0x5410, R68 ;  /* 0x00005410ff4e7816 */ /* 0x000fe20000000044 */
[----:B------:R-:W-:Y:S01]  /*05f0*/  FADD.FTZ R80, -R97, R80 ;  /* 0x0000005061507221 */ /* 0x000fe20000010100 */
[--C-:B------:R-:W-:Y:S02]  /*0600*/  PRMT R88, RZ, 0x5410, R71.reuse ;  /* 0x00005410ff587816 */ /* 0x100fe40000000047 */
[----:B------:R-:W-:Y:S01]  /*0610*/  PRMT R68, RZ, 0x7610, R71 ;  /* 0x00007610ff447816 */ /* 0x000fe20000000047 */
[----:B-----5:R-:W-:Y:S01]  /*0620*/  FMUL.FTZ R109, R77, R80 ;  /* 0x000000504d6d7220 */ /* 0x020fe20000410000 */
[----:B---3--:R-:W-:Y:S01]  /*0630*/  PRMT R71, RZ, 0x5410, R72 ;  /* 0x00005410ff477816 */ /* 0x008fe20000000048 */
[C---:B------:R-:W-:Y:S01]  /*0640*/  FADD.FTZ R80, -R97.reuse, R84 ;  /* 0x0000005461507221 */ /* 0x040fe20000010100 */
[----:B------:R-:W-:Y:S01]  /*0650*/  PRMT R86, RZ, 0x7610, R73 ;  /* 0x00007610ff567816 */ /* 0x000fe20000000049 */
[----:B------:R-:W-:Y:S01]  /*0660*/  FADD.FTZ R78, -R97, R78 ;  /* 0x0000004e614e7221 */ /* 0x000fe20000010100 */
[----:B------:R-:W-:Y:S01]  /*0670*/  PRMT R82, RZ, 0x5410, R69 ;  /* 0x00005410ff527816 */ /* 0x000fe20000000045 */
[C---:B------:R-:W-:Y:S01]  /*0680*/  FMUL.FTZ R80, R77.reuse, R80 ;  /* 0x000000504d507220 */ /* 0x040fe20000410000 */
[----:B------:R-:W-:Y:S01]  /*0690*/  PRMT R92, RZ, 0x7610, R70 ;  /* 0x00007610ff5c7816 */ /* 0x000fe20000000046 */
[----:B------:R-:W-:Y:S01]  /*06a0*/  FMUL.FTZ R81, R77, R78 ;  /* 0x0000004e4d517220 */ /* 0x000fe20000410000 */
[----:B------:R-:W-:Y:S01]  /*06b0*/  PRMT R72, RZ, 0x7610, R72 ;  /* 0x00007610ff487816 */ /* 0x000fe20000000048 */
[-C--:B------:R-:W-:Y:S01]  /*06c0*/  FMUL.FTZ R112, R18, R71.reuse ;  /* 0x0000004712707220 */ /* 0x080fe20000410000 */
[----:B------:R-:W-:Y:S01]  /*06d0*/  PRMT R85, RZ, 0x5410, R73 ;  /* 0x00005410ff557816 */ /* 0x000fe20000000049 */
[----:B------:R-:W-:Y:S01]  /*06e0*/  FADD.FTZ R47, R47, R86 ;  /* 0x000000562f2f7221 */ /* 0x000fe20000010000 */
[--C-:B------:R-:W-:Y:S01]  /*06f0*/  PRMT R73, RZ, 0x5410, R74.reuse ;  /* 0x00005410ff497816 */ /* 0x100fe2000000004a */
[-C--:B------:R-:W-:Y:S01]  /*0700*/  FFMA.FTZ R27, R80, R86.reuse, R27 ;  /* 0x00000056501b7223 */ /* 0x080fe2000001001b */
[----:B------:R-:W-:Y:S01]  /*0710*/  PRMT R74, RZ, 0x7610, R74 ;  /* 0x00007610ff4a7816 */ /* 0x000fe2000000004a */
[----:B------:R-:W-:Y:S01]  /*0720*/  FMUL.FTZ R87, R15, R86 ;  /* 0x000000560f577220 */ /* 0x000fe20000410000 */
[----:B------:R-:W-:Y:S01]  /*0730*/  PRMT R90, RZ, 0x5410, R70 ;  /* 0x00005410ff5a7816 */ /* 0x000fe20000000046 */
[----:B------:R-:W-:Y:S01]  /*0740*/  FADD.FTZ R44, R44, R71 ;  /* 0x000000472c2c7221 */ /* 0x000fe20000010000 */
[--C-:B------:R-:W-:Y:S01]  /*0750*/  PRMT R69, RZ, 0x5410, R75.reuse ;  /* 0x00005410ff457816 */ /* 0x100fe2000000004b */
[----:B------:R-:W-:Y:S01]  /*0760*/  FFMA.FTZ R24, R81, R71, R24 ;  /* 0x0000004751187223 */ /* 0x000fe20000010018 */
[----:B------:R-:W-:Y:S01]  /*0770*/  PRMT R70, RZ, 0x7610, R75 ;  /* 0x00007610ff467816 */ /* 0x000fe2000000004b */
[----:B------:R-:W-:-:S02]  /*0780*/  FADD.FTZ R45, R45, R72 ;  /* 0x000000482d2d7221 */ /* 0x000fc40000010000 */
[----:B------:R-:W-:Y:S02]  /*0790*/  FADD.FTZ R82, -R97, R82 ;  /* 0x0000005261527221 */ /* 0x000fe40000010100 */
[-C--:B------:R-:W-:Y:S02]  /*07a0*/  FFMA.FTZ R25, R109, R72.reuse, R25 ;  /* 0x000000486d197223 */ /* 0x080fe40000010019 */
[----:B------:R-:W-:Y:S02]  /*07b0*/  FMUL.FTZ R78, R17, R72 ;  /* 0x00000048114e7220 */ /* 0x000fe40000410000 */
[----:B------:R-:W-:Y:S02]  /*07c0*/  FADD.FTZ R86, -R97, R92 ;  /* 0x0000005c61567221 */ /* 0x000fe40000010100 */
[----:B------:R-:W-:Y:S02]  /*07d0*/  FADD.FTZ R71, RZ, R112 ;  /* 0x00000070ff477221 */ /* 0x000fe40000010000 */
[----:B------:R-:W-:-:S02]  /*07e0*/  FFMA.FTZ R72, R81, R112, RZ ;  /* 0x0000007051487223 */ /* 0x000fc400000100ff */
[C---:B------:R-:W-:Y:S02]  /*07f0*/  FMUL.FTZ R83, R77.reuse, R82 ;  /* 0x000000524d537220 */ /* 0x040fe40000410000 */
[----:B------:R-:W-:Y:S02]  /*0800*/  FMUL.FTZ R86, R77, R86 ;  /* 0x000000564d567220 */ /* 0x000fe40000410000 */
[----:B------:R-:W-:Y:S02]  /*0810*/  FMUL.FTZ R82, R16, R85 ;  /* 0x0000005510527220 */ /* 0x000fe40000410000 */
[----:B------:R-:W-:Y:S02]  /*0820*/  FADD.FTZ R71, R71, R78 ;  /* 0x0000004e47477221 */ /* 0x000fe40000010000 */
[----:B------:R-:W-:Y:S02]  /*0830*/  FFMA.FTZ R72, R109, R78, R72 ;  /* 0x0000004e6d487223 */ /* 0x000fe40000010048 */
[----:B------:R-:W-:-:S02]  /*0840*/  FADD.FTZ R49, R49, R74 ;  /* 0x0000004a31317221 */ /* 0x000fc40000010000 */
[-C--:B------:R-:W-:Y:S02]  /*0850*/  FFMA.FTZ R29, R86, R74.reuse, R29 ;  /* 0x0000004a561d7223 */ /* 0x080fe4000001001d */
[----:B------:R-:W-:Y:S02]  /*0860*/  FMUL.FTZ R89, R13, R74 ;  /* 0x0000004a0d597220 */ /* 0x000fe40000410000 */
[----:B------:R-:W-:Y:S02]  /*0870*/  FADD.FTZ R90, -R97, R90 ;  /* 0x0000005a615a7221 */ /* 0x000fe40000010100 */
[----:B------:R-:W-:Y:S02]  /*0880*/  FADD.FTZ R74, R71, R82 ;  /* 0x00000052474a7221 */ /* 0x000fe40000010000 */
[----:B------:R-:W-:Y:S02]  /*0890*/  FFMA.FTZ R72, R83, R82, R72 ;  /* 0x0000005253487223 */ /* 0x000fe40000010048 */
[----:B------:R-:W-:-:S02]  /*08a0*/  FADD.FTZ R46, R46, R85 ;  /* 0x000000552e2e7221 */ /* 0x000fc40000010000 */
[----:B------:R-:W-:Y:S02]  /*08b0*/  FFMA.FTZ R26, R83, R85, R26 ;  /* 0x00000055531a7223 */ /* 0x000fe4000001001a */
[----:B------:R-:W-:Y:S02]  /*08c0*/  FADD.FTZ R88, -R97, R88 ;  /* 0x0000005861587221 */ /* 0x000fe40000010100 */
[----:B------:R-:W-:Y:S02]  /*08d0*/  FMUL.FTZ R85, R77, R90 ;  /* 0x0000005a4d557220 */ /* 0x000fe40000410000 */
[----:B------:R-:W-:Y:S02]  /*08e0*/  FMUL.FTZ R84, R14, R73 ;  /* 0x000000490e547220 */ /* 0x000fe40000410000 */
[----:B------:R-:W-:Y:S02]  /*08f0*/  FADD.FTZ R71, R74, R87 ;  /* 0x000000574a477221 */ /* 0x000fe40000010000 */
[----:B------:R-:W-:-:S02]  /*0900*/  FFMA.FTZ R72, R80, R87, R72 ;  /* 0x0000005750487223 */ /* 0x000fc40000010048 */
[----:B------:R-:W-:Y:S02]  /*0910*/  FMUL.FTZ R91, R77, R88 ;  /* 0x000000584d5b7220 */ /* 0x000fe40000410000 */
[----:B------:R-:W-:Y:S02]  /*0920*/  FADD.FTZ R74, R71, R84 ;  /* 0x00000054474a7221 */ /* 0x000fe40000010000 */
[----:B------:R-:W-:Y:S02]  /*0930*/  FFMA.FTZ R72, R85, R84, R72 ;  /* 0x0000005455487223 */ /* 0x000fe40000010048 */
[----:B------:R-:W-:Y:S02]  /*0940*/  FADD.FTZ R50, R50, R69 ;  /* 0x0000004532327221 */ /* 0x000fe40000010000 */
[-C--:B------:R-:W-:Y:S02]  /*0950*/  FFMA.FTZ R30, R91, R69.reuse, R30 ;  /* 0x000000455b1e7223 */ /* 0x080fe4000001001e */
[----:B------:R-:W-:-:S02]  /*0960*/  FMUL.FTZ R88, R12, R69 ;  /* 0x000000450c587220 */ /* 0x000fc40000410000 */
[----:B------:R-:W-:Y:S02]  /*0970*/  FADD.FTZ R68, -R97, R68 ;  /* 0x0000004461447221 */ /* 0x000fe40000010100 */
        /* <DEDUP_REMOVED lines=8> */
[----:B------:R-:W-:Y:S02]  /*0a00*/  FADD.FTZ R51, R51, R70 ;  /* 0x0000004633337221 */ /* 0x000fe40000010000 */
[----:B------:R-:W-:Y:S02]  /*0a10*/  FFMA.FTZ R31, R92, R70, R31 ;  /* 0x000000465c1f7223 */ /* 0x000fe4000001001f */
[----:B------:R-:W-:-:S02]  /*0a20*/  FADD.FTZ R113, R69, R90 ;  /* 0x0000005a45717221 */ /* 0x000fc40000010000 */
[----:B------:R-:W-:Y:S02]  /*0a30*/  FFMA.FTZ R114, R92, R90, R71 ;  /* 0x0000005a5c727223 */ /* 0x000fe40000010047 */
.L_x_28:
[----:B0-----:R-:W-:Y:S05]  /*0a40*/  BSYNC B0 ;  /* 0x0000000000007941 */ /* 0x001fea0003800000 */
.L_x_27:
[----:B------:R-:W-:Y:S01]  /*0a50*/  BSSY B0, `(.L_x_29) ;  /* 0x0000055000007945 */ /* 0x000fe20003800000 */
[----:B------:R-:W-:Y:S05]  /*0a60*/  @!P4 BRA `(.L_x_30) ;  /* 0x000005300000c947 */ /* 0x000fea0003800000 */
[----:B------:R-:W-:Y:S01]  /*0a70*/  LEA R68, P0, R115, c[0x0][0x188], 0x4 ;  /* 0x0000620073447a11 */ /* 0x000fe200078020ff */
[----:B------:R-:W-:-:S03]  /*0a80*/  IMAD.MOV.U32 R72, RZ, RZ, 0x10 ;  /* 0x00000010ff487424 */ /* 0x000fc600078e00ff */
[C---:B------:R-:W-:Y:S01]  /*0a90*/  LEA.HI.X R69, R115.reuse, c[0x0][0x18c], RZ, 0x4, P0 ;  /* 0x0000630073457a11 */ /* 0x040fe200000f24ff */
[----:B------:R-:W-:-:S05]  /*0aa0*/  IMAD.WIDE.U32 R72, R115, R72, c[0x0][0x208] ;  /* 0x0000820073487625 */ /* 0x000fca00078e0048 */
[----:B------:R-:W2:Y:S04]  /*0ab0*/  LDG.E.128 R68, [R68.64] ;  /* 0x0000000444447981 */ /* 0x000ea8000c1e1d00 */
[----:B------:R-:W3:Y:S01]  /*0ac0*/  LDG.E.128 R72, [R72.64] ;  /* 0x0000000448487981 */ /* 0x000ee2000c1e1d00 */
[----:B------:R-:W-:-:S04]  /*0ad0*/  ISETP.NE.U32.AND P0, PT, RZ, c[0x0][0x218], PT ;  /* 0x00008600ff007a0c */ /* 0x000fc80003f05070 */
[----:B------:R-:W-:-:S13]  /*0ae0*/  ISETP.NE.AND.EX P0, PT, RZ, c[0x0][0x21c], PT, P0 ;  /* 0x00008700ff007a0c */ /* 0x000fda0003f05300 */
[----:B------:R-:W-:-:S04]  /*0af0*/  @P0 LEA R94, P6, R115, c[0x0][0x218], 0x4 ;  /* 0x00008600735e0a11 */ /* 0x000fc800078c20ff */
[----:B------:R-:W-:-:S05]  /*0b00*/  @P0 LEA.HI.X R95, R115, c[0x0][0x21c], RZ, 0x4, P6 ;  /* 0x00008700735f0a11 */ /* 0x000fca00030f24ff */
[----:B------:R2:W5:Y:S02]  /*0b10*/  @P0 LDG.E.128 R20, [R94.64] ;  /* 0x000000045e140981 */ /* 0x000564000c1e1d00 */
[--C-:B--2---:R-:W-:Y:S02]  /*0b20*/  PRMT R94, RZ, 0x5410, R68.reuse ;  /* 0x00005410ff5e7816 */ /* 0x104fe40000000044 */
[----:B------:R-:W-:Y:S02]  /*0b30*/  PRMT R68, RZ, 0x7610, R68 ;  /* 0x00007610ff447816 */ /* 0x000fe40000000044 */
[--C-:B------:R-:W-:Y:S02]  /*0b40*/  PRMT R100, RZ, 0x5410, R69.reuse ;  /* 0x00005410ff647816 */ /* 0x100fe40000000045 */
[----:B------:R-:W-:Y:S01]  /*0b50*/  PRMT R102, RZ, 0x7610, R69 ;  /* 0x00007610ff667816 */ /* 0x000fe20000000045 */
[C---:B------:R-:W-:Y:S01]  /*0b60*/  FADD.FTZ R98, -R97.reuse, R68 ;  /* 0x0000004461627221 */ /* 0x040fe20000010100 */
[----:B------:R-:W-:Y:S01]  /*0b70*/  PRMT R106, RZ, 0x5410, R70 ;  /* 0x00005410ff6a7816 */ /* 0x000fe20000000046 */
[C---:B------:R-:W-:Y:S01]  /*0b80*/  FADD.FTZ R100, -R97.reuse, R100 ;  /* 0x0000006461647221 */ /* 0x040fe20000010100 */
[----:B------:R-:W-:Y:S01]  /*0b90*/  PRMT R108, RZ, 0x7610, R70 ;  /* 0x00007610ff6c7816 */ /* 0x000fe20000000046 */
[----:B------:R-:W-:Y:S01]  /*0ba0*/  FADD.FTZ R70, -R97, R94 ;  /* 0x0000005e61467221 */ /* 0x000fe20000010100 */
[--C-:B---3--:R-:W-:Y:S01]  /*0bb0*/  PRMT R69, RZ, 0x5410, R72.reuse ;  /* 0x00005410ff457816 */ /* 0x108fe20000000048 */
[C---:B-----5:R-:W-:Y:S01]  /*0bc0*/  FMUL.FTZ R94, R77.reuse, R98 ;  /* 0x000000624d5e7220 */ /* 0x060fe20000410000 */
[----:B------:R-:W-:Y:S01]  /*0bd0*/  PRMT R72, RZ, 0x7610, R72 ;  /* 0x00007610ff487816 */ /* 0x000fe20000000048 */
[----:B------:R-:W-:Y:S01]  /*0be0*/  FMUL.FTZ R79, R77, R70 ;  /* 0x000000464d4f7220 */ /* 0x000fe20000410000 */
[--C-:B------:R-:W-:Y:S01]  /*0bf0*/  PRMT R110, RZ, 0x5410, R71.reuse ;  /* 0x00005410ff6e7816 */ /* 0x100fe20000000047 */
[----:B------:R-:W-:Y:S01]  /*0c00*/  FMUL.FTZ R98, R10, R69 ;  /* 0x000000450a627220 */ /* 0x000fe20000410000 */
[----:B------:R-:W-:Y:S01]  /*0c10*/  PRMT R118, RZ, 0x7610, R71 ;  /* 0x00007610ff767816 */ /* 0x000fe20000000047 */
[----:B------:R-:W-:Y:S01]  /*0c20*/  FADD.FTZ R104, -R97, R102 ;  /* 0x0000006661687221 */ /* 0x000fe20000010100 */
[--C-:B------:R-:W-:Y:S01]  /*0c30*/  PRMT R102, RZ, 0x5410, R73.reuse ;  /* 0x00005410ff667816 */ /* 0x100fe20000000049 */
[----:B------:R-:W-:Y:S01]  /*0c40*/  FMUL.FTZ R93, R77, R100 ;  /* 0x000000644d5d7220 */ /* 0x000fe20000410000 */
[----:B------:R-:W-:Y:S01]  /*0c50*/  PRMT R73, RZ, 0x7610, R73 ;  /* 0x00007610ff497816 */ /* 0x000fe20000000049 */
[----:B------:R-:W-:Y:S01]  /*0c60*/  FMUL.FTZ R95, R8, R72 ;  /* 0x00000048085f7220 */ /* 0x000fe20000410000 */
[----:B------:R-:W-:Y:S01]  /*0c70*/  PRMT R71, RZ, 0x5410, R74 ;  /* 0x00005410ff477816 */ /* 0x000fe2000000004a */
[----:B------:R-:W-:Y:S01]  /*0c80*/  FADD.FTZ R70, R113, R98 ;  /* 0x0000006271467221 */ /* 0x000fe20000010000 */
[----:B------:R-:W-:Y:S01]  /*0c90*/  PRMT R74, RZ, 0x7610, R74 ;  /* 0x00007610ff4a7816 */ /* 0x000fe2000000004a */
[----:B------:R-:W-:-:S02]  /*0ca0*/  FFMA.FTZ R114, R79, R98, R114 ;  /* 0x000000624f727223 */ /* 0x000fc40000010072 */
[----:B------:R-:W-:Y:S02]  /*0cb0*/  FADD.FTZ R36, R36, R69 ;  /* 0x0000004524247221 */ /* 0x000fe40000010000 */
[----:B------:R-:W-:Y:S02]  /*0cc0*/  FFMA.FTZ R60, R79, R69, R60 ;  /* 0x000000454f3c7223 */ /* 0x000fe4000001003c */
[----:B------:R-:W-:Y:S02]  /*0cd0*/  FADD.FTZ R38, R38, R102 ;  /* 0x0000006626267221 */ /* 0x000fe40000010000 */
[-C--:B------:R-:W-:Y:S02]  /*0ce0*/  FFMA.FTZ R62, R93, R102.reuse, R62 ;  /* 0x000000665d3e7223 */ /* 0x080fe4000001003e */
[----:B------:R-:W-:Y:S02]  /*0cf0*/  FMUL.FTZ R102, R7, R102 ;  /* 0x0000006607667220 */ /* 0x000fe40000410000 */
[----:B------:R-:W-:-:S02]  /*0d00*/  FADD.FTZ R69, R70, R95 ;  /* 0x0000005f46457221 */ /* 0x000fc40000010000 */
[----:B------:R-:W-:Y:S02]  /*0d10*/  FFMA.FTZ R114, R94, R95, R114 ;  /* 0x0000005f5e727223 */ /* 0x000fe40000010072 */
[----:B------:R-:W-:Y:S02]  /*0d20*/  FADD.FTZ R116, -R97, R106 ;  /* 0x0000006a61747221 */ /* 0x000fe40000010100 */
[----:B------:R-:W-:Y:S02]  /*0d30*/  FMUL.FTZ R100, R77, R104 ;  /* 0x000000684d647220 */ /* 0x000fe40000410000 */
[----:B------:R-:W-:Y:S02]  /*0d40*/  FMUL.FTZ R99, R6, R73 ;  /* 0x0000004906637220 */ /* 0x000fe40000410000 */
[----:B------:R-:W-:Y:S02]  /*0d50*/  FADD.FTZ R70, R69, R102 ;  /* 0x0000006645467221 */ /* 0x000fe40000010000 */
[----:B------:R-:W-:-:S02]  /*0d60*/  FFMA.FTZ R114, R93, R102, R114 ;  /* 0x000000665d727223 */ /* 0x000fc40000010072 */
[C---:B------:R-:W-:Y:S02]  /*0d70*/  FADD.FTZ R68, -R97.reuse, R110 ;  /* 0x0000006e61447221 */ /* 0x040fe40000010100 */
[----:B------:R-:W-:Y:S01]  /*0d80*/  FADD.FTZ R106, -R97, R108 ;  /* 0x0000006c616a7221 */ /* 0x000fe20000010100 */
[--C-:B------:R-:W-:Y:S01]  /*0d90*/  PRMT R108, RZ, 0x5410, R75.reuse ;  /* 0x00005410ff6c7816 */ /* 0x100fe2000000004b */
[----:B------:R-:W-:Y:S01]  /*0da0*/  FMUL.FTZ R101, R77, R116 ;  /* 0x000000744d657220 */ /* 0x000fe20000410000 */
[----:B------:R-:W-:Y:S01]  /*0db0*/  PRMT R75, RZ, 0x7610, R75 ;  /* 0x00007610ff4b7816 */ /* 0x000fe2000000004b */
[----:B------:R-:W-:Y:S02]  /*0dc0*/  FMUL.FTZ R104, R5, R71 ;  /* 0x0000004705687220 */ /* 0x000fe40000410000 */
[----:B------:R-:W-:Y:S02]  /*0dd0*/  FADD.FTZ R69, R70, R99 ;  /* 0x0000006346457221 */ /* 0x000fe40000010000 */
[----:B------:R-:W-:-:S02]  /*0de0*/  FFMA.FTZ R114, R100, R99, R114 ;  /* 0x0000006364727223 */ /* 0x000fc40000010072 */
[C---:B------:R-:W-:Y:S02]  /*0df0*/  FMUL.FTZ R105, R77.reuse, R68 ;  /* 0x000000444d697220 */ /* 0x040fe40000410000 */
[----:B------:R-:W-:Y:S02]  /*0e00*/  FMUL.FTZ R106, R77, R106 ;  /* 0x0000006a4d6a7220 */ /* 0x000fe40000410000 */
[----:B------:R-:W-:Y:S02]  /*0e10*/  FMUL.FTZ R103, R4, R74 ;  /* 0x0000004a04677220 */ /* 0x000fe40000410000 */
[----:B------:R-:W-:Y:S02]  /*0e20*/  FADD.FTZ R68, R69, R104 ;  /* 0x0000006845447221 */ /* 0x000fe40000010000 */
[----:B------:R-:W-:Y:S02]  /*0e30*/  FFMA.FTZ R114, R101, R104, R114 ;  /* 0x0000006865727223 */ /* 0x000fe40000010072 */
[----:B------:R-:W-:-:S02]  /*0e40*/  FADD.FTZ R66, R66, R108 ;  /* 0x0000006c42427221 */ /* 0x000fc40000010000 */
[-C--:B------:R-:W-:Y:S02]  /*0e50*/  FFMA.FTZ R54, R105, R108.reuse, R54 ;  /* 0x0000006c69367223 */ /* 0x080fe40000010036 */
[----:B------:R-:W-:Y:S02]  /*0e60*/  FADD.FTZ R110, -R97, R118 ;  /* 0x00000076616e7221 */ /* 0x000fe40000010100 */
[----:B------:R-:W-:Y:S02]  /*0e70*/  FMUL.FTZ R108, R3, R108 ;  /* 0x0000006c036c7220 */ /* 0x000fe40000410000 */
[----:B------:R-:W-:Y:S02]  /*0e80*/  FADD.FTZ R69, R68, R103 ;  /* 0x0000006744457221 */ /* 0x000fe40000010000 */
[----:B------:R-:W-:Y:S02]  /*0e90*/  FFMA.FTZ R114, R106, R103, R114 ;  /* 0x000000676a727223 */ /* 0x000fe40000010072 */
[----:B------:R-:W-:-:S02]  /*0ea0*/  FMUL.FTZ R107, R2, R75 ;  /* 0x0000004b026b7220 */ /* 0x000fc40000410000 */
[----:B------:R-:W-:Y:S02]  /*0eb0*/  FMUL.FTZ R110, R77, R110 ;  /* 0x0000006e4d6e7220 */ /* 0x000fe40000410000 */
[----:B------:R-:W-:Y:S02]  /*0ec0*/  FADD.FTZ R68, R69, R108 ;  /* 0x0000006c45447221 */ /* 0x000fe40000010000 */
[----:B------:R-:W-:Y:S02]  /*0ed0*/  FFMA.FTZ R114, R105, R108, R114 ;  /* 0x0000006c69727223 */ /* 0x000fe40000010072 */
[----:B------:R-:W-:Y:S02]  /*0ee0*/  FADD.FTZ R37, R37, R72 ;  /* 0x0000004825257221 */ /* 0x000fe40000010000 */
[----:B------:R-:W-:Y:S02]  /*0ef0*/  FFMA.FTZ R61, R94, R72, R61 ;  /* 0x000000485e3d7223 */ /* 0x000fe4000001003d */
        /* <DEDUP_REMOVED lines=10> */
.L_x_30:
[----:B------:R-:W-:Y:S05]  /*0fa0*/  BSYNC B0 ;  /* 0x0000000000007941 */ /* 0x000fea0003800000 */
.L_x_29:
[----:B------:R-:W-:Y:S01]  /*0fb0*/  @!P2 IADD3 R111, R111, 0x4, RZ ;  /* 0x000000046f6fa810 */ /* 0x000fe20007ffe0ff */
[----:B------:R-:W-:Y:S05]  /*0fc0*/  BRA.DIV ~URZ, `(.L_x_31) ;  /* 0x000010227f007947 */ /* 0x000fea000b800000 */
[----:B------:R0:W1:Y:S02]  /*0fd0*/  SHFL.DOWN PT, R70, R113, 0x10, 0x1f ;  /* 0x0a001f0071467f89 */ /* 0x00006400000e0000 */
.L_x_38:
[----:B------:R-:W-:Y:S05]  /*0fe0*/  BRA.DIV ~URZ, `(.L_x_32) ;  /* 0x000010827f007947 */ /* 0x000fea000b800000 */
[----:B------:R-:W2:Y:S01]  /*0ff0*/  SHFL.DOWN PT, R69, R114, 0x10, 0x1f ;  /* 0x0a001f0072457f89 */ /* 0x000ea200000e0000 */
[----:B01----:R-:W-:-:S05]  /*1000*/  FADD.FTZ R113, R70, R113 ;  /* 0x0000007146717221 */ /* 0x003fca0000010000 */
[----:B------:R-:W0:Y:S01]  /*1010*/  SHFL.DOWN PT, R68, R113, 0x8, 0x1f ;  /* 0x09001f0071447f89 */ /* 0x000e2200000e0000 */
[----:B--2---:R-:W-:-:S05]  /*1020*/  FADD.FTZ R69, R69, R114 ;  /* 0x0000007245457221 */ /* 0x004fca0000010000 */
[----:B------:R-:W1:Y:S01]  /*1030*/  SHFL.DOWN PT, R70, R69, 0x8, 0x1f ;  /* 0x09001f0045467f89 */ /* 0x000e6200000e0000 */
[----:B0-----:R-:W-:-:S05]  /*1040*/  FADD.FTZ R68, R68, R113 ;  /* 0x0000007144447221 */ /* 0x001fca0000010000 */
[----:B------:R-:W0:Y:S01]  /*1050*/  SHFL.DOWN PT, R71, R68, 0x4, 0x1f ;  /* 0x08801f0044477f89 */ /* 0x000e2200000e0000 */
[----:B-1----:R-:W-:-:S05]  /*1060*/  FADD.FTZ R70, R69, R70 ;  /* 0x0000004645467221 */ /* 0x002fca0000010000 */
[----:B------:R-:W1:Y:S01]  /*1070*/  SHFL.DOWN PT, R73, R70, 0x4, 0x1f ;  /* 0x08801f0046497f89 */ /* 0x000e6200000e0000 */
[----:B0-----:R-:W-:-:S05]  /*1080*/  FADD.FTZ R71, R68, R71 ;  /* 0x0000004744477221 */ /* 0x001fca0000010000 */
[----:B------:R-:W0:Y:S01]  /*1090*/  SHFL.DOWN PT, R72, R71, 0x2, 0x1f ;  /* 0x08401f0047487f89 */ /* 0x000e2200000e0000 */
[----:B-1----:R-:W-:-:S05]  /*10a0*/  FADD.FTZ R73, R70, R73 ;  /* 0x0000004946497221 */ /* 0x002fca0000010000 */
[----:B------:R-:W1:Y:S01]  /*10b0*/  SHFL.DOWN PT, R74, R73, 0x2, 0x1f ;  /* 0x08401f00494a7f89 */ /* 0x000e6200000e0000 */
[----:B0-----:R-:W-:-:S05]  /*10c0*/  FADD.FTZ R72, R71, R72 ;  /* 0x0000004847487221 */ /* 0x001fca0000010000 */
[----:B------:R0:W2:Y:S01]  /*10d0*/  SHFL.DOWN PT, R75, R72, 0x1, 0x1f ;  /* 0x08201f00484b7f89 */ /* 0x0000a200000e0000 */
[----:B-1----:R-:W-:-:S05]  /*10e0*/  FADD.FTZ R74, R73, R74 ;  /* 0x0000004a494a7221 */ /* 0x002fca0000010000 */
[----:B------:R0:W1:Y:S02]  /*10f0*/  SHFL.DOWN PT, R97, R74, 0x1, 0x1f ;  /* 0x08201f004a617f89 */ /* 0x00006400000e0000 */
.L_x_39:
[----:B------:R-:W-:Y:S01]  /*1100*/  @!P1 LOP3.LUT R68, R96, 0x3, RZ, 0xc0, !PT ;  /* 0x0000000360449812 */ /* 0x000fe200078ec0ff */
[----:B--2---:R-:W-:Y:S01]  /*1110*/  FADD.FTZ R96, R75, R72 ;  /* 0x000000484b607221 */ /* 0x004fe20000010000 */
[----:B------:R-:W-:Y:S01]  /*1120*/  ULDC.U8 UR6, c[0x0][0x1f0] ;  /* 0x00007c0000067ab9 */ /* 0x000fe20000000000 */
[----:B-1----:R-:W-:Y:S01]  /*1130*/  FADD.FTZ R97, R97, R74 ;  /* 0x0000004a61617221 */ /* 0x002fe20000010000 */
[----:B------:R-:W-:Y:S02]  /*1140*/  @!P1 IADD3 R113, R111, R68, RZ ;  /* 0x000000446f719210 */ /* 0x000fe40007ffe0ff */
[----:B------:R-:W-:Y:S01]  /*1150*/  ISETP.NE.AND P0, PT, RZ, UR6, PT ;  /* 0x00000006ff007c0c */ /* 0x000fe2000bf05270 */
[----:B------:R-:W-:Y:S01]  /*1160*/  WARPSYNC 0xffffffff ;  /* 0xffffffff00007948 */ /* 0x000fe20003800000 */
[----:B------:R-:W-:Y:S01]  /*1170*/  BSSY B0, `(.L_x_33) ;  /* 0x000006e000007945 */ /* 0x000fe20003800000 */
[----:B------:R-:W-:Y:S04]  /*1180*/  @!P1 STS.64 [R113.X8+0x2000], R96 ;  /* 0x0020006071009388 */ /* 0x000fe80000008a00 */
[----:B------:R-:W-:Y:S06]  /*1190*/  BAR.SYNC.DEFER_BLOCKING 0x0 ;  /* 0x0000000000007b1d */ /* 0x000fec0000010000 */
[----:B------:R-:W1:Y:S04]  /*11a0*/  LDS.128 R68, [R111.X8+0x2000] ;  /* 0x002000006f447984 */ /* 0x000e680000008c00 */
[----:B0-----:R-:W0:Y:S01]  /*11b0*/  LDS.128 R72, [R111.X8+0x2010] ;  /* 0x002010006f487984 */ /* 0x001e220000008c00 */
[----:B-1----:R-:W-:-:S02]  /*11c0*/  FADD.FTZ R115, RZ, R68 ;  /* 0x00000044ff737221 */ /* 0x002fc40000010000 */
[----:B------:R-:W-:Y:S02]  /*11d0*/  FADD.FTZ R68, RZ, R69 ;  /* 0x00000045ff447221 */ /* 0x000fe40000010000 */
[----:B------:R-:W-:Y:S02]  /*11e0*/  FADD.FTZ R115, R70, R115 ;  /* 0x0000007346737221 */ /* 0x000fe40000010000 */
[----:B------:R-:W-:Y:S02]  /*11f0*/  FADD.FTZ R68, R71, R68 ;  /* 0x0000004447447221 */ /* 0x000fe40000010000 */
[----:B0-----:R-:W-:Y:S02]  /*1200*/  FADD.FTZ R115, R115, R72 ;  /* 0x0000004873737221 */ /* 0x001fe40000010000 */
[----:B------:R-:W-:Y:S02]  /*1210*/  FADD.FTZ R68, R68, R73 ;  /* 0x0000004944447221 */ /* 0x000fe40000010000 */
[----:B------:R-:W-:-:S02]  /*1220*/  FADD.FTZ R74, R74, R115 ;  /* 0x000000734a4a7221 */ /* 0x000fc40000010000 */
        /* <DEDUP_REMOVED lines=8> */
[----:B------:R-:W-:Y:S01]  /*12b0*/  FFMA.FTZ R71, R109, R114, R111 ;  /* 0x000000726d477223 */ /* 0x000fe2000001006f */
[----:B------:R-:W-:Y:S01]  /*12c0*/  ISETP.NE.AND.EX P0, PT, RZ, c[0x0][0x21c], PT, P0 ;  /* 0x00008700ff007a0c */ /* 0x000fe20003f05300 */
[----:B------:R-:W-:Y:S01]  /*12d0*/  FADD.FTZ R68, R112, -R69 ;  /* 0x8000004570447221 */ /* 0x000fe20000010000 */
[----:B------:R-:W-:Y:S01]  /*12e0*/  ISETP.NE.U32.AND P2, PT, RZ, c[0x0][0x250], PT ;  /* 0x00009400ff007a0c */ /* 0x000fe20003f45070 */
[----:B------:R-:W-:Y:S01]  /*12f0*/  FADD.FTZ R70, R78, -R71 ;  /* 0x800000474e467221 */ /* 0x000fe20000010000 */
[----:B------:R-:W-:Y:S01]  /*1300*/  ISETP.NE.AND.EX P1, PT, RZ, c[0x0][0x25c], PT, P1 ;  /* 0x00009700ff007a0c */ /* 0x000fe20003f25310 */
[----:B-----5:R-:W-:Y:S01]  /*1310*/  FMUL.FTZ R68, R77, R68 ;  /* 0x000000444d447220 */ /* 0x020fe20000410000 */
[----:B------:R-:W-:Y:S01]  /*1320*/  ISETP.NE.AND.EX P2, PT, RZ, c[0x0][0x254], PT, P2 ;  /* 0x00009500ff007a0c */ /* 0x000fe20003f45320 */
[----:B------:R-:W-:-:S02]  /*1330*/  FFMA.FTZ R73, R83, R114, R111 ;  /* 0x0000007253497223 */ /* 0x000fc4000001006f */
[----:B------:R-:W-:Y:S02]  /*1340*/  FFMA.FTZ R74, R80, R114, R111 ;  /* 0x00000072504a7223 */ /* 0x000fe4000001006f */
[----:B------:R-:W-:Y:S02]  /*1350*/  FADD.FTZ R72, R82, -R73 ;  /* 0x8000004952487221 */ /* 0x000fe40000010000 */
[----:B------:R-:W-:Y:S01]  /*1360*/  @P0 PRMT R69, RZ, 0x5410, R56 ;  /* 0x00005410ff450816 */ /* 0x000fe20000000038 */
[----:B------:R-:W-:Y:S01]  /*1370*/  FADD.FTZ R74, R87, -R74 ;  /* 0x8000004a574a7221 */ /* 0x000fe20000010000 */
[----:B------:R-:W-:Y:S01]  /*1380*/  @P0 PRMT R73, RZ, 0x7610, R57 ;  /* 0x00007610ff490816 */ /* 0x000fe20000000039 */
[C---:B------:R-:W-:Y:S02]  /*1390*/  FMUL.FTZ R71, R77.reuse, R72 ;  /* 0x000000484d477220 */ /* 0x040fe40000410000 */
[----:B------:R-:W-:Y:S02]  /*13a0*/  @P0 FADD.FTZ R68, R68, R69 ;  /* 0x0000004544440221 */ /* 0x000fe40000010000 */
[C---:B------:R-:W-:Y:S01]  /*13b0*/  FMUL.FTZ R69, R77.reuse, R70 ;  /* 0x000000464d457220 */ /* 0x040fe20000410000 */
[----:B------:R-:W-:Y:S01]  /*13c0*/  @P0 PRMT R70, RZ, 0x7610, R56 ;  /* 0x00007610ff460816 */ /* 0x000fe20000000038 */
[----:B------:R-:W-:Y:S01]  /*13d0*/  FMUL.FTZ R118, R77, R74 ;  /* 0x0000004a4d767220 */ /* 0x000fe20000410000 */
[----:B------:R-:W-:Y:S01]  /*13e0*/  @P1 F2FP.BF16.PACK_AB R74, RZ, R68 ;  /* 0x00000044ff4a123e */ /* 0x000fe200000010ff */
[----:B------:R-:W-:Y:S01]  /*13f0*/  FFMA.FTZ R113, R85, R114, R111 ;  /* 0x0000007255717223 */ /* 0x000fe2000001006f */
[----:B------:R-:W-:Y:S01]  /*1400*/  @P2 F2FP.BF16.PACK_AB R72, RZ, R68 ;  /* 0x00000044ff48223e */ /* 0x000fe200000010ff */
[----:B------:R-:W-:Y:S01]  /*1410*/  @P0 FADD.FTZ R69, R69, R70 ;  /* 0x0000004645450221 */ /* 0x000fe20000010000 */
[----:B------:R-:W-:Y:S01]  /*1420*/  @P0 PRMT R70, RZ, 0x5410, R57 ;  /* 0x00005410ff460816 */ /* 0x000fe20000000039 */
[----:B------:R-:W-:Y:S01]  /*1430*/  @P0 FADD.FTZ R118, R118, R73 ;  /* 0x0000004976760221 */ /* 0x000fe20000010000 */
[----:B------:R-:W-:Y:S01]  /*1440*/  @P1 PRMT R32, R74, 0x7610, R32 ;  /* 0x000076104a201816 */ /* 0x000fe20000000020 */
[----:B------:R-:W-:Y:S01]  /*1450*/  FFMA.FTZ R117, R92, R114, R111 ;  /* 0x000000725c757223 */ /* 0x000fe2000001006f */
[-C--:B------:R-:W-:Y:S01]  /*1460*/  @P1 F2FP.BF16.PACK_AB R116, RZ, R69.reuse ;  /* 0x00000045ff74123e */ /* 0x080fe200000010ff */
[----:B------:R-:W-:Y:S01]  /*1470*/  @P0 FADD.FTZ R71, R71, R70 ;  /* 0x0000004647470221 */ /* 0x000fe20000010000 */
[----:B------:R-:W-:Y:S01]  /*1480*/  @P2 F2FP.BF16.PACK_AB R115, RZ, R69 ;  /* 0x00000045ff73223e */ /* 0x000fe200000010ff */
[----:B------:R-:W-:Y:S01]  /*1490*/  FADD.FTZ R70, R84, -R113 ;  /* 0x8000007154467221 */ /* 0x000fe20000010000 */
[----:B------:R-:W-:Y:S01]  /*14a0*/  F2FP.BF16.PACK_AB R68, R69, R68 ;  /* 0x000000444544723e */ /* 0x000fe200000010ff */
[----:B------:R-:W-:Y:S01]  /*14b0*/  FADD.FTZ R122, R90, -R117 ;  /* 0x800000755a7a7221 */ /* 0x000fe20000010000 */
[----:B------:R-:W-:Y:S01]  /*14c0*/  @P1 F2FP.BF16.PACK_AB R97, RZ, R118 ;  /* 0x00000076ff61123e */ /* 0x000fe200000010ff */
[----:B------:R-:W-:Y:S01]  /*14d0*/  FMUL.FTZ R70, R77, R70 ;  /* 0x000000464d467220 */ /* 0x000fe20000410000 */
[----:B------:R-:W-:-:S02]  /*14e0*/  @P2 F2FP.BF16.PACK_AB R96, RZ, R118 ;  /* 0x00000076ff60223e */ /* 0x000fc400000010ff */
[-C--:B------:R-:W-:Y:S01]  /*14f0*/  F2FP.BF16.PACK_AB R69, R118, R71.reuse ;  /* 0x000000477645723e */ /* 0x080fe200000010ff */
[-CC-:B------:R-:W-:Y:S01]  /*1500*/  FFMA.FTZ R118, R86, R114.reuse, R111.reuse ;  /* 0x0000007256767223 */ /* 0x180fe2000001006f */
[-C--:B------:R-:W-:Y:S02]  /*1510*/  @P1 F2FP.BF16.PACK_AB R75, RZ, R71.reuse ;  /* 0x00000047ff4b123e */ /* 0x080fe400000010ff */
[----:B------:R-:W-:Y:S01]  /*1520*/  @P2 F2FP.BF16.PACK_AB R73, RZ, R71 ;  /* 0x00000047ff49223e */ /* 0x000fe200000010ff */
[----:B------:R-:W-:Y:S01]  /*1530*/  FFMA.FTZ R71, R91, R114, R111 ;  /* 0x000000725b477223 */ /* 0x000fe2000001006f */
[----:B------:R-:W-:Y:S01]  /*1540*/  @P0 PRMT R117, RZ, 0x7610, R59 ;  /* 0x00007610ff750816 */ /* 0x000fe2000000003b */
[----:B------:R-:W-:Y:S01]  /*1550*/  FADD.FTZ R118, R89, -R118 ;  /* 0x8000007659767221 */ /* 0x000fe20000010000 */
[----:B------:R-:W-:Y:S01]  /*1560*/  @P1 PRMT R33, R75, 0x7610, R33 ;  /* 0x000076104b211816 */ /* 0x000fe20000000021 */
[----:B------:R-:W-:Y:S01]  /*1570*/  FADD.FTZ R120, R88, -R71 ;  /* 0x8000004758787221 */ /* 0x000fe20000010000 */
[--C-:B------:R-:W-:Y:S01]  /*1580*/  @P0 PRMT R71, RZ, 0x5410, R58.reuse ;  /* 0x00005410ff470816 */ /* 0x100fe2000000003a */
[----:B------:R-:W-:Y:S01]  /*1590*/  FMUL.FTZ R113, R77, R118 ;  /* 0x000000764d717220 */ /* 0x000fe20000410000 */
[----:B------:R-:W-:Y:S01]  /*15a0*/  @P0 PRMT R118, RZ, 0x7610, R58 ;  /* 0x00007610ff760816 */ /* 0x000fe2000000003a */
[----:B------:R-:W-:Y:S01]  /*15b0*/  IMAD.MOV.U32 R75, RZ, RZ, 0x10 ;  /* 0x00000010ff4b7424 */ /* 0x000fe200078e00ff */
[----:B------:R-:W-:Y:S01]  /*15c0*/  @P2 PRMT R41, R73, 0x7610, R41 ;  /* 0x0000761049292816 */ /* 0x000fe20000000029 */
[----:B------:R-:W-:Y:S01]  /*15d0*/  @P0 FADD.FTZ R70, R70, R71 ;  /* 0x0000004746460221 */ /* 0x000fe20000010000 */
[----:B------:R-:W-:Y:S01]  /*15e0*/  @P2 PRMT R40, R72, 0x7610, R40 ;  /* 0x0000761048282816 */ /* 0x000fe20000000028 */
[----:B------:R-:W-:Y:S01]  /*15f0*/  FMUL.FTZ R71, R77, R120 ;  /* 0x000000784d477220 */ /* 0x000fe20000410000 */
[----:B------:R-:W-:Y:S01]  /*1600*/  @P0 PRMT R120, RZ, 0x5410, R59 ;  /* 0x00005410ff780816 */ /* 0x000fe2000000003b */
[----:B------:R-:W-:Y:S01]  /*1610*/  @P0 FADD.FTZ R113, R113, R118 ;  /* 0x0000007671710221 */ /* 0x000fe20000010000 */
[----:B------:R-:W-:Y:S01]  /*1620*/  @P1 F2FP.BF16.PACK_AB R121, RZ, R70 ;  /* 0x00000046ff79123e */ /* 0x000fe200000010ff */
[----:B------:R-:W-:Y:S01]  /*1630*/  FMUL.FTZ R118, R77, R122 ;  /* 0x0000007a4d767220 */ /* 0x000fe20000410000 */
[----:B------:R-:W-:Y:S01]  /*1640*/  @P2 LEA R72, P6, R0, c[0x0][0x250], 0x4 ;  /* 0x0000940000482a11 */ /* 0x000fe200078c20ff */
[----:B------:R-:W-:Y:S01]  /*1650*/  @P0 FADD.FTZ R71, R71, R120 ;  /* 0x0000007847470221 */ /* 0x000fe20000010000 */
[----:B------:R-:W-:Y:S01]  /*1660*/  @P2 F2FP.BF16.PACK_AB R120, RZ, R70 ;  /* 0x00000046ff78223e */ /* 0x000fe200000010ff */
[----:B------:R-:W-:Y:S01]  /*1670*/  @P0 FADD.FTZ R118, R118, R117 ;  /* 0x0000007576760221 */ /* 0x000fe20000010000 */
[----:B------:R-:W-:-:S02]  /*1680*/  ISETP.NE.U32.AND P0, PT, RZ, c[0x0][0x258], PT ;  /* 0x00009600ff007a0c */ /* 0x000fc40003f05070 */
[-C--:B------:R-:W-:Y:S02]  /*1690*/  @P1 F2FP.BF16.PACK_AB R123, RZ, R71.reuse ;  /* 0x00000047ff7b123e */ /* 0x080fe400000010ff */
[----:B------:R-:W-:Y:S02]  /*16a0*/  ISETP.NE.AND.EX P0, PT, RZ, c[0x0][0x25c], PT, P0 ;  /* 0x00009700ff007a0c */ /* 0x000fe40003f05300 */
[----:B------:R-:W-:Y:S02]  /*16b0*/  @P2 F2FP.BF16.PACK_AB R124, RZ, R71 ;  /* 0x00000047ff7c223e */ /* 0x000fe400000010ff */
[----:B------:R-:W-:Y:S02]  /*16c0*/  @P1 F2FP.BF16.PACK_AB R117, RZ, R113 ;  /* 0x00000071ff75123e */ /* 0x000fe400000010ff */
[----:B------:R-:W-:Y:S02]  /*16d0*/  @P1 F2FP.BF16.PACK_AB R122, RZ, R118 ;  /* 0x00000076ff7a123e */ /* 0x000fe400000010ff */
[----:B------:R-:W-:-:S02]  /*16e0*/  @P1 PRMT R34, R121, 0x7610, R34 ;  /* 0x0000761079221816 */ /* 0x000fc40000000022 */
[----:B------:R-:W-:Y:S02]  /*16f0*/  @P1 PRMT R35, R123, 0x7610, R35 ;  /* 0x000076107b231816 */ /* 0x000fe40000000023 */
[----:B------:R-:W-:Y:S02]  /*1700*/  @P2 F2FP.BF16.PACK_AB R119, RZ, R113 ;  /* 0x00000071ff77223e */ /* 0x000fe400000010ff */
[----:B------:R-:W-:Y:S02]  /*1710*/  F2FP.BF16.PACK_AB R70, R113, R70 ;  /* 0x000000467146723e */ /* 0x000fe400000010ff */
[----:B------:R-:W-:Y:S02]  /*1720*/  @P2 F2FP.BF16.PACK_AB R113, RZ, R118 ;  /* 0x00000076ff71223e */ /* 0x000fe400000010ff */
[----:B------:R-:W-:Y:S02]  /*1730*/  @P2 PRMT R42, R120, 0x7610, R42 ;  /* 0x00007610782a2816 */ /* 0x000fe4000000002a */
[----:B------:R-:W-:-:S02]  /*1740*/  @P2 PRMT R43, R124, 0x7610, R43 ;  /* 0x000076107c2b2816 */ /* 0x000fc4000000002b */
[----:B------:R-:W-:Y:S02]  /*1750*/  @P1 PRMT R33, R33, 0x5410, R97 ;  /* 0x0000541021211816 */ /* 0x000fe40000000061 */
[----:B------:R-:W-:Y:S01]  /*1760*/  @P2 PRMT R41, R41, 0x5410, R96 ;  /* 0x0000541029292816 */ /* 0x000fe20000000060 */
[-C--:B------:R-:W-:Y:S01]  /*1770*/  @P0 IMAD.WIDE.U32 R96, R0, R75.reuse, c[0x0][0x258] ;  /* 0x0000960000600625 */ /* 0x080fe200078e004b */
[----:B------:R-:W-:Y:S02]  /*1780*/  @P1 PRMT R32, R32, 0x5410, R116 ;  /* 0x0000541020201816 */ /* 0x000fe40000000074 */
[----:B------:R-:W-:Y:S01]  /*1790*/  @P1 PRMT R34, R34, 0x5410, R117 ;  /* 0x0000541022221816 */ /* 0x000fe20000000075 */
[----:B------:R-:W-:Y:S01]  /*17a0*/  IMAD.WIDE.U32 R74, R0, R75, c[0x0][0x248] ;  /* 0x00009200004a7625 */ /* 0x000fe200078e004b */
[----:B------:R-:W-:Y:S02]  /*17b0*/  @P1 PRMT R35, R35, 0x5410, R122 ;  /* 0x0000541023231816 */ /* 0x000fe4000000007a */
[----:B------:R-:W-:-:S02]  /*17c0*/  F2FP.BF16.PACK_AB R71, R118, R71 ;  /* 0x000000477647723e */ /* 0x000fc400000010ff */
[----:B------:R-:W-:Y:S01]  /*17d0*/  @P2 PRMT R40, R40, 0x5410, R115 ;  /* 0x0000541028282816 */ /* 0x000fe20000000073 */
[----:B------:R0:W-:Y:S01]  /*17e0*/  @P0 STG.E.128 [R96.64], R32 ;  /* 0x0000002060000986 */ /* 0x0001e2000c101d04 */
[----:B------:R-:W-:Y:S02]  /*17f0*/  @P2 PRMT R42, R42, 0x5410, R119 ;  /* 0x000054102a2a2816 */ /* 0x000fe40000000077 */
[C---:B------:R-:W-:Y:S01]  /*1800*/  @P2 LEA.HI.X R73, R0.reuse, c[0x0][0x254], RZ, 0x4, P6 ;  /* 0x0000950000492a11 */ /* 0x040fe200030f24ff */
[----:B------:R0:W-:Y:S01]  /*1810*/  STG.E.128 [R74.64], R68 ;  /* 0x000000444a007986 */ /* 0x0001e2000c101d04 */
[----:B------:R-:W-:Y:S02]  /*1820*/  @P2 PRMT R43, R43, 0x5410, R113 ;  /* 0x000054102b2b2816 */ /* 0x000fe40000000071 */
[----:B------:R-:W-:-:S03]  /*1830*/  IADD3 R0, R0, 0x80, RZ ;  /* 0x0000008000007810 */ /* 0x000fc60007ffe0ff */
[----:B------:R0:W-:Y:S04]  /*1840*/  @P2 STG.E.128 [R72.64], R40 ;  /* 0x0000002848002986 */ /* 0x0001e8000c101d04 */
.L_x_34:
[----:B------:R-:W-:Y:S05]  /*1850*/  BSYNC B0 ;  /* 0x0000000000007941 */ /* 0x000fea0003800000 */
.L_x_33:
[----:B------:R-:W-:Y:S01]  /*1860*/  BSSY B0, `(.L_x_35) ;  /* 0x000005e000007945 */ /* 0x000fe20003800000 */
[----:B------:R-:W-:Y:S05]  /*1870*/  @!P4 BRA `(.L_x_36) ;  /* 0x000005c00000c947 */ /* 0x000fea0003800000 */
[----:B------:R-:W-:Y:S01]  /*1880*/  ISETP.NE.U32.AND P0, PT, RZ, c[0x0][0x218], PT ;  /* 0x00008600ff007a0c */ /* 0x000fe20003f05070 */
[-CC-:B0-----:R-:W-:Y:S01]  /*1890*/  FFMA.FTZ R71, R93, R114.reuse, R111.reuse ;  /* 0x000000725d477223 */ /* 0x181fe2000001006f */
[----:B------:R-:W-:Y:S01]  /*18a0*/  ISETP.NE.U32.AND P2, PT, RZ, c[0x0][0x250], PT ;  /* 0x00009400ff007a0c */ /* 0x000fe20003f45070 */
[-CC-:B------:R-:W-:Y:S01]  /*18b0*/  FFMA.FTZ R69, R79, R114.reuse, R111.reuse ;  /* 0x000000724f457223 */ /* 0x180fe2000001006f */
[----:B------:R-:W-:Y:S01]  /*18c0*/  ISETP.NE.AND.EX P0, PT, RZ, c[0x0][0x21c], PT, P0 ;  /* 0x00008700ff007a0c */ /* 0x000fe20003f05300 */
[-CC-:B------:R-:W-:Y:S01]  /*18d0*/  FFMA.FTZ R70, R94, R114.reuse, R111.reuse ;  /* 0x000000725e467223 */ /* 0x180fe2000001006f */
[----:B------:R-:W-:Y:S01]  /*18e0*/  ISETP.NE.AND.EX P2, PT, RZ, c[0x0][0x254], PT, P2 ;  /* 0x00009500ff007a0c */ /* 0x000fe20003f45320 */
[----:B------:R-:W-:Y:S01]  /*18f0*/  FFMA.FTZ R73, R101, R114, R111 ;  /* 0x0000007265497223 */ /* 0x000fe2000001006f */
[----:B------:R-:W-:Y:S01]  /*1900*/  ISETP.NE.U32.AND P1, PT, RZ, c[0x0][0x258], PT ;  /* 0x00009600ff007a0c */ /* 0x000fe20003f25070 */
[----:B------:R-:W-:-:S02]  /*1910*/  FADD.FTZ R72, R102, -R71 ;  /* 0x8000004766487221 */ /* 0x000fc40000010000 */
[----:B------:R-:W-:Y:S01]  /*1920*/  FADD.FTZ R68, R98, -R69 ;  /* 0x8000004562447221 */ /* 0x000fe20000010000 */
[----:B------:R-:W-:Y:S01]  /*1930*/  ISETP.NE.AND.EX P1, PT, RZ, c[0x0][0x25c], PT, P1 ;  /* 0x00009700ff007a0c */ /* 0x000fe20003f25310 */
[----:B------:R-:W-:Y:S02]  /*1940*/  FADD.FTZ R70, R95, -R70 ;  /* 0x800000465f467221 */ /* 0x000fe40000010000 */
[----:B------:R-:W-:Y:S02]  /*1950*/  FFMA.FTZ R74, R100, R114, R111 ;  /* 0x00000072644a7223 */ /* 0x000fe4000001006f */
[----:B------:R-:W-:Y:S01]  /*1960*/  FADD.FTZ R96, R104, -R73 ;  /* 0x8000004968607221 */ /* 0x000fe20000010000 */
[--C-:B------:R-:W-:Y:S01]  /*1970*/  @P0 PRMT R73, RZ, 0x5410, R20.reuse ;  /* 0x00005410ff490816 */ /* 0x100fe20000000014 */
[C---:B-----5:R-:W-:Y:S01]  /*1980*/  FMUL.FTZ R69, R77.reuse, R72 ;  /* 0x000000484d457220 */ /* 0x060fe20000410000 */
[----:B------:R-:W-:Y:S01]  /*1990*/  @P0 PRMT R72, RZ, 0x7610, R20 ;  /* 0x00007610ff480816 */ /* 0x000fe20000000014 */
[----:B------:R-:W-:-:S02]  /*19a0*/  FMUL.FTZ R68, R77, R68 ;  /* 0x000000444d447220 */ /* 0x000fc40000410000 */
[----:B------:R-:W-:Y:S02]  /*19b0*/  FMUL.FTZ R119, R77, R70 ;  /* 0x000000464d777220 */ /* 0x000fe40000410000 */
[----:B------:R-:W-:Y:S02]  /*19c0*/  FADD.FTZ R74, R99, -R74 ;  /* 0x8000004a634a7221 */ /* 0x000fe40000010000 */
[----:B------:R-:W-:Y:S02]  /*19d0*/  FFMA.FTZ R116, R106, R114, R111 ;  /* 0x000000726a747223 */ /* 0x000fe4000001006f */
[----:B------:R-:W-:Y:S01]  /*19e0*/  @P0 FADD.FTZ R68, R68, R73 ;  /* 0x0000004944440221 */ /* 0x000fe20000010000 */
[--C-:B------:R-:W-:Y:S01]  /*19f0*/  @P0 PRMT R73, RZ, 0x7610, R21.reuse ;  /* 0x00007610ff490816 */ /* 0x100fe20000000015 */
[----:B------:R-:W-:Y:S01]  /*1a00*/  @P0 FADD.FTZ R119, R119, R72 ;  /* 0x0000004877770221 */ /* 0x000fe20000010000 */
[----:B------:R-:W-:Y:S01]  /*1a10*/  @P0 PRMT R72, RZ, 0x5410, R21 ;  /* 0x00005410ff480816 */ /* 0x000fe20000000015 */
[----:B------:R-:W-:Y:S01]  /*1a20*/  FMUL.FTZ R120, R77, R74 ;  /* 0x0000004a4d787220 */ /* 0x000fe20000410000 */
[----:B------:R-:W-:Y:S01]  /*1a30*/  @P1 F2FP.BF16.PACK_AB R74, RZ, R68 ;  /* 0x00000044ff4a123e */ /* 0x000fe200000010ff */
[----:B------:R-:W-:Y:S01]  /*1a40*/  FADD.FTZ R116, R103, -R116 ;  /* 0x8000007467747221 */ /* 0x000fe20000010000 */
[-C--:B------:R-:W-:Y:S01]  /*1a50*/  @P2 F2FP.BF16.PACK_AB R97, RZ, R119.reuse ;  /* 0x00000077ff61223e */ /* 0x080fe200000010ff */
[-CC-:B------:R-:W-:Y:S01]  /*1a60*/  FFMA.FTZ R75, R105, R114.reuse, R111.reuse ;  /* 0x00000072694b7223 */ /* 0x180fe2000001006f */
[----:B------:R-:W-:Y:S01]  /*1a70*/  @P1 PRMT R32, R74, 0x7610, R32 ;  /* 0x000076104a201816 */ /* 0x000fe20000000020 */
[----:B------:R-:W-:Y:S01]  /*1a80*/  FFMA.FTZ R118, R110, R114, R111 ;  /* 0x000000726e767223 */ /* 0x000fe2000001006f */
[----:B------:R-:W-:Y:S01]  /*1a90*/  @P1 F2FP.BF16.PACK_AB R111, RZ, R119 ;  /* 0x00000077ff6f123e */ /* 0x000fe200000010ff */
[----:B------:R-:W-:Y:S01]  /*1aa0*/  @P0 FADD.FTZ R69, R69, R72 ;  /* 0x0000004845450221 */ /* 0x000fe20000010000 */
[--C-:B------:R-:W-:Y:S01]  /*1ab0*/  @P0 PRMT R72, RZ, 0x7610, R22.reuse ;  /* 0x00007610ff480816 */ /* 0x100fe20000000016 */
[----:B------:R-:W-:Y:S01]  /*1ac0*/  @P0 FADD.FTZ R120, R120, R73 ;  /* 0x0000004978780221 */ /* 0x000fe20000010000 */
[----:B------:R-:W-:Y:S01]  /*1ad0*/  @P0 PRMT R73, RZ, 0x5410, R22 ;  /* 0x00005410ff490816 */ /* 0x000fe20000000016 */
[C---:B------:R-:W-:Y:S01]  /*1ae0*/  FMUL.FTZ R70, R77.reuse, R96 ;  /* 0x000000604d467220 */ /* 0x040fe20000410000 */
[-C--:B------:R-:W-:Y:S01]  /*1af0*/  @P2 F2FP.BF16.PACK_AB R115, RZ, R69.reuse ;  /* 0x00000045ff73223e */ /* 0x080fe200000010ff */
[----:B------:R-:W-:Y:S01]  /*1b00*/  FMUL.FTZ R117, R77, R116 ;  /* 0x000000744d757220 */ /* 0x000fe20000410000 */
[-C--:B------:R-:W-:Y:S01]  /*1b10*/  @P1 F2FP.BF16.PACK_AB R96, RZ, R120.reuse ;  /* 0x00000078ff60123e */ /* 0x080fe200000010ff */
[----:B------:R-:W-:Y:S01]  /*1b20*/  FADD.FTZ R114, R108, -R75 ;  /* 0x8000004b6c727221 */ /* 0x000fe20000010000 */
[----:B------:R-:W-:Y:S01]  /*1b30*/  @P2 F2FP.BF16.PACK_AB R75, RZ, R120 ;  /* 0x00000078ff4b223e */ /* 0x000fe200000010ff */
[----:B------:R-:W-:Y:S01]  /*1b40*/  FADD.FTZ R118, R107, -R118 ;  /* 0x800000766b767221 */ /* 0x000fe20000010000 */
[----:B------:R-:W-:Y:S01]  /*1b50*/  @P2 PRMT R41, R115, 0x7610, R41 ;  /* 0x0000761073292816 */ /* 0x000fe20000000029 */
[----:B------:R-:W-:Y:S01]  /*1b60*/  @P0 FADD.FTZ R70, R70, R73 ;  /* 0x0000004946460221 */ /* 0x000fe20000010000 */
[--C-:B------:R-:W-:Y:S01]  /*1b70*/  @P0 PRMT R73, RZ, 0x7610, R23.reuse ;  /* 0x00007610ff490816 */ /* 0x100fe20000000017 */
[----:B------:R-:W-:Y:S01]  /*1b80*/  @P0 FADD.FTZ R117, R117, R72 ;  /* 0x0000004875750221 */ /* 0x000fe20000010000 */
[----:B------:R-:W-:Y:S01]  /*1b90*/  @P0 PRMT R72, RZ, 0x5410, R23 ;  /* 0x00005410ff480816 */ /* 0x000fe20000000017 */
[C---:B------:R-:W-:Y:S01]  /*1ba0*/  FMUL.FTZ R71, R77.reuse, R114 ;  /* 0x000000724d477220 */ /* 0x040fe20000410000 */
[----:B------:R-:W-:Y:S01]  /*1bb0*/  @P1 F2FP.BF16.PACK_AB R114, RZ, R70 ;  /* 0x00000046ff72123e */ /* 0x000fe200000010ff */
[----:B------:R-:W-:Y:S01]  /*1bc0*/  FMUL.FTZ R118, R77, R118 ;  /* 0x000000764d767220 */ /* 0x000fe20000410000 */
[----:B------:R-:W-:Y:S01]  /*1bd0*/  @P2 F2FP.BF16.PACK_AB R113, RZ, R70 ;  /* 0x00000046ff71223e */ /* 0x000fe200000010ff */
[----:B------:R-:W-:Y:S01]  /*1be0*/  @P0 FADD.FTZ R71, R71, R72 ;  /* 0x0000004847470221 */ /* 0x000fe20000010000 */
[----:B------:R-:W-:Y:S01]  /*1bf0*/  @P1 F2FP.BF16.PACK_AB R72, RZ, R69 ;  /* 0x00000045ff48123e */ /* 0x000fe200000010ff */
[----:B------:R-:W-:Y:S01]  /*1c00*/  @P0 FADD.FTZ R118, R118, R73 ;  /* 0x0000004976760221 */ /* 0x000fe20000010000 */
[----:B------:R-:W-:-:S02]  /*1c10*/  ISETP.NE.U32.AND P0, PT, RZ, c[0x0][0x258], PT ;  /* 0x00009600ff007a0c */ /* 0x000fc40003f05070 */
[----:B------:R-:W-:Y:S02]  /*1c20*/  @P2 F2FP.BF16.PACK_AB R73, RZ, R68 ;  /* 0x00000044ff49223e */ /* 0x000fe400000010ff */
[----:B------:R-:W-:Y:S02]  /*1c30*/  ISETP.NE.AND.EX P0, PT, RZ, c[0x0][0x25c], PT, P0 ;  /* 0x00009700ff007a0c */ /* 0x000fe40003f05300 */
[----:B------:R-:W-:Y:S01]  /*1c40*/  @P2 PRMT R40, R73, 0x7610, R40 ;  /* 0x0000761049282816 */ /* 0x000fe20000000028 */
[----:B------:R-:W-:Y:S01]  /*1c50*/  HFMA2.MMA R73, -RZ, RZ, 0, 9.5367431640625e-07 ;  /* 0x00000010ff497435 */ /* 0x000fe200000001ff */
[----:B------:R-:W-:Y:S02]  /*1c60*/  F2FP.BF16.PACK_AB R69, R120, R69 ;  /* 0x000000457845723e */ /* 0x000fe400000010ff */
[-C--:B------:R-:W-:Y:S02]  /*1c70*/  @P1 F2FP.BF16.PACK_AB R120, RZ, R71.reuse ;  /* 0x00000047ff78123e */ /* 0x080fe400000010ff */
[----:B------:R-:W-:-:S02]  /*1c80*/  @P2 F2FP.BF16.PACK_AB R121, RZ, R71 ;  /* 0x00000047ff79223e */ /* 0x000fc400000010ff */
[----:B------:R-:W-:Y:S02]  /*1c90*/  F2FP.BF16.PACK_AB R68, R119, R68 ;  /* 0x000000447744723e */ /* 0x000fe400000010ff */
[----:B------:R-:W-:Y:S02]  /*1ca0*/  @P1 PRMT R33, R72, 0x7610, R33 ;  /* 0x0000761048211816 */ /* 0x000fe40000000021 */
[----:B------:R-:W-:Y:S02]  /*1cb0*/  @P1 F2FP.BF16.PACK_AB R119, RZ, R117 ;  /* 0x00000075ff77123e */ /* 0x000fe400000010ff */
[----:B------:R-:W-:Y:S02]  /*1cc0*/  @P1 F2FP.BF16.PACK_AB R77, RZ, R118 ;  /* 0x00000076ff4d123e */ /* 0x000fe400000010ff */
[----:B------:R-:W-:Y:S02]  /*1cd0*/  @P1 PRMT R34, R114, 0x7610, R34 ;  /* 0x0000761072221816 */ /* 0x000fe40000000022 */
[----:B------:R-:W-:-:S02]  /*1ce0*/  @P1 PRMT R35, R120, 0x7610, R35 ;  /* 0x0000761078231816 */ /* 0x000fc40000000023 */
[----:B------:R-:W-:Y:S02]  /*1cf0*/  @P2 F2FP.BF16.PACK_AB R116, RZ, R117 ;  /* 0x00000075ff74223e */ /* 0x000fe400000010ff */
[----:B------:R-:W-:Y:S02]  /*1d00*/  F2FP.BF16.PACK_AB R70, R117, R70 ;  /* 0x000000467546723e */ /* 0x000fe400000010ff */
[----:B------:R-:W-:Y:S02]  /*1d10*/  @P2 F2FP.BF16.PACK_AB R117, RZ, R118 ;  /* 0x00000076ff75223e */ /* 0x000fe400000010ff */
[----:B------:R-:W-:Y:S02]  /*1d20*/  @P2 PRMT R42, R113, 0x7610, R42 ;  /* 0x00007610712a2816 */ /* 0x000fe4000000002a */
[----:B------:R-:W-:Y:S02]  /*1d30*/  @P2 PRMT R43, R121, 0x7610, R43 ;  /* 0x00007610792b2816 */ /* 0x000fe4000000002b */
[----:B------:R-:W-:-:S02]  /*1d40*/  @P2 LEA R72, P6, R0, c[0x0][0x250], 0x4 ;  /* 0x0000940000482a11 */ /* 0x000fc400078c20ff */
[----:B------:R-:W-:Y:S02]  /*1d50*/  @P2 PRMT R40, R40, 0x5410, R97 ;  /* 0x0000541028282816 */ /* 0x000fe40000000061 */
[----:B------:R-:W-:Y:S01]  /*1d60*/  @P1 PRMT R33, R33, 0x5410, R96 ;  /* 0x0000541021211816 */ /* 0x000fe20000000060 */
[-C--:B------:R-:W-:Y:S01]  /*1d70*/  @P0 IMAD.WIDE.U32 R96, R0, R73.reuse, c[0x0][0x258] ;  /* 0x0000960000600625 */ /* 0x080fe200078e0049 */
[----:B------:R-:W-:Y:S02]  /*1d80*/  @P1 PRMT R32, R32, 0x5410, R111 ;  /* 0x0000541020201816 */ /* 0x000fe4000000006f */
[----:B------:R-:W-:Y:S01]  /*1d90*/  @P2 PRMT R41, R41, 0x5410, R75 ;  /* 0x0000541029292816 */ /* 0x000fe2000000004b */
[----:B------:R-:W-:Y:S01]  /*1da0*/  IMAD.WIDE.U32 R74, R0, R73, c[0x0][0x248] ;  /* 0x00009200004a7625 */ /* 0x000fe200078e0049 */
[----:B------:R-:W-:Y:S02]  /*1db0*/  @P1 PRMT R34, R34, 0x5410, R119 ;  /* 0x0000541022221816 */ /* 0x000fe40000000077 */
[----:B------:R-:W-:-:S02]  /*1dc0*/  @P1 PRMT R35, R35, 0x5410, R77 ;  /* 0x0000541023231816 */ /* 0x000fc4000000004d */
[----:B------:R-:W-:Y:S02]  /*1dd0*/  F2FP.BF16.PACK_AB R71, R118, R71 ;  /* 0x000000477647723e */ /* 0x000fe400000010ff */
[----:B------:R-:W-:Y:S01]  /*1de0*/  @P2 PRMT R42, R42, 0x5410, R116 ;  /* 0x000054102a2a2816 */ /* 0x000fe20000000074 */
[----:B------:R0:W-:Y:S01]  /*1df0*/  @P0 STG.E.128 [R96.64], R32 ;  /* 0x0000002060000986 */ /* 0x0001e2000c101d04 */
[----:B------:R-:W-:Y:S02]  /*1e00*/  @P2 LEA.HI.X R73, R0, c[0x0][0x254], RZ, 0x4, P6 ;  /* 0x0000950000492a11 */ /* 0x000fe400030f24ff */
[----:B------:R-:W-:Y:S01]  /*1e10*/  @P2 PRMT R43, R43, 0x5410, R117 ;  /* 0x000054102b2b2816 */ /* 0x000fe20000000075 */
[----:B------:R0:W-:Y:S04]  /*1e20*/  STG.E.128 [R74.64], R68 ;  /* 0x000000444a007986 */ /* 0x0001e8000c101d04 */
[----:B------:R0:W-:Y:S02]  /*1e30*/  @P2 STG.E.128 [R72.64], R40 ;  /* 0x0000002848002986 */ /* 0x0001e4000c101d04 */
.L_x_36:
[----:B------:R-:W-:Y:S05]  /*1e40*/  BSYNC B0 ;  /* 0x0000000000007941 */ /* 0x000fea0003800000 */
.L_x_35:
[----:B------:R-:W-:-:S04]  /*1e50*/  LOP3.LUT P0, RZ, R9, 0xff, RZ, 0xc0, !PT ;  /* 0x000000ff09ff7812 */ /* 0x000fc8000780c0ff */
[----:B------:R-:W-:Y:S01]  /*1e60*/  SEL R9, RZ, 0x1, P0 ;  /* 0x00000001ff097807 */ /* 0x000fe20000000000 */
[----:B0----5:R-:W-:Y:S01]  /*1e70*/  @P5 CALL.REL.NOINC `(.L_x_26) ;  /* 0x0000001000005944 */ /* 0x021fe20003c00000 */
[----:B------:R-:W-:Y:S05]  /*1e80*/  BRA `(.L_x_37) ;  /* 0xffffe4f000007947 */ /* 0x000fea000383ffff */
.L_x_26:
[----:B0-----:R-:W0:Y:S01]  /*1e90*/  S2UR UR6, SR_CTAID.X ;  /* 0x00000000000679c3 */ /* 0x001e220000002500 */
[C---:B------:R-:W-:Y:S01]  /*1ea0*/  LOP3.LUT R3, R76.reuse, 0x7f, RZ, 0xc0, !PT ;  /* 0x0000007f4c037812 */ /* 0x040fe200078ec0ff */
[----:B------:R-:W-:Y:S01]  /*1eb0*/  @P3 IMAD.MOV.U32 R5, RZ, RZ, 0x20 ;  /* 0x00000020ff053424 */ /* 0x000fe200078e00ff */
[----:B0-----:R-:W-:-:S05]  /*1ec0*/  LEA.HI R0, R76, UR6, RZ, 0x19 ;  /* 0x000000064c007c11 */ /* 0x001fca000f8fc8ff */
[----:B------:R-:W-:-:S05]  /*1ed0*/  IMAD R0, R0, c[0x0][0x168], RZ ;  /* 0x00005a0000007a24 */ /* 0x000fca00078e02ff */
[----:B------:R-:W-:-:S05]  /*1ee0*/  LEA.HI R0, R0, R3, RZ, 0x1d ;  /* 0x0000000300007211 */ /* 0x000fca00078fe8ff */
[----:B------:R-:W-:-:S04]  /*1ef0*/  @P3 IMAD.WIDE.U32 R2, R0, R5, c[0x0][0x220] ;  /* 0x0000880000023625 */ /* 0x000fc800078e0005 */
[C---:B------:R-:W-:Y:S01]  /*1f00*/  @P3 IMAD.WIDE.U32 R4, R0.reuse, R5, c[0x0][0x228] ;  /* 0x00008a0000043625 */ /* 0x040fe200078e0005 */
[----:B------:R0:W-:Y:S01]  /*1f10*/  @P3 STG.E.128 [R2.64], R44 ;  /* 0x0000002c02003986 */ /* 0x0001e2000c101d04 */
[----:B------:R-:W-:-:S03]  /*1f20*/  @P3 IADD3 R0, R0, 0x80, RZ ;  /* 0x0000008000003810 */ /* 0x000fc60007ffe0ff */
[----:B------:R0:W-:Y:S04]  /*1f30*/  @P3 STG.E.128 [R2.64+0x10], R48 ;  /* 0x0000103002003986 */ /* 0x0001e8000c101d04 */
[----:B------:R0:W-:Y:S04]  /*1f40*/  @P3 STG.E.128 [R4.64], R24 ;  /* 0x0000001804003986 */ /* 0x0001e8000c101d04 */
[----:B------:R0:W-:Y:S01]  /*1f50*/  @P3 STG.E.128 [R4.64+0x10], R28 ;  /* 0x0000101c04003986 */ /* 0x0001e2000c101d04 */
[----:B------:R-:W-:Y:S05]  /*1f60*/  @!P4 EXIT ;  /* 0x000000000000c94d */ /* 0x000fea0003800000 */
[----:B0-----:R-:W-:-:S05]  /*1f70*/  MOV R5, 0x20 ;  /* 0x0000002000057802 */ /* 0x001fca0000000f00 */
[----:B------:R-:W-:-:S04]  /*1f80*/  IMAD.WIDE.U32 R2, R0, R5, c[0x0][0x220] ;  /* 0x0000880000027625 */ /* 0x000fc800078e0005 */
[----:B------:R-:W-:Y:S01]  /*1f90*/  IMAD.WIDE.U32 R4, R0, R5, c[0x0][0x228] ;  /* 0x00008a0000047625 */ /* 0x000fe200078e0005 */
[----:B------:R-:W-:Y:S04]  /*1fa0*/  STG.E.128 [R2.64], R36 ;  /* 0x0000002402007986 */ /* 0x000fe8000c101d04 */
[----:B------:R-:W-:Y:S04]  /*1fb0*/  STG.E.128 [R2.64+0x10], R64 ;  /* 0x0000104002007986 */ /* 0x000fe8000c101d04 */
[----:B------:R-:W-:Y:S04]  /*1fc0*/  STG.E.128 [R4.64], R60 ;  /* 0x0000003c04007986 */ /* 0x000fe8000c101d04 */
[----:B------:R-:W-:Y:S01]  /*1fd0*/  STG.E.128 [R4.64+0x10], R52 ;  /* 0x0000103404007986 */ /* 0x000fe2000c101d04 */
[----:B------:R-:W-:Y:S05]  /*1fe0*/  EXIT ;  /* 0x000000000000794d */ /* 0x000fea0003800000 */
.L_x_31:
[----:B------:R-:W-:Y:S01]  /*1ff0*/  HFMA2.MMA R116, -RZ, RZ, 0, 9.5367431640625e-07 ;  /* 0x00000010ff747435 */ /* 0x000fe200000001ff */
[----:B------:R-:W-:Y:S01]  /*2000*/  IMAD.MOV.U32 R71, RZ, RZ, R113 ;  /* 0x000000ffff477224 */ /* 0x000fe200078e0071 */
[----:B------:R-:W-:Y:S01]  /*2010*/  MOV R118, 0xffffffff ;  /* 0xffffffff00767802 */ /* 0x000fe20000000f00 */
[----:B------:R-:W-:Y:S01]  /*2020*/  IMAD.MOV.U32 R97, RZ, RZ, 0x1f ;  /* 0x0000001fff617424 */ /* 0x000fe200078e00ff */
[----:B------:R-:W-:-:S02]  /*2030*/  MOV R68, 0x2050 ;  /* 0x0000205000447802 */ /* 0x000fc40000000f00 */
[----:B-----5:R-:W-:Y:S05]  /*2040*/  CALL.REL.NOINC `($__internal_2_$__cuda_sm70_shflsync_down_p) ;  /* 0x0000045000007944 */ /* 0x020fea0003c00000 */
[----:B-1----:R-:W-:Y:S01]  /*2050*/  IMAD.MOV.U32 R70, RZ, RZ, R97 ;  /* 0x000000ffff467224 */ /* 0x002fe200078e0061 */
[----:B0-----:R-:W-:Y:S05]  /*2060*/  BRA `(.L_x_38) ;  /* 0xffffef7000007947 */ /* 0x001fea000383ffff */
.L_x_32:
[----:B------:R-:W-:Y:S01]  /*2070*/  HFMA2.MMA R97, -RZ, RZ, 0, 1.847743988037109375e-06 ;  /* 0x0000001fff617435 */ /* 0x000fe200000001ff */
[----:B------:R-:W-:Y:S01]  /*2080*/  MOV R71, R114 ;  /* 0x0000007200477202 */ /* 0x000fe20000000f00 */
[----:B------:R-:W-:Y:S01]  /*2090*/  IMAD.MOV.U32 R116, RZ, RZ, 0x10 ;  /* 0x00000010ff747424 */ /* 0x000fe200078e00ff */
[----:B------:R-:W-:Y:S01]  /*20a0*/  MOV R68, 0x20d0 ;  /* 0x000020d000447802 */ /* 0x000fe20000000f00 */
[----:B------:R-:W-:-:S02]  /*20b0*/  IMAD.MOV.U32 R118, RZ, RZ, -0x1 ;  /* 0xffffffffff767424 */ /* 0x000fc400078e00ff */
[----:B01---5:R-:W-:Y:S05]  /*20c0*/  CALL.REL.NOINC `($__internal_2_$__cuda_sm70_shflsync_down_p) ;  /* 0x000003d000007944 */ /* 0x023fea0003c00000 */
[----:B------:R-:W-:Y:S01]  /*20d0*/  FADD.FTZ R113, R70, R113 ;  /* 0x0000007146717221 */ /* 0x000fe20000010000 */
[----:B0-----:R-:W-:Y:S01]  /*20e0*/  MOV R116, 0x8 ;  /* 0x0000000800747802 */ /* 0x001fe20000000f00 */
[----:B-1----:R-:W-:Y:S01]  /*20f0*/  FADD.FTZ R114, R114, R97 ;  /* 0x0000006172727221 */ /* 0x002fe20000010000 */
[----:B------:R-:W-:Y:S01]  /*2100*/  MOV R118, 0xffffffff ;  /* 0xffffffff00767802 */ /* 0x000fe20000000f00 */
[----:B------:R-:W-:Y:S01]  /*2110*/  IMAD.MOV.U32 R97, RZ, RZ, 0x1f ;  /* 0x0000001fff617424 */ /* 0x000fe200078e00ff */
[----:B------:R-:W-:Y:S01]  /*2120*/  MOV R68, 0x2150 ;  /* 0x0000215000447802 */ /* 0x000fe20000000f00 */
[----:B------:R-:W-:-:S02]  /*2130*/  IMAD.MOV.U32 R71, RZ, RZ, R113 ;  /* 0x000000ffff477224 */ /* 0x000fc400078e0071 */
[----:B------:R-:W-:Y:S05]  /*2140*/  CALL.REL.NOINC `($__internal_2_$__cuda_sm70_shflsync_down_p) ;  /* 0x0000035000007944 */ /* 0x000fea0003c00000 */
[----:B0-----:R-:W-:Y:S01]  /*2150*/  HFMA2.MMA R116, -RZ, RZ, 0, 4.76837158203125e-07 ;  /* 0x00000008ff747435 */ /* 0x001fe200000001ff */
[----:B-1----:R-:W-:Y:S01]  /*2160*/  MOV R70, R97 ;  /* 0x0000006100467202 */ /* 0x002fe20000000f00 */
[----:B------:R-:W-:Y:S01]  /*2170*/  IMAD.MOV.U32 R71, RZ, RZ, R114 ;  /* 0x000000ffff477224 */ /* 0x000fe200078e0072 */
[----:B------:R-:W-:Y:S01]  /*2180*/  MOV R118, 0xffffffff ;  /* 0xffffffff00767802 */ /* 0x000fe20000000f00 */
[----:B------:R-:W-:Y:S01]  /*2190*/  IMAD.MOV.U32 R97, RZ, RZ, 0x1f ;  /* 0x0000001fff617424 */ /* 0x000fe200078e00ff */
[----:B------:R-:W-:-:S02]  /*21a0*/  MOV R68, 0x21c0 ;  /* 0x000021c000447802 */ /* 0x000fc40000000f00 */
[----:B------:R-:W-:Y:S05]  /*21b0*/  CALL.REL.NOINC `($__internal_2_$__cuda_sm70_shflsync_down_p) ;  /* 0x000002e000007944 */ /* 0x000fea0003c00000 */
[----:B------:R-:W-:Y:S01]  /*21c0*/  FADD.FTZ R113, R70, R113 ;  /* 0x0000007146717221 */ /* 0x000fe20000010000 */
[----:B------:R-:W-:Y:S01]  /*21d0*/  MOV R68, 0x2240 ;  /* 0x0000224000447802 */ /* 0x000fe20000000f00 */
[----:B-1----:R-:W-:Y:S01]  /*21e0*/  FADD.FTZ R114, R114, R97 ;  /* 0x0000006172727221 */ /* 0x002fe20000010000 */
[----:B------:R-:W-:Y:S01]  /*21f0*/  HFMA2.MMA R97, -RZ, RZ, 0, 1.847743988037109375e-06 ;  /* 0x0000001fff617435 */ /* 0x000fe200000001ff */
[----:B0-----:R-:W-:Y:S01]  /*2200*/  IMAD.MOV.U32 R116, RZ, RZ, 0x4 ;  /* 0x00000004ff747424 */ /* 0x001fe200078e00ff */
[----:B------:R-:W-:Y:S01]  /*2210*/  MOV R71, R113 ;  /* 0x0000007100477202 */ /* 0x000fe20000000f00 */
[----:B------:R-:W-:-:S03]  /*2220*/  IMAD.MOV.U32 R118, RZ, RZ, -0x1 ;  /* 0xffffffffff767424 */ /* 0x000fc600078e00ff */
[----:B------:R-:W-:Y:S05]  /*2230*/  CALL.REL.NOINC `($__internal_2_$__cuda_sm70_shflsync_down_p) ;  /* 0x0000026000007944 */ /* 0x000fea0003c00000 */
[----:B0-----:R-:W-:Y:S01]  /*2240*/  HFMA2.MMA R116, -RZ, RZ, 0, 2.384185791015625e-07 ;  /* 0x00000004ff747435 */ /* 0x001fe200000001ff */
[----:B-1----:R-:W-:Y:S01]  /*2250*/  IMAD.MOV.U32 R70, RZ, RZ, R97 ;  /* 0x000000ffff467224 */ /* 0x002fe200078e0061 */
[----:B------:R-:W-:Y:S01]  /*2260*/  MOV R71, R114 ;  /* 0x0000007200477202 */ /* 0x000fe20000000f00 */
[----:B------:R-:W-:Y:S01]  /*2270*/  IMAD.MOV.U32 R97, RZ, RZ, 0x1f ;  /* 0x0000001fff617424 */ /* 0x000fe200078e00ff */
[----:B------:R-:W-:-:S02]  /*2280*/  MOV R118, 0xffffffff ;  /* 0xffffffff00767802 */ /* 0x000fc40000000f00 */
[----:B------:R-:W-:Y:S02]  /*2290*/  MOV R68, 0x22b0 ;  /* 0x000022b000447802 */ /* 0x000fe40000000f00 */
[----:B------:R-:W-:Y:S05]  /*22a0*/  CALL.REL.NOINC `($__internal_2_$__cuda_sm70_shflsync_down_p) ;  /* 0x000001f000007944 */ /* 0x000fea0003c00000 */
[----:B------:R-:W-:Y:S01]  /*22b0*/  FADD.FTZ R113, R70, R113 ;  /* 0x0000007146717221 */ /* 0x000fe20000010000 */
[----:B0-----:R-:W-:Y:S01]  /*22c0*/  HFMA2.MMA R116, -RZ, RZ, 0, 1.1920928955078125e-07 ;  /* 0x00000002ff747435 */ /* 0x001fe200000001ff */
[----:B-1----:R-:W-:Y:S01]  /*22d0*/  FADD.FTZ R74, R114, R97 ;  /* 0x00000061724a7221 */ /* 0x002fe20000010000 */
[----:B------:R-:W-:Y:S01]  /*22e0*/  MOV R118, 0xffffffff ;  /* 0xffffffff00767802 */ /* 0x000fe20000000f00 */
[----:B------:R-:W-:Y:S01]  /*22f0*/  IMAD.MOV.U32 R97, RZ, RZ, 0x1f ;  /* 0x0000001fff617424 */ /* 0x000fe200078e00ff */
[----:B------:R-:W-:Y:S02]  /*2300*/  MOV R71, R113 ;  /* 0x0000007100477202 */ /* 0x000fe40000000f00 */
[----:B------:R-:W-:Y:S02]  /*2310*/  MOV R68, 0x2330 ;  /* 0x0000233000447802 */ /* 0x000fe40000000f00 */
[----:B------:R-:W-:Y:S05]  /*2320*/  CALL.REL.NOINC `($__internal_2_$__cuda_sm70_shflsync_down_p) ;  /* 0x0000017000007944 */ /* 0x000fea0003c00000 */
[----:B0-----:R-:W-:Y:S01]  /*2330*/  HFMA2.MMA R116, -RZ, RZ, 0, 1.1920928955078125e-07 ;  /* 0x00000002ff747435 */ /* 0x001fe200000001ff */
[----:B-1----:R-:W-:Y:S01]  /*2340*/  IMAD.MOV.U32 R70, RZ, RZ, R97 ;  /* 0x000000ffff467224 */ /* 0x002fe200078e0061 */
[----:B------:R-:W-:Y:S01]  /*2350*/  MOV R71, R74 ;  /* 0x0000004a00477202 */ /* 0x000fe20000000f00 */
[----:B------:R-:W-:Y:S01]  /*2360*/  IMAD.MOV.U32 R97, RZ, RZ, 0x1f ;  /* 0x0000001fff617424 */ /* 0x000fe200078e00ff */
[----:B------:R-:W-:-:S02]  /*2370*/  MOV R118, 0xffffffff ;  /* 0xffffffff00767802 */ /* 0x000fc40000000f00 */
[----:B------:R-:W-:Y:S02]  /*2380*/  MOV R68, 0x23a0 ;  /* 0x000023a000447802 */ /* 0x000fe40000000f00 */
[----:B------:R-:W-:Y:S05]  /*2390*/  CALL.REL.NOINC `($__internal_2_$__cuda_sm70_shflsync_down_p) ;  /* 0x0000010000007944 */ /* 0x000fea0003c00000 */
[----:B------:R-:W-:Y:S01]  /*23a0*/  FADD.FTZ R72, R70, R113 ;  /* 0x0000007146487221 */ /* 0x000fe20000010000 */
[----:B0-----:R-:W-:Y:S01]  /*23b0*/  HFMA2.MMA R116, -RZ, RZ, 0, 5.9604644775390625e-08 ;  /* 0x00000001ff747435 */ /* 0x001fe200000001ff */
[----:B-1----:R-:W-:Y:S01]  /*23c0*/  FADD.FTZ R74, R74, R97 ;  /* 0x000000614a4a7221 */ /* 0x002fe20000010000 */
[----:B------:R-:W-:Y:S01]  /*23d0*/  MOV R118, 0xffffffff ;  /* 0xffffffff00767802 */ /* 0x000fe20000000f00 */
[----:B------:R-:W-:Y:S01]  /*23e0*/  IMAD.MOV.U32 R97, RZ, RZ, 0x1f ;  /* 0x0000001fff617424 */ /* 0x000fe200078e00ff */
[----:B------:R-:W-:Y:S02]  /*23f0*/  MOV R71, R72 ;  /* 0x0000004800477202 */ /* 0x000fe40000000f00 */
[----:B------:R-:W-:Y:S02]  /*2400*/  MOV R68, 0x2420 ;  /* 0x0000242000447802 */ /* 0x000fe40000000f00 */
[----:B------:R-:W-:Y:S05]  /*2410*/  CALL.REL.NOINC `($__internal_2_$__cuda_sm70_shflsync_down_p) ;  /* 0x0000008000007944 */ /* 0x000fea0003c00000 */
[----:B0-----:R-:W-:Y:S01]  /*2420*/  HFMA2.MMA R116, -RZ, RZ, 0, 5.9604644775390625e-08 ;  /* 0x00000001ff747435 */ /* 0x001fe200000001ff */
[----:B-1----:R-:W-:Y:S01]  /*2430*/  IMAD.MOV.U32 R75, RZ, RZ, R97 ;  /* 0x000000ffff4b7224 */ /* 0x002fe200078e0061 */
[----:B------:R-:W-:Y:S01]  /*2440*/  MOV R71, R74 ;  /* 0x0000004a00477202 */ /* 0x000fe20000000f00 */
[----:B------:R-:W-:Y:S01]  /*2450*/  IMAD.MOV.U32 R97, RZ, RZ, 0x1f ;  /* 0x0000001fff617424 */ /* 0x000fe200078e00ff */
[----:B------:R-:W-:-:S02]  /*2460*/  MOV R118, 0xffffffff ;  /* 0xffffffff00767802 */ /* 0x000fc40000000f00 */
[----:B------:R-:W-:Y:S02]  /*2470*/  MOV R68, 0x2490 ;  /* 0x0000249000447802 */ /* 0x000fe40000000f00 */
[----:B------:R-:W-:Y:S05]  /*2480*/  CALL.REL.NOINC `($__internal_2_$__cuda_sm70_shflsync_down_p) ;  /* 0x0000001000007944 */ /* 0x000fea0003c00000 */
[----:B01----:R-:W-:Y:S05]  /*2490*/  BRA `(.L_x_39) ;  /* 0xffffec6000007947 */ /* 0x003fea000383ffff */
        .weak           $__internal_2_$__cuda_sm70_shflsync_down_p
        .type           $__internal_2_$__cuda_sm70_shflsync_down_p,@function
        .size           $__internal_2_$__cuda_sm70_shflsync_down_p,(.L_x_1765 - $__internal_2_$__cuda_sm70_shflsync_down_p)
$__internal_2_$__cuda_sm70_shflsync_down_p:
[----:B------:R-:W-:Y:S01]  /*24a0*/  HFMA2.MMA R69, -RZ, RZ, 0, 0 ;  /* 0x00000000ff457435 */ /* 0x000fe200000001ff */
[----:B------:R-:W-:Y:S04]  /*24b0*/  WARPSYNC R118 ;  /* 0x0000007600007348 */ /* 0x000fe80003800000 */
[----:B------:R0:W1:Y:S01]  /*24c0*/  SHFL.DOWN PT, R97, R71, R116, R97 ;  /* 0x0800007447617389 */ /* 0x00006200000e0061 */
[----:B------:R-:W-:Y:S05]  /*24d0*/  RET.REL.NODEC R68 `(_ZN10layer_norm31ln_parallel_residual_bwd_kernelINS_13Kernel_traitsI13__nv_bfloat16S2_S2_S2_fjLj2048ELj1ELj1ELj4ELj16ENS_18Kernel_traits_baseILj2048ES2_S2_S2_S2_fjLj128EEEEELb0ELb1ELb0EEEvNS_9BwdParamsE) ;  /* 0xffffdb2044007950 */ /* 0x000fea0003c3ffff */
.L_x_40:
        /* <DEDUP_REMOVED lines=10> */
.L_x_1765:


//--------------------- .text._ZN10layer_norm31ln_parallel_residual_bwd_kernelINS_13Kernel_traitsI13__nv_bfloat16S2_S2_S2_fjLj2048ELj1ELj1ELj4ELj16ENS_18Kernel_traits_baseILj2048ES2_S2_S2_S2_fjLj128EEEEELb0ELb1ELb1EEEvNS_9BwdParamsE --------------------------
	.section	.text._ZN10layer_norm31ln_parallel_residual_bwd_kernelINS_13Kernel_traitsI13__nv_bfloat16S2_S2_S2_fjLj2048ELj1ELj1ELj4ELj16ENS_18Kernel_traits_baseILj2048ES2_S2_S2_S2_fjLj128EEEEELb0ELb1ELb1EEEvNS_9BwdParamsE,"ax",@progbits
	.sectioninfo	@"SHI_REGISTERS=122"
	.align	128
        .global         _ZN10layer_norm31ln_parallel_residual_bwd_kernelINS_13Kernel_traitsI13__nv_bfloat16S2_S2_S2_fjLj2048ELj1ELj1ELj4ELj16ENS_18Kernel_traits_baseILj2048ES2_S2_S2_S2_fjLj128EEEEELb0ELb1ELb1EEEvNS_9BwdParamsE
        .type           _ZN10layer_norm31ln_parallel_residual_bwd_kernelINS_13Kernel_traitsI13__nv_bfloat16S2_S2_S2_fjLj2048ELj1ELj1ELj4ELj16ENS_18Kernel_traits_baseILj2048ES2_S2_S2_S2_fjLj128EEEEELb0ELb1ELb1EEEvNS_9BwdParamsE,@function
        .size           _ZN10layer_norm31ln_parallel_residual_bwd_kernelINS_13Kernel_traitsI13__nv_bfloat16S2_S2_S2_fjLj2048ELj1ELj1ELj4ELj16ENS_18Kernel_traits_baseILj2048ES2_S2_S2_S2_fjLj128EEEEELb0ELb1ELb1EEEvNS_9BwdParamsE,(.L_x_1766 - _ZN10layer_norm31ln_parallel_residual_bwd_kernelINS_13Kernel_traitsI13__nv_bfloat16S2_S2_S2_fjLj2048ELj1ELj1ELj4ELj16ENS_18Kernel_traits_baseILj2048ES2_S2_S2_S2_fjLj128EEEEELb0ELb1ELb1EEEvNS_9BwdParamsE)
        .other          _ZN10layer_norm31ln_parallel_residual_bwd_kernelINS_13Kernel_traitsI13__nv_bfloat16S2_S2_S2_fjLj2048ELj1ELj1ELj4ELj16ENS_18Kernel_traits_baseILj2048ES2_S2_S2_S2_fjLj128EEEEELb0ELb1ELb1EEEvNS_9BwdParamsE,@"STO_CUDA_ENTRY STV_DEFAULT"
_ZN10layer_norm31ln_parallel_residual_bwd_kernelINS_13Kernel_traitsI13__nv_bfloat16S2_S2_S2_fjLj2048ELj1ELj1ELj4ELj16ENS_18Kernel_traits_baseILj2048ES2_S2_S2_S2_fjLj128EEEEELb0ELb1ELb1EEEvNS_9BwdParamsE:
.text._ZN10layer_norm31ln_parallel_residual_bwd_kernelINS_13Kernel_traitsI13__nv_bfloat16S2_S2_S2_fjLj2048ELj1ELj1ELj4ELj16ENS_18Kernel_traits_baseILj2048ES2_S2_S2_S2_fjLj128EEEEELb0ELb1ELb1EEEvNS_9BwdParamsE:
        /* <DEDUP_REMOVED lines=25> */
.L_x_41:
[----:B------:R-:W-:-:S10]  /*0190*/  HFMA2.MMA R9, -RZ, RZ, 0, 9.5367431640625e-07 ;  /* 0x00000010ff097435 */ /* 0x000fd400000001ff */
[----:B------:R-:W-:-:S05]  /*01a0*/  IMAD.WIDE.U32 R8, R2, R9, c[0x0][0x1b0] ;  /* 0x00006c0002087625 */ /* 0x000fca00078e0009 */
[----:B------:R-:W2:Y:S04]  /*01b0*/  LDG.E.128 R12, [R8.64] ;  /* 0x00000004080c7981 */ /* 0x000ea8000c1e1d00 */
[----:B------:R-:W3:Y:S01]  /*01c0*/  LDG.E.128 R4, [R8.64+0x800] ;  /* 0x0008000408047981 */ /* 0x000ee2000c1e1d00 */
[----:B------:R-:W-:Y:S01]  /*01d0*/  HFMA2.MMA R75, -RZ, RZ, 0, 0 ;  /* 0x00000000ff4b7435 */ /* 0x000fe200000001ff */
[----:B------:R-:W-:Y:S01]  /*01e0*/  MOV R94, 0x1 ;  /* 0x00000001005e7802 */ /* 0x000fe20000000f00 */
        /* <DEDUP_REMOVED lines=16> */
[----:B--2---:R-:W-:-:S02]  /*02f0*/  PRMT R83, RZ, 0x5410, R12 ;  /* 0x00005410ff537816 */ /* 0x004fc4000000000c */
[----:B------:R-:W-:Y:S02]  /*0300*/  PRMT R82, RZ, 0x7610, R12 ;  /* 0x00007610ff527816 */ /* 0x000fe4000000000c */
[--C-:B------:R-:W-:Y:S02]  /*0310*/  PRMT R81, RZ, 0x5410, R13.reuse ;  /* 0x00005410ff517816 */ /* 0x100fe4000000000d */
[----:B------:R-:W-:Y:S02]  /*0320*/  PRMT R80, RZ, 0x7610, R13 ;  /* 0x00007610ff507816 */ /* 0x000fe4000000000d */
[--C-:B------:R-:W-:Y:S02]  /*0330*/  PRMT R79, RZ, 0x5410, R14.reuse ;  /* 0x00005410ff4f7816 */ /* 0x100fe4000000000e */
[----:B------:R-:W-:Y:S02]  /*0340*/  PRMT R78, RZ, 0x7610, R14 ;  /* 0x00007610ff4e7816 */ /* 0x000fe4000000000e */
[----:B------:R-:W-:-:S02]  /*0350*/  PRMT R77, RZ, 0x5410, R15 ;  /* 0x00005410ff4d7816 */ /* 0x000fc4000000000f */
[----:B------:R-:W-:Y:S02]  /*0360*/  PRMT R76, RZ, 0x7610, R15 ;  /* 0x00007610ff4c7816 */ /* 0x000fe4000000000f */
[--C-:B---3--:R-:W-:Y:S02]  /*0370*/  PRMT R74, RZ, 0x5410, R4.reuse ;  /* 0x00005410ff4a7816 */ /* 0x108fe40000000004 */
[----:B------:R-:W-:Y:S02]  /*0380*/  PRMT R85, RZ, 0x7610, R4 ;  /* 0x00007610ff557816 */ /* 0x000fe40000000004 */
[--C-:B------:R-:W-:Y:S02]  /*0390*/  PRMT R86, RZ, 0x5410, R5.reuse ;  /* 0x00005410ff567816 */ /* 0x100fe40000000005 */
[----:B------:R-:W-:Y:S02]  /*03a0*/  PRMT R87, RZ, 0x7610, R5 ;  /* 0x00007610ff577816 */ /* 0x000fe40000000005 */
[----:B------:R-:W-:-:S02]  /*03b0*/  PRMT R88, RZ, 0x5410, R6 ;  /* 0x00005410ff587816 */ /* 0x000fc40000000006 */
[----:B------:R-:W-:Y:S02]  /*03c0*/  PRMT R89, RZ, 0x7610, R6 ;  /* 0x00007610ff597816 */ /* 0x000fe40000000006 */
[--C-:B------:R-:W-:Y:S02]  /*03d0*/  PRMT R90, RZ, 0x5410, R7.reuse ;  /* 0x00005410ff5a7816 */ /* 0x100fe40000000007 */
[----:B------:R-:W-:Y:S02]  /*03e0*/  PRMT R91, RZ, 0x7610, R7 ;  /* 0x00007610ff5b7816 */ /* 0x000fe40000000007 */
.L_x_46:
[----:B------:R-:W-:Y:S01]  /*03f0*/  IMAD R20, R84, c[0x0][0x168], RZ ;  /* 0x00005a0054147a24 */ /* 0x000fe200078e02ff */
[----:B------:R-:W-:-:S04]  /*0400*/  MOV R62, 0x10 ;  /* 0x00000010003e7802 */ /* 0x000fc80000000f00 */
[----:B------:R-:W-:-:S04]  /*0410*/  SHF.R.S32.HI R21, RZ, 0x1f, R20 ;  /* 0x0000001fff157819 */ /* 0x000fc80000011414 */
[----:B------:R-:W-:Y:S02]  /*0420*/  LEA.HI R21, R21, R20, RZ, 0x3 ;  /* 0x0000001415157211 */ /* 0x000fe400078f18ff */
[----:B------:R-:W-:Y:S02]  /*0430*/  MOV R67, 0x4 ;  /* 0x0000000400437802 */ /* 0x000fe40000000f00 */
[----:B------:R-:W-:-:S03]  /*0440*/  LEA.HI.SX32 R93, R21, R2, 0x1d ;  /* 0x00000002155d7211 */ /* 0x000fc600078feaff */
[----:B------:R-:W-:Y:S01]  /*0450*/  IMAD.WIDE R70, R84, R67, c[0x0][0x1a0] ;  /* 0x0000680054467625 */ /* 0x000fe200078e0243 */
[----:B------:R-:W-:-:S03]  /*0460*/  IADD3 R92, R93, 0x80, RZ ;  /* 0x000000805d5c7810 */ /* 0x000fc60007ffe0ff */
[CC--:B------:R-:W-:Y:S01]  /*0470*/  IMAD.WIDE.U32 R20, R93.reuse, R62.reuse, c[0x0][0x188] ;  /* 0x000062005d147625 */ /* 0x0c0fe200078e003e */
[----:B------:R-:W2:Y:S03]  /*0480*/  LDG.E R95, [R70.64] ;  /* 0x00000004465f7981 */ /* 0x000ea6000c1e1900 */
[-C--:B------:R-:W-:Y:S02]  /*0490*/  IMAD.WIDE.U32 R24, R93, R62.reuse, c[0x0][0x208] ;  /* 0x000082005d187625 */ /* 0x080fe400078e003e */
[----:B------:R-:W3:Y:S02]  /*04a0*/  LDG.E.128 R20, [R20.64] ;  /* 0x0000000414147981 */ /* 0x000ee4000c1e1d00 */
[----:B------:R-:W-:Y:S02]  /*04b0*/  IMAD.WIDE.U32 R28, R92, R62, c[0x0][0x188] ;  /* 0x000062005c1c7625 */ /* 0x000fe400078e003e */
[----:B------:R-:W4:Y:S02]  /*04c0*/  LDG.E.128 R24, [R24.64] ;  /* 0x0000000418187981 */ /* 0x000f24000c1e1d00 */
[----:B------:R-:W-:-:S02]  /*04d0*/  IMAD.WIDE R66, R84, R67, c[0x0][0x1a8] ;  /* 0x00006a0054427625 */ /* 0x000fc400078e0243 */
[----:B------:R-:W4:Y:S02]  /*04e0*/  LDG.E.128 R28, [R28.64] ;  /* 0x000000041c1c7981 */ /* 0x000f24000c1e1d00 */
[----:B------:R-:W-:Y:S02]  /*04f0*/  IMAD.WIDE.U32 R32, R92, R62, c[0x0][0x208] ;  /* 0x000082005c207625 */ /* 0x000fe400078e003e */
[----:B------:R-:W4:Y:S04]  /*0500*/  LDG.E R66, [R66.64] ;  /* 0x0000000442427981 */ /* 0x000f28000c1e1900 */
[----:B------:R-:W4:Y:S01]  /*0510*/  LDG.E.128 R32, [R32.64] ;  /* 0x0000000420207981 */ /* 0x000f22000c1e1d00 */
[----:B------:R-:W-:-:S04]  /*0520*/  ISETP.NE.U32.AND P1, PT, RZ, c[0x0][0x218], PT ;  /* 0x00008600ff007a0c */ /* 0x000fc80003f25070 */
[----:B------:R-:W-:Y:S01]  /*0530*/  ISETP.NE.AND.EX P1, PT, RZ, c[0x0][0x21c], PT, P1 ;  /* 0x00008700ff007a0c */ /* 0x000fe20003f25310 */
[----:B------:R-:W-:Y:S02]  /*0540*/  ULDC.U8 UR6, c[0x0][0x1f0] ;  /* 0x00007c0000067ab9 */ /* 0x000fe40000000000 */
[----:B------:R-:W-:-:S10]  /*0550*/  ISETP.NE.AND P0, PT, RZ, UR6, PT ;  /* 0x00000006ff007c0c */ /* 0x000fd4000bf05270 */
[----:B------:R-:W-:-:S04]  /*0560*/  @P1 IMAD.WIDE.U32 R60, R93, R62, c[0x0][0x218] ;  /* 0x000086005d3c1625 */ /* 0x000fc800078e003e */
[----:B------:R-:W-:Y:S01]  /*0570*/  @P1 IMAD.WIDE.U32 R62, R92, R62, c[0x0][0x218] ;  /* 0x000086005c3e1625 */ /* 0x000fe200078e003e */
[----:B------:R3:W5:Y:S04]  /*0580*/  @P1 LDG.E.128 R4, [R60.64] ;  /* 0x000000043c041981 */ /* 0x000768000c1e1d00 */
[----:B------:R0:W5:Y:S01]  /*0590*/  @P1 LDG.E.128 R8, [R62.64] ;  /* 0x000000043e081981 */ /* 0x000162000c1e1d00 */
[----:B------:R-:W-:Y:S02]  /*05a0*/  IADD3 R84, R84, c[0x0][0x160], RZ ;  /* 0x0000580054547a10 */ /* 0x000fe40007ffe0ff */
[----:B------:R-:W-:Y:S02]  /*05b0*/  LOP3.LUT P4, RZ, R0, 0x1f, RZ, 0xc0, !PT ;  /* 0x0000001f00ff7812 */ /* 0x000fe4000788c0ff */
[----:B------:R-:W-:-:S02]  /*05c0*/  ISETP.GE.AND P2, PT, R84, c[0x0][0x164], PT ;  /* 0x0000590054007a0c */ /* 0x000fc40003f46270 */
[----:B--2---:R-:W-:Y:S02]  /*05d0*/  FSEL R100, R95, RZ, !P0 ;  /* 0x000000ff5f647208 */ /* 0x004fe40004000000 */
[--C-:B---3--:R-:W-:Y:S02]  /*05e0*/  PRMT R61, RZ, 0x5410, R20.reuse ;  /* 0x00005410ff3d7816 */ /* 0x108fe40000000014 */
[----:B------:R-:W-:Y:S02]  /*05f0*/  PRMT R20, RZ, 0x7610, R20 ;  /* 0x00007610ff147816 */ /* 0x000fe40000000014 */
[----:B0-----:R-:W-:Y:S02]  /*0600*/  PRMT R62, RZ, 0x5410, R21 ;  /* 0x00005410ff3e7816 */ /* 0x001fe40000000015 */
[--C-:B------:R-:W-:Y:S01]  /*0610*/  PRMT R115, RZ, 0x5410, R22.reuse ;  /* 0x00005410ff737816 */ /* 0x100fe20000000016 */
[C---:B------:R-:W-:Y:S01]  /*0620*/  FADD.FTZ R61, -R100.reuse, R61 ;  /* 0x0000003d643d7221 */ /* 0x040fe20000010100 */
[----:B------:R-:W-:Y:S01]  /*0630*/  PRMT R22, RZ, 0x7610, R22 ;  /* 0x00007610ff167816 */ /* 0x000fe20000000016 */
[C---:B------:R-:W-:Y:S01]  /*0640*/  FADD.FTZ R63, -R100.reuse, R20 ;  /* 0x00000014643f7221 */ /* 0x040fe20000010100 */
[--C-:B------:R-:W-:Y:S01]  /*0650*/  PRMT R113, RZ, 0x5410, R23.reuse ;  /* 0x00005410ff717816 */ /* 0x100fe20000000017 */
[----:B------:R-:W-:Y:S01]  /*0660*/  FADD.FTZ R117, -R100, R62 ;  /* 0x0000003e64757221 */ /* 0x000fe20000010100 */
[----:B------:R-:W-:-:S02]  /*0670*/  PRMT R111, RZ, 0x7610, R23 ;  /* 0x00007610ff6f7816 */ /* 0x000fc40000000017 */
[--C-:B----4-:R-:W-:Y:S02]  /*0680*/  PRMT R60, RZ, 0x5410, R24.reuse ;  /* 0x00005410ff3c7816 */ /* 0x110fe40000000018 */
[----:B------:R-:W-:Y:S01]  /*0690*/  PRMT R98, RZ, 0x7610, R24 ;  /* 0x00007610ff627816 */ /* 0x000fe20000000018 */
[----:B------:R-:W-:Y:S01]  /*06a0*/  FMUL.FTZ R62, R66, R61 ;  /* 0x0000003d423e7220 */ /* 0x000fe20000410000 */
[----:B------:R-:W-:Y:S02]  /*06b0*/  PRMT R109, RZ, 0x5410, R28 ;  /* 0x00005410ff6d7816 */ /* 0x000fe4000000001c */
[--C-:B------:R-:W-:Y:S02]  /*06c0*/  PRMT R23, RZ, 0x5410, R31.reuse ;  /* 0x00005410ff177816 */ /* 0x100fe4000000001f */
[----:B------:R-:W-:Y:S01]  /*06d0*/  PRMT R24, RZ, 0x7610, R31 ;  /* 0x00007610ff187816 */ /* 0x000fe2000000001f */
[----:B------:R-:W-:Y:S01]  /*06e0*/  FADD.FTZ R31, -R100, R22 ;  /* 0x00000016641f7221 */ /* 0x000fe20000010100 */
[----:B------:R-:W-:-:S02]  /*06f0*/  PRMT R21, RZ, 0x7610, R21 ;  /* 0x00007610ff157816 */ /* 0x000fc40000000015 */
[--C-:B------:R-:W-:Y:S02]  /*0700*/  PRMT R70, RZ, 0x5410, R25.reuse ;  /* 0x00005410ff467816 */ /* 0x100fe40000000019 */
[----:B------:R-:W-:Y:S02]  /*0710*/  PRMT R67, RZ, 0x7610, R25 ;  /* 0x00007610ff437816 */ /* 0x000fe40000000019 */
[--C-:B------:R-:W-:Y:S02]  /*0720*/  PRMT R99, RZ, 0x5410, R29.reuse ;  /* 0x00005410ff637816 */ /* 0x100fe4000000001d */
[----:B------:R-:W-:Y:S01]  /*0730*/  PRMT R103, RZ, 0x7610, R29 ;  /* 0x00007610ff677816 */ /* 0x000fe2000000001d */
[----:B------:R-:W-:Y:S01]  /*0740*/  FMUL.FTZ R63, R66, R63 ;  /* 0x0000003f423f7220 */ /* 0x000fe20000410000 */
[----:B------:R-:W-:Y:S02]  /*0750*/  PRMT R96, RZ, 0x5410, R26 ;  /* 0x00005410ff607816 */ /* 0x000fe4000000001a */
[----:B------:R-:W-:-:S02]  /*0760*/  PRMT R107, RZ, 0x7610, R28 ;  /* 0x00007610ff6b7816 */ /* 0x000fc4000000001c */
[--C-:B------:R-:W-:Y:S02]  /*0770*/  PRMT R29, RZ, 0x5410, R30.reuse ;  /* 0x00005410ff1d7816 */ /* 0x100fe4000000001e */
[----:B------:R-:W-:Y:S01]  /*0780*/  PRMT R25, RZ, 0x7610, R30 ;  /* 0x00007610ff197816 */ /* 0x000fe2000000001e */
[----:B------:R-:W-:Y:S01]  /*0790*/  FADD.FTZ R109, -R100, R109 ;  /* 0x0000006d646d7221 */ /* 0x000fe20000010100 */
[----:B------:R-:W-:Y:S01]  /*07a0*/  PRMT R26, RZ, 0x7610, R26 ;  /* 0x00007610ff1a7816 */ /* 0x000fe2000000001a */
[----:B------:R-:W-:Y:S02]  /*07b0*/  FADD.FTZ R73, R60, R73 ;  /* 0x000000493c497221 */ /* 0x000fe40000010000 */
[-C--:B------:R-:W-:Y:S02]  /*07c0*/  FFMA.FTZ R75, R62, R60.reuse, R75 ;  /* 0x0000003c3e4b7223 */ /* 0x080fe4000001004b */
[----:B------:R-:W-:Y:S01]  /*07d0*/  FMUL.FTZ R31, R66, R31 ;  /* 0x0000001f421f7220 */ /* 0x000fe20000410000 */
[--C-:B------:R-:W-:Y:S01]  /*07e0*/  PRMT R101, RZ, 0x5410, R34.reuse ;  /* 0x00005410ff657816 */ /* 0x100fe20000000022 */
[----:B------:R-:W-:Y:S01]  /*07f0*/  FADD.FTZ R119, -R100, R21 ;  /* 0x0000001564777221 */ /* 0x000fe20000010100 */
[----:B------:R-:W-:Y:S01]  /*0800*/  PRMT R22, RZ, 0x7610, R34 ;  /* 0x00007610ff167816 */ /* 0x000fe20000000022 */
[----:B------:R-:W-:-:S02]  /*0810*/  FMUL.FTZ R60, R83, R60 ;  /* 0x0000003c533c7220 */ /* 0x000fc40000410000 */
[C---:B------:R-:W-:Y:S02]  /*0820*/  FADD.FTZ R21, -R100.reuse, R23 ;  /* 0x0000001764157221 */ /* 0x040fe40000010100 */
[C---:B------:R-:W-:Y:S02]  /*0830*/  FADD.FTZ R115, -R100.reuse, R115 ;  /* 0x0000007364737221 */ /* 0x040fe40000010100 */
[C---:B------:R-:W-:Y:S02]  /*0840*/  FADD.FTZ R113, -R100.reuse, R113 ;  /* 0x0000007164717221 */ /* 0x040fe40000010100 */
[C---:B------:R-:W-:Y:S02]  /*0850*/  FADD.FTZ R111, -R100.reuse, R111 ;  /* 0x0000006f646f7221 */ /* 0x040fe40000010100 */
[C---:B------:R-:W-:Y:S02]  /*0860*/  FADD.FTZ R107, -R100.reuse, R107 ;  /* 0x0000006b646b7221 */ /* 0x040fe40000010100 */
[----:B------:R-:W-:-:S02]  /*0870*/  FADD.FTZ R99, -R100, R99 ;  /* 0x0000006364637221 */ /* 0x000fc40000010100 */
[C---:B------:R-:W-:Y:S02]  /*0880*/  FADD.FTZ R103, -R100.reuse, R103 ;  /* 0x0000006764677221 */ /* 0x040fe40000010100 */
[C---:B------:R-:W-:Y:S02]  /*0890*/  FADD.FTZ R29, -R100.reuse, R29 ;  /* 0x0000001d641d7221 */ /* 0x040fe40000010100 */
[C---:B------:R-:W-:Y:S02]  /*08a0*/  FADD.FTZ R25, -R100.reuse, R25 ;  /* 0x0000001964197221 */ /* 0x040fe40000010100 */
[----:B------:R-:W-:Y:S02]  /*08b0*/  FADD.FTZ R23, -R100, R24 ;  /* 0x0000001864177221 */ /* 0x000fe40000010100 */
[----:B------:R-:W-:Y:S02]  /*08c0*/  FADD.FTZ R69, R98, R69 ;  /* 0x0000004562457221 */ /* 0x000fe40000010000 */
[----:B------:R-:W-:-:S02]  /*08d0*/  FFMA.FTZ R72, R63, R98, R72 ;  /* 0x000000623f487223 */ /* 0x000fc40000010048 */
[----:B------:R-:W-:Y:S02]  /*08e0*/  FMUL.FTZ R34, R82, R98 ;  /* 0x0000006252227220 */ /* 0x000fe40000410000 */
[----:B------:R-:W-:Y:S02]  /*08f0*/  FADD.FTZ R57, R26, R57 ;  /* 0x000000391a397221 */ /* 0x000fe40000010000 */
[-C--:B------:R-:W-:Y:S02]  /*0900*/  FFMA.FTZ R58, R31, R26.reuse, R58 ;  /* 0x0000001a1f3a7223 */ /* 0x080fe4000001003a */
[----:B------:R-:W-:Y:S02]  /*0910*/  FMUL.FTZ R98, R78, R26 ;  /* 0x0000001a4e627220 */ /* 0x000fe40000410000 */
[----:B------:R-:W-:Y:S02]  /*0920*/  FMUL.FTZ R100, R66, R109 ;  /* 0x0000006d42647220 */ /* 0x000fe40000410000 */
[----:B------:R-:W-:-:S02]  /*0930*/  FADD.FTZ R109, RZ, R60 ;  /* 0x0000003cff6d7221 */ /* 0x000fc40000010000 */
[----:B------:R-:W-:Y:S01]  /*0940*/  FFMA.FTZ R26, R62, R60, RZ ;  /* 0x0000003c3e1a7223 */ /* 0x000fe200000100ff */
[--C-:B------:R-:W-:Y:S01]  /*0950*/  PRMT R95, RZ, 0x5410, R32.reuse ;  /* 0x00005410ff5f7816 */ /* 0x100fe20000000020 */
[----:B------:R-:W-:Y:S01]  /*0960*/  FMUL.FTZ R61, R66, R117 ;  /* 0x00000075423d7220 */ /* 0x000fe20000410000 */
[----:B------:R-:W-:Y:S01]  /*0970*/  PRMT R97, RZ, 0x7610, R32 ;  /* 0x00007610ff617816 */ /* 0x000fe20000000020 */
[----:B------:R-:W-:Y:S02]  /*0980*/  FMUL.FTZ R32, R81, R70 ;  /* 0x0000004651207220 */ /* 0x000fe40000410000 */
[----:B------:R-:W-:Y:S02]  /*0990*/  FADD.FTZ R109, R109, R34 ;  /* 0x000000226d6d7221 */ /* 0x000fe40000010000 */
[----:B------:R-:W-:Y:S01]  /*09a0*/  FFMA.FTZ R26, R63, R34, R26 ;  /* 0x000000223f1a7223 */ /* 0x000fe2000001001a */
[--C-:B------:R-:W-:Y:S02]  /*09b0*/  PRMT R71, RZ, 0x5410, R27.reuse ;  /* 0x00005410ff477816 */ /* 0x100fe4000000001b */
[----:B------:R-:W-:-:S02]  /*09c0*/  PRMT R102, RZ, 0x7610, R27 ;  /* 0x00007610ff667816 */ /* 0x000fc4000000001b */
[--C-:B------:R-:W-:Y:S02]  /*09d0*/  PRMT R105, RZ, 0x5410, R33.reuse ;  /* 0x00005410ff697816 */ /* 0x100fe40000000021 */
[----:B------:R-:W-:Y:S01]  /*09e0*/  PRMT R24, RZ, 0x7610, R33 ;  /* 0x00007610ff187816 */ /* 0x000fe20000000021 */
[----:B------:R-:W-:Y:S01]  /*09f0*/  FMUL.FTZ R33, R66, R115 ;  /* 0x0000007342217220 */ /* 0x000fe20000410000 */
[--C-:B------:R-:W-:Y:S01]  /*0a00*/  PRMT R27, RZ, 0x5410, R35.reuse ;  /* 0x00005410ff1b7816 */ /* 0x100fe20000000023 */
[----:B------:R-:W-:Y:S01]  /*0a10*/  FMUL.FTZ R30, R80, R67 ;  /* 0x00000043501e7220 */ /* 0x000fe20000410000 */
[----:B------:R-:W-:Y:S01]  /*0a20*/  PRMT R20, RZ, 0x7610, R35 ;  /* 0x00007610ff147816 */ /* 0x000fe20000000023 */
[----:B------:R-:W-:Y:S02]  /*0a30*/  FMUL.FTZ R35, R66, R119 ;  /* 0x0000007742237220 */ /* 0x000fe40000410000 */
[----:B------:R-:W-:Y:S02]  /*0a40*/  FADD.FTZ R109, R109, R32 ;  /* 0x000000206d6d7221 */ /* 0x000fe40000010000 */
[----:B------:R-:W-:-:S02]  /*0a50*/  FFMA.FTZ R26, R61, R32, R26 ;  /* 0x000000203d1a7223 */ /* 0x000fc4000001001a */
[----:B------:R-:W-:Y:S02]  /*0a60*/  FADD.FTZ R55, R96, R55 ;  /* 0x0000003760377221 */ /* 0x000fe40000010000 */
[-C--:B------:R-:W-:Y:S02]  /*0a70*/  FFMA.FTZ R56, R33, R96.reuse, R56 ;  /* 0x0000006021387223 */ /* 0x080fe40000010038 */
[----:B------:R-:W-:Y:S02]  /*0a80*/  FMUL.FTZ R96, R79, R96 ;  /* 0x000000604f607220 */ /* 0x000fe40000410000 */
[----:B------:R-:W-:Y:S02]  /*0a90*/  FADD.FTZ R109, R109, R30 ;  /* 0x0000001e6d6d7221 */ /* 0x000fe40000010000 */
[----:B------:R-:W-:Y:S02]  /*0aa0*/  FFMA.FTZ R26, R35, R30, R26 ;  /* 0x0000001e231a7223 */ /* 0x000fe4000001001a */
[----:B------:R-:W-:-:S02]  /*0ab0*/  FADD.FTZ R65, R70, R65 ;  /* 0x0000004146417221 */ /* 0x000fc40000010000 */
[----:B------:R-:W-:Y:S02]  /*0ac0*/  FFMA.FTZ R68, R61, R70, R68 ;  /* 0x000000463d447223 */ /* 0x000fe40000010044 */
[----:B------:R-:W-:Y:S02]  /*0ad0*/  FMUL.FTZ R70, R66, R113 ;  /* 0x0000007142467220 */ /* 0x000fe40000410000 */
[----:B------:R-:W-:Y:S02]  /*0ae0*/  FADD.FTZ R109, R109, R96 ;  /* 0x000000606d6d7221 */ /* 0x000fe40000010000 */
[----:B------:R-:W-:Y:S02]  /*0af0*/  FFMA.FTZ R26, R33, R96, R26 ;  /* 0x00000060211a7223 */ /* 0x000fe4000001001a */
[----:B------:R-:W-:Y:S02]  /*0b00*/  FADD.FTZ R59, R67, R59 ;  /* 0x0000003b433b7221 */ /* 0x000fe40000010000 */
[----:B------:R-:W-:-:S02]  /*0b10*/  FFMA.FTZ R64, R35, R67, R64 ;  /* 0x0000004323407223 */ /* 0x000fc40000010040 */
[----:B------:R-:W-:Y:S02]  /*0b20*/  FADD.FTZ R50, R71, R50 ;  /* 0x0000003247327221 */ /* 0x000fe40000010000 */
[----:B------:R-:W-:Y:S02]  /*0b30*/  FMUL.FTZ R67, R66, R111 ;  /* 0x0000006f42437220 */ /* 0x000fe40000410000 */
        /* <DEDUP_REMOVED lines=8> */
[-C--:B------:R-:W-:Y:S02]  /*0bc0*/  FFMA.FTZ R40, R99, R105.reuse, R40 ;  /* 0x0000006963287223 */ /* 0x080fe40000010028 */
[----:B------:R-:W-:-:S02]  /*0bd0*/  FMUL.FTZ R106, R86, R105 ;  /* 0x00000069566a7220 */ /* 0x000fc40000410000 */
[----:B------:R-:W-:Y:S02]  /*0be0*/  FMUL.FTZ R108, R66, R103 ;  /* 0x00000067426c7220 */ /* 0x000fe40000410000 */
[----:B------:R-:W-:Y:S02]  /*0bf0*/  FMUL.FTZ R102, R76, R102 ;  /* 0x000000664c667220 */ /* 0x000fe40000410000 */
[----:B------:R-:W-:Y:S02]  /*0c00*/  FADD.FTZ R105, R28, R71 ;  /* 0x000000471c697221 */ /* 0x000fe40000010000 */
[----:B------:R-:W-:Y:S02]  /*0c10*/  FFMA.FTZ R26, R70, R71, R26 ;  /* 0x00000047461a7223 */ /* 0x000fe4000001001a */
[----:B------:R-:W-:Y:S02]  /*0c20*/  FADD.FTZ R52, R95, R52 ;  /* 0x000000345f347221 */ /* 0x000fe40000010000 */
[----:B------:R-:W-:-:S02]  /*0c30*/  FFMA.FTZ R41, R100, R95, R41 ;  /* 0x0000005f64297223 */ /* 0x000fc40000010029 */
[----:B------:R-:W-:Y:S02]  /*0c40*/  FMUL.FTZ R104, R66, R107 ;  /* 0x0000006b42687220 */ /* 0x000fe40000410000 */
[----:B------:R-:W-:Y:S02]  /*0c50*/  FADD.FTZ R46, R24, R46 ;  /* 0x0000002e182e7221 */ /* 0x000fe40000010000 */
[-C--:B------:R-:W-:Y:S02]  /*0c60*/  FFMA.FTZ R37, R108, R24.reuse, R37 ;  /* 0x000000186c257223 */ /* 0x080fe40000010025 */
[----:B------:R-:W-:Y:S02]  /*0c70*/  FMUL.FTZ R103, R87, R24 ;  /* 0x0000001857677220 */ /* 0x000fe40000410000 */
[----:B------:R-:W-:Y:S02]  /*0c80*/  FMUL.FTZ R95, R74, R95 ;  /* 0x0000005f4a5f7220 */ /* 0x000fe40000410000 */
[----:B------:R-:W-:-:S02]  /*0c90*/  FADD.FTZ R24, R105, R102 ;  /* 0x0000006669187221 */ /* 0x000fc40000010000 */
[----:B------:R-:W-:Y:S02]  /*0ca0*/  FFMA.FTZ R26, R67, R102, R26 ;  /* 0x00000066431a7223 */ /* 0x000fe4000001001a */
[----:B------:R-:W-:Y:S02]  /*0cb0*/  FADD.FTZ R44, R97, R44 ;  /* 0x0000002c612c7221 */ /* 0x000fe40000010000 */
[-C--:B------:R-:W-:Y:S02]  /*0cc0*/  FFMA.FTZ R39, R104, R97.reuse, R39 ;  /* 0x0000006168277223 */ /* 0x080fe40000010027 */
[----:B------:R-:W-:Y:S02]  /*0cd0*/  FMUL.FTZ R97, R85, R97 ;  /* 0x0000006155617220 */ /* 0x000fe40000410000 */
[----:B------:R-:W-:Y:S02]  /*0ce0*/  FADD.FTZ R24, R24, R95 ;  /* 0x0000005f18187221 */ /* 0x000fe40000010000 */
[----:B------:R-:W-:-:S02]  /*0cf0*/  FFMA.FTZ R26, R100, R95, R26 ;  /* 0x0000005f641a7223 */ /* 0x000fc4000001001a */
[----:B------:R-:W-:Y:S02]  /*0d00*/  FMUL.FTZ R105, R66, R29 ;  /* 0x0000001d42697220 */ /* 0x000fe40000410000 */
[----:B------:R-:W-:Y:S02]  /*0d10*/  FADD.FTZ R29, R24, R97 ;  /* 0x00000061181d7221 */ /* 0x000fe40000010000 */
[----:B------:R-:W-:Y:S02]  /*0d20*/  FFMA.FTZ R26, R104, R97, R26 ;  /* 0x00000061681a7223 */ /* 0x000fe4000001001a */
[----:B------:R-:W-:Y:S02]  /*0d30*/  FADD.FTZ R24, R29, R106 ;  /* 0x0000006a1d187221 */ /* 0x000fe40000010000 */
[----:B------:R-:W-:Y:S02]  /*0d40*/  FFMA.FTZ R26, R99, R106, R26 ;  /* 0x0000006a631a7223 */ /* 0x000fe4000001001a */
[----:B------:R-:W-:-:S02]  /*0d50*/  FADD.FTZ R49, R101, R49 ;  /* 0x0000003165317221 */ /* 0x000fc40000010000 */
[-C--:B------:R-:W-:Y:S02]  /*0d60*/  FFMA.FTZ R38, R105, R101.reuse, R38 ;  /* 0x0000006569267223 */ /* 0x080fe40000010026 */
[----:B------:R-:W-:Y:S02]  /*0d70*/  FMUL.FTZ R110, R88, R101 ;  /* 0x00000065586e7220 */ /* 0x000fe40000410000 */
[----:B------:R-:W-:Y:S02]  /*0d80*/  FMUL.FTZ R101, R66, R25 ;  /* 0x0000001942657220 */ /* 0x000fe40000410000 */
[----:B------:R-:W-:Y:S02]  /*0d90*/  FADD.FTZ R25, R24, R103 ;  /* 0x0000006718197221 */ /* 0x000fe40000010000 */
[----:B------:R-:W-:Y:S02]  /*0da0*/  FFMA.FTZ R26, R108, R103, R26 ;  /* 0x000000676c1a7223 */ /* 0x000fe4000001001a */
[----:B------:R-:W-:-:S02]  /*0db0*/  FMUL.FTZ R112, R89, R22 ;  /* 0x0000001659707220 */ /* 0x000fc40000410000 */
[----:B------:R-:W-:Y:S02]  /*0dc0*/  FADD.FTZ R25, R25, R110 ;  /* 0x0000006e19197221 */ /* 0x000fe40000010000 */
[----:B------:R-:W-:Y:S02]  /*0dd0*/  FFMA.FTZ R26, R105, R110, R26 ;  /* 0x0000006e691a7223 */ /* 0x000fe4000001001a */
[----:B------:R-:W-:Y:S02]  /*0de0*/  FMUL.FTZ R107, R66, R21 ;  /* 0x00000015426b7220 */ /* 0x000fe40000410000 */
[----:B------:R-:W-:Y:S02]  /*0df0*/  FMUL.FTZ R114, R90, R27 ;  /* 0x0000001b5a727220 */ /* 0x000fe40000410000 */
[----:B------:R-:W-:Y:S02]  /*0e00*/  FADD.FTZ R25, R25, R112 ;  /* 0x0000007019197221 */ /* 0x000fe40000010000 */
[----:B------:R-:W-:-:S02]  /*0e10*/  FFMA.FTZ R26, R101, R112, R26 ;  /* 0x00000070651a7223 */ /* 0x000fc4000001001a */
        /* <DEDUP_REMOVED lines=8> */
[----:B------:R-:W-:Y:S02]  /*0ea0*/  FADD.FTZ R47, R20, R47 ;  /* 0x0000002f142f7221 */ /* 0x000fe40000010000 */
[C---:B------:R-:W-:Y:S02]  /*0eb0*/  FFMA.FTZ R36, R111.reuse, R20, R36 ;  /* 0x000000146f247223 */ /* 0x040fe40000010024 */
[----:B------:R-:W-:Y:S02]  /*0ec0*/  FADD.FTZ R25, R22, R109 ;  /* 0x0000006d16197221 */ /* 0x000fe40000010000 */
[----:B------:R-:W-:Y:S01]  /*0ed0*/  FFMA.FTZ R27, R111, R109, R26 ;  /* 0x0000006d6f1b7223 */ /* 0x000fe2000001001a */
[----:B------:R-:W-:Y:S05]  /*0ee0*/  BRA.DIV ~URZ, `(.L_x_43) ;  /* 0x000010a27f007947 */ /* 0x000fea000b800000 */
[----:B------:R0:W1:Y:S02]  /*0ef0*/  SHFL.DOWN PT, R22, R25, 0x10, 0x1f ;  /* 0x0a001f0019167f89 */ /* 0x00006400000e0000 */
.L_x_47:
        /* <DEDUP_REMOVED lines=11> */
[----:B0-----:R-:W0:Y:S01]  /*0fb0*/  SHFL.DOWN PT, R25, R22, 0x2, 0x1f ;  /* 0x08401f0016197f89 */ /* 0x001e2200000e0000 */
[----:B--2---:R-:W-:-:S05]  /*0fc0*/  FADD.FTZ R24, R23, R24 ;  /* 0x0000001817187221 */ /* 0x004fca0000010000 */
[----:B------:R-:W1:Y:S01]  /*0fd0*/  SHFL.DOWN PT, R27, R24, 0x2, 0x1f ;  /* 0x08401f00181b7f89 */ /* 0x000e6200000e0000 */
[----:B0-----:R-:W-:-:S05]  /*0fe0*/  FADD.FTZ R25, R22, R25 ;  /* 0x0000001916197221 */ /* 0x001fca0000010000 */
[----:B------:R0:W2:Y:S01]  /*0ff0*/  SHFL.DOWN PT, R28, R25, 0x1, 0x1f ;  /* 0x08201f00191c7f89 */ /* 0x0000a200000e0000 */
[----:B-1----:R-:W-:-:S05]  /*1000*/  FADD.FTZ R27, R24, R27 ;  /* 0x0000001b181b7221 */ /* 0x002fca0000010000 */
[----:B------:R0:W1:Y:S02]  /*1010*/  SHFL.DOWN PT, R20, R27, 0x1, 0x1f ;  /* 0x08201f001b147f89 */ /* 0x00006400000e0000 */
.L_x_48:
[----:B------:R-:W-:Y:S01]  /*1020*/  LOP3.LUT P3, RZ, R94, 0xff, RZ, 0xc0, !PT ;  /* 0x000000ff5eff7812 */ /* 0x000fe2000786c0ff */
[----:B-1----:R-:W-:Y:S01]  /*1030*/  FADD.FTZ R29, R20, R27 ;  /* 0x0000001b141d7221 */ /* 0x002fe20000010000 */
[----:B------:R-:W-:Y:S01]  /*1040*/  PLOP3.LUT P0, PT, PT, PT, PT, 0x80, 0x0 ;  /* 0x000000000000781c */ /* 0x000fe20003f0f070 */
[----:B--2---:R-:W-:Y:S01]  /*1050*/  FADD.FTZ R28, R28, R25 ;  /* 0x000000191c1c7221 */ /* 0x004fe20000010000 */
[----:B------:R-:W-:Y:S01]  /*1060*/  @!P4 PLOP3.LUT P0, PT, P3, PT, PT, 0x80, 0x0 ;  /* 0x000000000000c81c */ /* 0x000fe20001f0f070 */
[----:B------:R-:W-:Y:S01]  /*1070*/  ULDC.U8 UR6, c[0x0][0x1f0] ;  /* 0x00007c0000067ab9 */ /* 0x000fe20000000000 */
[----:B------:R-:W-:-:S04]  /*1080*/  SHF.R.U32.HI R21, RZ, 0x5, R0 ;  /* 0x00000005ff157819 */ /* 0x000fc80000011600 */
[C---:B------:R-:W-:Y:S02]  /*1090*/  @!P4 LOP3.LUT R22, R21.reuse, 0x7fffffc, RZ, 0xc0, !PT ;  /* 0x07fffffc1516c812 */ /* 0x040fe400078ec0ff */
[----:B------:R-:W-:-:S04]  /*10a0*/  LOP3.LUT R113, R21, 0x7fffffc, RZ, 0xc0, !PT ;  /* 0x07fffffc15717812 */ /* 0x000fc800078ec0ff */
[----:B------:R-:W-:Y:S02]  /*10b0*/  @!P3 IADD3 R113, R113, 0x4, RZ ;  /* 0x000000047171b810 */ /* 0x000fe40007ffe0ff */
[----:B------:R-:W-:Y:S02]  /*10c0*/  @!P0 IADD3 R22, R22, 0x4, RZ ;  /* 0x0000000416168810 */ /* 0x000fe40007ffe0ff */
[----:B------:R-:W-:Y:S01]  /*10d0*/  ISETP.NE.AND P0, PT, RZ, UR6, PT ;  /* 0x00000006ff007c0c */ /* 0x000fe2000bf05270 */
[----:B------:R-:W-:Y:S01]  /*10e0*/  WARPSYNC 0xffffffff ;  /* 0xffffffff00007948 */ /* 0x000fe20003800000 */
[----:B------:R-:W-:Y:S01]  /*10f0*/  @!P4 LOP3.LUT R94, R22, 0x3, R21, 0xf8, !PT ;  /* 0x00000003165ec812 */ /* 0x000fe200078ef815 */
[----:B------:R-:W-:-:S04]  /*1100*/  IMAD.SHL.U32 R113, R113, 0x8, RZ ;  /* 0x0000000871717824 */ /* 0x000fc800078e00ff */
[----:B------:R-:W-:Y:S04]  /*1110*/  @!P4 STS.64 [R94.X8+0x2000], R28 ;  /* 0x0020001c5e00c388 */ /* 0x000fe80000008a00 */
[----:B------:R-:W-:Y:S06]  /*1120*/  BAR.SYNC.DEFER_BLOCKING 0x0 ;  /* 0x0000000000007b1d */ /* 0x000fec0000010000 */
[----:B------:R-:W1:Y:S04]  /*1130*/  LDS.128 R20, [R113+0x2000] ;  /* 0x0020000071147984 */ /* 0x000e680000000c00 */
[----:B0-----:R-:W0:Y:S01]  /*1140*/  LDS.128 R24, [R113+0x2010] ;  /* 0x0020100071187984 */ /* 0x001e220000000c00 */
        /* <DEDUP_REMOVED lines=28> */
[----:B------:R-:W-:Y:S02]  /*1310*/  FFMA.FTZ R20, R111, R20, R23 ;  /* 0x000000146f147223 */ /* 0x000fe40000010017 */
[----:B------:R-:W-:Y:S02]  /*1320*/  FADD.FTZ R21, R60, -R21 ;  /* 0x800000153c157221 */ /* 0x000fe40000010000 */
[----:B------:R-:W-:-:S02]  /*1330*/  FADD.FTZ R71, R71, -R70 ;  /* 0x8000004647477221 */ /* 0x000fc40000010000 */
[----:B------:R-:W-:Y:S02]  /*1340*/  FADD.FTZ R23, R102, -R67 ;  /* 0x8000004366177221 */ /* 0x000fe40000010000 */
[----:B------:R-:W-:Y:S01]  /*1350*/  FADD.FTZ R109, R109, -R20 ;  /* 0x800000146d6d7221 */ /* 0x000fe20000010000 */
[--C-:B-----5:R-:W-:Y:S01]  /*1360*/  @P1 PRMT R20, RZ, 0x5410, R7.reuse ;  /* 0x00005410ff141816 */ /* 0x120fe20000000007 */
[C---:B------:R-:W-:Y:S01]  /*1370*/  FMUL.FTZ R28, R66.reuse, R21 ;  /* 0x00000015421c7220 */ /* 0x040fe20000410000 */
[----:B------:R-:W-:Y:S01]  /*1380*/  @P1 PRMT R21, RZ, 0x7610, R7 ;  /* 0x00007610ff151816 */ /* 0x000fe20000000007 */
[C---:B------:R-:W-:Y:S02]  /*1390*/  FMUL.FTZ R71, R66.reuse, R71 ;  /* 0x0000004742477220 */ /* 0x040fe40000410000 */
[----:B------:R-:W-:Y:S02]  /*13a0*/  FMUL.FTZ R94, R66, R23 ;  /* 0x00000017425e7220 */ /* 0x000fe40000410000 */
[----:B------:R-:W-:-:S02]  /*13b0*/  FADD.FTZ R33, R96, -R33 ;  /* 0x8000002160217221 */ /* 0x000fc40000010000 */
[----:B------:R-:W-:Y:S02]  /*13c0*/  FADD.FTZ R31, R98, -R31 ;  /* 0x8000001f621f7221 */ /* 0x000fe40000010000 */
        /* <DEDUP_REMOVED lines=8> */
[----:B------:R-:W-:Y:S01]  /*1450*/  FADD.FTZ R63, R34, -R63 ;  /* 0x8000003f223f7221 */ /* 0x000fe20000010000 */
[----:B------:R-:W-:Y:S01]  /*1460*/  @P0 PRMT R15, R23, 0x7610, R15 ;  /* 0x00007610170f0816 */ /* 0x000fe2000000000f */
[----:B------:R-:W-:Y:S01]  /*1470*/  FADD.FTZ R61, R32, -R61 ;  /* 0x8000003d203d7221 */ /* 0x000fe20000010000 */
[----:B------:R-:W-:Y:S01]  /*1480*/  F2FP.BF16.PACK_AB R23, R94, R71 ;  /* 0x000000475e17723e */ /* 0x000fe200000010ff */
[----:B------:R-:W-:Y:S01]  /*1490*/  FADD.FTZ R35, R30, -R35 ;  /* 0x800000231e237221 */ /* 0x000fe20000010000 */
[----:B------:R-:W-:Y:S01]  /*14a0*/  @P0 PRMT R15, R15, 0x5410, R24 ;  /* 0x000054100f0f0816 */ /* 0x000fe20000000018 */
[----:B------:R-:W-:Y:S01]  /*14b0*/  @P1 FADD.FTZ R67, R67, R20 ;  /* 0x0000001443431221 */ /* 0x000fe20000010000 */
[----:B------:R-:W-:Y:S01]  /*14c0*/  @P1 PRMT R20, RZ, 0x7610, R5 ;  /* 0x00007610ff141816 */ /* 0x000fe20000000005 */
[----:B------:R-:W-:Y:S01]  /*14d0*/  @P1 FADD.FTZ R70, R70, R21 ;  /* 0x0000001546461221 */ /* 0x000fe20000010000 */
[----:B------:R-:W-:Y:S01]  /*14e0*/  @P1 PRMT R21, RZ, 0x5410, R5 ;  /* 0x00005410ff151816 */ /* 0x000fe20000000005 */
[C---:B------:R-:W-:Y:S01]  /*14f0*/  FMUL.FTZ R29, R66.reuse, R63 ;  /* 0x0000003f421d7220 */ /* 0x040fe20000410000 */
[----:B------:R-:W-:Y:S01]  /*1500*/  @P0 F2FP.BF16.PACK_AB R22, RZ, R67 ;  /* 0x00000043ff16023e */ /* 0x000fe200000010ff */
[----:B------:R-:W-:-:S02]  /*1510*/  FMUL.FTZ R62, R66, R61 ;  /* 0x0000003d423e7220 */ /* 0x000fc40000410000 */
[----:B------:R-:W-:Y:S01]  /*1520*/  FMUL.FTZ R63, R66, R35 ;  /* 0x00000023423f7220 */ /* 0x000fe20000410000 */
[----:B------:R-:W-:Y:S01]  /*1530*/  @P0 PRMT R14, R22, 0x7610, R14 ;  /* 0x00007610160e0816 */ /* 0x000fe2000000000e */
[----:B------:R-:W-:Y:S01]  /*1540*/  @P1 FADD.FTZ R62, R62, R21 ;  /* 0x000000153e3e1221 */ /* 0x000fe20000010000 */
[----:B------:R-:W-:Y:S01]  /*1550*/  @P1 PRMT R21, RZ, 0x5410, R4 ;  /* 0x00005410ff151816 */ /* 0x000fe20000000004 */
[----:B------:R-:W-:Y:S01]  /*1560*/  @P1 FADD.FTZ R63, R63, R20 ;  /* 0x000000143f3f1221 */ /* 0x000fe20000010000 */
[----:B------:R-:W-:Y:S01]  /*1570*/  @P1 PRMT R20, RZ, 0x7610, R4 ;  /* 0x00007610ff141816 */ /* 0x000fe20000000004 */
[----:B------:R-:W-:Y:S01]  /*1580*/  FADD.FTZ R95, R95, -R100 ;  /* 0x800000645f5f7221 */ /* 0x000fe20000010000 */
[----:B------:R-:W-:Y:S01]  /*1590*/  F2FP.BF16.PACK_AB R22, R70, R67 ;  /* 0x000000434616723e */ /* 0x000fe200000010ff */
[----:B------:R-:W-:Y:S01]  /*15a0*/  FADD.FTZ R97, R97, -R104 ;  /* 0x8000006861617221 */ /* 0x000fe20000010000 */
[----:B------:R-:W-:Y:S01]  /*15b0*/  @P0 F2FP.BF16.PACK_AB R96, RZ, R63 ;  /* 0x0000003fff60023e */ /* 0x000fe200000010ff */
[----:B------:R-:W-:Y:S01]  /*15c0*/  @P1 FADD.FTZ R28, R28, R21 ;  /* 0x000000151c1c1221 */ /* 0x000fe20000010000 */
[----:B------:R-:W-:Y:S01]  /*15d0*/  @P1 PRMT R21, RZ, 0x5410, R8 ;  /* 0x00005410ff151816 */ /* 0x000fe20000000008 */
[----:B------:R-:W-:Y:S01]  /*15e0*/  @P1 FADD.FTZ R29, R29, R20 ;  /* 0x000000141d1d1221 */ /* 0x000fe20000010000 */
[----:B------:R-:W-:Y:S01]  /*15f0*/  @P1 PRMT R20, RZ, 0x7610, R8 ;  /* 0x00007610ff141816 */ /* 0x000fe20000000008 */
[----:B------:R-:W-:-:S02]  /*1600*/  FMUL.FTZ R30, R66, R95 ;  /* 0x0000005f421e7220 */ /* 0x000fc40000410000 */
[----:B------:R-:W-:Y:S01]  /*1610*/  FMUL.FTZ R31, R66, R97 ;  /* 0x00000061421f7220 */ /* 0x000fe20000410000 */
[----:B------:R-:W-:Y:S01]  /*1620*/  @P0 F2FP.BF16.PACK_AB R97, RZ, R70 ;  /* 0x00000046ff61023e */ /* 0x000fe200000010ff */
        /* <DEDUP_REMOVED lines=8> */
[----:B------:R-:W-:-:S02]  /*16b0*/  FMUL.FTZ R33, R66, R99 ;  /* 0x0000006342217220 */ /* 0x000fc40000410000 */
[----:B------:R-:W-:Y:S02]  /*16c0*/  FMUL.FTZ R34, R66, R103 ;  /* 0x0000006742227220 */ /* 0x000fe40000410000 */
[----:B------:R-:W-:Y:S02]  /*16d0*/  FADD.FTZ R105, R110, -R105 ;  /* 0x800000696e697221 */ /* 0x000fe40000010000 */
[----:B------:R-:W-:Y:S02]  /*16e0*/  FADD.FTZ R101, R112, -R101 ;  /* 0x8000006570657221 */ /* 0x000fe40000010000 */
[----:B------:R-:W-:Y:S01]  /*16f0*/  @P1 FADD.FTZ R33, R33, R20 ;  /* 0x0000001421211221 */ /* 0x000fe20000010000 */
[--C-:B------:R-:W-:Y:S01]  /*1700*/  @P1 PRMT R20, RZ, 0x7610, R10.reuse ;  /* 0x00007610ff141816 */ /* 0x100fe2000000000a */
[----:B------:R-:W-:Y:S01]  /*1710*/  @P1 FADD.FTZ R34, R34, R21 ;  /* 0x0000001522221221 */ /* 0x000fe20000010000 */
[----:B------:R-:W-:Y:S01]  /*1720*/  @P1 PRMT R21, RZ, 0x5410, R10 ;  /* 0x00005410ff151816 */ /* 0x000fe2000000000a */
[----:B------:R-:W-:-:S02]  /*1730*/  FMUL.FTZ R60, R66, R105 ;  /* 0x00000069423c7220 */ /* 0x000fc40000410000 */
[----:B------:R-:W-:Y:S02]  /*1740*/  FMUL.FTZ R35, R66, R101 ;  /* 0x0000006542237220 */ /* 0x000fe40000410000 */
[----:B------:R-:W-:Y:S02]  /*1750*/  FADD.FTZ R107, R114, -R107 ;  /* 0x8000006b726b7221 */ /* 0x000fe40000010000 */
[----:B------:R-:W-:Y:S01]  /*1760*/  @P1 FADD.FTZ R60, R60, R21 ;  /* 0x000000153c3c1221 */ /* 0x000fe20000010000 */
[--C-:B------:R-:W-:Y:S01]  /*1770*/  @P1 PRMT R21, RZ, 0x5410, R11.reuse ;  /* 0x00005410ff151816 */ /* 0x100fe2000000000b */
[----:B------:R-:W-:Y:S01]  /*1780*/  @P1 FADD.FTZ R35, R35, R20 ;  /* 0x0000001423231221 */ /* 0x000fe20000010000 */
[----:B------:R-:W-:Y:S01]  /*1790*/  @P1 PRMT R20, RZ, 0x7610, R11 ;  /* 0x00007610ff141816 */ /* 0x000fe2000000000b */
[C---:B------:R-:W-:Y:S02]  /*17a0*/  FMUL.FTZ R32, R66.reuse, R107 ;  /* 0x0000006b42207220 */ /* 0x040fe40000410000 */
[----:B------:R-:W-:Y:S01]  /*17b0*/  FMUL.FTZ R61, R66, R109 ;  /* 0x0000006d423d7220 */ /* 0x000fe20000410000 */
[----:B------:R-:W-:Y:S01]  /*17c0*/  HFMA2.MMA R66, -RZ, RZ, 0, 9.5367431640625e-07 ;  /* 0x00000010ff427435 */ /* 0x000fe200000001ff */
[----:B------:R-:W-:Y:S01]  /*17d0*/  @P1 FADD.FTZ R32, R32, R21 ;  /* 0x0000001520201221 */ /* 0x000fe20000010000 */
[----:B------:R-:W-:Y:S01]  /*17e0*/  @P0 F2FP.BF16.PACK_AB R21, RZ, R62 ;  /* 0x0000003eff15023e */ /* 0x000fe200000010ff */
[----:B------:R-:W-:Y:S01]  /*17f0*/  @P1 FADD.FTZ R61, R61, R20 ;  /* 0x000000143d3d1221 */ /* 0x000fe20000010000 */
[----:B------:R-:W-:-:S02]  /*1800*/  ISETP.NE.U32.AND P1, PT, RZ, c[0x0][0x250], PT ;  /* 0x00009400ff007a0c */ /* 0x000fc40003f25070 */
[----:B------:R-:W-:Y:S02]  /*1810*/  @P0 F2FP.BF16.PACK_AB R20, RZ, R28 ;  /* 0x0000001cff14023e */ /* 0x000fe400000010ff */
[----:B------:R-:W-:Y:S02]  /*1820*/  ISETP.NE.AND.EX P1, PT, RZ, c[0x0][0x254], PT, P1 ;  /* 0x00009500ff007a0c */ /* 0x000fe40003f25310 */
[----:B------:R-:W-:Y:S01]  /*1830*/  @P0 PRMT R13, R21, 0x7610, R13 ;  /* 0x00007610150d0816 */ /* 0x000fe2000000000d */
[-C--:B------:R-:W-:Y:S01]  /*1840*/  @P0 IMAD.WIDE.U32 R26, R93, R66.reuse, c[0x0][0x258] ;  /* 0x000096005d1a0625 */ /* 0x080fe200078e0042 */
[----:B------:R-:W-:Y:S02]  /*1850*/  @P0 PRMT R12, R20, 0x7610, R12 ;  /* 0x00007610140c0816 */ /* 0x000fe4000000000c */
[----:B------:R-:W-:Y:S01]  /*1860*/  @P0 PRMT R13, R13, 0x5410, R96 ;  /* 0x000054100d0d0816 */ /* 0x000fe20000000060 */
[----:B------:R-:W-:Y:S01]  /*1870*/  IMAD.WIDE.U32 R24, R93, R66, c[0x0][0x248] ;  /* 0x000092005d187625 */ /* 0x000fe200078e0042 */
[----:B------:R-:W-:-:S02]  /*1880*/  @P0 PRMT R12, R12, 0x5410, R95 ;  /* 0x000054100c0c0816 */ /* 0x000fc4000000005f */
[----:B------:R-:W-:Y:S02]  /*1890*/  F2FP.BF16.PACK_AB R21, R63, R62 ;  /* 0x0000003e3f15723e */ /* 0x000fe400000010ff */
[-C--:B------:R-:W-:Y:S01]  /*18a0*/  F2FP.BF16.PACK_AB R20, R29, R28.reuse ;  /* 0x0000001c1d14723e */ /* 0x080fe200000010ff */
[----:B------:R0:W-:Y:S01]  /*18b0*/  @P0 STG.E.128 [R26.64], R12 ;  /* 0x0000000c1a000986 */ /* 0x0001e2000c101d04 */
[----:B------:R-:W-:Y:S02]  /*18c0*/  @P1 F2FP.BF16.PACK_AB R28, RZ, R28 ;  /* 0x0000001cff1c123e */ /* 0x000fe400000010ff */
[----:B------:R-:W-:Y:S01]  /*18d0*/  @P1 F2FP.BF16.PACK_AB R71, RZ, R71 ;  /* 0x00000047ff47123e */ /* 0x000fe200000010ff */
[----:B------:R1:W-:Y:S01]  /*18e0*/  STG.E.128 [R24.64], R20 ;  /* 0x0000001418007986 */ /* 0x0003e2000c101d04 */
[----:B------:R-:W-:Y:S02]  /*18f0*/  @P1 F2FP.BF16.PACK_AB R67, RZ, R67 ;  /* 0x00000043ff43123e */ /* 0x000fe400000010ff */
[----:B------:R-:W-:-:S02]  /*1900*/  @P1 F2FP.BF16.PACK_AB R29, RZ, R29 ;  /* 0x0000001dff1d123e */ /* 0x000fc400000010ff */
[----:B------:R-:W-:Y:S02]  /*1910*/  @P1 PRMT R16, R28, 0x7610, R16 ;  /* 0x000076101c101816 */ /* 0x000fe40000000010 */
[----:B------:R-:W-:Y:S02]  /*1920*/  @P1 F2FP.BF16.PACK_AB R94, RZ, R94 ;  /* 0x0000005eff5e123e */ /* 0x000fe400000010ff */
[----:B------:R-:W-:Y:S02]  /*1930*/  @P1 F2FP.BF16.PACK_AB R70, RZ, R70 ;  /* 0x00000046ff46123e */ /* 0x000fe400000010ff */
[----:B------:R-:W-:Y:S02]  /*1940*/  @P1 F2FP.BF16.PACK_AB R63, RZ, R63 ;  /* 0x0000003fff3f123e */ /* 0x000fe400000010ff */
[----:B------:R-:W-:Y:S02]  /*1950*/  @P1 PRMT R19, R71, 0x7610, R19 ;  /* 0x0000761047131816 */ /* 0x000fe40000000013 */
[----:B0-----:R-:W-:-:S02]  /*1960*/  @P1 F2FP.BF16.PACK_AB R27, RZ, R62 ;  /* 0x0000003eff1b123e */ /* 0x001fc400000010ff */
[----:B------:R-:W-:Y:S02]  /*1970*/  @P1 PRMT R18, R67, 0x7610, R18 ;  /* 0x0000761043121816 */ /* 0x000fe40000000012 */
[----:B-1----:R-:W-:Y:S02]  /*1980*/  @P0 F2FP.BF16.PACK_AB R20, RZ, R33 ;  /* 0x00000021ff14023e */ /* 0x002fe400000010ff */
[----:B------:R-:W-:Y:S02]  /*1990*/  @P0 F2FP.BF16.PACK_AB R22, RZ, R60 ;  /* 0x0000003cff16023e */ /* 0x000fe400000010ff */
[----:B------:R-:W-:Y:S02]  /*19a0*/  @P0 F2FP.BF16.PACK_AB R21, RZ, R34 ;  /* 0x00000022ff15023e */ /* 0x000fe400000010ff */
[----:B------:R-:W-:Y:S02]  /*19b0*/  @P0 F2FP.BF16.PACK_AB R23, RZ, R35 ;  /* 0x00000023ff17023e */ /* 0x000fe400000010ff */
[----:B------:R-:W-:-:S02]  /*19c0*/  @P1 PRMT R17, R27, 0x7610, R17 ;  /* 0x000076101b111816 */ /* 0x000fc40000000011 */
[----:B------:R-:W-:Y:S02]  /*19d0*/  @P0 PRMT R13, R20, 0x7610, R13 ;  /* 0x00007610140d0816 */ /* 0x000fe4000000000d */
[----:B------:R-:W-:Y:S02]  /*19e0*/  @P0 PRMT R14, R22, 0x7610, R14 ;  /* 0x00007610160e0816 */ /* 0x000fe4000000000e */
[----:B------:R-:W-:Y:S02]  /*19f0*/  @P0 F2FP.BF16.PACK_AB R25, RZ, R30 ;  /* 0x0000001eff19023e */ /* 0x000fe400000010ff */
[----:B------:R-:W-:Y:S01]  /*1a00*/  @P1 PRMT R16, R16, 0x5410, R29 ;  /* 0x0000541010101816 */ /* 0x000fe2000000001d */
[----:B------:R-:W-:Y:S01]  /*1a10*/  @P1 IMAD.WIDE.U32 R28, R93, R66, c[0x0][0x250] ;  /* 0x000094005d1c1625 */ /* 0x000fe200078e0042 */
[----:B------:R-:W-:Y:S02]  /*1a20*/  @P0 F2FP.BF16.PACK_AB R24, RZ, R32 ;  /* 0x00000020ff18023e */ /* 0x000fe400000010ff */
[----:B------:R-:W-:-:S02]  /*1a30*/  @P1 PRMT R19, R19, 0x5410, R94 ;  /* 0x0000541013131816 */ /* 0x000fc4000000005e */
[----:B------:R-:W-:Y:S02]  /*1a40*/  @P1 PRMT R18, R18, 0x5410, R70 ;  /* 0x0000541012121816 */ /* 0x000fe40000000046 */
[----:B------:R-:W-:Y:S02]  /*1a50*/  @P1 PRMT R17, R17, 0x5410, R63 ;  /* 0x0000541011111816 */ /* 0x000fe4000000003f */
[----:B------:R-:W-:Y:S02]  /*1a60*/  @P0 PRMT R13, R13, 0x5410, R21 ;  /* 0x000054100d0d0816 */ /* 0x000fe40000000015 */
[----:B------:R-:W-:Y:S01]  /*1a70*/  @P0 PRMT R14, R14, 0x5410, R23 ;  /* 0x000054100e0e0816 */ /* 0x000fe20000000017 */
[----:B------:R0:W-:Y:S01]  /*1a80*/  @P1 STG.E.128 [R28.64], R16 ;  /* 0x000000101c001986 */ /* 0x0001e2000c101d04 */
[----:B------:R-:W-:Y:S02]  /*1a90*/  F2FP.BF16.PACK_AB R23, R61, R32 ;  /* 0x000000203d17723e */ /* 0x000fe400000010ff */
[----:B------:R-:W-:-:S02]  /*1aa0*/  F2FP.BF16.PACK_AB R22, R35, R60 ;  /* 0x0000003c2316723e */ /* 0x000fc400000010ff */
[-C--:B------:R-:W-:Y:S02]  /*1ab0*/  F2FP.BF16.PACK_AB R21, R34, R33.reuse ;  /* 0x000000212215723e */ /* 0x080fe400000010ff */
[----:B------:R-:W-:Y:S02]  /*1ac0*/  F2FP.BF16.PACK_AB R20, R31, R30 ;  /* 0x0000001e1f14723e */ /* 0x000fe400000010ff */
[----:B------:R-:W-:Y:S02]  /*1ad0*/  @P1 F2FP.BF16.PACK_AB R32, RZ, R32 ;  /* 0x00000020ff20123e */ /* 0x000fe400000010ff */
[----:B------:R-:W-:Y:S02]  /*1ae0*/  @P1 F2FP.BF16.PACK_AB R60, RZ, R60 ;  /* 0x0000003cff3c123e */ /* 0x000fe400000010ff */
[----:B------:R-:W-:Y:S02]  /*1af0*/  @P1 F2FP.BF16.PACK_AB R33, RZ, R33 ;  /* 0x00000021ff21123e */ /* 0x000fe400000010ff */
[----:B------:R-:W-:-:S02]  /*1b00*/  @P1 F2FP.BF16.PACK_AB R30, RZ, R30 ;  /* 0x0000001eff1e123e */ /* 0x000fc400000010ff */
[----:B------:R-:W-:Y:S02]  /*1b10*/  @P0 F2FP.BF16.PACK_AB R26, RZ, R31 ;  /* 0x0000001fff1a023e */ /* 0x000fe400000010ff */
[----:B------:R-:W-:Y:S02]  /*1b20*/  @P0 PRMT R12, R25, 0x7610, R12 ;  /* 0x00007610190c0816 */ /* 0x000fe4000000000c */
[-C--:B------:R-:W-:Y:S02]  /*1b30*/  @P0 F2FP.BF16.PACK_AB R62, RZ, R61.reuse ;  /* 0x0000003dff3e023e */ /* 0x080fe400000010ff */
[----:B------:R-:W-:Y:S02]  /*1b40*/  @P0 PRMT R15, R24, 0x7610, R15 ;  /* 0x00007610180f0816 */ /* 0x000fe4000000000f */
[----:B------:R-:W-:Y:S02]  /*1b50*/  IADD3 R25, R93, 0x80, RZ ;  /* 0x000000805d197810 */ /* 0x000fe40007ffe0ff */
[----:B------:R-:W-:-:S02]  /*1b60*/  @P1 F2FP.BF16.PACK_AB R61, RZ, R61 ;  /* 0x0000003dff3d123e */ /* 0x000fc400000010ff */
[----:B------:R-:W-:Y:S01]  /*1b70*/  @P1 F2FP.BF16.PACK_AB R35, RZ, R35 ;  /* 0x00000023ff23123e */ /* 0x000fe200000010ff */
[----:B------:R-:W-:Y:S01]  /*1b80*/  IMAD.WIDE.U32 R24, R66, R25, c[0x0][0x248] ;  /* 0x0000920042187625 */ /* 0x000fe200078e0019 */
[----:B------:R-:W-:Y:S02]  /*1b90*/  @P1 F2FP.BF16.PACK_AB R34, RZ, R34 ;  /* 0x00000022ff22123e */ /* 0x000fe400000010ff */
[----:B------:R-:W-:Y:S02]  /*1ba0*/  @P1 F2FP.BF16.PACK_AB R31, RZ, R31 ;  /* 0x0000001fff1f123e */ /* 0x000fe400000010ff */
[----:B0-----:R-:W-:Y:S02]  /*1bb0*/  @P1 PRMT R19, R32, 0x7610, R19 ;  /* 0x0000761020131816 */ /* 0x001fe40000000013 */
[----:B------:R-:W-:Y:S02]  /*1bc0*/  @P1 PRMT R18, R60, 0x7610, R18 ;  /* 0x000076103c121816 */ /* 0x000fe40000000012 */
[----:B------:R-:W-:-:S02]  /*1bd0*/  @P1 PRMT R17, R33, 0x7610, R17 ;  /* 0x0000761021111816 */ /* 0x000fc40000000011 */
[----:B------:R-:W-:Y:S02]  /*1be0*/  @P1 PRMT R16, R30, 0x7610, R16 ;  /* 0x000076101e101816 */ /* 0x000fe40000000010 */
[----:B------:R-:W-:Y:S01]  /*1bf0*/  @P0 PRMT R12, R12, 0x5410, R26 ;  /* 0x000054100c0c0816 */ /* 0x000fe2000000001a */
[CC--:B------:R-:W-:Y:S01]  /*1c00*/  @P0 IMAD.WIDE.U32 R26, R92.reuse, R66.reuse, c[0x0][0x258] ;  /* 0x000096005c1a0625 */ /* 0x0c0fe200078e0042 */
[----:B------:R-:W-:Y:S02]  /*1c10*/  @P0 PRMT R15, R15, 0x5410, R62 ;  /* 0x000054100f0f0816 */ /* 0x000fe4000000003e */
[----:B------:R-:W-:Y:S01]  /*1c20*/  @P1 PRMT R19, R19, 0x5410, R61 ;  /* 0x0000541013131816 */ /* 0x000fe2000000003d */
[----:B------:R-:W-:Y:S01]  /*1c30*/  @P1 IMAD.WIDE.U32 R66, R92, R66, c[0x0][0x250] ;  /* 0x000094005c421625 */ /* 0x000fe200078e0042 */
[----:B------:R-:W-:Y:S01]  /*1c40*/  @P1 PRMT R18, R18, 0x5410, R35 ;  /* 0x0000541012121816 */ /* 0x000fe20000000023 */
[----:B------:R0:W-:Y:S01]  /*1c50*/  @P0 STG.E.128 [R26.64], R12 ;  /* 0x0000000c1a000986 */ /* 0x0001e2000c101d04 */
[----:B------:R-:W-:-:S02]  /*1c60*/  @P1 PRMT R17, R17, 0x5410, R34 ;  /* 0x0000541011111816 */ /* 0x000fc40000000022 */
[----:B------:R-:W-:Y:S01]  /*1c70*/  @P1 PRMT R16, R16, 0x5410, R31 ;  /* 0x0000541010101816 */ /* 0x000fe2000000001f */
[----:B------:R0:W-:Y:S01]  /*1c80*/  STG.E.128 [R24.64], R20 ;  /* 0x0000001418007986 */ /* 0x0001e2000c101d04 */
[----:B------:R-:W-:-:S03]  /*1c90*/  SEL R94, RZ, 0x1, P3 ;  /* 0x00000001ff5e7807 */ /* 0x000fc60001800000 */
[----:B------:R0:W-:Y:S02]  /*1ca0*/  @P1 STG.E.128 [R66.64], R16 ;  /* 0x0000001042001986 */ /* 0x0001e4000c101d04 */
[----:B0-----:R-:W-:Y:S01]  /*1cb0*/  @P2 CALL.REL.NOINC `(.L_x_45) ;  /* 0x0000001000002944 */ /* 0x001fe20003c00000 */
[----:B------:R-:W-:Y:S05]  /*1cc0*/  BRA `(.L_x_46) ;  /* 0xffffe72000007947 */ /* 0x000fea000383ffff */
.L_x_45:
        /* <DEDUP_REMOVED lines=28> */
.L_x_42:
[----:B------:R-:W0:Y:S01]  /*1e90*/  S2UR UR6, SR_CTAID.X ;  /* 0x00000000000679c3 */ /* 0x000e220000002500 */
[----:B------:R-:W-:Y:S02]  /*1ea0*/  MOV R21, 0x20 ;  /* 0x0000002000157802 */ /* 0x000fe40000000f00 */
[----:B0-----:R-:W-:-:S05]  /*1eb0*/  LEA.HI R3, R0, UR6, RZ, 0x19 ;  /* 0x0000000600037c11 */ /* 0x001fca000f8fc8ff */
[----:B------:R-:W-:-:S05]  /*1ec0*/  IMAD R3, R3, c[0x0][0x168], RZ ;  /* 0x00005a0003037a24 */ /* 0x000fca00078e02ff */
[----:B------:R-:W-:-:S05]  /*1ed0*/  LEA.HI R20, R3, R2, RZ, 0x1d ;  /* 0x0000000203147211 */ /* 0x000fca00078fe8ff */
[----:B------:R-:W-:-:S04]  /*1ee0*/  IMAD.WIDE.U32 R2, R20, R21, c[0x0][0x220] ;  /* 0x0000880014027625 */ /* 0x000fc800078e0015 */
[----:B------:R-:W-:Y:S01]  /*1ef0*/  IMAD.WIDE.U32 R20, R20, R21, c[0x0][0x228] ;  /* 0x00008a0014147625 */ /* 0x000fe200078e0015 */
[----:B------:R-:W-:Y:S04]  /*1f00*/  STG.E.128 [R2.64], R8 ;  /* 0x0000000802007986 */ /* 0x000fe8000c101d04 */
[----:B------:R-:W-:Y:S04]  /*1f10*/  STG.E.128 [R2.64+0x10], R56 ;  /* 0x0000103802007986 */ /* 0x000fe8000c101d04 */
[----:B------:R-:W-:Y:S04]  /*1f20*/  STG.E.128 [R20.64], R4 ;  /* 0x0000000414007986 */ /* 0x000fe8000c101d04 */
[----:B------:R-:W-:Y:S04]  /*1f30*/  STG.E.128 [R20.64+0x10], R12 ;  /* 0x0000100c14007986 */ /* 0x000fe8000c101d04 */
[----:B------:R-:W-:Y:S04]  /*1f40*/  STG.E.128 [R2.64+0x1000], R24 ;  /* 0x0010001802007986 */ /* 0x000fe8000c101d04 */
[----:B------:R-:W-:Y:S04]  /*1f50*/  STG.E.128 [R2.64+0x1010], R44 ;  /* 0x0010102c02007986 */ /* 0x000fe8000c101d04 */
[----:B------:R-:W-:Y:S04]  /*1f60*/  STG.E.128 [R20.64+0x1000], R16 ;  /* 0x0010001014007986 */ /* 0x000fe8000c101d04 */
[----:B------:R-:W-:Y:S01]  /*1f70*/  STG.E.128 [R20.64+0x1010], R52 ;  /* 0x0010103414007986 */ /* 0x000fe2000c101d04 */
[----:B------:R-:W-:Y:S05]  /*1f80*/  EXIT ;  /* 0x000000000000794d */ /* 0x000fea0003800000 */
.L_x_43:
[----:B------:R-:W-:Y:S01]  /*1f90*/  HFMA2.MMA R26, -RZ, RZ, 0, 1.847743988037109375e-06 ;  /* 0x0000001fff1a7435 */ /* 0x000fe200000001ff */
[----:B------:R-:W-:Y:S01]  /*1fa0*/  MOV R23, R25 ;  /* 0x0000001900177202 */ /* 0x000fe20000000f00 */
[----:B------:R-:W-:Y:S01]  /*1fb0*/  IMAD.MOV.U32 R24, RZ, RZ, 0x10 ;  /* 0x00000010ff187424 */ /* 0x000fe200078e00ff */
[----:B------:R-:W-:-:S02]  /*1fc0*/  MOV R29, 0xffffffff ;  /* 0xffffffff001d7802 */ /* 0x000fc40000000f00 */
[----:B------:R-:W-:Y:S02]  /*1fd0*/  MOV R20, 0x1ff0 ;  /* 0x00001ff000147802 */ /* 0x000fe40000000f00 */
[----:B-----5:R-:W-:Y:S05]  /*1fe0*/  CALL.REL.NOINC `($__internal_3_$__cuda_sm70_shflsync_down_p) ;  /* 0x0000046000007944 */ /* 0x020fea0003c00000 */
[----:B-1----:R-:W-:Y:S01]  /*1ff0*/  MOV R22, R23 ;  /* 0x0000001700167202 */ /* 0x002fe20000000f00 */
[----:B0-----:R-:W-:Y:S05]  /*2000*/  BRA `(.L_x_47) ;  /* 0xffffeef000007947 */ /* 0x001fea000383ffff */
.L_x_44:
[----:B------:R-:W-:Y:S01]  /*2010*/  HFMA2.MMA R24, -RZ, RZ, 0, 9.5367431640625e-07 ;  /* 0x00000010ff187435 */ /* 0x000fe200000001ff */
[----:B------:R-:W-:Y:S01]  /*2020*/  IMAD.MOV.U32 R23, RZ, RZ, R27 ;  /* 0x000000ffff177224 */ /* 0x000fe200078e001b */
[----:B------:R-:W-:Y:S02]  /*2030*/  MOV R26, 0x1f ;  /* 0x0000001f001a7802 */ /* 0x000fe40000000f00 */
[----:B------:R-:W-:Y:S02]  /*2040*/  MOV R29, 0xffffffff ;  /* 0xffffffff001d7802 */ /* 0x000fe40000000f00 */
[----:B------:R-:W-:Y:S02]  /*2050*/  MOV R20, 0x2070 ;  /* 0x0000207000147802 */ /* 0x000fe40000000f00 */
[----:B01---5:R-:W-:Y:S05]  /*2060*/  CALL.REL.NOINC `($__internal_3_$__cuda_sm70_shflsync_down_p) ;  /* 0x000003e000007944 */ /* 0x023fea0003c00000 */
[----:B------:R-:W-:Y:S01]  /*2070*/  FADD.FTZ R25, R25, R22 ;  /* 0x0000001619197221 */ /* 0x000fe20000010000 */
[----:B0-----:R-:W-:Y:S01]  /*2080*/  HFMA2.MMA R26, -RZ, RZ, 0, 1.847743988037109375e-06 ;  /* 0x0000001fff1a7435 */ /* 0x001fe200000001ff */
[----:B-1----:R-:W-:Y:S01]  /*2090*/  FADD.FTZ R28, R27, R23 ;  /* 0x000000171b1c7221 */ /* 0x002fe20000010000 */
[----:B------:R-:W-:Y:S01]  /*20a0*/  MOV R29, 0xffffffff ;  /* 0xffffffff001d7802 */ /* 0x000fe20000000f00 */
[----:B------:R-:W-:Y:S01]  /*20b0*/  IMAD.MOV.U32 R24, RZ, RZ, 0x8 ;  /* 0x00000008ff187424 */ /* 0x000fe200078e00ff */
[----:B------:R-:W-:-:S02]  /*20c0*/  MOV R23, R25 ;  /* 0x0000001900177202 */ /* 0x000fc40000000f00 */
[----:B------:R-:W-:Y:S02]  /*20d0*/  MOV R20, 0x20f0 ;  /* 0x000020f000147802 */ /* 0x000fe40000000f00 */
[----:B------:R-:W-:Y:S05]  /*20e0*/  CALL.REL.NOINC `($__internal_3_$__cuda_sm70_shflsync_down_p) ;  /* 0x0000036000007944 */ /* 0x000fea0003c00000 */
[----:B0-----:R-:W-:Y:S01]  /*20f0*/  HFMA2.MMA R24, -RZ, RZ, 0, 4.76837158203125e-07 ;  /* 0x00000008ff187435 */ /* 0x001fe200000001ff */
[----:B-1----:R-:W-:Y:S01]  /*2100*/  IMAD.MOV.U32 R22, RZ, RZ, R23 ;  /* 0x000000ffff167224 */ /* 0x002fe200078e0017 */
[----:B------:R-:W-:Y:S01]  /*2110*/  MOV R23, R28 ;  /* 0x0000001c00177202 */ /* 0x000fe20000000f00 */
[----:B------:R-:W-:Y:S01]  /*2120*/  IMAD.MOV.U32 R29, RZ, RZ, -0x1 ;  /* 0xffffffffff1d7424 */ /* 0x000fe200078e00ff */
[----:B------:R-:W-:Y:S02]  /*2130*/  MOV R26, 0x1f ;  /* 0x0000001f001a7802 */ /* 0x000fe40000000f00 */
[----:B------:R-:W-:Y:S02]  /*2140*/  MOV R20, 0x2160 ;  /* 0x0000216000147802 */ /* 0x000fe40000000f00 */
[----:B------:R-:W-:Y:S05]  /*2150*/  CALL.REL.NOINC `($__internal_3_$__cuda_sm70_shflsync_down_p) ;  /* 0x000002f000007944 */ /* 0x000fea0003c00000 */
[----:B------:R-:W-:Y:S01]  /*2160*/  FADD.FTZ R25, R22, R25 ;  /* 0x0000001916197221 */ /* 0x000fe20000010000 */
[----:B0-----:R-:W-:Y:S01]  /*2170*/  HFMA2.MMA R24, -RZ, RZ, 0, 2.384185791015625e-07 ;  /* 0x00000004ff187435 */ /* 0x001fe200000001ff */
[----:B-1----:R-:W-:Y:S01]  /*2180*/  FADD.FTZ R28, R28, R23 ;  /* 0x000000171c1c7221 */ /* 0x002fe20000010000 */
[----:B------:R-:W-:Y:S01]  /*2190*/  MOV R26, 0x1f ;  /* 0x0000001f001a7802 */ /* 0x000fe20000000f00 */
[----:B------:R-:W-:Y:S01]  /*21a0*/  IMAD.MOV.U32 R23, RZ, RZ, R25 ;  /* 0x000000ffff177224 */ /* 0x000fe200078e0019 */
[----:B------:R-:W-:-:S02]  /*21b0*/  MOV R29, 0xffffffff ;  /* 0xffffffff001d7802 */ /* 0x000fc40000000f00 */
[----:B------:R-:W-:Y:S02]  /*21c0*/  MOV R20, 0x21e0 ;  /* 0x000021e000147802 */ /* 0x000fe40000000f00 */
[----:B------:R-:W-:Y:S05]  /*21d0*/  CALL.REL.NOINC `($__internal_3_$__cuda_sm70_shflsync_down_p) ;  /* 0x0000027000007944 */ /* 0x000fea0003c00000 */
[----:B0-----:R-:W-:Y:S01]  /*21e0*/  HFMA2.MMA R24, -RZ, RZ, 0, 2.384185791015625e-07 ;  /* 0x00000004ff187435 */ /* 0x001fe200000001ff */
[----:B-1----:R-:W-:Y:S01]  /*21f0*/  MOV R22, R23 ;  /* 0x0000001700167202 */ /* 0x002fe20000000f00 */
[----:B------:R-:W-:Y:S01]  /*2200*/  IMAD.MOV.U32 R26, RZ, RZ, 0x1f ;  /* 0x0000001fff1a7424 */ /* 0x000fe200078e00ff */
[----:B------:R-:W-:Y:S02]  /*2210*/  MOV R23, R28 ;  /* 0x0000001c00177202 */ /* 0x000fe40000000f00 */
[----:B------:R-:W-:Y:S02]  /*2220*/  MOV R29, 0xffffffff ;  /* 0xffffffff001d7802 */ /* 0x000fe40000000f00 */
[----:B------:R-:W-:Y:S02]  /*2230*/  MOV R20, 0x2250 ;  /* 0x0000225000147802 */ /* 0x000fe40000000f00 */
[----:B------:R-:W-:Y:S05]  /*2240*/  CALL.REL.NOINC `($__internal_3_$__cuda_sm70_shflsync_down_p) ;  /* 0x0000020000007944 */ /* 0x000fea0003c00000 */
[----:B------:R-:W-:Y:S01]  /*2250*/  FADD.FTZ R25, R22, R25 ;  /* 0x0000001916197221 */ /* 0x000fe20000010000 */
[----:B0-----:R-:W-:Y:S01]  /*2260*/  HFMA2.MMA R24, -RZ, RZ, 0, 1.1920928955078125e-07 ;  /* 0x00000002ff187435 */ /* 0x001fe200000001ff */
[----:B-1----:R-:W-:Y:S01]  /*2270*/  FADD.FTZ R28, R28, R23 ;  /* 0x000000171c1c7221 */ /* 0x002fe20000010000 */
[----:B------:R-:W-:Y:S01]  /*2280*/  MOV R26, 0x1f ;  /* 0x0000001f001a7802 */ /* 0x000fe20000000f00 */
[----:B------:R-:W-:Y:S01]  /*2290*/  IMAD.MOV.U32 R29, RZ, RZ, -0x1 ;  /* 0xffffffffff1d7424 */ /* 0x000fe200078e00ff */
[----:B------:R-:W-:-:S02]  /*22a0*/  MOV R23, R25 ;  /* 0x0000001900177202 */ /* 0x000fc40000000f00 */
[----:B------:R-:W-:Y:S02]  /*22b0*/  MOV R20, 0x22d0 ;  /* 0x000022d000147802 */ /* 0x000fe40000000f00 */
[----:B------:R-:W-:Y:S05]  /*22c0*/  CALL.REL.NOINC `($__internal_3_$__cuda_sm70_shflsync_down_p) ;  /* 0x0000018000007944 */ /* 0x000fea0003c00000 */
[----:B0-----:R-:W-:Y:S01]  /*22d0*/  HFMA2.MMA R26, -RZ, RZ, 0, 1.847743988037109375e-06 ;  /* 0x0000001fff1a7435 */ /* 0x001fe200000001ff */
[----:B-1----:R-:W-:Y:S01]  /*22e0*/  MOV R22, R23 ;  /* 0x0000001700167202 */ /* 0x002fe20000000f00 */
[----:B------:R-:W-:Y:S01]  /*22f0*/  IMAD.MOV.U32 R24, RZ, RZ, 0x2 ;  /* 0x00000002ff187424 */ /* 0x000fe200078e00ff */
[----:B------:R-:W-:Y:S02]  /*2300*/  MOV R23, R28 ;  /* 0x0000001c00177202 */ /* 0x000fe40000000f00 */
[----:B------:R-:W-:Y:S02]  /*2310*/  MOV R29, 0xffffffff ;  /* 0xffffffff001d7802 */ /* 0x000fe40000000f00 */
[----:B------:R-:W-:Y:S02]  /*2320*/  MOV R20, 0x2340 ;  /* 0x0000234000147802 */ /* 0x000fe40000000f00 */
[----:B------:R-:W-:Y:S05]  /*2330*/  CALL.REL.NOINC `($__internal_3_$__cuda_sm70_shflsync_down_p) ;  /* 0x0000011000007944 */ /* 0x000fea0003c00000 */
[----:B------:R-:W-:Y:S01]  /*2340*/  FADD.FTZ R25, R22, R25 ;  /* 0x0000001916197221 */ /* 0x000fe20000010000 */
[----:B0-----:R-:W-:Y:S01]  /*2350*/  HFMA2.MMA R24, -RZ, RZ, 0, 5.9604644775390625e-08 ;  /* 0x00000001ff187435 */ /* 0x001fe200000001ff */
[----:B-1----:R-:W-:Y:S01]  /*2360*/  FADD.FTZ R27, R28, R23 ;  /* 0x000000171c1b7221 */ /* 0x002fe20000010000 */
[----:B------:R-:W-:Y:S01]  /*2370*/  MOV R29, 0xffffffff ;  /* 0xffffffff001d7802 */ /* 0x000fe20000000f00 */
[----:B------:R-:W-:Y:S01]  /*2380*/  IMAD.MOV.U32 R26, RZ, RZ, 0x1f ;  /* 0x0000001fff1a7424 */ /* 0x000fe200078e00ff */
        /* <DEDUP_REMOVED lines=10> */
[----:B-1----:R-:W-:Y:S01]  /*2430*/  MOV R20, R23 ;  /* 0x0000001700147202 */ /* 0x002fe20000000f00 */
[----:B0-----:R-:W-:Y:S05]  /*2440*/  BRA `(.L_x_48) ;  /* 0xffffebd000007947 */ /* 0x001fea000383ffff */
        .weak           $__internal_3_$__cuda_sm70_shflsync_down_p
        .type           $__internal_3_$__cuda_sm70_shflsync_down_p,@function
        .size           $__internal_3_$__cuda_sm70_shflsync_down_p,(.L_x_1766 - $__internal_3_$__cuda_sm70_shflsync_down_p)
$__internal_3_$__cuda_sm70_shflsync_down_p:
[----:B------:R-:W-:Y:S01]  /*2450*/  HFMA2.MMA R21, -RZ, RZ, 0, 0 ;  /* 0x00000000ff157435 */ /* 0x000fe200000001ff */
[----:B------:R-:W-:Y:S04]  /*2460*/  WARPSYNC R29 ;  /* 0x0000001d00007348 */ /* 0x000fe80003800000 */
[----:B------:R0:W1:Y:S01]  /*2470*/  SHFL.DOWN PT, R23, R23, R24, R26 ;  /* 0x0800001817177389 */ /* 0x00006200000e001a */
[----:B------:R-:W-:Y:S05]  /*2480*/  RET.REL.NODEC R20 `(_ZN10layer_norm31ln_parallel_residual_bwd_kernelINS_13Kernel_traitsI13__nv_bfloat16S2_S2_S2_fjLj2048ELj1ELj1ELj4ELj16ENS_18Kernel_traits_baseILj2048ES2_S2_S2_S2_fjLj128EEEEELb0ELb1ELb1EEEvNS_9BwdParamsE) ;  /* 0xffffdb7014007950 */ /* 0x000fea0003c3ffff */
.L_x_49:
        /* <DEDUP_REMOVED lines=15> */
.L_x_1766:


//--------------------- .text._ZN10layer_norm31ln_parallel_residual_bwd_kernelINS_13Kernel_traitsI13__nv_bfloat16S2_S2_S2_fjLj2048ELj1ELj1ELj4ELj16ENS_18Kernel_traits_baseILj2048ES2_S2_S2_S2_fjLj128EEEEELb1ELb0ELb0EEEvNS_9BwdParamsE --------------------------
	.section	.text._ZN10layer_norm31ln_parallel_residual_bwd_kernelINS_13Kernel_traitsI13__nv_bfloat16S2_S2_S2_fjLj2048ELj1ELj1ELj4ELj16ENS_18Kernel_traits_baseILj2048ES2_S2_S2_S2_fjLj128EEEEELb1ELb0ELb0EEEvNS_9BwdParamsE,"ax",@progbits
	.sectioninfo	@"SHI_REGISTERS=189"
	.align	128
        .global         _ZN10layer_norm31ln_parallel_residual_bwd_kernelINS_13Kernel_traitsI13__nv_bfloat16S2_S2_S2_fjLj2048ELj1ELj1ELj4ELj16ENS_18Kernel_traits_baseILj2048ES2_S2_S2_S2_fjLj128EEEEELb1ELb0ELb0EEEvNS_9BwdParamsE
        .type           _ZN10layer_norm31ln_parallel_residual_bwd_kernelINS_13Kernel_traitsI13__nv_bfloat16S2_S2_S2_fjLj2048ELj1ELj1ELj4ELj16ENS_18Kernel_traits_baseILj2048ES2_S2_S2_S2_fjLj128EEEEELb1ELb0ELb0EEEvNS_9BwdParamsE,@function
        .size           _ZN10layer_norm31ln_parallel_residual_bwd_kernelINS_13Kernel_traitsI13__nv_bfloat16S2_S2_S2_fjLj2048ELj1ELj1ELj4ELj16ENS_18Kernel_traits_baseILj2048ES2_S2_S2_S2_fjLj128EEEEELb1ELb0ELb0EEEvNS_9BwdParamsE,(.L_x_1767 - _ZN10layer_norm31ln_parallel_residual_bwd_kernelINS_13Kernel_traitsI13__nv_bfloat16S2_S2_S2_fjLj2048ELj1ELj1ELj4ELj16ENS_18Kernel_traits_baseILj2048ES2_S2_S2_S2_fjLj128EEEEELb1ELb0ELb0EEEvNS_9BwdParamsE)
        .other          _ZN10layer_norm31ln_parallel_residual_bwd_kernelINS_13Kernel_traitsI13__nv_bfloat16S2_S2_S2_fjLj2048ELj1ELj1ELj4ELj16ENS_18Kernel_traits_baseILj2048ES2_S2_S2_S2_fjLj128EEEEELb1ELb0ELb0EEEvNS_9BwdParamsE,@"STO_CUDA_ENTRY STV_DEFAULT"
_ZN10layer_norm31ln_parallel_residual_bwd_kernelINS_13Kernel_traitsI13__nv_bfloat16S2_S2_S2_fjLj2048ELj1ELj1ELj4ELj16ENS_18Kernel_traits_baseILj2048ES2_S2_S2_S2_fjLj128EEEEELb1ELb0ELb0EEEvNS_9BwdParamsE:
.text._ZN10layer_norm31ln_parallel_residual_bwd_kernelINS_13Kernel_traitsI13__nv_bfloat16S2_S2_S2_fjLj2048ELj1ELj1ELj4ELj16ENS_18Kernel_traits_baseILj2048ES2_S2_S2_S2_fjLj128EEEEELb1ELb0ELb0EEEvNS_9BwdParamsE:
[----:B------:R-:W-:Y:S02]  /*0000*/  IMAD.MOV.U32 R1, RZ, RZ, c[0x0][0x28] ;  /* 0x00000a00ff017624 */ /* 0x000fe400078e00ff */
        /* <DEDUP_REMOVED lines=10> */
[----:B------:R-:W-:Y:S01]  /*00b0*/  @P3 IMAD.MOV.U32 R5, RZ, RZ, 0x10 ;  /* 0x00000010ff053424 */ /* 0x000fe200078e00ff */
[----:B------:R-:W0:Y:S01]  /*00c0*/  S2UR UR6, SR_CTAID.X ;  /* 0x00000000000679c3 */ /* 0x000e220000002500 */
[----:B------:R-:W-:Y:S02]  /*00d0*/  @P2 IMAD.MOV.U32 R9, RZ, RZ, 0x10 ;  /* 0x00000010ff092424 */ /* 0x000fe400078e00ff */
[----:B------:R-:W-:-:S04]  /*00e0*/  @P3 IMAD.WIDE.U32 R2, R8, R5, c[0x0][0x1b0] ;  /* 0x00006c0008023625 */ /* 0x000fc800078e0005 */
[C---:B------:R-:W-:Y:S01]  /*00f0*/  @P3 IMAD.WIDE.U32 R4, R8.reuse, R5, c[0x0][0x1b8] ;  /* 0x00006e0008043625 */ /* 0x040fe200078e0005 */
[----:B------:R1:W5:Y:S01]  /*0100*/  @P3 LDG.E.128 R72, [R2.64] ;  /* 0x0000000402483981 */ /* 0x000362000c1e1d00 */
[----:B------:R-:W-:Y:S01]  /*0110*/  @P3 LOP3.LUT R8, R8, 0x80, RZ, 0xfc, !PT ;  /* 0x0000008008083812 */ /* 0x000fe200078efcff */
[----:B------:R-:W-:Y:S01]  /*0120*/  CS2R R64, SRZ ;  /* 0x0000000000407805 */ /* 0x000fe2000001ff00 */
[----:B------:R-:W-:Y:S01]  /*0130*/  CS2R R66, SRZ ;  /* 0x0000000000427805 */ /* 0x000fe2000001ff00 */
[----:B------:R2:W5:Y:S02]  /*0140*/  @P3 LDG.E.128 R76, [R4.64] ;  /* 0x00000004044c3981 */ /* 0x000564000c1e1d00 */
[----:B------:R-:W-:-:S04]  /*0150*/  @P2 IMAD.WIDE.U32 R6, R8, R9, c[0x0][0x1b0] ;  /* 0x00006c0008062625 */ /* 0x000fc800078e0009 */
[----:B------:R-:W-:Y:S01]  /*0160*/  @P2 IMAD.WIDE.U32 R8, R8, R9, c[0x0][0x1b8] ;  /* 0x00006e0008082625 */ /* 0x000fe200078e0009 */
[----:B------:R3:W5:Y:S01]  /*0170*/  @P2 LDG.E.128 R124, [R6.64] ;  /* 0x00000004067c2981 */ /* 0x000762000c1e1d00 */
[----:B0-----:R-:W-:-:S03]  /*0180*/  LEA.HI R102, R0, UR6, RZ, 0x19 ;  /* 0x0000000600667c11 */ /* 0x001fc6000f8fc8ff */
[----:B------:R0:W5:Y:S01]  /*0190*/  @P2 LDG.E.128 R68, [R8.64] ;  /* 0x0000000408442981 */ /* 0x000162000c1e1d00 */
        /* <DEDUP_REMOVED lines=27> */
[----:B0-----:R-:W-:Y:S01]  /*0350*/  CS2R R8, SRZ ;  /* 0x0000000000087805 */ /* 0x001fe2000001ff00 */
[----:B------:R-:W-:Y:S01]  /*0360*/  CS2R R10, SRZ ;  /* 0x00000000000a7805 */ /* 0x000fe2000001ff00 */
[----:B--2---:R-:W-:Y:S01]  /*0370*/  CS2R R4, SRZ ;  /* 0x0000000000047805 */ /* 0x004fe2000001ff00 */
[----:B---3--:R-:W-:Y:S01]  /*0380*/  CS2R R6, SRZ ;  /* 0x0000000000067805 */ /* 0x008fe2000001ff00 */
[----:B------:R-:W-:Y:S05]  /*0390*/  @P0 BRA `(.L_x_50) ;  /* 0x0000283000000947 */ /* 0x000fea0003800000 */
[----:B-1----:R-:W0:Y:S01]  /*03a0*/  LDC.U8 R172, c[0x0][0x1f0] ;  /* 0x00007c00ffac7b82 */ /* 0x002e220000000000 */
[--C-:B-----5:R-:W-:Y:S01]  /*03b0*/  PRMT R119, RZ, 0x5410, R124.reuse ;  /* 0x00005410ff777816 */ /* 0x120fe2000000007c */
[----:B------:R-:W-:Y:S01]  /*03c0*/  HFMA2.MMA R130, -RZ, RZ, 0, 5.9604644775390625e-08 ;  /* 0x00000001ff827435 */ /* 0x000fe200000001ff */
[----:B------:R-:W-:Y:S01]  /*03d0*/  PRMT R120, RZ, 0x7610, R124 ;  /* 0x00007610ff787816 */ /* 0x000fe2000000007c */
[----:B------:R-:W-:Y:S01]  /*03e0*/  IMAD.MOV.U32 R65, RZ, RZ, RZ ;  /* 0x000000ffff417224 */ /* 0x000fe200078e00ff */
[----:B------:R-:W-:-:S02]  /*03f0*/  PRMT R121, RZ, 0x5410, R125 ;  /* 0x00005410ff797816 */ /* 0x000fc4000000007d */
[----:B------:R-:W-:Y:S02]  /*0400*/  PRMT R122, RZ, 0x7610, R125 ;  /* 0x00007610ff7a7816 */ /* 0x000fe4000000007d */
[--C-:B------:R-:W-:Y:S02]  /*0410*/  PRMT R123, RZ, 0x5410, R126.reuse ;  /* 0x00005410ff7b7816 */ /* 0x100fe4000000007e */
[----:B------:R-:W-:Y:S02]  /*0420*/  PRMT R125, RZ, 0x7610, R126 ;  /* 0x00007610ff7d7816 */ /* 0x000fe4000000007e */
        /* <DEDUP_REMOVED lines=17> */
[----:B------:R-:W-:Y:S02]  /*0540*/  PRMT R127, RZ, 0x7610, R127 ;  /* 0x00007610ff7f7816 */ /* 0x000fe4000000007f */
[--C-:B------:R-:W-:Y:S02]  /*0550*/  PRMT R126, RZ, 0x5410, R68.reuse ;  /* 0x00005410ff7e7816 */ /* 0x100fe40000000044 */
[----:B------:R-:W-:Y:S02]  /*0560*/  PRMT R129, RZ, 0x7610, R68 ;  /* 0x00007610ff817816 */ /* 0x000fe40000000044 */
[----:B------:R-:W-:-:S02]  /*0570*/  PRMT R128, RZ, 0x5410, R69 ;  /* 0x00005410ff807816 */ /* 0x000fc40000000045 */
[----:B------:R-:W-:Y:S02]  /*0580*/  PRMT R131, RZ, 0x7610, R69 ;  /* 0x00007610ff837816 */ /* 0x000fe40000000045 */
[--C-:B------:R-:W-:Y:S02]  /*0590*/  PRMT R132, RZ, 0x5410, R70.reuse ;  /* 0x00005410ff847816 */ /* 0x100fe40000000046 */
[----:B------:R-:W-:Y:S02]  /*05a0*/  PRMT R133, RZ, 0x7610, R70 ;  /* 0x00007610ff857816 */ /* 0x000fe40000000046 */
[--C-:B------:R-:W-:Y:S02]  /*05b0*/  PRMT R134, RZ, 0x5410, R71.reuse ;  /* 0x00005410ff867816 */ /* 0x100fe40000000047 */
[----:B0-----:R-:W-:Y:S02]  /*05c0*/  PRMT R135, RZ, 0x7610, R71 ;  /* 0x00007610ff877816 */ /* 0x001fe40000000047 */
.L_x_61:
[----:B------:R-:W-:-:S04]  /*05d0*/  IMAD.MOV.U32 R87, RZ, RZ, 0x4 ;  /* 0x00000004ff577424 */ /* 0x000fc800078e00ff */
[----:B------:R-:W-:-:S04]  /*05e0*/  IMAD.WIDE R84, R102, R87, c[0x0][0x1a0] ;  /* 0x0000680066547625 */ /* 0x000fc800078e0257 */
[----:B------:R-:W-:-:S04]  /*05f0*/  IMAD.WIDE R86, R102, R87, c[0x0][0x1a8] ;  /* 0x00006a0066567625 */ /* 0x000fc800078e0257 */
[----:B------:R-:W-:Y:S01]  /*0600*/  IMAD R88, R102, c[0x0][0x168], RZ ;  /* 0x00005a0066587a24 */ /* 0x000fe200078e02ff */
[----:B------:R0:W5:Y:S04]  /*0610*/  LDG.E R137, [R86.64] ;  /* 0x0000000456897981 */ /* 0x000168000c1e1900 */
[----:B------:R-:W-:Y:S02]  /*0620*/  SHF.R.S32.HI R89, RZ, 0x1f, R88 ;  /* 0x0000001fff597819 */ /* 0x000fe40000011458 */
[----:B------:R-:W-:Y:S01]  /*0630*/  LOP3.LUT R136, R0, 0x7f, RZ, 0xc0, !PT ;  /* 0x0000007f00887812 */ /* 0x000fe200078ec0ff */
[----:B------:R-:W-:Y:S01]  /*0640*/  BSSY B0, `(.L_x_51) ;  /* 0x0000090000007945 */ /* 0x000fe20003800000 */
[----:B------:R-:W-:Y:S01]  /*0650*/  LEA.HI R89, R89, R88, RZ, 0x3 ;  /* 0x0000005859597211 */ /* 0x000fe200078f18ff */
[----:B------:R1:W5:Y:S01]  /*0660*/  LDG.E R157, [R84.64] ;  /* 0x00000004549d7981 */ /* 0x000362000c1e1900 */
[----:B------:R-:W-:-:S02]  /*0670*/  IADD3 R102, R102, c[0x0][0x160], RZ ;  /* 0x0000580066667a10 */ /* 0x000fc40007ffe0ff */
[----:B------:R-:W-:Y:S02]  /*0680*/  LEA.HI.SX32 R136, R89, R136, 0x1d ;  /* 0x0000008859887211 */ /* 0x000fe400078feaff */
[----:B------:R-:W-:Y:S02]  /*0690*/  LOP3.LUT P0, RZ, R0, 0x1f, RZ, 0xc0, !PT ;  /* 0x0000001f00ff7812 */ /* 0x000fe4000780c0ff */
[----:B------:R-:W-:Y:S01]  /*06a0*/  SHF.R.U32.HI R159, RZ, 0x5, R0 ;  /* 0x00000005ff9f7819 */ /* 0x000fe20000011600 */
[----:B------:R-:W-:Y:S01]  /*06b0*/  CS2R R174, SRZ ;  /* 0x0000000000ae7805 */ /* 0x000fe2000001ff00 */
[----:B------:R-:W-:Y:S01]  /*06c0*/  LOP3.LUT P4, RZ, R130, 0xff, RZ, 0xc0, !PT ;  /* 0x000000ff82ff7812 */ /* 0x000fe2000788c0ff */
[----:B------:R-:W-:Y:S01]  /*06d0*/  IMAD.MOV.U32 R88, RZ, RZ, R136 ;  /* 0x000000ffff587224 */ /* 0x000fe200078e0088 */
[----:B-1----:R-:W-:Y:S02]  /*06e0*/  P2R R84, PR, RZ, 0x1 ;  /* 0x00000001ff547803 */ /* 0x002fe40000000000 */
[----:B------:R-:W-:-:S02]  /*06f0*/  ISETP.GE.AND P5, PT, R102, c[0x0][0x164], PT ;  /* 0x0000590066007a0c */ /* 0x000fc40003fa6270 */
[----:B------:R-:W-:Y:S01]  /*0700*/  LOP3.LUT R154, R159, 0x7fffffc, RZ, 0xc0, !PT ;  /* 0x07fffffc9f9a7812 */ /* 0x000fe200078ec0ff */
[----:B------:R-:W-:Y:S05]  /*0710*/  @!P3 BRA `(.L_x_52) ;  /* 0x000008200000b947 */ /* 0x000fea0003800000 */
[C---:B0-----:R-:W-:Y:S02]  /*0720*/  LEA R84, P0, R136.reuse, c[0x0][0x188], 0x4 ;  /* 0x0000620088547a11 */ /* 0x041fe400078020ff */
[----:B------:R-:W-:Y:S02]  /*0730*/  MOV R93, 0x10 ;  /* 0x00000010005d7802 */ /* 0x000fe40000000f00 */
[----:B------:R-:W-:-:S03]  /*0740*/  LEA.HI.X R85, R136, c[0x0][0x18c], RZ, 0x4, P0 ;  /* 0x0000630088557a11 */ /* 0x000fc600000f24ff */
[----:B------:R-:W-:-:S03]  /*0750*/  IMAD.WIDE.U32 R88, R136, R93, c[0x0][0x208] ;  /* 0x0000820088587625 */ /* 0x000fc600078e005d */
[----:B------:R-:W2:Y:S01]  /*0760*/  LDG.E.128 R84, [R84.64] ;  /* 0x0000000454547981 */ /* 0x000ea2000c1e1d00 */
[----:B------:R-:W-:-:S03]  /*0770*/  IMAD.WIDE.U32 R92, R136, R93, c[0x0][0x210] ;  /* 0x00008400885c7625 */ /* 0x000fc600078e005d */
[----:B------:R-:W3:Y:S04]  /*0780*/  LDG.E.128 R88, [R88.64] ;  /* 0x0000000458587981 */ /* 0x000ee8000c1e1d00 */
[----:B------:R-:W4:Y:S01]  /*0790*/  LDG.E.128 R92, [R92.64] ;  /* 0x000000045c5c7981 */ /* 0x000f22000c1e1d00 */
[C---:B------:R-:W-:Y:S01]  /*07a0*/  IMAD.SHL.U32 R162, R136.reuse, 0x8, RZ ;  /* 0x0000000888a27824 */ /* 0x040fe200078e00ff */
[----:B------:R-:W-:Y:S02]  /*07b0*/  SHF.L.U64.HI R155, R136, 0x3, RZ ;  /* 0x00000003889b7819 */ /* 0x000fe400000102ff */
[----:B------:R-:W-:Y:S02]  /*07c0*/  ISETP.NE.U32.AND P0, PT, RZ, c[0x0][0x250], PT ;  /* 0x00009400ff007a0c */ /* 0x000fe40003f05070 */
[----:B------:R-:W-:-:S02]  /*07d0*/  IADD3 R2, P1, R162, c[0x0][0x190], RZ ;  /* 0x00006400a2027a10 */ /* 0x000fc40007f3e0ff */
[----:B------:R-:W-:Y:S02]  /*07e0*/  ISETP.NE.AND.EX P0, PT, RZ, c[0x0][0x254], PT, P0 ;  /* 0x00009500ff007a0c */ /* 0x000fe40003f05300 */
[----:B------:R-:W-:-:S06]  /*07f0*/  IADD3.X R3, R155, c[0x0][0x194], RZ, P1, !PT ;  /* 0x000065009b037a10 */ /* 0x000fcc0000ffe4ff */
[----:B------:R-:W5:Y:S05]  /*0800*/  LDG.E.64 R2, [R2.64] ;  /* 0x0000000402027981 */ /* 0x000f6a000c1e1b00 */
[----:B------:R-:W-:-:S04]  /*0810*/  @P0 IADD3 R162, P1, R162, c[0x0][0x198], RZ ;  /* 0x00006600a2a20a10 */ /* 0x000fc80007f3e0ff */
[----:B------:R-:W-:Y:S02]  /*0820*/  @P0 IADD3.X R163, R155, c[0x0][0x19c], RZ, P1, !PT ;  /* 0x000067009ba30a10 */ /* 0x000fe40000ffe4ff */
[----:B------:R-:W-:-:S03]  /*0830*/  ISETP.NE.U32.AND P1, PT, RZ, c[0x0][0x218], PT ;  /* 0x00008600ff007a0c */ /* 0x000fc60003f25070 */
[----:B------:R0:W5:Y:S01]  /*0840*/  @P0 LDG.E.64 R96, [R162.64] ;  /* 0x00000004a2600981 */ /* 0x000162000c1e1b00 */
[----:B------:R-:W-:-:S13]  /*0850*/  ISETP.NE.AND.EX P1, PT, RZ, c[0x0][0x21c], PT, P1 ;  /* 0x00008700ff007a0c */ /* 0x000fda0003f25310 */
[----:B------:R-:W-:-:S04]  /*0860*/  @P1 LEA R160, P0, R136, c[0x0][0x218], 0x4 ;  /* 0x0000860088a01a11 */ /* 0x000fc800078020ff */
[----:B------:R-:W-:Y:S02]  /*0870*/  @P1 LEA.HI.X R161, R136, c[0x0][0x21c], RZ, 0x4, P0 ;  /* 0x0000870088a11a11 */ /* 0x000fe400000f24ff */
[----:B------:R-:W-:-:S03]  /*0880*/  ISETP.NE.AND P0, PT, R172, RZ, PT ;  /* 0x000000ffac00720c */ /* 0x000fc60003f05270 */
[----:B------:R1:W5:Y:S02]  /*0890*/  @P1 LDG.E.128 R68, [R160.64] ;  /* 0x00000004a0441981 */ /* 0x000364000c1e1d00 */
[----:B-----5:R-:W-:Y:S02]  /*08a0*/  FSEL R156, R157, RZ, !P0 ;  /* 0x000000ff9d9c7208 */ /* 0x020fe40004000000 */
[--C-:B--2---:R-:W-:Y:S02]  /*08b0*/  PRMT R169, RZ, 0x5410, R87.reuse ;  /* 0x00005410ffa97816 */ /* 0x104fe40000000057 */
[----:B------:R-:W-:Y:S02]  /*08c0*/  PRMT R87, RZ, 0x7610, R87 ;  /* 0x00007610ff577816 */ /* 0x000fe40000000057 */
[--C-:B0-----:R-:W-:Y:S02]  /*08d0*/  PRMT R163, RZ, 0x5410, R85.reuse ;  /* 0x00005410ffa37816 */ /* 0x101fe40000000055 */
[----:B------:R-:W-:Y:S01]  /*08e0*/  PRMT R85, RZ, 0x7610, R85 ;  /* 0x00007610ff557816 */ /* 0x000fe20000000055 */
[----:B------:R-:W-:Y:S01]  /*08f0*/  FADD.FTZ R178, -R156, R87 ;  /* 0x000000579cb27221 */ /* 0x000fe20000010100 */
[----:B---3--:R-:W-:-:S02]  /*0900*/  PRMT R87, RZ, 0x5410, R89 ;  /* 0x00005410ff577816 */ /* 0x008fc40000000059 */
[----:B------:R-:W-:Y:S02]  /*0910*/  PRMT R164, RZ, 0x7610, R89 ;  /* 0x00007610ffa47816 */ /* 0x000fe40000000059 */
[----:B------:R-:W-:Y:S02]  /*0920*/  PRMT R165, RZ, 0x5410, R86 ;  /* 0x00005410ffa57816 */ /* 0x000fe40000000056 */
[----:B----4-:R-:W-:Y:S01]  /*0930*/  PRMT R89, RZ, 0x5410, R93 ;  /* 0x00005410ff597816 */ /* 0x010fe2000000005d */
[C---:B------:R-:W-:Y:S01]  /*0940*/  FADD.FTZ R162, -R156.reuse, R85 ;  /* 0x000000559ca27221 */ /* 0x040fe20000010100 */
[----:B------:R-:W-:Y:S02]  /*0950*/  PRMT R93, RZ, 0x7610, R93 ;  /* 0x00007610ff5d7816 */ /* 0x000fe4000000005d */
[----:B------:R-:W-:Y:S01]  /*0960*/  PRMT R155, RZ, 0x5410, R84 ;  /* 0x00005410ff9b7816 */ /* 0x000fe20000000054 */
[----:B------:R-:W-:Y:S01]  /*0970*/  FADD.FTZ R166, -R156, R165 ;  /* 0x000000a59ca67221 */ /* 0x000fe20000010100 */
[----:B------:R-:W-:Y:S01]  /*0980*/  PRMT R167, RZ, 0x7610, R86 ;  /* 0x00007610ffa77816 */ /* 0x000fe20000000056 */
[----:B------:R-:W-:Y:S01]  /*0990*/  FMUL.FTZ R165, R114, R93 ;  /* 0x0000005d72a57220 */ /* 0x000fe20000410000 */
[--C-:B------:R-:W-:Y:S01]  /*09a0*/  PRMT R168, RZ, 0x5410, R90.reuse ;  /* 0x00005410ffa87816 */ /* 0x100fe2000000005a */
[----:B------:R-:W-:Y:S01]  /*09b0*/  FMUL.FTZ R162, R137, R162 ;  /* 0x000000a289a27220 */ /* 0x000fe20000410000 */
[----:B------:R-:W-:-:S02]  /*09c0*/  PRMT R174, RZ, 0x7610, R90 ;  /* 0x00007610ffae7816 */ /* 0x000fc4000000005a */
[----:B-1----:R-:W-:Y:S01]  /*09d0*/  PRMT R161, RZ, 0x7610, R84 ;  /* 0x00007610ffa17816 */ /* 0x002fe20000000054 */
[----:B------:R-:W-:Y:S01]  /*09e0*/  FADD.FTZ R84, R155, -R156 ;  /* 0x8000009c9b547221 */ /* 0x000fe20000010000 */
        /* <DEDUP_REMOVED lines=9> */
[----:B------:R-:W-:Y:S01]  /*0a80*/  FADD.FTZ R160, -R156, R163 ;  /* 0x000000a39ca07221 */ /* 0x000fe20000010100 */
[----:B------:R-:W-:Y:S01]  /*0a90*/  PRMT R95, RZ, 0x7610, R95 ;  /* 0x00007610ff5f7816 */ /* 0x000fe2000000005f */
[----:B------:R-:W-:-:S02]  /*0aa0*/  FMUL.FTZ R155, R137, R84 ;  /* 0x00000054899b7220 */ /* 0x000fc40000410000 */
[----:B------:R-:W-:Y:S02]  /*0ab0*/  FMUL.FTZ R164, R115, R90 ;  /* 0x0000005a73a47220 */ /* 0x000fe40000410000 */
[----:B------:R-:W-:Y:S01]  /*0ac0*/  FMUL.FTZ R167, R137, R166 ;  /* 0x000000a689a77220 */ /* 0x000fe20000410000 */
[----:B------:R-:W-:Y:S01]  /*0ad0*/  PRMT R85, RZ, 0x5410, R88 ;  /* 0x00005410ff557816 */ /* 0x000fe20000000058 */
[C---:B------:R-:W-:Y:S01]  /*0ae0*/  FADD.FTZ R176, -R156.reuse, R169 ;  /* 0x000000a99cb07221 */ /* 0x040fe20000010100 */
[----:B------:R-:W-:Y:S01]  /*0af0*/  PRMT R92, RZ, 0x7610, R92 ;  /* 0x00007610ff5c7816 */ /* 0x000fe2000000005c */
[----:B------:R-:W-:Y:S02]  /*0b00*/  FMUL.FTZ R84, R113, R89 ;  /* 0x0000005971547220 */ /* 0x000fe40000410000 */
[----:B------:R-:W-:Y:S02]  /*0b10*/  FADD.FTZ R158, -R156, R161 ;  /* 0x000000a19c9e7221 */ /* 0x000fe40000010100 */
[----:B------:R-:W-:-:S02]  /*0b20*/  FMUL.FTZ R156, R111, R86 ;  /* 0x000000566f9c7220 */ /* 0x000fc40000410000 */
[----:B------:R-:W-:Y:S02]  /*0b30*/  FMUL.FTZ R163, R137, R160 ;  /* 0x000000a089a37220 */ /* 0x000fe40000410000 */
[----:B------:R-:W-:Y:S02]  /*0b40*/  FADD.FTZ R44, R44, R168 ;  /* 0x000000a82c2c7221 */ /* 0x000fe40000010000 */
[-C--:B------:R-:W-:Y:S02]  /*0b50*/  FFMA.FTZ R164, R107, R168.reuse, R164 ;  /* 0x000000a86ba47223 */ /* 0x080fe400000100a4 */
[----:B------:R-:W-:Y:S01]  /*0b60*/  FFMA.FTZ R60, R167, R168, R60 ;  /* 0x000000a8a73c7223 */ /* 0x000fe2000001003c */
[----:B------:R-:W-:Y:S01]  /*0b70*/  PRMT R88, RZ, 0x7610, R88 ;  /* 0x00007610ff587816 */ /* 0x000fe20000000058 */
[----:B------:R-:W-:Y:S02]  /*0b80*/  FFMA.FTZ R160, R105, R87, R84 ;  /* 0x0000005769a07223 */ /* 0x000fe40000010054 */
[----:B------:R-:W-:-:S02]  /*0b90*/  FMUL.FTZ R168, R117, R91 ;  /* 0x0000005b75a87220 */ /* 0x000fc40000410000 */
[----:B------:R-:W-:Y:S02]  /*0ba0*/  FMUL.FTZ R171, R137, R176 ;  /* 0x000000b089ab7220 */ /* 0x000fe40000410000 */
[----:B------:R-:W-:Y:S02]  /*0bb0*/  FMUL.FTZ R84, R118, R95 ;  /* 0x0000005f76547220 */ /* 0x000fe40000410000 */
[----:B------:R-:W-:Y:S02]  /*0bc0*/  FMUL.FTZ R161, R112, R92 ;  /* 0x0000005c70a17220 */ /* 0x000fe40000410000 */
[----:B------:R-:W-:Y:S02]  /*0bd0*/  FFMA.FTZ R156, R103, R85, R156 ;  /* 0x00000055679c7223 */ /* 0x000fe4000001009c */
[----:B------:R-:W-:Y:S02]  /*0be0*/  FADD.FTZ R46, R46, R173 ;  /* 0x000000ad2e2e7221 */ /* 0x000fe40000010000 */
[----:B------:R-:W-:-:S02]  /*0bf0*/  FFMA.FTZ R168, R108, R173, R168 ;  /* 0x000000ad6ca87223 */ /* 0x000fc400000100a8 */
[----:B------:R-:W-:Y:S02]  /*0c00*/  FFMA.FTZ R62, R171, R173, R62 ;  /* 0x000000adab3e7223 */ /* 0x000fe4000001003e */
[----:B------:R-:W-:Y:S02]  /*0c10*/  FADD.FTZ R48, R48, R85 ;  /* 0x0000005530307221 */ /* 0x000fe40000010000 */
[----:B------:R-:W-:Y:S02]  /*0c20*/  FFMA.FTZ R64, R155, R85, R64 ;  /* 0x000000559b407223 */ /* 0x000fe40000010040 */
[----:B------:R-:W-:Y:S02]  /*0c30*/  FFMA.FTZ R173, R110, R175, R84 ;  /* 0x000000af6ead7223 */ /* 0x000fe40000010054 */
[----:B------:R-:W-:Y:S02]  /*0c40*/  FMUL.FTZ R158, R137, R158 ;  /* 0x0000009e899e7220 */ /* 0x000fe40000410000 */
[----:B------:R-:W-:-:S02]  /*0c50*/  FFMA.FTZ R161, R104, R88, R161 ;  /* 0x0000005868a17223 */ /* 0x000fc400000100a1 */
[----:B------:R-:W-:Y:S02]  /*0c60*/  FADD.FTZ R84, RZ, R156 ;  /* 0x0000009cff547221 */ /* 0x000fe40000010000 */
[----:B------:R-:W-:Y:S02]  /*0c70*/  FFMA.FTZ R85, R155, R156, RZ ;  /* 0x0000009c9b557223 */ /* 0x000fe400000100ff */
[----:B------:R-:W-:Y:S02]  /*0c80*/  FADD.FTZ R50, R50, R87 ;  /* 0x0000005732327221 */ /* 0x000fe40000010000 */
[----:B------:R-:W-:Y:S02]  /*0c90*/  FFMA.FTZ R66, R163, R87, R66 ;  /* 0x00000057a3427223 */ /* 0x000fe40000010042 */
[----:B------:R-:W-:Y:S02]  /*0ca0*/  FADD.FTZ R87, R84, R161 ;  /* 0x000000a154577221 */ /* 0x000fe40000010000 */
[----:B------:R-:W-:Y:S01]  /*0cb0*/  FFMA.FTZ R85, R158, R161, R85 ;  /* 0x000000a19e557223 */ /* 0x000fe20000010055 */
[----:B------:R-:W-:Y:S01]  /*0cc0*/  PRMT R94, RZ, 0x7610, R94 ;  /* 0x00007610ff5e7816 */ /* 0x000fe2000000005e */
[----:B------:R-:W-:-:S02]  /*0cd0*/  FADD.FTZ R84, R87, R160 ;  /* 0x000000a057547221 */ /* 0x000fc40000010000 */
[----:B------:R-:W-:Y:S02]  /*0ce0*/  FFMA.FTZ R85, R163, R160, R85 ;  /* 0x000000a0a3557223 */ /* 0x000fe40000010055 */
[----:B------:R-:W-:Y:S02]  /*0cf0*/  FMUL.FTZ R169, R116, R94 ;  /* 0x0000005e74a97220 */ /* 0x000fe40000410000 */
[----:B------:R-:W-:Y:S02]  /*0d00*/  FADD.FTZ R87, R84, R165 ;  /* 0x000000a554577221 */ /* 0x000fe40000010000 */
[----:B------:R-:W-:Y:S02]  /*0d10*/  FFMA.FTZ R85, R162, R165, R85 ;  /* 0x000000a5a2557223 */ /* 0x000fe40000010055 */
[----:B------:R-:W-:Y:S02]  /*0d20*/  FMUL.FTZ R166, R137, R170 ;  /* 0x000000aa89a67220 */ /* 0x000fe40000410000 */
[----:B------:R-:W-:-:S02]  /*0d30*/  FFMA.FTZ R169, R109, R174, R169 ;  /* 0x000000ae6da97223 */ /* 0x000fc400000100a9 */
[----:B------:R-:W-:Y:S02]  /*0d40*/  FADD.FTZ R84, R87, R164 ;  /* 0x000000a457547221 */ /* 0x000fe40000010000 */
[----:B------:R-:W-:Y:S02]  /*0d50*/  FFMA.FTZ R85, R167, R164, R85 ;  /* 0x000000a4a7557223 */ /* 0x000fe40000010055 */
[----:B------:R-:W-:Y:S02]  /*0d60*/  FADD.FTZ R87, R84, R169 ;  /* 0x000000a954577221 */ /* 0x000fe40000010000 */
[----:B------:R-:W-:Y:S02]  /*0d70*/  FFMA.FTZ R85, R166, R169, R85 ;  /* 0x000000a9a6557223 */ /* 0x000fe40000010055 */
[----:B------:R-:W-:Y:S02]  /*0d80*/  FMUL.FTZ R170, R137, R178 ;  /* 0x000000b289aa7220 */ /* 0x000fe40000410000 */
[----:B------:R-:W-:-:S02]  /*0d90*/  FADD.FTZ R84, R87, R168 ;  /* 0x000000a857547221 */ /* 0x000fc40000010000 */
[----:B------:R-:W-:Y:S02]  /*0da0*/  FFMA.FTZ R85, R171, R168, R85 ;  /* 0x000000a8ab557223 */ /* 0x000fe40000010055 */
[----:B------:R-:W-:Y:S02]  /*0db0*/  FADD.FTZ R49, R49, R88 ;  /* 0x0000005831317221 */ /* 0x000fe40000010000 */
[----:B------:R-:W-:Y:S01]  /*0dc0*/  FFMA.FTZ R65, R158, R88, R65 ;  /* 0x000000589e417223 */ /* 0x000fe20000010041 */
[----:B------:R-:W-:Y:S01]  /*0dd0*/  IADD3 R88, R136, 0x80, RZ ;  /* 0x0000008088587810 */ /* 0x000fe20007ffe0ff */
        /* <DEDUP_REMOVED lines=22> */
.L_x_52:
[----:B0-----:R-:W-:Y:S05]  /*0f40*/  BSYNC B0 ;  /* 0x0000000000007941 */ /* 0x001fea0003800000 */
.L_x_51:
[----:B------:R-:W-:Y:S01]  /*0f50*/  BSSY B0, `(.L_x_53) ;  /* 0x0000083000007945 */ /* 0x000fe20003800000 */
[----:B------:R-:W-:Y:S05]  /*0f60*/  @!P2 BRA `(.L_x_54) ;  /* 0x000008100000a947 */ /* 0x000fea0003800000 */
[----:B------:R-:W-:Y:S01]  /*0f70*/  ISETP.NE.U32.AND P0, PT, RZ, c[0x0][0x250], PT ;  /* 0x00009400ff007a0c */ /* 0x000fe20003f05070 */
[C---:B------:R-:W-:Y:S01]  /*0f80*/  IMAD.SHL.U32 R140, R88.reuse, 0x8, RZ ;  /* 0x00000008588c7824 */ /* 0x040fe200078e00ff */
[C---:B------:R-:W-:Y:S01]  /*0f90*/  LEA R92, P1, R88.reuse, c[0x0][0x188], 0x4 ;  /* 0x00006200585c7a11 */ /* 0x040fe200078220ff */
[----:B------:R-:W-:Y:S01]  /*0fa0*/  IMAD.MOV.U32 R89, RZ, RZ, 0x10 ;  /* 0x00000010ff597424 */ /* 0x000fe200078e00ff */
[----:B------:R-:W-:Y:S02]  /*0fb0*/  ISETP.NE.AND.EX P0, PT, RZ, c[0x0][0x254], PT, P0 ;  /* 0x00009500ff007a0c */ /* 0x000fe40003f05300 */
[----:B------:R-:W-:Y:S02]  /*0fc0*/  LEA.HI.X R93, R88, c[0x0][0x18c], RZ, 0x4, P1 ;  /* 0x00006300585d7a11 */ /* 0x000fe400008f24ff */
[----:B------:R-:W-:Y:S02]  /*0fd0*/  SHF.R.U32.HI R84, RZ, 0x1d, R88 ;  /* 0x0000001dff547819 */ /* 0x000fe40000011658 */
[----:B------:R-:W-:-:S02]  /*0fe0*/  IADD3 R100, P1, R140, c[0x0][0x190], RZ ;  /* 0x000064008c647a10 */ /* 0x000fc40007f3e0ff */
[----:B------:R-:W2:Y:S02]  /*0ff0*/  LDG.E.128 R92, [R92.64] ;  /* 0x000000045c5c7981 */ /* 0x000ea4000c1e1d00 */
[----:B------:R-:W-:-:S03]  /*1000*/  IADD3.X R101, R84, c[0x0][0x194], RZ, P1, !PT ;  /* 0x0000650054657a10 */ /* 0x000fc60000ffe4ff */
[----:B------:R-:W-:-:S03]  /*1010*/  @P0 IADD3 R140, P1, R140, c[0x0][0x198], RZ ;  /* 0x000066008c8c0a10 */ /* 0x000fc60007f3e0ff */
[----:B------:R-:W5:Y:S01]  /*1020*/  LDG.E.64 R100, [R100.64] ;  /* 0x0000000464647981 */ /* 0x000f62000c1e1b00 */
[----:B------:R-:W-:Y:S01]  /*1030*/  @P0 IADD3.X R141, R84, c[0x0][0x19c], RZ, P1, !PT ;  /* 0x00006700548d0a10 */ /* 0x000fe20000ffe4ff */
[----:B------:R-:W-:Y:S01]  /*1040*/  IMAD.WIDE.U32 R84, R88, R89, c[0x0][0x208] ;  /* 0x0000820058547625 */ /* 0x000fe200078e0059 */
[----:B------:R-:W-:-:S03]  /*1050*/  ISETP.NE.U32.AND P1, PT, RZ, c[0x0][0x218], PT ;  /* 0x00008600ff007a0c */ /* 0x000fc60003f25070 */
[----:B------:R0:W5:Y:S01]  /*1060*/  @P0 LDG.E.64 R98, [R140.64] ;  /* 0x000000048c620981 */ /* 0x000162000c1e1b00 */
[----:B------:R-:W-:-:S03]  /*1070*/  ISETP.NE.AND.EX P1, PT, RZ, c[0x0][0x21c], PT, P1 ;  /* 0x00008700ff007a0c */ /* 0x000fc60003f25310 */
[----:B------:R-:W0:Y:S10]  /*1080*/  LDG.E.128 R84, [R84.64] ;  /* 0x0000000454547981 */ /* 0x000e34000c1e1d00 */
[----:B------:R-:W-:-:S04]  /*1090*/  @P1 LEA R138, P6, R88, c[0x0][0x218], 0x4 ;  /* 0x00008600588a1a11 */ /* 0x000fc800078c20ff */
[C---:B------:R-:W-:Y:S01]  /*10a0*/  @P1 LEA.HI.X R139, R88.reuse, c[0x0][0x21c], RZ, 0x4, P6 ;  /* 0x00008700588b1a11 */ /* 0x040fe200030f24ff */
[----:B------:R-:W-:Y:S01]  /*10b0*/  IMAD.WIDE.U32 R88, R88, R89, c[0x0][0x210] ;  /* 0x0000840058587625 */ /* 0x000fe200078e0059 */
[----:B------:R-:W-:-:S03]  /*10c0*/  ISETP.NE.AND P0, PT, R172, RZ, PT ;  /* 0x000000ffac00720c */ /* 0x000fc60003f05270 */
[----:B------:R1:W5:Y:S04]  /*10d0*/  @P1 LDG.E.128 R72, [R138.64] ;  /* 0x000000048a481981 */ /* 0x000368000c1e1d00 */
[----:B------:R-:W3:Y:S01]  /*10e0*/  LDG.E.128 R88, [R88.64] ;  /* 0x0000000458587981 */ /* 0x000ee2000c1e1d00 */
[----:B-----5:R-:W-:Y:S02]  /*10f0*/  FSEL R157, R157, RZ, !P0 ;  /* 0x000000ff9d9d7208 */ /* 0x020fe40004000000 */
[--C-:B0-----:R-:W-:Y:S02]  /*1100*/  PRMT R140, RZ, 0x5410, R84.reuse ;  /* 0x00005410ff8c7816 */ /* 0x101fe40000000054 */
[----:B------:R-:W-:Y:S02]  /*1110*/  PRMT R142, RZ, 0x7610, R84 ;  /* 0x00007610ff8e7816 */ /* 0x000fe40000000054 */
[----:B--2---:R-:W-:-:S02]  /*1120*/  PRMT R84, RZ, 0x5410, R92 ;  /* 0x00005410ff547816 */ /* 0x004fc4000000005c */
[--C-:B------:R-:W-:Y:S02]  /*1130*/  PRMT R145, RZ, 0x5410, R85.reuse ;  /* 0x00005410ff917816 */ /* 0x100fe40000000055 */
[----:B------:R-:W-:Y:S01]  /*1140*/  PRMT R146, RZ, 0x7610, R85 ;  /* 0x00007610ff927816 */ /* 0x000fe20000000055 */
[----:B------:R-:W-:Y:S01]  /*1150*/  FADD.FTZ R84, -R157, R84 ;  /* 0x000000549d547221 */ /* 0x000fe20000010100 */
[----:B------:R-:W-:Y:S02]  /*1160*/  PRMT R92, RZ, 0x7610, R92 ;  /* 0x00007610ff5c7816 */ /* 0x000fe4000000005c */
[--C-:B------:R-:W-:Y:S01]  /*1170*/  PRMT R149, RZ, 0x5410, R86.reuse ;  /* 0x00005410ff957816 */ /* 0x100fe20000000056 */
[----:B-1----:R-:W-:Y:S01]  /*1180*/  FMUL.FTZ R139, R137, R84 ;  /* 0x00000054898b7220 */ /* 0x002fe20000410000 */
[----:B------:R-:W-:Y:S01]  /*1190*/  PRMT R150, RZ, 0x7610, R86 ;  /* 0x00007610ff967816 */ /* 0x000fe20000000056 */
[----:B------:R-:W-:Y:S01]  /*11a0*/  FADD.FTZ R92, -R157, R92 ;  /* 0x0000005c9d5c7221 */ /* 0x000fe20000010100 */
[----:B------:R-:W-:-:S02]  /*11b0*/  PRMT R86, RZ, 0x5410, R93 ;  /* 0x00005410ff567816 */ /* 0x000fc4000000005d */
[--C-:B---3--:R-:W-:Y:S02]  /*11c0*/  PRMT R85, RZ, 0x5410, R88.reuse ;  /* 0x00005410ff557816 */ /* 0x108fe40000000058 */
[----:B------:R-:W-:-:S03]  /*11d0*/  PRMT R88, RZ, 0x7610, R88 ;  /* 0x00007610ff587816 */ /* 0x000fc60000000058 */
[----:B------:R-:W-:Y:S01]  /*11e0*/  FMUL.FTZ R138, R126, R85 ;  /* 0x000000557e8a7220 */ /* 0x000fe20000410000 */
[----:B------:R-:W-:Y:S01]  /*11f0*/  PRMT R93, RZ, 0x7610, R93 ;  /* 0x00007610ff5d7816 */ /* 0x000fe2000000005d */
[----:B------:R-:W-:Y:S01]  /*1200*/  FADD.FTZ R40, R40, R140 ;  /* 0x0000008c28287221 */ /* 0x000fe20000010000 */
[--C-:B------:R-:W-:Y:S01]  /*1210*/  PRMT R153, RZ, 0x5410, R87.reuse ;  /* 0x00005410ff997816 */ /* 0x100fe20000000057 */
[-C--:B------:R-:W-:Y:S01]  /*1220*/  FFMA.FTZ R138, R119, R140.reuse, R138 ;  /* 0x0000008c778a7223 */ /* 0x080fe2000001008a */
[----:B------:R-:W-:Y:S01]  /*1230*/  PRMT R180, RZ, 0x7610, R87 ;  /* 0x00007610ffb47816 */ /* 0x000fe20000000057 */
[----:B------:R-:W-:Y:S01]  /*1240*/  FFMA.FTZ R56, R139, R140, R56 ;  /* 0x0000008c8b387223 */ /* 0x000fe20000010038 */
[--C-:B------:R-:W-:Y:S01]  /*1250*/  PRMT R87, RZ, 0x5410, R89.reuse ;  /* 0x00005410ff577816 */ /* 0x100fe20000000059 */
[----:B------:R-:W-:Y:S01]  /*1260*/  FMUL.FTZ R141, R129, R88 ;  /* 0x00000058818d7220 */ /* 0x000fe20000410000 */
[----:B------:R-:W-:Y:S01]  /*1270*/  PRMT R148, RZ, 0x7610, R89 ;  /* 0x00007610ff947816 */ /* 0x000fe20000000059 */
[----:B------:R-:W-:Y:S01]  /*1280*/  FMUL.FTZ R140, R137, R92 ;  /* 0x0000005c898c7220 */ /* 0x000fe20000410000 */
[----:B------:R-:W-:Y:S01]  /*1290*/  PRMT R89, RZ, 0x5410, R94 ;  /* 0x00005410ff597816 */ /* 0x000fe2000000005e */
[----:B------:R-:W-:-:S02]  /*12a0*/  FADD.FTZ R86, -R157, R86 ;  /* 0x000000569d567221 */ /* 0x000fc40000010100 */
[----:B------:R-:W-:Y:S02]  /*12b0*/  FADD.FTZ R144, -R157, R93 ;  /* 0x0000005d9d907221 */ /* 0x000fe40000010100 */
[----:B------:R-:W-:Y:S02]  /*12c0*/  FADD.FTZ R41, R41, R142 ;  /* 0x0000008e29297221 */ /* 0x000fe40000010000 */
[-C--:B------:R-:W-:Y:S02]  /*12d0*/  FFMA.FTZ R141, R120, R142.reuse, R141 ;  /* 0x0000008e788d7223 */ /* 0x080fe4000001008d */
[----:B------:R-:W-:Y:S01]  /*12e0*/  FFMA.FTZ R57, R140, R142, R57 ;  /* 0x0000008e8c397223 */ /* 0x000fe20000010039 */
[--C-:B------:R-:W-:Y:S01]  /*12f0*/  PRMT R151, RZ, 0x5410, R90.reuse ;  /* 0x00005410ff977816 */ /* 0x100fe2000000005a */
[----:B------:R-:W-:Y:S01]  /*1300*/  FADD.FTZ R8, R8, R85 ;  /* 0x0000005508087221 */ /* 0x000fe20000010000 */
[----:B------:R-:W-:Y:S01]  /*1310*/  PRMT R152, RZ, 0x7610, R90 ;  /* 0x00007610ff987816 */ /* 0x000fe2000000005a */
[----:B------:R-:W-:-:S02]  /*1320*/  FFMA.FTZ R24, R139, R85, R24 ;  /* 0x000000558b187223 */ /* 0x000fc40000010018 */
[----:B------:R-:W-:Y:S02]  /*1330*/  FMUL.FTZ R142, R128, R87 ;  /* 0x00000057808e7220 */ /* 0x000fe40000410000 */
[----:B------:R-:W-:Y:S02]  /*1340*/  FMUL.FTZ R143, R137, R86 ;  /* 0x00000056898f7220 */ /* 0x000fe40000410000 */
[----:B------:R-:W-:Y:S02]  /*1350*/  FMUL.FTZ R85, R131, R148 ;  /* 0x0000009483557220 */ /* 0x000fe40000410000 */
[----:B------:R-:W-:Y:S02]  /*1360*/  FMUL.FTZ R144, R137, R144 ;  /* 0x0000009089907220 */ /* 0x000fe40000410000 */
[----:B------:R-:W-:Y:S02]  /*1370*/  FADD.FTZ R90, -R157, R89 ;  /* 0x000000599d5a7221 */ /* 0x000fe40000010100 */
[----:B------:R-:W-:-:S02]  /*1380*/  FADD.FTZ R42, R42, R145 ;  /* 0x000000912a2a7221 */ /* 0x000fc40000010000 */
[-C--:B------:R-:W-:Y:S02]  /*1390*/  FFMA.FTZ R142, R121, R145.reuse, R142 ;  /* 0x00000091798e7223 */ /* 0x080fe4000001008e */
[----:B------:R-:W-:Y:S02]  /*13a0*/  FFMA.FTZ R58, R143, R145, R58 ;  /* 0x000000918f3a7223 */ /* 0x000fe4000001003a */
[----:B------:R-:W-:Y:S02]  /*13b0*/  FADD.FTZ R43, R43, R146 ;  /* 0x000000922b2b7221 */ /* 0x000fe40000010000 */
[-C--:B------:R-:W-:Y:S02]  /*13c0*/  FFMA.FTZ R145, R122, R146.reuse, R85 ;  /* 0x000000927a917223 */ /* 0x080fe40000010055 */
[----:B------:R-:W-:Y:S02]  /*13d0*/  FFMA.FTZ R59, R144, R146, R59 ;  /* 0x00000092903b7223 */ /* 0x000fe4000001003b */
[----:B------:R-:W-:-:S02]  /*13e0*/  FMUL.FTZ R146, R132, R151 ;  /* 0x0000009784927220 */ /* 0x000fc40000410000 */
[----:B------:R-:W-:Y:S02]  /*13f0*/  FMUL.FTZ R147, R137, R90 ;  /* 0x0000005a89937220 */ /* 0x000fe40000410000 */
[----:B------:R-:W-:Y:S02]  /*1400*/  FMUL.FTZ R84, R133, R152 ;  /* 0x0000009885547220 */ /* 0x000fe40000410000 */
[----:B------:R-:W-:Y:S02]  /*1410*/  FADD.FTZ R36, R36, R149 ;  /* 0x0000009524247221 */ /* 0x000fe40000010000 */
[-C--:B------:R-:W-:Y:S02]  /*1420*/  FFMA.FTZ R146, R123, R149.reuse, R146 ;  /* 0x000000957b927223 */ /* 0x080fe40000010092 */
[----:B------:R-:W-:Y:S02]  /*1430*/  FFMA.FTZ R52, R147, R149, R52 ;  /* 0x0000009593347223 */ /* 0x000fe40000010034 */
[----:B------:R-:W-:Y:S01]  /*1440*/  FFMA.FTZ R149, R125, R150, R84 ;  /* 0x000000967d957223 */ /* 0x000fe20000010054 */
[----:B------:R-:W-:Y:S01]  /*1450*/  PRMT R94, RZ, 0x7610, R94 ;  /* 0x00007610ff5e7816 */ /* 0x000fe2000000005e */
[----:B------:R-:W-:-:S02]  /*1460*/  FADD.FTZ R84, R175, R138 ;  /* 0x0000008aaf547221 */ /* 0x000fc40000010000 */
[----:B------:R-:W-:Y:S01]  /*1470*/  FFMA.FTZ R174, R139, R138, R174 ;  /* 0x0000008a8bae7223 */ /* 0x000fe200000100ae */
[----:B------:R-:W-:Y:S01]  /*1480*/  PRMT R177, RZ, 0x5410, R91 ;  /* 0x00005410ffb17816 */ /* 0x000fe2000000005b */
[----:B------:R-:W-:Y:S01]  /*1490*/  FADD.FTZ R85, R84, R141 ;  /* 0x0000008d54557221 */ /* 0x000fe20000010000 */
[----:B------:R-:W-:Y:S01]  /*14a0*/  PRMT R182, RZ, 0x7610, R91 ;  /* 0x00007610ffb67816 */ /* 0x000fe2000000005b */
[----:B------:R-:W-:Y:S01]  /*14b0*/  FFMA.FTZ R174, R140, R141, R174 ;  /* 0x0000008d8cae7223 */ /* 0x000fe200000100ae */
[----:B------:R-:W-:Y:S01]  /*14c0*/  PRMT R91, RZ, 0x5410, R95 ;  /* 0x00005410ff5b7816 */ /* 0x000fe2000000005f */
[----:B------:R-:W-:Y:S02]  /*14d0*/  FADD.FTZ R94, -R157, R94 ;  /* 0x0000005e9d5e7221 */ /* 0x000fe40000010100 */
[----:B------:R-:W-:Y:S02]  /*14e0*/  FADD.FTZ R84, R85, R142 ;  /* 0x0000008e55547221 */ /* 0x000fe40000010000 */
[----:B------:R-:W-:-:S02]  /*14f0*/  FFMA.FTZ R174, R143, R142, R174 ;  /* 0x0000008e8fae7223 */ /* 0x000fc400000100ae */
[----:B------:R-:W-:Y:S02]  /*1500*/  FADD.FTZ R11, R11, R148 ;  /* 0x000000940b0b7221 */ /* 0x000fe40000010000 */
[----:B------:R-:W-:Y:S02]  /*1510*/  FFMA.FTZ R27, R144, R148, R27 ;  /* 0x00000094901b7223 */ /* 0x000fe4000001001b */
[----:B------:R-:W-:Y:S02]  /*1520*/  FMUL.FTZ R148, R137, R94 ;  /* 0x0000005e89947220 */ /* 0x000fe40000410000 */
[----:B------:R-:W-:Y:S02]  /*1530*/  FADD.FTZ R176, -R157, R91 ;  /* 0x0000005b9db07221 */ /* 0x000fe40000010100 */
[----:B------:R-:W-:Y:S02]  /*1540*/  FADD.FTZ R85, R84, R145 ;  /* 0x0000009154557221 */ /* 0x000fe40000010000 */
[----:B------:R-:W-:Y:S01]  /*1550*/  FFMA.FTZ R174, R144, R145, R174 ;  /* 0x0000009190ae7223 */ /* 0x000fe200000100ae */
[----:B------:R-:W-:Y:S01]  /*1560*/  PRMT R95, RZ, 0x7610, R95 ;  /* 0x00007610ff5f7816 */ /* 0x000fe2000000005f */
        /* <DEDUP_REMOVED lines=9> */
[-C--:B------:R-:W-:Y:S02]  /*1600*/  FFMA.FTZ R150, R124, R153.reuse, R150 ;  /* 0x000000997c967223 */ /* 0x080fe40000010096 */
[----:B------:R-:W-:Y:S02]  /*1610*/  FFMA.FTZ R54, R151, R153, R54 ;  /* 0x0000009997367223 */ /* 0x000fe40000010036 */
[----:B------:R-:W-:Y:S02]  /*1620*/  FADD.FTZ R178, -R157, R95 ;  /* 0x0000005f9db27221 */ /* 0x000fe40000010100 */
[----:B------:R-:W-:-:S02]  /*1630*/  FMUL.FTZ R153, R135, R182 ;  /* 0x000000b687997220 */ /* 0x000fc40000410000 */
[----:B------:R-:W-:Y:S02]  /*1640*/  FADD.FTZ R85, R84, R149 ;  /* 0x0000009554557221 */ /* 0x000fe40000010000 */
[C---:B------:R-:W-:Y:S02]  /*1650*/  FFMA.FTZ R174, R148.reuse, R149, R174 ;  /* 0x0000009594ae7223 */ /* 0x040fe400000100ae */
        /* <DEDUP_REMOVED lines=18> */
.L_x_54:
[----:B------:R-:W-:Y:S05]  /*1780*/  BSYNC B0 ;  /* 0x0000000000007941 */ /* 0x000fea0003800000 */
.L_x_53:
[----:B------:R-:W-:Y:S01]  /*1790*/  @!P4 IADD3 R154, R154, 0x4, RZ ;  /* 0x000000049a9ac810 */ /* 0x000fe20007ffe0ff */
[----:B------:R-:W-:Y:S05]  /*17a0*/  BRA.DIV ~URZ, `(.L_x_55) ;  /* 0x000016727f007947 */ /* 0x000fea000b800000 */
[----:B------:R0:W1:Y:S02]  /*17b0*/  SHFL.DOWN PT, R86, R175, 0x10, 0x1f ;  /* 0x0a001f00af567f89 */ /* 0x00006400000e0000 */
.L_x_64:
        /* <DEDUP_REMOVED lines=18> */
.L_x_65:
[----:B------:R-:W-:Y:S01]  /*18e0*/  LOP3.LUT P0, RZ, R0, 0x1f, RZ, 0xc0, !PT ;  /* 0x0000001f00ff7812 */ /* 0x000fe2000780c0ff */
[----:B--2---:R-:W-:Y:S01]  /*18f0*/  FADD.FTZ R94, R91, R88 ;  /* 0x000000585b5e7221 */ /* 0x004fe20000010000 */
[----:B------:R-:W-:Y:S01]  /*1900*/  WARPSYNC 0xffffffff ;  /* 0xffffffff00007948 */ /* 0x000fe20003800000 */
[----:B-1----:R-:W-:Y:S01]  /*1910*/  FADD.FTZ R95, R85, R90 ;  /* 0x0000005a555f7221 */ /* 0x002fe20000010000 */
[----:B------:R-:W-:Y:S09]  /*1920*/  BSSY B0, `(.L_x_57) ;  /* 0x000009b000007945 */ /* 0x000ff20003800000 */
[----:B------:R-:W-:-:S04]  /*1930*/  @!P0 LOP3.LUT R159, R159, 0x3, RZ, 0xc0, !PT ;  /* 0x000000039f9f8812 */ /* 0x000fc800078ec0ff */
[----:B------:R-:W-:-:S05]  /*1940*/  @!P0 IADD3 R159, R154, R159, RZ ;  /* 0x0000009f9a9f8210 */ /* 0x000fca0007ffe0ff */
        /* <DEDUP_REMOVED lines=12> */
[----:B-----5:R-:W-:Y:S02]  /*1a10*/  FMUL.FTZ R157, R90, c[0x0][0x1e0] ;  /* 0x000078005a9d7a20 */ /* 0x020fe40000410000 */
[----:B------:R-:W-:Y:S01]  /*1a20*/  FMUL.FTZ R92, R84, c[0x0][0x1e0] ;  /* 0x00007800545c7a20 */ /* 0x000fe20000410000 */
[----:B------:R-:W-:Y:S05]  /*1a30*/  @!P3 BRA `(.L_x_58) ;  /* 0x000008900000b947 */ /* 0x000fea0003800000 */
[----:B------:R-:W-:Y:S01]  /*1a40*/  ISETP.NE.U32.AND P1, PT, RZ, c[0x0][0x218], PT ;  /* 0x00008600ff007a0c */ /* 0x000fe20003f25070 */
[----:B------:R-:W-:Y:S01]  /*1a50*/  IMAD.MOV.U32 R86, RZ, RZ, R2 ;  /* 0x000000ffff567224 */ /* 0x000fe200078e0002 */
[----:B------:R-:W-:Y:S02]  /*1a60*/  ISETP.NE.AND P0, PT, R172, RZ, PT ;  /* 0x000000ffac00720c */ /* 0x000fe40003f05270 */
[----:B------:R-:W-:Y:S02]  /*1a70*/  ISETP.NE.AND.EX P1, PT, RZ, c[0x0][0x21c], PT, P1 ;  /* 0x00008700ff007a0c */ /* 0x000fe40003f25310 */
[----:B------:R-:W-:-:S02]  /*1a80*/  FSEL R89, R157, RZ, !P0 ;  /* 0x000000ff9d597208 */ /* 0x000fc40004000000 */
[----:B------:R-:W-:Y:S02]  /*1a90*/  LOP3.LUT P4, RZ, R86, 0xff, RZ, 0xc0, !PT ;  /* 0x000000ff56ff7812 */ /* 0x000fe4000788c0ff */
[----:B------:R-:W-:Y:S01]  /*1aa0*/  ISETP.NE.U32.AND P0, PT, RZ, c[0x0][0x250], PT ;  /* 0x00009400ff007a0c */ /* 0x000fe20003f05070 */
[-CC-:B------:R-:W-:Y:S01]  /*1ab0*/  FFMA.FTZ R85, R155, R92.reuse, R89.reuse ;  /* 0x0000005c9b557223 */ /* 0x180fe20000010059 */
[----:B------:R-:W-:Y:S01]  /*1ac0*/  LOP3.LUT P6, RZ, R2, 0xff00, RZ, 0xc0, !PT ;  /* 0x0000ff0002ff7812 */ /* 0x000fe200078cc0ff */
[----:B------:R-:W-:Y:S01]  /*1ad0*/  FFMA.FTZ R88, R158, R92, R89 ;  /* 0x0000005c9e587223 */ /* 0x000fe20000010059 */
[----:B------:R-:W-:Y:S01]  /*1ae0*/  ISETP.NE.AND.EX P0, PT, RZ, c[0x0][0x254], PT, P0 ;  /* 0x00009500ff007a0c */ /* 0x000fe20003f05300 */
[----:B------:R-:W-:Y:S02]  /*1af0*/  FADD.FTZ R84, R156, -R85 ;  /* 0x800000559c547221 */ /* 0x000fe40000010000 */
[----:B------:R-:W-:Y:S01]  /*1b00*/  @P1 PRMT R85, RZ, 0x5410, R68 ;  /* 0x00005410ff551816 */ /* 0x000fe20000000044 */
[----:B------:R-:W-:-:S02]  /*1b10*/  FADD.FTZ R88, R161, -R88 ;  /* 0x80000058a1587221 */ /* 0x000fc40000010000 */
[----:B------:R-:W-:Y:S02]  /*1b20*/  FMUL.FTZ R84, R137, R84 ;  /* 0x0000005489547220 */ /* 0x000fe40000410000 */
[----:B------:R-:W-:Y:S02]  /*1b30*/  FFMA.FTZ R87, R163, R92, R89 ;  /* 0x0000005ca3577223 */ /* 0x000fe40000010059 */
[----:B------:R-:W-:Y:S01]  /*1b40*/  @P1 FADD.FTZ R84, R84, R85 ;  /* 0x0000005554541221 */ /* 0x000fe20000010000 */
[----:B------:R-:W-:Y:S01]  /*1b50*/  @P1 PRMT R85, RZ, 0x7610, R68 ;  /* 0x00007610ff551816 */ /* 0x000fe20000000044 */
[----:B------:R-:W-:Y:S02]  /*1b60*/  FMUL.FTZ R88, R137, R88 ;  /* 0x0000005889587220 */ /* 0x000fe40000410000 */
[----:B------:R-:W-:Y:S02]  /*1b70*/  FADD.FTZ R86, R160, -R87 ;  /* 0x80000057a0567221 */ /* 0x000fe40000010000 */
[----:B------:R-:W-:Y:S01]  /*1b80*/  @P1 FADD.FTZ R88, R88, R85 ;  /* 0x0000005558581221 */ /* 0x000fe20000010000 */
[----:B------:R-:W-:Y:S01]  /*1b90*/  @P1 PRMT R85, RZ, 0x5410, R69 ;  /* 0x00005410ff551816 */ /* 0x000fe20000000045 */
[----:B------:R-:W-:-:S02]  /*1ba0*/  FFMA.FTZ R90, R162, R92, R89 ;  /* 0x0000005ca25a7223 */ /* 0x000fc40000010059 */
[----:B------:R-:W-:Y:S02]  /*1bb0*/  FMUL.FTZ R86, R137, R86 ;  /* 0x0000005689567220 */ /* 0x000fe40000410000 */
[----:B------:R-:W-:Y:S02]  /*1bc0*/  FADD.FTZ R90, R165, -R90 ;  /* 0x8000005aa55a7221 */ /* 0x000fe40000010000 */
[----:B------:R-:W-:Y:S02]  /*1bd0*/  FFMA.FTZ R87, R167, R92, R89 ;  /* 0x0000005ca7577223 */ /* 0x000fe40000010059 */
[----:B------:R-:W-:Y:S01]  /*1be0*/  @P1 FADD.FTZ R86, R86, R85 ;  /* 0x0000005556561221 */ /* 0x000fe20000010000 */
[----:B------:R-:W-:Y:S01]  /*1bf0*/  @P1 PRMT R85, RZ, 0x7610, R69 ;  /* 0x00007610ff551816 */ /* 0x000fe20000000045 */
[----:B------:R-:W-:Y:S02]  /*1c00*/  FMUL.FTZ R90, R137, R90 ;  /* 0x0000005a895a7220 */ /* 0x000fe40000410000 */
[----:B------:R-:W-:-:S02]  /*1c10*/  FADD.FTZ R94, R164, -R87 ;  /* 0x80000057a45e7221 */ /* 0x000fc40000010000 */
[----:B------:R-:W-:Y:S02]  /*1c20*/  FFMA.FTZ R154, R166, R92, R89 ;  /* 0x0000005ca69a7223 */ /* 0x000fe40000010059 */
[----:B------:R-:W-:Y:S01]  /*1c30*/  @P1 FADD.FTZ R90, R90, R85 ;  /* 0x000000555a5a1221 */ /* 0x000fe20000010000 */
[----:B------:R-:W-:Y:S01]  /*1c40*/  @P1 PRMT R85, RZ, 0x5410, R70 ;  /* 0x00005410ff551816 */ /* 0x000fe20000000046 */
[----:B------:R-:W-:Y:S02]  /*1c50*/  FMUL.FTZ R94, R137, R94 ;  /* 0x0000005e895e7220 */ /* 0x000fe40000410000 */
[----:B------:R-:W-:Y:S02]  /*1c60*/  FMUL.FTZ R95, R88, c[0x0][0x1e8] ;  /* 0x00007a00585f7a20 */ /* 0x000fe40000410000 */
[----:B------:R-:W-:Y:S02]  /*1c70*/  FADD.FTZ R154, R169, -R154 ;  /* 0x8000009aa99a7221 */ /* 0x000fe40000010000 */
[----:B------:R-:W-:Y:S01]  /*1c80*/  @P1 FADD.FTZ R94, R94, R85 ;  /* 0x000000555e5e1221 */ /* 0x000fe20000010000 */
[----:B------:R-:W-:Y:S01]  /*1c90*/  @P1 PRMT R85, RZ, 0x7610, R70 ;  /* 0x00007610ff551816 */ /* 0x000fe20000000046 */
[----:B------:R-:W-:Y:S01]  /*1ca0*/  FMUL.FTZ R175, R90, c[0x0][0x1e8] ;  /* 0x00007a005aaf7a20 */ /* 0x000fe20000410000 */
[----:B------:R-:W-:Y:S01]  /*1cb0*/  FSEL R178, R95, RZ, P6 ;  /* 0x000000ff5fb27208 */ /* 0x000fe20003000000 */
[----:B------:R-:W-:Y:S01]  /*1cc0*/  FMUL.FTZ R154, R137, R154 ;  /* 0x0000009a899a7220 */ /* 0x000fe20000410000 */
[----:B------:R-:W-:Y:S01]  /*1cd0*/  LOP3.LUT P6, RZ, R2, 0xff000000, RZ, 0xc0, !PT ;  /* 0xff00000002ff7812 */ /* 0x000fe200078cc0ff */
[----:B------:R-:W-:-:S02]  /*1ce0*/  FMUL.FTZ R177, R94, c[0x0][0x1e8] ;  /* 0x00007a005eb17a20 */ /* 0x000fc40000410000 */
[----:B------:R-:W-:Y:S01]  /*1cf0*/  @P1 FADD.FTZ R154, R154, R85 ;  /* 0x000000559a9a1221 */ /* 0x000fe20000010000 */
[----:B------:R-:W-:Y:S01]  /*1d00*/  FSEL R180, R175, RZ, P6 ;  /* 0x000000ffafb47208 */ /* 0x000fe20003000000 */
[-CC-:B------:R-:W-:Y:S01]  /*1d10*/  FFMA.FTZ R85, R171, R92.reuse, R89.reuse ;  /* 0x0000005cab557223 */ /* 0x180fe20000010059 */
[----:B------:R-:W-:Y:S01]  /*1d20*/  LOP3.LUT P6, RZ, R3, 0xff, RZ, 0xc0, !PT ;  /* 0x000000ff03ff7812 */ /* 0x000fe200078cc0ff */
[----:B------:R-:W-:Y:S02]  /*1d30*/  FFMA.FTZ R176, R170, R92, R89 ;  /* 0x0000005caab07223 */ /* 0x000fe40000010059 */
[----:B------:R-:W-:Y:S01]  /*1d40*/  FADD.FTZ R174, R168, -R85 ;  /* 0x80000055a8ae7221 */ /* 0x000fe20000010000 */
[----:B------:R-:W-:Y:S01]  /*1d50*/  FSEL R89, R177, RZ, P6 ;  /* 0x000000ffb1597208 */ /* 0x000fe20003000000 */
[----:B------:R-:W-:Y:S01]  /*1d60*/  FMUL.FTZ R179, R154, c[0x0][0x1e8] ;  /* 0x00007a009ab37a20 */ /* 0x000fe20000410000 */
[----:B------:R-:W-:Y:S01]  /*1d70*/  LOP3.LUT P6, RZ, R3, 0xff00, RZ, 0xc0, !PT ;  /* 0x0000ff0003ff7812 */ /* 0x000fe200078cc0ff */
[----:B------:R-:W-:-:S02]  /*1d80*/  @P0 IMAD.MOV.U32 R85, RZ, RZ, R96 ;  /* 0x000000ffff550224 */ /* 0x000fc400078e0060 */
[----:B------:R-:W-:Y:S01]  /*1d90*/  FMUL.FTZ R93, R84, c[0x0][0x1e8] ;  /* 0x00007a00545d7a20 */ /* 0x000fe20000410000 */
[----:B------:R-:W-:Y:S01]  /*1da0*/  FSEL R182, R179, RZ, P6 ;  /* 0x000000ffb3b67208 */ /* 0x000fe20003000000 */
[----:B------:R-:W-:Y:S01]  /*1db0*/  FMUL.FTZ R174, R137, R174 ;  /* 0x000000ae89ae7220 */ /* 0x000fe20000410000 */
[----:B------:R-:W-:Y:S01]  /*1dc0*/  @P0 LOP3.LUT P6, RZ, R85, 0xff, RZ, 0xc0, !PT ;  /* 0x000000ff55ff0812 */ /* 0x000fe200078cc0ff */
[----:B------:R-:W-:Y:S01]  /*1dd0*/  FADD.FTZ R176, R173, -R176 ;  /* 0x800000b0adb07221 */ /* 0x000fe20000010000 */
[----:B------:R-:W-:Y:S01]  /*1de0*/  @P1 PRMT R85, RZ, 0x5410, R71 ;  /* 0x00005410ff551816 */ /* 0x000fe20000000047 */
[----:B------:R-:W-:Y:S01]  /*1df0*/  FMUL.FTZ R159, R86, c[0x0][0x1e8] ;  /* 0x00007a00569f7a20 */ /* 0x000fe20000410000 */
[----:B------:R-:W-:Y:S01]  /*1e00*/  FSEL R87, R93, RZ, P4 ;  /* 0x000000ff5d577208 */ /* 0x000fe20002000000 */
[----:B------:R-:W-:Y:S01]  /*1e10*/  FMUL.FTZ R176, R137, R176 ;  /* 0x000000b089b07220 */ /* 0x000fe20000410000 */
[----:B------:R-:W-:Y:S01]  /*1e20*/  LOP3.LUT P4, RZ, R2, 0xff0000, RZ, 0xc0, !PT ;  /* 0x00ff000002ff7812 */ /* 0x000fe2000788c0ff */
[----:B------:R-:W-:Y:S01]  /*1e30*/  @P1 FADD.FTZ R174, R174, R85 ;  /* 0x00000055aeae1221 */ /* 0x000fe20000010000 */
[----:B------:R-:W-:-:S02]  /*1e40*/  @P1 PRMT R85, RZ, 0x7610, R71 ;  /* 0x00007610ff551816 */ /* 0x000fc40000000047 */
[----:B------:R-:W-:Y:S01]  /*1e50*/  FSEL R91, R159, RZ, P4 ;  /* 0x000000ff9f5b7208 */ /* 0x000fe20002000000 */
[----:B------:R-:W-:Y:S01]  /*1e60*/  FMUL.FTZ R181, R174, c[0x0][0x1e8] ;  /* 0x00007a00aeb57a20 */ /* 0x000fe20000410000 */
[----:B------:R-:W-:Y:S01]  /*1e70*/  ISETP.NE.U32.AND P4, PT, RZ, c[0x0][0x258], PT ;  /* 0x00009600ff007a0c */ /* 0x000fe20003f85070 */
[----:B------:R-:W-:Y:S01]  /*1e80*/  @P1 FADD.FTZ R176, R176, R85 ;  /* 0x00000055b0b01221 */ /* 0x000fe20000010000 */
[----:B------:R-:W-:Y:S02]  /*1e90*/  LOP3.LUT P1, RZ, R3, 0xff0000, RZ, 0xc0, !PT ;  /* 0x00ff000003ff7812 */ /* 0x000fe4000782c0ff */
[----:B------:R-:W-:Y:S01]  /*1ea0*/  ISETP.NE.AND.EX P4, PT, RZ, c[0x0][0x25c], PT, P4 ;  /* 0x00009700ff007a0c */ /* 0x000fe20003f85340 */
[----:B------:R-:W-:Y:S01]  /*1eb0*/  FMUL.FTZ R184, R176, c[0x0][0x1e8] ;  /* 0x00007a00b0b87a20 */ /* 0x000fe20000410000 */
[----:B------:R-:W-:Y:S02]  /*1ec0*/  FSEL R183, R181, RZ, P1 ;  /* 0x000000ffb5b77208 */ /* 0x000fe40000800000 */
[----:B------:R-:W-:-:S02]  /*1ed0*/  LOP3.LUT P1, RZ, R3, 0xff000000, RZ, 0xc0, !PT ;  /* 0xff00000003ff7812 */ /* 0x000fc4000782c0ff */
[----:B------:R-:W-:Y:S01]  /*1ee0*/  F2FP.BF16.PACK_AB R85, R180, R91 ;  /* 0x0000005bb455723e */ /* 0x000fe200000010ff */
[----:B------:R-:W-:Y:S01]  /*1ef0*/  IMAD.MOV.U32 R91, RZ, RZ, 0x10 ;  /* 0x00000010ff5b7424 */ /* 0x000fe200078e00ff */
[----:B------:R-:W-:Y:S02]  /*1f00*/  FSEL R186, R184, RZ, P1 ;  /* 0x000000ffb8ba7208 */ /* 0x000fe40000800000 */
[----:B------:R-:W-:Y:S02]  /*1f10*/  ISETP.NE.U32.AND P1, PT, RZ, c[0x0][0x258], PT ;  /* 0x00009600ff007a0c */ /* 0x000fe40003f25070 */
[----:B------:R-:W-:Y:S02]  /*1f20*/  @P0 FSEL R93, R93, RZ, P6 ;  /* 0x000000ff5d5d0208 */ /* 0x000fe40003000000 */
[----:B------:R-:W-:Y:S02]  /*1f30*/  ISETP.NE.AND.EX P1, PT, RZ, c[0x0][0x25c], PT, P1 ;  /* 0x00009700ff007a0c */ /* 0x000fe40003f25310 */
[----:B------:R-:W-:-:S02]  /*1f40*/  @P4 F2FP.BF16.PACK_AB R84, RZ, R84 ;  /* 0x00000054ff54423e */ /* 0x000fc400000010ff */
[----:B------:R-:W-:Y:S02]  /*1f50*/  @P4 F2FP.BF16.PACK_AB R86, RZ, R86 ;  /* 0x00000056ff56423e */ /* 0x000fe400000010ff */
[----:B------:R-:W-:Y:S02]  /*1f60*/  @P4 F2FP.BF16.PACK_AB R94, RZ, R94 ;  /* 0x0000005eff5e423e */ /* 0x000fe400000010ff */
[----:B------:R-:W-:Y:S02]  /*1f70*/  @P4 F2FP.BF16.PACK_AB R174, RZ, R174 ;  /* 0x000000aeffae423e */ /* 0x000fe400000010ff */
[----:B------:R-:W-:Y:S02]  /*1f80*/  @P4 F2FP.BF16.PACK_AB R88, RZ, R88 ;  /* 0x00000058ff58423e */ /* 0x000fe400000010ff */
[----:B------:R-:W-:Y:S02]  /*1f90*/  @P4 PRMT R76, R84, 0x7610, R76 ;  /* 0x00007610544c4816 */ /* 0x000fe4000000004c */
[----:B------:R-:W-:-:S02]  /*1fa0*/  @P4 F2FP.BF16.PACK_AB R90, RZ, R90 ;  /* 0x0000005aff5a423e */ /* 0x000fc400000010ff */
[----:B------:R-:W-:Y:S02]  /*1fb0*/  @P4 PRMT R77, R86, 0x7610, R77 ;  /* 0x00007610564d4816 */ /* 0x000fe4000000004d */
[----:B------:R-:W-:Y:S02]  /*1fc0*/  @P4 F2FP.BF16.PACK_AB R154, RZ, R154 ;  /* 0x0000009aff9a423e */ /* 0x000fe400000010ff */
[----:B------:R-:W-:Y:S02]  /*1fd0*/  @P4 F2FP.BF16.PACK_AB R176, RZ, R176 ;  /* 0x000000b0ffb0423e */ /* 0x000fe400000010ff */
[----:B------:R-:W-:Y:S02]  /*1fe0*/  @P4 PRMT R78, R94, 0x7610, R78 ;  /* 0x000076105e4e4816 */ /* 0x000fe4000000004e */
[----:B------:R-:W-:Y:S02]  /*1ff0*/  @P4 PRMT R79, R174, 0x7610, R79 ;  /* 0x00007610ae4f4816 */ /* 0x000fe4000000004f */
[----:B------:R-:W-:-:S02]  /*2000*/  @P0 LOP3.LUT P6, RZ, R96, 0xff00, RZ, 0xc0, !PT ;  /* 0x0000ff0060ff0812 */ /* 0x000fc400078cc0ff */
[----:B------:R-:W-:Y:S02]  /*2010*/  F2FP.BF16.PACK_AB R86, R182, R89 ;  /* 0x00000059b656723e */ /* 0x000fe400000010ff */
[----:B------:R-:W-:Y:S01]  /*2020*/  @P4 PRMT R76, R76, 0x5410, R88 ;  /* 0x000054104c4c4816 */ /* 0x000fe20000000058 */
[-C--:B------:R-:W-:Y:S01]  /*2030*/  IMAD.WIDE.U32 R88, R136, R91.reuse, c[0x0][0x248] ;  /* 0x0000920088587625 */ /* 0x080fe200078e005b */
[----:B------:R-:W-:Y:S02]  /*2040*/  @P4 PRMT R77, R77, 0x5410, R90 ;  /* 0x000054104d4d4816 */ /* 0x000fe4000000005a */
[----:B------:R-:W-:Y:S01]  /*2050*/  @P4 PRMT R78, R78, 0x5410, R154 ;  /* 0x000054104e4e4816 */ /* 0x000fe2000000009a */
[----:B------:R-:W-:Y:S01]  /*2060*/  @P1 IMAD.WIDE.U32 R90, R136, R91, c[0x0][0x258] ;  /* 0x00009600885a1625 */ /* 0x000fe200078e005b */
[----:B------:R-:W-:Y:S02]  /*2070*/  @P4 PRMT R79, R79, 0x5410, R176 ;  /* 0x000054104f4f4816 */ /* 0x000fe400000000b0 */
[----:B------:R-:W-:-:S02]  /*2080*/  @P0 FSEL R94, R95, RZ, P6 ;  /* 0x000000ff5f5e0208 */ /* 0x000fc40003000000 */
[----:B------:R-:W-:Y:S01]  /*2090*/  @P0 LOP3.LUT P6, RZ, R96, 0xff000000, RZ, 0xc0, !PT ;  /* 0xff00000060ff0812 */ /* 0x000fe200078cc0ff */
[----:B------:R0:W-:Y:S01]  /*20a0*/  @P1 STG.E.128 [R90.64], R76 ;  /* 0x0000004c5a001986 */ /* 0x0001e2000c101d04 */
[----:B------:R-:W-:Y:S02]  /*20b0*/  F2FP.BF16.PACK_AB R84, R178, R87 ;  /* 0x00000057b254723e */ /* 0x000fe400000010ff */
[----:B------:R-:W-:Y:S02]  /*20c0*/  F2FP.BF16.PACK_AB R87, R186, R183 ;  /* 0x000000b7ba57723e */ /* 0x000fe400000010ff */
[----:B------:R-:W-:Y:S02]  /*20d0*/  @P0 LOP3.LUT P4, RZ, R96, 0xff0000, RZ, 0xc0, !PT ;  /* 0x00ff000060ff0812 */ /* 0x000fe4000788c0ff */
[----:B------:R-:W-:Y:S01]  /*20e0*/  @P0 LOP3.LUT P1, RZ, R97, 0xff, RZ, 0xc0, !PT ;  /* 0x000000ff61ff0812 */ /* 0x000fe2000782c0ff */
[----:B------:R1:W-:Y:S01]  /*20f0*/  STG.E.128 [R88.64], R84 ;  /* 0x0000005458007986 */ /* 0x0003e2000c101d04 */
[----:B------:R-:W-:-:S02]  /*2100*/  @P0 FSEL R154, R175, RZ, P6 ;  /* 0x000000ffaf9a0208 */ /* 0x000fc40003000000 */
[----:B------:R-:W-:Y:S02]  /*2110*/  @P0 LOP3.LUT P6, RZ, R97, 0xff0000, RZ, 0xc0, !PT ;  /* 0x00ff000061ff0812 */ /* 0x000fe400078cc0ff */
[----:B------:R-:W-:Y:S02]  /*2120*/  @P0 FSEL R95, R159, RZ, P4 ;  /* 0x000000ff9f5f0208 */ /* 0x000fe40002000000 */
[----:B------:R-:W-:Y:S02]  /*2130*/  @P0 LOP3.LUT P4, RZ, R97, 0xff00, RZ, 0xc0, !PT ;  /* 0x0000ff0061ff0812 */ /* 0x000fe4000788c0ff */
[----:B------:R-:W-:Y:S02]  /*2140*/  @P0 F2FP.BF16.PACK_AB R93, RZ, R93 ;  /* 0x0000005dff5d023e */ /* 0x000fe400000010ff */
[----:B0-----:R-:W-:Y:S02]  /*2150*/  @P0 FSEL R90, R177, RZ, P1 ;  /* 0x000000ffb15a0208 */ /* 0x001fe40000800000 */
[----:B------:R-:W-:-:S02]  /*2160*/  @P0 LOP3.LUT P1, RZ, R97, 0xff000000, RZ, 0xc0, !PT ;  /* 0xff00000061ff0812 */ /* 0x000fc4000782c0ff */
[----:B------:R-:W-:Y:S02]  /*2170*/  @P0 F2FP.BF16.PACK_AB R95, RZ, R95 ;  /* 0x0000005fff5f023e */ /* 0x000fe400000010ff */
[----:B------:R-:W-:Y:S02]  /*2180*/  @P0 F2FP.BF16.PACK_AB R90, RZ, R90 ;  /* 0x0000005aff5a023e */ /* 0x000fe400000010ff */
[----:B-1----:R-:W-:Y:S02]  /*2190*/  @P0 FSEL R85, R181, RZ, P6 ;  /* 0x000000ffb5550208 */ /* 0x002fe40003000000 */
[----:B------:R-:W-:Y:S02]  /*21a0*/  @P0 FSEL R84, R179, RZ, P4 ;  /* 0x000000ffb3540208 */ /* 0x000fe40002000000 */
[----:B------:R-:W-:Y:S02]  /*21b0*/  @P0 FSEL R87, R184, RZ, P1 ;  /* 0x000000ffb8570208 */ /* 0x000fe40000800000 */
[----:B------:R-:W-:-:S02]  /*21c0*/  @P0 F2FP.BF16.PACK_AB R85, RZ, R85 ;  /* 0x00000055ff55023e */ /* 0x000fc400000010ff */
[----:B------:R-:W-:Y:S02]  /*21d0*/  @P0 F2FP.BF16.PACK_AB R86, RZ, R84 ;  /* 0x00000054ff56023e */ /* 0x000fe400000010ff */
[----:B------:R-:W-:Y:S02]  /*21e0*/  @P0 F2FP.BF16.PACK_AB R94, RZ, R94 ;  /* 0x0000005eff5e023e */ /* 0x000fe400000010ff */
[----:B------:R-:W-:Y:S02]  /*21f0*/  @P0 F2FP.BF16.PACK_AB R154, RZ, R154 ;  /* 0x0000009aff9a023e */ /* 0x000fe400000010ff */
[----:B------:R-:W-:Y:S02]  /*2200*/  @P0 F2FP.BF16.PACK_AB R87, RZ, R87 ;  /* 0x00000057ff57023e */ /* 0x000fe400000010ff */
[----:B------:R-:W-:Y:S02]  /*2210*/  @P0 PRMT R80, R93, 0x7610, R80 ;  /* 0x000076105d500816 */ /* 0x000fe40000000050 */
[----:B------:R-:W-:-:S02]  /*2220*/  @P0 LEA R84, P1, R136, c[0x0][0x250], 0x4 ;  /* 0x0000940088540a11 */ /* 0x000fc400078220ff */
[----:B------:R-:W-:Y:S02]  /*2230*/  @P0 PRMT R81, R95, 0x7610, R81 ;  /* 0x000076105f510816 */ /* 0x000fe40000000051 */
[----:B------:R-:W-:Y:S02]  /*2240*/  @P0 PRMT R82, R90, 0x7610, R82 ;  /* 0x000076105a520816 */ /* 0x000fe40000000052 */
[----:B------:R-:W-:Y:S02]  /*2250*/  @P0 PRMT R83, R85, 0x7610, R83 ;  /* 0x0000761055530816 */ /* 0x000fe40000000053 */
[----:B------:R-:W-:Y:S02]  /*2260*/  @P0 LEA.HI.X R85, R136, c[0x0][0x254], RZ, 0x4, P1 ;  /* 0x0000950088550a11 */ /* 0x000fe400008f24ff */
[----:B------:R-:W-:Y:S02]  /*2270*/  @P0 PRMT R80, R80, 0x5410, R94 ;  /* 0x0000541050500816 */ /* 0x000fe4000000005e */
[----:B------:R-:W-:-:S02]  /*2280*/  @P0 PRMT R81, R81, 0x5410, R154 ;  /* 0x0000541051510816 */ /* 0x000fc4000000009a */
[----:B------:R-:W-:Y:S02]  /*2290*/  @P0 PRMT R82, R82, 0x5410, R86 ;  /* 0x0000541052520816 */ /* 0x000fe40000000056 */
[----:B------:R-:W-:Y:S02]  /*22a0*/  @P0 PRMT R83, R83, 0x5410, R87 ;  /* 0x0000541053530816 */ /* 0x000fe40000000057 */
[----:B------:R-:W-:-:S03]  /*22b0*/  IADD3 R136, R136, 0x80, RZ ;  /* 0x0000008088887810 */ /* 0x000fc60007ffe0ff */
[----:B------:R0:W-:Y:S04]  /*22c0*/  @P0 STG.E.128 [R84.64], R80 ;  /* 0x0000005054000986 */ /* 0x0001e8000c101d04 */
.L_x_58:
[----:B------:R-:W-:Y:S05]  /*22d0*/  BSYNC B0 ;  /* 0x0000000000007941 */ /* 0x000fea0003800000 */
.L_x_57:
[----:B------:R-:W-:Y:S01]  /*22e0*/  BSSY B0, `(.L_x_59) ;  /* 0x000008a000007945 */ /* 0x000fe20003800000 */
[----:B------:R-:W-:Y:S05]  /*22f0*/  @!P2 BRA `(.L_x_60) ;  /* 0x000008800000a947 */ /* 0x000fea0003800000 */
[----:B------:R-:W-:Y:S02]  /*2300*/  ISETP.NE.U32.AND P1, PT, RZ, c[0x0][0x218], PT ;  /* 0x00008600ff007a0c */ /* 0x000fe40003f25070 */
[----:B------:R-:W-:Y:S02]  /*2310*/  ISETP.NE.AND P0, PT, R172, RZ, PT ;  /* 0x000000ffac00720c */ /* 0x000fe40003f05270 */
[----:B------:R-:W-:Y:S02]  /*2320*/  ISETP.NE.AND.EX P1, PT, RZ, c[0x0][0x21c], PT, P1 ;  /* 0x00008700ff007a0c */ /* 0x000fe40003f25310 */
[----:B------:R-:W-:Y:S02]  /*2330*/  FSEL R157, R157, RZ, !P0 ;  /* 0x000000ff9d9d7208 */ /* 0x000fe40004000000 */
[----:B0-----:R-:W-:Y:S02]  /*2340*/  MOV R84, R100 ;  /* 0x0000006400547202 */ /* 0x001fe40000000f00 */
[----:B------:R-:W-:Y:S01]  /*2350*/  ISETP.NE.U32.AND P0, PT, RZ, c[0x0][0x250], PT ;  /* 0x00009400ff007a0c */ /* 0x000fe20003f05070 */
[-CC-:B------:R-:W-:Y:S01]  /*2360*/  FFMA.FTZ R85, R139, R92.reuse, R157.reuse ;  /* 0x0000005c8b557223 */ /* 0x180fe2000001009d */
[----:B------:R-:W-:Y:S01]  /*2370*/  LOP3.LUT P4, RZ, R84, 0xff, RZ, 0xc0, !PT ;  /* 0x000000ff54ff7812 */ /* 0x000fe2000788c0ff */
[-C--:B------:R-:W-:Y:S01]  /*2380*/  FFMA.FTZ R87, R143, R92.reuse, R157 ;  /* 0x0000005c8f577223 */ /* 0x080fe2000001009d */
[----:B------:R-:W-:Y:S01]  /*2390*/  LOP3.LUT P6, RZ, R100, 0xff00, RZ, 0xc0, !PT ;  /* 0x0000ff0064ff7812 */ /* 0x000fe200078cc0ff */
[----:B------:R-:W-:Y:S01]  /*23a0*/  FADD.FTZ R84, R138, -R85 ;  /* 0x800000558a547221 */ /* 0x000fe20000010000 */
[----:B------:R-:W-:Y:S01]  /*23b0*/  ISETP.NE.AND.EX P0, PT, RZ, c[0x0][0x254], PT, P0 ;  /* 0x00009500ff007a0c */ /* 0x000fe20003f05300 */
[----:B------:R-:W-:Y:S01]  /*23c0*/  FFMA.FTZ R86, R140, R92, R157 ;  /* 0x0000005c8c567223 */ /* 0x000fe2000001009d */
[----:B------:R-:W-:Y:S01]  /*23d0*/  @P1 PRMT R85, RZ, 0x5410, R72 ;  /* 0x00005410ff551816 */ /* 0x000fe20000000048 */
[----:B------:R-:W-:-:S02]  /*23e0*/  FMUL.FTZ R84, R137, R84 ;  /* 0x0000005489547220 */ /* 0x000fc40000410000 */
[----:B------:R-:W-:Y:S02]  /*23f0*/  FADD.FTZ R88, R142, -R87 ;  /* 0x800000578e587221 */ /* 0x000fe40000010000 */
[----:B------:R-:W-:Y:S02]  /*2400*/  FADD.FTZ R86, R141, -R86 ;  /* 0x800000568d567221 */ /* 0x000fe40000010000 */
[----:B------:R-:W-:Y:S02]  /*2410*/  FFMA.FTZ R90, R144, R92, R157 ;  /* 0x0000005c905a7223 */ /* 0x000fe4000001009d */
[----:B------:R-:W-:Y:S01]  /*2420*/  @P1 FADD.FTZ R84, R84, R85 ;  /* 0x0000005554541221 */ /* 0x000fe20000010000 */
[----:B------:R-:W-:Y:S01]  /*2430*/  @P1 PRMT R85, RZ, 0x7610, R72 ;  /* 0x00007610ff551816 */ /* 0x000fe20000000048 */
[C---:B------:R-:W-:Y:S01]  /*2440*/  FMUL.FTZ R87, R137.reuse, R88 ;  /* 0x0000005889577220 */ /* 0x040fe20000410000 */
[----:B------:R-:W-:Y:S01]  /*2450*/  @P1 PRMT R88, RZ, 0x5410, R73 ;  /* 0x00005410ff581816 */ /* 0x000fe20000000049 */
[----:B------:R-:W-:-:S02]  /*2460*/  FMUL.FTZ R86, R137, R86 ;  /* 0x0000005689567220 */ /* 0x000fc40000410000 */
[----:B------:R-:W-:Y:S02]  /*2470*/  FFMA.FTZ R89, R147, R92, R157 ;  /* 0x0000005c93597223 */ /* 0x000fe4000001009d */
[----:B------:R-:W-:Y:S02]  /*2480*/  FADD.FTZ R90, R145, -R90 ;  /* 0x8000005a915a7221 */ /* 0x000fe40000010000 */
[----:B------:R-:W-:Y:S01]  /*2490*/  @P1 FADD.FTZ R86, R86, R85 ;  /* 0x0000005556561221 */ /* 0x000fe20000010000 */
[----:B------:R-:W-:Y:S01]  /*24a0*/  @P1 PRMT R85, RZ, 0x7610, R73 ;  /* 0x00007610ff551816 */ /* 0x000fe20000000049 */
[----:B------:R-:W-:Y:S02]  /*24b0*/  @P1 FADD.FTZ R87, R87, R88 ;  /* 0x0000005857571221 */ /* 0x000fe40000010000 */
[----:B------:R-:W-:Y:S02]  /*24c0*/  FADD.FTZ R88, R146, -R89 ;  /* 0x8000005992587221 */ /* 0x000fe40000010000 */
[----:B------:R-:W-:-:S02]  /*24d0*/  FMUL.FTZ R90, R137, R90 ;  /* 0x0000005a895a7220 */ /* 0x000fc40000410000 */
[-CC-:B------:R-:W-:Y:S02]  /*24e0*/  FFMA.FTZ R94, R148, R92.reuse, R157.reuse ;  /* 0x0000005c945e7223 */ /* 0x180fe4000001009d */
[-CC-:B------:R-:W-:Y:S02]  /*24f0*/  FFMA.FTZ R91, R151, R92.reuse, R157.reuse ;  /* 0x0000005c975b7223 */ /* 0x180fe4000001009d */
[----:B------:R-:W-:Y:S02]  /*2500*/  FFMA.FTZ R92, R152, R92, R157 ;  /* 0x0000005c985c7223 */ /* 0x000fe4000001009d */
[----:B------:R-:W-:Y:S01]  /*2510*/  FMUL.FTZ R89, R137, R88 ;  /* 0x0000005889597220 */ /* 0x000fe20000410000 */
[--C-:B------:R-:W-:Y:S01]  /*2520*/  @P1 PRMT R88, RZ, 0x5410, R74.reuse ;  /* 0x00005410ff581816 */ /* 0x100fe2000000004a */
[----:B------:R-:W-:Y:S02]  /*2530*/  FMUL.FTZ R157, R86, c[0x0][0x1e8] ;  /* 0x00007a00569d7a20 */ /* 0x000fe40000410000 */
[----:B------:R-:W-:Y:S01]  /*2540*/  @P1 FADD.FTZ R90, R90, R85 ;  /* 0x000000555a5a1221 */ /* 0x000fe20000010000 */
[----:B------:R-:W-:Y:S01]  /*2550*/  @P1 PRMT R85, RZ, 0x7610, R74 ;  /* 0x00007610ff551816 */ /* 0x000fe2000000004a */
[----:B------:R-:W-:Y:S01]  /*2560*/  FADD.FTZ R94, R149, -R94 ;  /* 0x8000005e955e7221 */ /* 0x000fe20000010000 */
[----:B------:R-:W-:Y:S01]  /*2570*/  FSEL R159, R157, RZ, P6 ;  /* 0x000000ff9d9f7208 */ /* 0x000fe20003000000 */
[----:B------:R-:W-:Y:S01]  /*2580*/  FMUL.FTZ R176, R90, c[0x0][0x1e8] ;  /* 0x00007a005ab07a20 */ /* 0x000fe20000410000 */
[----:B------:R-:W-:Y:S01]  /*2590*/  LOP3.LUT P6, RZ, R100, 0xff000000, RZ, 0xc0, !PT ;  /* 0xff00000064ff7812 */ /* 0x000fe200078cc0ff */
[----:B------:R-:W-:-:S02]  /*25a0*/  @P1 FADD.FTZ R89, R89, R88 ;  /* 0x0000005859591221 */ /* 0x000fc40000010000 */
[----:B------:R-:W-:Y:S01]  /*25b0*/  FMUL.FTZ R94, R137, R94 ;  /* 0x0000005e895e7220 */ /* 0x000fe20000410000 */
[----:B------:R-:W-:Y:S01]  /*25c0*/  FSEL R178, R176, RZ, P6 ;  /* 0x000000ffb0b27208 */ /* 0x000fe20003000000 */
[----:B------:R-:W-:Y:S01]  /*25d0*/  FMUL.FTZ R177, R89, c[0x0][0x1e8] ;  /* 0x00007a0059b17a20 */ /* 0x000fe20000410000 */
[----:B------:R-:W-:Y:S01]  /*25e0*/  LOP3.LUT P6, RZ, R101, 0xff, RZ, 0xc0, !PT ;  /* 0x000000ff65ff7812 */ /* 0x000fe200078cc0ff */
[----:B------:R-:W-:Y:S02]  /*25f0*/  @P1 FADD.FTZ R94, R94, R85 ;  /* 0x000000555e5e1221 */ /* 0x000fe40000010000 */
        /* <DEDUP_REMOVED lines=8> */
[--C-:B------:R-:W-:Y:S01]  /*2680*/  @P1 PRMT R88, RZ, 0x5410, R75.reuse ;  /* 0x00005410ff581816 */ /* 0x100fe2000000004b */
[----:B------:R-:W-:Y:S01]  /*2690*/  FADD.FTZ R92, R153, -R92 ;  /* 0x8000005c995c7221 */ /* 0x000fe20000010000 */
[----:B------:R-:W-:Y:S01]  /*26a0*/  @P0 LOP3.LUT P6, RZ, R85, 0xff, RZ, 0xc0, !PT ;  /* 0x000000ff55ff0812 */ /* 0x000fe200078cc0ff */
[----:B------:R-:W-:Y:S01]  /*26b0*/  FMUL.FTZ R174, R87, c[0x0][0x1e8] ;  /* 0x00007a0057ae7a20 */ /* 0x000fe20000410000 */
[----:B------:R-:W-:Y:S01]  /*26c0*/  FSEL R154, R95, RZ, P4 ;  /* 0x000000ff5f9a7208 */ /* 0x000fe20002000000 */
[----:B------:R-:W-:Y:S01]  /*26d0*/  FMUL.FTZ R92, R137, R92 ;  /* 0x0000005c895c7220 */ /* 0x000fe20000410000 */
[----:B------:R-:W-:Y:S01]  /*26e0*/  @P1 PRMT R85, RZ, 0x7610, R75 ;  /* 0x00007610ff551816 */ /* 0x000fe2000000004b */
[----:B------:R-:W-:Y:S01]  /*26f0*/  @P1 FADD.FTZ R91, R91, R88 ;  /* 0x000000585b5b1221 */ /* 0x000fe20000010000 */
[----:B------:R-:W-:-:S03]  /*2700*/  LOP3.LUT P4, RZ, R100, 0xff0000, RZ, 0xc0, !PT ;  /* 0x00ff000064ff7812 */ /* 0x000fc6000788c0ff */
[----:B------:R-:W-:Y:S01]  /*2710*/  @P1 FADD.FTZ R92, R92, R85 ;  /* 0x000000555c5c1221 */ /* 0x000fe20000010000 */
[----:B------:R-:W-:Y:S01]  /*2720*/  FSEL R175, R174, RZ, P4 ;  /* 0x000000ffaeaf7208 */ /* 0x000fe20002000000 */
[----:B------:R-:W-:Y:S01]  /*2730*/  FMUL.FTZ R137, R91, c[0x0][0x1e8] ;  /* 0x00007a005b897a20 */ /* 0x000fe20000410000 */
[----:B------:R-:W-:Y:S01]  /*2740*/  ISETP.NE.U32.AND P4, PT, RZ, c[0x0][0x258], PT ;  /* 0x00009600ff007a0c */ /* 0x000fe20003f85070 */
[----:B------:R-:W-:Y:S01]  /*2750*/  FMUL.FTZ R183, R92, c[0x0][0x1e8] ;  /* 0x00007a005cb77a20 */ /* 0x000fe20000410000 */
[----:B------:R-:W-:Y:S02]  /*2760*/  LOP3.LUT P1, RZ, R101, 0xff0000, RZ, 0xc0, !PT ;  /* 0x00ff000065ff7812 */ /* 0x000fe4000782c0ff */
[----:B------:R-:W-:Y:S02]  /*2770*/  ISETP.NE.AND.EX P4, PT, RZ, c[0x0][0x25c], PT, P4 ;  /* 0x00009700ff007a0c */ /* 0x000fe40003f85340 */
[----:B------:R-:W-:Y:S02]  /*2780*/  FSEL R181, R137, RZ, P1 ;  /* 0x000000ff89b57208 */ /* 0x000fe40000800000 */
[----:B------:R-:W-:-:S02]  /*2790*/  LOP3.LUT P1, RZ, R101, 0xff000000, RZ, 0xc0, !PT ;  /* 0xff00000065ff7812 */ /* 0x000fc4000782c0ff */
[----:B------:R-:W-:Y:S02]  /*27a0*/  F2FP.BF16.PACK_AB R85, R178, R175 ;  /* 0x000000afb255723e */ /* 0x000fe400000010ff */
[----:B------:R-:W-:Y:S02]  /*27b0*/  FSEL R184, R183, RZ, P1 ;  /* 0x000000ffb7b87208 */ /* 0x000fe40000800000 */
[----:B------:R-:W-:-:S03]  /*27c0*/  ISETP.NE.U32.AND P1, PT, RZ, c[0x0][0x258], PT ;  /* 0x00009600ff007a0c */ /* 0x000fc60003f25070 */
[----:B------:R-:W-:Y:S02]  /*27d0*/  @P4 F2FP.BF16.PACK_AB R84, RZ, R84 ;  /* 0x00000054ff54423e */ /* 0x000fe400000010ff */
[----:B------:R-:W-:Y:S02]  /*27e0*/  ISETP.NE.AND.EX P1, PT, RZ, c[0x0][0x25c], PT, P1 ;  /* 0x00009700ff007a0c */ /* 0x000fe40003f25310 */
[----:B------:R-:W-:Y:S02]  /*27f0*/  @P4 F2FP.BF16.PACK_AB R91, RZ, R91 ;  /* 0x0000005bff5b423e */ /* 0x000fe400000010ff */
[----:B------:R-:W-:Y:S02]  /*2800*/  @P4 F2FP.BF16.PACK_AB R87, RZ, R87 ;  /* 0x00000057ff57423e */ /* 0x000fe400000010ff */
[----:B------:R-:W-:Y:S02]  /*2810*/  @P4 F2FP.BF16.PACK_AB R89, RZ, R89 ;  /* 0x00000059ff59423e */ /* 0x000fe400000010ff */
[----:B------:R-:W-:-:S02]  /*2820*/  @P4 F2FP.BF16.PACK_AB R88, RZ, R86 ;  /* 0x00000056ff58423e */ /* 0x000fc400000010ff */
[----:B------:R-:W-:Y:S02]  /*2830*/  @P4 PRMT R76, R84, 0x7610, R76 ;  /* 0x00007610544c4816 */ /* 0x000fe4000000004c */
[----:B------:R-:W-:Y:S01]  /*2840*/  @P4 PRMT R79, R91, 0x7610, R79 ;  /* 0x000076105b4f4816 */ /* 0x000fe2000000004f */
[----:B------:R-:W-:Y:S01]  /*2850*/  IMAD.MOV.U32 R91, RZ, RZ, 0x10 ;  /* 0x00000010ff5b7424 */ /* 0x000fe200078e00ff */
[----:B------:R-:W-:Y:S02]  /*2860*/  @P4 F2FP.BF16.PACK_AB R90, RZ, R90 ;  /* 0x0000005aff5a423e */ /* 0x000fe400000010ff */
[----:B------:R-:W-:Y:S02]  /*2870*/  @P4 F2FP.BF16.PACK_AB R93, RZ, R92 ;  /* 0x0000005cff5d423e */ /* 0x000fe400000010ff */
[----:B------:R-:W-:Y:S02]  /*2880*/  @P4 PRMT R77, R87, 0x7610, R77 ;  /* 0x00007610574d4816 */ /* 0x000fe4000000004d */
[----:B------:R-:W-:-:S02]  /*2890*/  @P4 F2FP.BF16.PACK_AB R94, RZ, R94 ;  /* 0x0000005eff5e423e */ /* 0x000fc400000010ff */
[----:B------:R-:W-:Y:S02]  /*28a0*/  @P4 PRMT R78, R89, 0x7610, R78 ;  /* 0x00007610594e4816 */ /* 0x000fe4000000004e */
[----:B------:R-:W-:Y:S02]  /*28b0*/  @P0 FSEL R92, R95, RZ, P6 ;  /* 0x000000ff5f5c0208 */ /* 0x000fe40003000000 */
[----:B------:R-:W-:Y:S02]  /*28c0*/  @P0 LOP3.LUT P6, RZ, R98, 0xff00, RZ, 0xc0, !PT ;  /* 0x0000ff0062ff0812 */ /* 0x000fe400078cc0ff */
[----:B------:R-:W-:Y:S01]  /*28d0*/  @P4 PRMT R76, R76, 0x5410, R88 ;  /* 0x000054104c4c4816 */ /* 0x000fe20000000058 */
[-C--:B------:R-:W-:Y:S01]  /*28e0*/  IMAD.WIDE.U32 R88, R136, R91.reuse, c[0x0][0x248] ;  /* 0x0000920088587625 */ /* 0x080fe200078e005b */
[----:B------:R-:W-:Y:S02]  /*28f0*/  @P4 PRMT R77, R77, 0x5410, R90 ;  /* 0x000054104d4d4816 */ /* 0x000fe4000000005a */
[----:B------:R-:W-:Y:S01]  /*2900*/  @P4 PRMT R78, R78, 0x5410, R94 ;  /* 0x000054104e4e4816 */ /* 0x000fe2000000005e */
[----:B------:R-:W-:Y:S01]  /*2910*/  @P1 IMAD.WIDE.U32 R90, R136, R91, c[0x0][0x258] ;  /* 0x00009600885a1625 */ /* 0x000fe200078e005b */
[----:B------:R-:W-:-:S02]  /*2920*/  @P4 PRMT R79, R79, 0x5410, R93 ;  /* 0x000054104f4f4816 */ /* 0x000fc4000000005d */
[----:B------:R-:W-:Y:S02]  /*2930*/  @P0 FSEL R93, R157, RZ, P6 ;  /* 0x000000ff9d5d0208 */ /* 0x000fe40003000000 */
[----:B------:R-:W-:Y:S01]  /*2940*/  @P0 LOP3.LUT P6, RZ, R98, 0xff000000, RZ, 0xc0, !PT ;  /* 0xff00000062ff0812 */ /* 0x000fe200078cc0ff */
[----:B------:R0:W-:Y:S01]  /*2950*/  @P1 STG.E.128 [R90.64], R76 ;  /* 0x0000004c5a001986 */ /* 0x0001e2000c101d04 */
[----:B------:R-:W-:Y:S02]  /*2960*/  F2FP.BF16.PACK_AB R86, R182, R179 ;  /* 0x000000b3b656723e */ /* 0x000fe400000010ff */
[----:B------:R-:W-:Y:S02]  /*2970*/  F2FP.BF16.PACK_AB R84, R159, R154 ;  /* 0x0000009a9f54723e */ /* 0x000fe400000010ff */
[----:B------:R-:W-:Y:S02]  /*2980*/  F2FP.BF16.PACK_AB R87, R184, R181 ;  /* 0x000000b5b857723e */ /* 0x000fe400000010ff */
[----:B------:R-:W-:-:S02]  /*2990*/  @P0 LOP3.LUT P4, RZ, R98, 0xff0000, RZ, 0xc0, !PT ;  /* 0x00ff000062ff0812 */ /* 0x000fc4000788c0ff */
[C---:B------:R-:W-:Y:S01]  /*29a0*/  @P0 LOP3.LUT P1, RZ, R99.reuse, 0xff, RZ, 0xc0, !PT ;  /* 0x000000ff63ff0812 */ /* 0x040fe2000782c0ff */
[----:B------:R1:W-:Y:S01]  /*29b0*/  STG.E.128 [R88.64], R84 ;  /* 0x0000005458007986 */ /* 0x0003e2000c101d04 */
[----:B------:R-:W-:Y:S02]  /*29c0*/  @P0 FSEL R95, R176, RZ, P6 ;  /* 0x000000ffb05f0208 */ /* 0x000fe40003000000 */
[C---:B------:R-:W-:Y:S02]  /*29d0*/  @P0 LOP3.LUT P6, RZ, R99.reuse, 0xff0000, RZ, 0xc0, !PT ;  /* 0x00ff000063ff0812 */ /* 0x040fe400078cc0ff */
[----:B------:R-:W-:Y:S02]  /*29e0*/  @P0 FSEL R94, R174, RZ, P4 ;  /* 0x000000ffae5e0208 */ /* 0x000fe40002000000 */
[----:B------:R-:W-:Y:S02]  /*29f0*/  @P0 LOP3.LUT P4, RZ, R99, 0xff00, RZ, 0xc0, !PT ;  /* 0x0000ff0063ff0812 */ /* 0x000fe4000788c0ff */
[----:B0-----:R-:W-:-:S02]  /*2a00*/  @P0 FSEL R90, R177, RZ, P1 ;  /* 0x000000ffb15a0208 */ /* 0x001fc40000800000 */
[----:B------:R-:W-:Y:S02]  /*2a10*/  @P0 LOP3.LUT P1, RZ, R99, 0xff000000, RZ, 0xc0, !PT ;  /* 0xff00000063ff0812 */ /* 0x000fe4000782c0ff */
[----:B------:R-:W-:Y:S02]  /*2a20*/  @P0 F2FP.BF16.PACK_AB R92, RZ, R92 ;  /* 0x0000005cff5c023e */ /* 0x000fe400000010ff */
[----:B------:R-:W-:Y:S02]  /*2a30*/  @P0 F2FP.BF16.PACK_AB R94, RZ, R94 ;  /* 0x0000005eff5e023e */ /* 0x000fe400000010ff */
[----:B------:R-:W-:Y:S02]  /*2a40*/  @P0 F2FP.BF16.PACK_AB R90, RZ, R90 ;  /* 0x0000005aff5a023e */ /* 0x000fe400000010ff */
[----:B-1----:R-:W-:Y:S02]  /*2a50*/  @P0 FSEL R85, R137, RZ, P6 ;  /* 0x000000ff89550208 */ /* 0x002fe40003000000 */
[----:B------:R-:W-:-:S02]  /*2a60*/  @P0 FSEL R84, R180, RZ, P4 ;  /* 0x000000ffb4540208 */ /* 0x000fc40002000000 */
[----:B------:R-:W-:Y:S02]  /*2a70*/  @P0 FSEL R87, R183, RZ, P1 ;  /* 0x000000ffb7570208 */ /* 0x000fe40000800000 */
[----:B------:R-:W-:Y:S02]  /*2a80*/  @P0 F2FP.BF16.PACK_AB R85, RZ, R85 ;  /* 0x00000055ff55023e */ /* 0x000fe400000010ff */
[----:B------:R-:W-:Y:S02]  /*2a90*/  @P0 F2FP.BF16.PACK_AB R86, RZ, R84 ;  /* 0x00000054ff56023e */ /* 0x000fe400000010ff */
[----:B------:R-:W-:Y:S02]  /*2aa0*/  @P0 F2FP.BF16.PACK_AB R93, RZ, R93 ;  /* 0x0000005dff5d023e */ /* 0x000fe400000010ff */
[----:B------:R-:W-:Y:S02]  /*2ab0*/  @P0 F2FP.BF16.PACK_AB R95, RZ, R95 ;  /* 0x0000005fff5f023e */ /* 0x000fe400000010ff */
[----:B------:R-:W-:-:S02]  /*2ac0*/  @P0 F2FP.BF16.PACK_AB R87, RZ, R87 ;  /* 0x00000057ff57023e */ /* 0x000fc400000010ff */
[----:B------:R-:W-:Y:S02]  /*2ad0*/  @P0 PRMT R80, R92, 0x7610, R80 ;  /* 0x000076105c500816 */ /* 0x000fe40000000050 */
[----:B------:R-:W-:Y:S02]  /*2ae0*/  @P0 LEA R84, P1, R136, c[0x0][0x250], 0x4 ;  /* 0x0000940088540a11 */ /* 0x000fe400078220ff */
[----:B------:R-:W-:Y:S02]  /*2af0*/  @P0 PRMT R81, R94, 0x7610, R81 ;  /* 0x000076105e510816 */ /* 0x000fe40000000051 */
[----:B------:R-:W-:Y:S02]  /*2b00*/  @P0 PRMT R82, R90, 0x7610, R82 ;  /* 0x000076105a520816 */ /* 0x000fe40000000052 */
[----:B------:R-:W-:Y:S02]  /*2b10*/  @P0 PRMT R83, R85, 0x7610, R83 ;  /* 0x0000761055530816 */ /* 0x000fe40000000053 */
[----:B------:R-:W-:-:S02]  /*2b20*/  @P0 LEA.HI.X R85, R136, c[0x0][0x254], RZ, 0x4, P1 ;  /* 0x0000950088550a11 */ /* 0x000fc400008f24ff */
[----:B------:R-:W-:Y:S02]  /*2b30*/  @P0 PRMT R80, R80, 0x5410, R93 ;  /* 0x0000541050500816 */ /* 0x000fe4000000005d */
[----:B------:R-:W-:Y:S02]  /*2b40*/  @P0 PRMT R81, R81, 0x5410, R95 ;  /* 0x0000541051510816 */ /* 0x000fe4000000005f */
[----:B------:R-:W-:Y:S02]  /*2b50*/  @P0 PRMT R82, R82, 0x5410, R86 ;  /* 0x0000541052520816 */ /* 0x000fe40000000056 */
[----:B------:R-:W-:-:S05]  /*2b60*/  @P0 PRMT R83, R83, 0x5410, R87 ;  /* 0x0000541053530816 */ /* 0x000fca0000000057 */
[----:B------:R0:W-:Y:S02]  /*2b70*/  @P0 STG.E.128 [R84.64], R80 ;  /* 0x0000005054000986 */ /* 0x0001e4000c101d04 */
.L_x_60:
[----:B------:R-:W-:Y:S05]  /*2b80*/  BSYNC B0 ;  /* 0x0000000000007941 */ /* 0x000fea0003800000 */
.L_x_59:
[----:B------:R-:W-:-:S04]  /*2b90*/  LOP3.LUT P0, RZ, R130, 0xff, RZ, 0xc0, !PT ;  /* 0x000000ff82ff7812 */ /* 0x000fc8000780c0ff */
[----:B------:R-:W-:Y:S01]  /*2ba0*/  SEL R130, RZ, 0x1, P0 ;  /* 0x00000001ff827807 */ /* 0x000fe20000000000 */
[----:B0-----:R-:W-:Y:S01]  /*2bb0*/  @P5 CALL.REL.NOINC `(.L_x_50) ;  /* 0x0000001000005944 */ /* 0x001fe20003c00000 */
[----:B------:R-:W-:Y:S05]  /*2bc0*/  BRA `(.L_x_61) ;  /* 0xffffda0000007947 */ /* 0x000fea000383ffff */
.L_x_50:
[----:B-1----:R-:W0:Y:S01]  /*2bd0*/  S2UR UR6, SR_CTAID.X ;  /* 0x00000000000679c3 */ /* 0x002e220000002500 */
[C---:B------:R-:W-:Y:S01]  /*2be0*/  LOP3.LUT R3, R0.reuse, 0x7f, RZ, 0xc0, !PT ;  /* 0x0000007f00037812 */ /* 0x040fe200078ec0ff */
[----:B------:R-:W-:Y:S01]  /*2bf0*/  BSSY B0, `(.L_x_62) ;  /* 0x0000013000007945 */ /* 0x000fe20003800000 */
[----:B0-----:R-:W-:-:S05]  /*2c00*/  LEA.HI R2, R0, UR6, RZ, 0x19 ;  /* 0x0000000600027c11 */ /* 0x001fca000f8fc8ff */
        /* <DEDUP_REMOVED lines=17> */
.L_x_63:
[----:B------:R-:W-:Y:S05]  /*2d20*/  BSYNC B0 ;  /* 0x0000000000007941 */ /* 0x000fea0003800000 */
.L_x_62:
[----:B------:R-:W-:Y:S05]  /*2d30*/  @!P2 EXIT ;  /* 0x000000000000a94d */ /* 0x000fea0003800000 */
[----:B0-----:R-:W-:-:S10]  /*2d40*/  HFMA2.MMA R17, -RZ, RZ, 0, 1.9073486328125e-06 ;  /* 0x00000020ff117435 */ /* 0x001fd400000001ff */
        /* <DEDUP_REMOVED lines=13> */
.L_x_55:
[----:B------:R-:W-:Y:S01]  /*2e20*/  IMAD.MOV.U32 R87, RZ, RZ, R175 ;  /* 0x000000ffff577224 */ /* 0x000fe200078e00af */
[----:B------:R-:W-:Y:S01]  /*2e30*/  MOV R94, 0xffffffff ;  /* 0xffffffff005e7802 */ /* 0x000fe20000000f00 */
[----:B------:R-:W-:Y:S01]  /*2e40*/  IMAD.MOV.U32 R92, RZ, RZ, 0x10 ;  /* 0x00000010ff5c7424 */ /* 0x000fe200078e00ff */
[----:B------:R-:W-:Y:S01]  /*2e50*/  MOV R84, 0x2e80 ;  /* 0x00002e8000547802 */ /* 0x000fe20000000f00 */
[----:B------:R-:W-:-:S02]  /*2e60*/  IMAD.MOV.U32 R89, RZ, RZ, 0x1f ;  /* 0x0000001fff597424 */ /* 0x000fc400078e00ff */
[----:B-----5:R-:W-:Y:S05]  /*2e70*/  CALL.REL.NOINC `($__internal_4_$__cuda_sm70_shflsync_down_p) ;  /* 0x0000046000007944 */ /* 0x020fea0003c00000 */
[----:B-1----:R-:W-:Y:S01]  /*2e80*/  IMAD.MOV.U32 R86, RZ, RZ, R87 ;  /* 0x000000ffff567224 */ /* 0x002fe200078e0057 */
[----:B0-----:R-:W-:Y:S05]  /*2e90*/  BRA `(.L_x_64) ;  /* 0xffffe92000007947 */ /* 0x001fea000383ffff */
.L_x_56:
[----:B------:R-:W-:Y:S01]  /*2ea0*/  HFMA2.MMA R89, -RZ, RZ, 0, 1.847743988037109375e-06 ;  /* 0x0000001fff597435 */ /* 0x000fe200000001ff */
[----:B------:R-:W-:Y:S01]  /*2eb0*/  IMAD.MOV.U32 R87, RZ, RZ, R174 ;  /* 0x000000ffff577224 */ /* 0x000fe200078e00ae */
[----:B------:R-:W-:Y:S01]  /*2ec0*/  MOV R84, 0x2f00 ;  /* 0x00002f0000547802 */ /* 0x000fe20000000f00 */
[----:B------:R-:W-:-:S02]  /*2ed0*/  IMAD.MOV.U32 R92, RZ, RZ, 0x10 ;  /* 0x00000010ff5c7424 */ /* 0x000fc400078e00ff */
[----:B------:R-:W-:Y:S02]  /*2ee0*/  IMAD.MOV.U32 R94, RZ, RZ, -0x1 ;  /* 0xffffffffff5e7424 */ /* 0x000fe400078e00ff */
[----:B01---5:R-:W-:Y:S05]  /*2ef0*/  CALL.REL.NOINC `($__internal_4_$__cuda_sm70_shflsync_down_p) ;  /* 0x000003e000007944 */ /* 0x023fea0003c00000 */
[----:B------:R-:W-:Y:S01]  /*2f00*/  FADD.FTZ R175, R86, R175 ;  /* 0x000000af56af7221 */ /* 0x000fe20000010000 */
[----:B0-----:R-:W-:Y:S01]  /*2f10*/  MOV R94, 0xffffffff ;  /* 0xffffffff005e7802 */ /* 0x001fe20000000f00 */
[----:B-1----:R-:W-:Y:S01]  /*2f20*/  FADD.FTZ R174, R174, R87 ;  /* 0x00000057aeae7221 */ /* 0x002fe20000010000 */
[----:B------:R-:W-:Y:S01]  /*2f30*/  MOV R84, 0x2f80 ;  /* 0x00002f8000547802 */ /* 0x000fe20000000f00 */
[----:B------:R-:W-:Y:S02]  /*2f40*/  IMAD.MOV.U32 R92, RZ, RZ, 0x8 ;  /* 0x00000008ff5c7424 */ /* 0x000fe400078e00ff */
[----:B------:R-:W-:Y:S02]  /*2f50*/  IMAD.MOV.U32 R89, RZ, RZ, 0x1f ;  /* 0x0000001fff597424 */ /* 0x000fe400078e00ff */
[----:B------:R-:W-:Y:S02]  /*2f60*/  IMAD.MOV.U32 R87, RZ, RZ, R175 ;  /* 0x000000ffff577224 */ /* 0x000fe400078e00af */
[----:B------:R-:W-:Y:S05]  /*2f70*/  CALL.REL.NOINC `($__internal_4_$__cuda_sm70_shflsync_down_p) ;  /* 0x0000036000007944 */ /* 0x000fea0003c00000 */
[----:B0-----:R-:W-:Y:S01]  /*2f80*/  HFMA2.MMA R92, -RZ, RZ, 0, 4.76837158203125e-07 ;  /* 0x00000008ff5c7435 */ /* 0x001fe200000001ff */
[----:B-1----:R-:W-:Y:S01]  /*2f90*/  IMAD.MOV.U32 R86, RZ, RZ, R87 ;  /* 0x000000ffff567224 */ /* 0x002fe200078e0057 */
[----:B------:R-:W-:Y:S01]  /*2fa0*/  MOV R84, 0x2ff0 ;  /* 0x00002ff000547802 */ /* 0x000fe20000000f00 */
[----:B------:R-:W-:-:S02]  /*2fb0*/  IMAD.MOV.U32 R87, RZ, RZ, R174 ;  /* 0x000000ffff577224 */ /* 0x000fc400078e00ae */
[----:B------:R-:W-:Y:S02]  /*2fc0*/  IMAD.MOV.U32 R89, RZ, RZ, 0x1f ;  /* 0x0000001fff597424 */ /* 0x000fe400078e00ff */
[----:B------:R-:W-:Y:S02]  /*2fd0*/  IMAD.MOV.U32 R94, RZ, RZ, -0x1 ;  /* 0xffffffffff5e7424 */ /* 0x000fe400078e00ff */
[----:B------:R-:W-:Y:S05]  /*2fe0*/  CALL.REL.NOINC `($__internal_4_$__cuda_sm70_shflsync_down_p) ;  /* 0x000002f000007944 */ /* 0x000fea0003c00000 */
[----:B------:R-:W-:Y:S01]  /*2ff0*/  FADD.FTZ R175, R86, R175 ;  /* 0x000000af56af7221 */ /* 0x000fe20000010000 */
[----:B0-----:R-:W-:Y:S01]  /*3000*/  MOV R89, 0x1f ;  /* 0x0000001f00597802 */ /* 0x001fe20000000f00 */
[----:B-1----:R-:W-:Y:S01]  /*3010*/  FADD.FTZ R174, R174, R87 ;  /* 0x00000057aeae7221 */ /* 0x002fe20000010000 */
[----:B------:R-:W-:Y:S01]  /*3020*/  MOV R84, 0x3070 ;  /* 0x0000307000547802 */ /* 0x000fe20000000f00 */
[----:B------:R-:W-:Y:S02]  /*3030*/  IMAD.MOV.U32 R92, RZ, RZ, 0x4 ;  /* 0x00000004ff5c7424 */ /* 0x000fe400078e00ff */
[----:B------:R-:W-:Y:S02]  /*3040*/  IMAD.MOV.U32 R94, RZ, RZ, -0x1 ;  /* 0xffffffffff5e7424 */ /* 0x000fe400078e00ff */
[----:B------:R-:W-:-:S02]  /*3050*/  IMAD.MOV.U32 R87, RZ, RZ, R175 ;  /* 0x000000ffff577224 */ /* 0x000fc400078e00af */
[----:B------:R-:W-:Y:S05]  /*3060*/  CALL.REL.NOINC `($__internal_4_$__cuda_sm70_shflsync_down_p) ;  /* 0x0000027000007944 */ /* 0x000fea0003c00000 */
[----:B-1----:R-:W-:Y:S01]  /*3070*/  IMAD.MOV.U32 R86, RZ, RZ, R87 ;  /* 0x000000ffff567224 */ /* 0x002fe200078e0057 */
[----:B------:R-:W-:Y:S01]  /*3080*/  MOV R87, R174 ;  /* 0x000000ae00577202 */ /* 0x000fe20000000f00 */
[----:B0-----:R-:W-:Y:S01]  /*3090*/  IMAD.MOV.U32 R92, RZ, RZ, 0x4 ;  /* 0x00000004ff5c7424 */ /* 0x001fe200078e00ff */
[----:B------:R-:W-:Y:S01]  /*30a0*/  MOV R84, 0x30e0 ;  /* 0x000030e000547802 */ /* 0x000fe20000000f00 */
[----:B------:R-:W-:-:S02]  /*30b0*/  IMAD.MOV.U32 R89, RZ, RZ, 0x1f ;  /* 0x0000001fff597424 */ /* 0x000fc400078e00ff */
[----:B------:R-:W-:Y:S02]  /*30c0*/  IMAD.MOV.U32 R94, RZ, RZ, -0x1 ;  /* 0xffffffffff5e7424 */ /* 0x000fe400078e00ff */
[----:B------:R-:W-:Y:S05]  /*30d0*/  CALL.REL.NOINC `($__internal_4_$__cuda_sm70_shflsync_down_p) ;  /* 0x0000020000007944 */ /* 0x000fea0003c00000 */
[----:B------:R-:W-:Y:S01]  /*30e0*/  FADD.FTZ R175, R86, R175 ;  /* 0x000000af56af7221 */ /* 0x000fe20000010000 */
[----:B0-----:R-:W-:Y:S01]  /*30f0*/  HFMA2.MMA R92, -RZ, RZ, 0, 1.1920928955078125e-07 ;  /* 0x00000002ff5c7435 */ /* 0x001fe200000001ff */
[----:B-1----:R-:W-:Y:S01]  /*3100*/  FADD.FTZ R90, R174, R87 ;  /* 0x00000057ae5a7221 */ /* 0x002fe20000010000 */
[----:B------:R-:W-:Y:S01]  /*3110*/  MOV R84, 0x3160 ;  /* 0x0000316000547802 */ /* 0x000fe20000000f00 */
[----:B------:R-:W-:Y:S02]  /*3120*/  IMAD.MOV.U32 R89, RZ, RZ, 0x1f ;  /* 0x0000001fff597424 */ /* 0x000fe400078e00ff */
[----:B------:R-:W-:Y:S02]  /*3130*/  IMAD.MOV.U32 R94, RZ, RZ, -0x1 ;  /* 0xffffffffff5e7424 */ /* 0x000fe400078e00ff */
[----:B------:R-:W-:Y:S02]  /*3140*/  IMAD.MOV.U32 R87, RZ, RZ, R175 ;  /* 0x000000ffff577224 */ /* 0x000fe400078e00af */
[----:B------:R-:W-:Y:S05]  /*3150*/  CALL.REL.NOINC `($__internal_4_$__cuda_sm70_shflsync_down_p) ;  /* 0x0000018000007944 */ /* 0x000fea0003c00000 */
[----:B-1----:R-:W-:Y:S01]  /*3160*/  MOV R86, R87 ;  /* 0x0000005700567202 */ /* 0x002fe20000000f00 */
[----:B------:R-:W-:Y:S01]  /*3170*/  IMAD.MOV.U32 R87, RZ, RZ, R90 ;  /* 0x000000ffff577224 */ /* 0x000fe200078e005a */
[----:B0-----:R-:W-:Y:S01]  /*3180*/  MOV R94, 0xffffffff ;  /* 0xffffffff005e7802 */ /* 0x001fe20000000f00 */
[----:B------:R-:W-:Y:S01]  /*3190*/  IMAD.MOV.U32 R92, RZ, RZ, 0x2 ;  /* 0x00000002ff5c7424 */ /* 0x000fe200078e00ff */
[----:B------:R-:W-:Y:S01]  /*31a0*/  MOV R84, 0x31d0 ;  /* 0x000031d000547802 */ /* 0x000fe20000000f00 */
[----:B------:R-:W-:-:S02]  /*31b0*/  IMAD.MOV.U32 R89, RZ, RZ, 0x1f ;  /* 0x0000001fff597424 */ /* 0x000fc400078e00ff */
[----:B------:R-:W-:Y:S05]  /*31c0*/  CALL.REL.NOINC `($__internal_4_$__cuda_sm70_shflsync_down_p) ;  /* 0x0000011000007944 */ /* 0x000fea0003c00000 */
[----:B------:R-:W-:Y:S01]  /*31d0*/  FADD.FTZ R88, R86, R175 ;  /* 0x000000af56587221 */ /* 0x000fe20000010000 */
[----:B------:R-:W-:Y:S01]  /*31e0*/  MOV R84, 0x3250 ;  /* 0x0000325000547802 */ /* 0x000fe20000000f00 */
[----:B-1----:R-:W-:-:S02]  /*31f0*/  FADD.FTZ R90, R90, R87 ;  /* 0x000000575a5a7221 */ /* 0x002fc40000010000 */
[----:B0-----:R-:W-:Y:S01]  /*3200*/  IMAD.MOV.U32 R92, RZ, RZ, 0x1 ;  /* 0x00000001ff5c7424 */ /* 0x001fe200078e00ff */
[----:B------:R-:W-:Y:S01]  /*3210*/  MOV R87, R88 ;  /* 0x0000005800577202 */ /* 0x000fe20000000f00 */
[----:B------:R-:W-:Y:S02]  /*3220*/  IMAD.MOV.U32 R89, RZ, RZ, 0x1f ;  /* 0x0000001fff597424 */ /* 0x000fe400078e00ff */
[----:B------:R-:W-:Y:S02]  /*3230*/  IMAD.MOV.U32 R94, RZ, RZ, -0x1 ;  /* 0xffffffffff5e7424 */ /* 0x000fe400078e00ff */
[----:B------:R-:W-:Y:S05]  /*3240*/  CALL.REL.NOINC `($__internal_4_$__cuda_sm70_shflsync_down_p) ;  /* 0x0000009000007944 */ /* 0x000fea0003c00000 */
[----:B0-----:R-:W-:Y:S01]  /*3250*/  HFMA2.MMA R92, -RZ, RZ, 0, 5.9604644775390625e-08 ;  /* 0x00000001ff5c7435 */ /* 0x001fe200000001ff */
[----:B-1----:R-:W-:Y:S01]  /*3260*/  IMAD.MOV.U32 R91, RZ, RZ, R87 ;  /* 0x000000ffff5b7224 */ /* 0x002fe200078e0057 */
[----:B------:R-:W-:Y:S01]  /*3270*/  MOV R84, 0x32c0 ;  /* 0x000032c000547802 */ /* 0x000fe20000000f00 */
[----:B------:R-:W-:Y:S02]  /*3280*/  IMAD.MOV.U32 R87, RZ, RZ, R90 ;  /* 0x000000ffff577224 */ /* 0x000fe400078e005a */
[----:B------:R-:W-:Y:S02]  /*3290*/  IMAD.MOV.U32 R89, RZ, RZ, 0x1f ;  /* 0x0000001fff597424 */ /* 0x000fe400078e00ff */
[----:B------:R-:W-:-:S02]  /*32a0*/  IMAD.MOV.U32 R94, RZ, RZ, -0x1 ;  /* 0xffffffffff5e7424 */ /* 0x000fc400078e00ff */
[----:B------:R-:W-:Y:S05]  /*32b0*/  CALL.REL.NOINC `($__internal_4_$__cuda_sm70_shflsync_down_p) ;  /* 0x0000002000007944 */ /* 0x000fea0003c00000 */
[----:B-1----:R-:W-:Y:S01]  /*32c0*/  MOV R85, R87 ;  /* 0x0000005700557202 */ /* 0x002fe20000000f00 */
[----:B0-----:R-:W-:Y:S05]  /*32d0*/  BRA `(.L_x_65) ;  /* 0xffffe60000007947 */ /* 0x001fea000383ffff */
        .weak           $__internal_4_$__cuda_sm70_shflsync_down_p
        .type           $__internal_4_$__cuda_sm70_shflsync_down_p,@function
        .size           $__internal_4_$__cuda_sm70_shflsync_down_p,(.L_x_1767 - $__internal_4_$__cuda_sm70_shflsync_down_p)
$__internal_4_$__cuda_sm70_shflsync_down_p:
[----:B------:R-:W-:Y:S01]  /*32e0*/  IMAD.MOV.U32 R85, RZ, RZ, 0x0 ;  /* 0x00000000ff557424 */ /* 0x000fe200078e00ff */
[----:B------:R-:W-:Y:S04]  /*32f0*/  WARPSYNC R94 ;  /* 0x0000005e00007348 */ /* 0x000fe80003800000 */
[----:B------:R0:W1:Y:S01]  /*3300*/  SHFL.DOWN PT, R87, R87, R92, R89 ;  /* 0x0800005c57577389 */ /* 0x00006200000e0059 */
[----:B------:R-:W-:Y:S05]  /*3310*/  RET.REL.NODEC R84 `(_ZN10layer_norm31ln_parallel_residual_bwd_kernelINS_13Kernel_traitsI13__nv_bfloat16S2_S2_S2_fjLj2048ELj1ELj1ELj4ELj16ENS_18Kernel_traits_baseILj2048ES2_S2_S2_S2_fjLj128EEEEELb1ELb0ELb0EEEvNS_9BwdParamsE) ;  /* 0xffffcce054007950 */ /* 0x000fea0003c3ffff */
.L_x_66:
        /* <DEDUP_REMOVED lines=14> */
.L_x_1767:


//--------------------- .text._ZN10layer_norm31ln_parallel_residual_bwd_kernelINS_13Kernel_traitsI13__nv_bfloat16S2_S2_S2_fjLj2048ELj1ELj1ELj4ELj16ENS_18Kernel_traits_baseILj2048ES2_S2_S2_S2_fjLj128EEEEELb1ELb0ELb1EEEvNS_9BwdParamsE --------------------------
	.section	.text._ZN10layer_norm31ln_parallel_residual_bwd_kernelINS_13Kernel_traitsI13__nv_bfloat16S2_S2_S2_fjLj2048ELj1ELj1ELj4ELj16ENS_18Kernel_traits_baseILj2048ES2_S2_S2_S2_fjLj128EEEEELb1ELb0ELb1EEEvNS_9BwdParamsE,"ax",@progbits
	.sectioninfo	@"SHI_REGISTERS=168"
	.align	128
        .global         _ZN10layer_norm31ln_parallel_residual_bwd_kernelINS_13Kernel_traitsI13__nv_bfloat16S2_S2_S2_fjLj2048ELj1ELj1ELj4ELj16ENS_18Kernel_traits_baseILj2048ES2_S2_S2_S2_fjLj128EEEEELb1ELb0ELb1EEEvNS_9BwdParamsE
        .type           _ZN10layer_norm31ln_parallel_residual_bwd_kernelINS_13Kernel_traitsI13__nv_bfloat16S2_S2_S2_fjLj2048ELj1ELj1ELj4ELj16ENS_18Kernel_traits_baseILj2048ES2_S2_S2_S2_fjLj128EEEEELb1ELb0ELb1EEEvNS_9BwdParamsE,@function
        .size           _ZN10layer_norm31ln_parallel_residual_bwd_kernelINS_13Kernel_traitsI13__nv_bfloat16S2_S2_S2_fjLj2048ELj1ELj1ELj4ELj16ENS_18Kernel_traits_baseILj2048ES2_S2_S2_S2_fjLj128EEEEELb1ELb0ELb1EEEvNS_9BwdParamsE,(.L_x_1768 - _ZN10layer_norm31ln_parallel_residual_bwd_kernelINS_13Kernel_traitsI13__nv_bfloat16S2_S2_S2_fjLj2048ELj1ELj1ELj4ELj16ENS_18Kernel_traits_baseILj2048ES2_S2_S2_S2_fjLj128EEEEELb1ELb0ELb1EEEvNS_9BwdParamsE)
        .other          _ZN10layer_norm31ln_parallel_residual_bwd_kernelINS_13Kernel_traitsI13__nv_bfloat16S2_S2_S2_fjLj2048ELj1ELj1ELj4ELj16ENS_18Kernel_traits_baseILj2048ES2_S2_S2_S2_fjLj128EEEEELb1ELb0ELb1EEEvNS_9BwdParamsE,@"STO_CUDA_ENTRY STV_DEFAULT"
_ZN10layer_norm31ln_parallel_residual_bwd_kernelINS_13Kernel_traitsI13__nv_bfloat16S2_S2_S2_fjLj2048ELj1ELj1ELj4ELj16ENS_18Kernel_traits_baseILj2048ES2_S2_S2_S2_fjLj128EEEEELb1ELb0ELb1EEEvNS_9BwdParamsE:
.text._ZN10layer_norm31ln_parallel_residual_bwd_kernelINS_13Kernel_traitsI13__nv_bfloat16S2_S2_S2_fjLj2048ELj1ELj1ELj4ELj16ENS_18Kernel_traits_baseILj2048ES2_S2_S2_S2_fjLj128EEEEELb1ELb0ELb1EEEvNS_9BwdParamsE:
[----:B------:R-:W-:Y:S02]  /*0000*/  IMAD.MOV.U32 R1, RZ, RZ, c[0x0][0x28] ;  /* 0x00000a00ff017624 */ /* 0x000fe400078e00ff */
[----:B------:R-:W0:Y:S01]  /*0010*/  S2UR UR4, SR_CTAID.X ;  /* 0x00000000000479c3 */ /* 0x000e220000002500 */
[----:B------:R-:W0:Y:S02]  /*0020*/  S2R R164, SR_TID.X ;  /* 0x0000000000a47919 */ /* 0x000e240000002100 */
[----:B0-----:R-:W-:Y:S01]  /*0030*/  LEA.HI R110, R164, UR4, RZ, 0x19 ;  /* 0x00000004a46e7c11 */ /* 0x001fe2000f8fc8ff */
[----:B------:R-:W-:-:S03]  /*0040*/  ULDC.64 UR4, c[0x0][0x118] ;  /* 0x0000460000047ab9 */ /* 0x000fc60000000a00 */
        /* <DEDUP_REMOVED lines=35> */
.L_x_67:
[----:B------:R-:W-:-:S05]  /*0280*/  IMAD.SHL.U32 R0, R164, 0x10, RZ ;  /* 0x00000010a4007824 */ /* 0x000fca00078e00ff */
[----:B------:R-:W-:-:S04]  /*0290*/  LOP3.LUT R0, R0, 0x7f0, RZ, 0xc0, !PT ;  /* 0x000007f000007812 */ /* 0x000fc800078ec0ff */
[----:B------:R-:W-:-:S04]  /*02a0*/  IADD3 R2, P0, R0, c[0x0][0x1b0], RZ ;  /* 0x00006c0000027a10 */ /* 0x000fc80007f1e0ff */
[----:B------:R-:W-:Y:S02]  /*02b0*/  IADD3.X R3, RZ, c[0x0][0x1b4], RZ, P0, !PT ;  /* 0x00006d00ff037a10 */ /* 0x000fe400007fe4ff */
[----:B------:R-:W-:-:S03]  /*02c0*/  IADD3 R4, P0, R0, c[0x0][0x1b8], RZ ;  /* 0x00006e0000047a10 */ /* 0x000fc60007f1e0ff */
[----:B------:R0:W2:Y:S02]  /*02d0*/  LDG.E.128 R8, [R2.64] ;  /* 0x0000000402087981 */ /* 0x0000a4000c1e1d00 */
[----:B------:R-:W-:Y:S02]  /*02e0*/  IMAD.X R5, RZ, RZ, c[0x0][0x1bc], P0 ;  /* 0x00006f00ff057624 */ /* 0x000fe400000e06ff */
[----:B------:R0:W3:Y:S04]  /*02f0*/  LDG.E.128 R120, [R2.64+0x800] ;  /* 0x0008000402787981 */ /* 0x0000e8000c1e1d00 */
[----:B------:R1:W4:Y:S04]  /*0300*/  LDG.E.128 R12, [R4.64] ;  /* 0x00000004040c7981 */ /* 0x000328000c1e1d00 */
[----:B------:R1:W5:Y:S01]  /*0310*/  LDG.E.128 R32, [R4.64+0x800] ;  /* 0x0008000404207981 */ /* 0x000362000c1e1d00 */
[----:B------:R-:W-:Y:S01]  /*0320*/  HFMA2.MMA R0, -RZ, RZ, 0, 0 ;  /* 0x00000000ff007435 */ /* 0x000fe200000001ff */
[----:B------:R-:W-:Y:S01]  /*0330*/  IMAD.MOV.U32 R133, RZ, RZ, 0x1 ;  /* 0x00000001ff857424 */ /* 0x000fe200078e00ff */
        /* <DEDUP_REMOVED lines=13> */
[----:B0-----:R-:W-:Y:S01]  /*0410*/  CS2R R2, SRZ ;  /* 0x0000000000027805 */ /* 0x001fe2000001ff00 */
        /* <DEDUP_REMOVED lines=23> */
[--C-:B----4-:R-:W-:Y:S01]  /*0590*/  PRMT R162, RZ, 0x5410, R12.reuse ;  /* 0x00005410ffa27816 */ /* 0x110fe2000000000c */
        /* <DEDUP_REMOVED lines=9> */
[--C-:B---3--:R-:W-:Y:S01]  /*0630*/  PRMT R131, RZ, 0x5410, R120.reuse ;  /* 0x00005410ff837816 */ /* 0x108fe20000000078 */
[----:B------:R-:W-:Y:S01]  /*0640*/  CS2R R14, SRZ ;  /* 0x00000000000e7805 */ /* 0x000fe2000001ff00 */
[----:B------:R-:W-:Y:S02]  /*0650*/  PRMT R129, RZ, 0x7610, R120 ;  /* 0x00007610ff817816 */ /* 0x000fe40000000078 */
[--C-:B------:R-:W-:Y:S02]  /*0660*/  PRMT R128, RZ, 0x5410, R121.reuse ;  /* 0x00005410ff807816 */ /* 0x100fe40000000079 */
[----:B------:R-:W-:-:S02]  /*0670*/  PRMT R127, RZ, 0x7610, R121 ;  /* 0x00007610ff7f7816 */ /* 0x000fc40000000079 */
[--C-:B------:R-:W-:Y:S02]  /*0680*/  PRMT R126, RZ, 0x5410, R122.reuse ;  /* 0x00005410ff7e7816 */ /* 0x100fe4000000007a */
[----:B------:R-:W-:Y:S02]  /*0690*/  PRMT R125, RZ, 0x7610, R122 ;  /* 0x00007610ff7d7816 */ /* 0x000fe4000000007a */
[--C-:B------:R-:W-:Y:S02]  /*06a0*/  PRMT R124, RZ, 0x5410, R123.reuse ;  /* 0x00005410ff7c7816 */ /* 0x100fe4000000007b */
[----:B------:R-:W-:Y:S02]  /*06b0*/  PRMT R123, RZ, 0x7610, R123 ;  /* 0x00007610ff7b7816 */ /* 0x000fe4000000007b */
        /* <DEDUP_REMOVED lines=8> */
.L_x_72:
[----:B------:R-:W-:Y:S01]  /*0740*/  IMAD R48, R110, c[0x0][0x168], RZ ;  /* 0x00005a006e307a24 */ /* 0x000fe200078e02ff */
[----:B------:R-:W-:Y:S01]  /*0750*/  LOP3.LUT R114, R164, 0x7f, RZ, 0xc0, !PT ;  /* 0x0000007fa4727812 */ /* 0x000fe200078ec0ff */
[----:B------:R-:W-:Y:S01]  /*0760*/  IMAD.MOV.U32 R53, RZ, RZ, 0x4 ;  /* 0x00000004ff357424 */ /* 0x000fe200078e00ff */
[----:B------:R-:W-:-:S02]  /*0770*/  MOV R104, 0x10 ;  /* 0x0000001000687802 */ /* 0x000fc40000000f00 */
[----:B------:R-:W-:Y:S01]  /*0780*/  SHF.R.S32.HI R49, RZ, 0x1f, R48 ;  /* 0x0000001fff317819 */ /* 0x000fe20000011430 */
[----:B------:R-:W-:-:S03]  /*0790*/  IMAD.WIDE R50, R110, R53, c[0x0][0x1a0] ;  /* 0x000068006e327625 */ /* 0x000fc600078e0235 */
[----:B------:R-:W-:Y:S02]  /*07a0*/  LEA.HI R49, R49, R48, RZ, 0x3 ;  /* 0x0000003031317211 */ /* 0x000fe400078f18ff */
[----:B------:R0:W2:Y:S02]  /*07b0*/  LDG.E R134, [R50.64] ;  /* 0x0000000432867981 */ /* 0x0000a4000c1e1900 */
[----:B------:R-:W-:-:S05]  /*07c0*/  LEA.HI.SX32 R114, R49, R114, 0x1d ;  /* 0x0000007231727211 */ /* 0x000fca00078feaff */
[----:B------:R-:W-:-:S04]  /*07d0*/  IMAD.WIDE.U32 R48, R114, R104, c[0x0][0x188] ;  /* 0x0000620072307625 */ /* 0x000fc800078e0068 */
[----:B------:R-:W-:Y:S02]  /*07e0*/  IMAD.WIDE R52, R110, R53, c[0x0][0x1a8] ;  /* 0x00006a006e347625 */ /* 0x000fe400078e0235 */
[----:B0-----:R-:W3:Y:S02]  /*07f0*/  LDG.E.128 R48, [R48.64] ;  /* 0x0000000430307981 */ /* 0x001ee4000c1e1d00 */
[CC--:B------:R-:W-:Y:S02]  /*0800*/  IMAD.WIDE.U32 R54, R114.reuse, R104.reuse, c[0x0][0x210] ;  /* 0x0000840072367625 */ /* 0x0c0fe400078e0068 */
[----:B------:R0:W4:Y:S02]  /*0810*/  LDG.E R119, [R52.64] ;  /* 0x0000000434777981 */ /* 0x000124000c1e1900 */
[----:B------:R-:W-:-:S06]  /*0820*/  IMAD.WIDE.U32 R56, R114, R104, c[0x0][0x208] ;  /* 0x0000820072387625 */ /* 0x000fcc00078e0068 */
[----:B------:R-:W4:Y:S04]  /*0830*/  LDG.E.128 R56, [R56.64] ;  /* 0x0000000438387981 */ /* 0x000f28000c1e1d00 */
[----:B0-----:R-:W4:Y:S01]  /*0840*/  LDG.E.128 R52, [R54.64] ;  /* 0x0000000436347981 */ /* 0x001f22000c1e1d00 */
[----:B------:R-:W-:-:S05]  /*0850*/  IADD3 R143, R114, 0x80, RZ ;  /* 0x00000080728f7810 */ /* 0x000fca0007ffe0ff */
[----:B------:R-:W-:Y:S01]  /*0860*/  IMAD.SHL.U32 R115, R143, 0x10, RZ ;  /* 0x000000108f737824 */ /* 0x000fe200078e00ff */
[----:B------:R-:W-:-:S04]  /*0870*/  SHF.R.U32.HI R116, RZ, 0x1c, R143 ;  /* 0x0000001cff747819 */ /* 0x000fc8000001168f */
[----:B------:R-:W-:-:S04]  /*0880*/  IADD3 R60, P0, R115, c[0x0][0x188], RZ ;  /* 0x00006200733c7a10 */ /* 0x000fc80007f1e0ff */
[----:B------:R-:W-:Y:S01]  /*0890*/  IADD3.X R61, R116, c[0x0][0x18c], RZ, P0, !PT ;  /* 0x00006300743d7a10 */ /* 0x000fe200007fe4ff */
[----:B------:R-:W-:-:S05]  /*08a0*/  IMAD.WIDE.U32 R64, R143, R104, c[0x0][0x210] ;  /* 0x000084008f407625 */ /* 0x000fca00078e0068 */
[----:B------:R-:W4:Y:S01]  /*08b0*/  LDG.E.128 R60, [R60.64] ;  /* 0x000000043c3c7981 */ /* 0x000f22000c1e1d00 */
[----:B------:R-:W-:-:S03]  /*08c0*/  IMAD.WIDE.U32 R68, R143, R104, c[0x0][0x208] ;  /* 0x000082008f447625 */ /* 0x000fc600078e0068 */
[----:B------:R-:W4:Y:S04]  /*08d0*/  LDG.E.128 R64, [R64.64] ;  /* 0x0000000440407981 */ /* 0x000f28000c1e1d00 */
[----:B------:R-:W4:Y:S01]  /*08e0*/  LDG.E.128 R68, [R68.64] ;  /* 0x0000000444447981 */ /* 0x000f22000c1e1d00 */
[----:B------:R-:W-:-:S04]  /*08f0*/  ISETP.NE.U32.AND P1, PT, RZ, c[0x0][0x218], PT ;  /* 0x00008600ff007a0c */ /* 0x000fc80003f25070 */
[----:B------:R-:W-:Y:S01]  /*0900*/  ISETP.NE.AND.EX P1, PT, RZ, c[0x0][0x21c], PT, P1 ;  /* 0x00008700ff007a0c */ /* 0x000fe20003f25310 */
[----:B------:R-:W-:-:S12]  /*0910*/  ULDC.U8 UR6, c[0x0][0x1f0] ;  /* 0x00007c0000067ab9 */ /* 0x000fd80000000000 */
[----:B------:R-:W-:-:S05]  /*0920*/  @P1 IMAD.WIDE.U32 R104, R114, R104, c[0x0][0x218] ;  /* 0x0000860072681625 */ /* 0x000fca00078e0068 */
[----:B------:R0:W5:Y:S02]  /*0930*/  @P1 LDG.E.128 R32, [R104.64] ;  /* 0x0000000468201981 */ /* 0x000164000c1e1d00 */
[----:B0-----:R-:W-:-:S04]  /*0940*/  @P1 LEA R104, P0, R143, c[0x0][0x218], 0x4 ;  /* 0x000086008f681a11 */ /* 0x001fc800078020ff */
[----:B------:R-:W-:Y:S02]  /*0950*/  @P1 LEA.HI.X R105, R143, c[0x0][0x21c], RZ, 0x4, P0 ;  /* 0x000087008f691a11 */ /* 0x000fe400000f24ff */
[----:B------:R-:W-:-:S03]  /*0960*/  ISETP.NE.AND P0, PT, RZ, UR6, PT ;  /* 0x00000006ff007c0c */ /* 0x000fc6000bf05270 */
[----:B------:R3:W5:Y:S01]  /*0970*/  @P1 LDG.E.128 R36, [R104.64] ;  /* 0x0000000468241981 */ /* 0x000762000c1e1d00 */
[----:B------:R-:W-:Y:S02]  /*0980*/  LOP3.LUT P3, RZ, R133, 0xff, RZ, 0xc0, !PT ;  /* 0x000000ff85ff7812 */ /* 0x000fe4000786c0ff */
[----:B------:R-:W-:-:S04]  /*0990*/  ISETP.NE.U32.AND P2, PT, RZ, c[0x0][0x250], PT ;  /* 0x00009400ff007a0c */ /* 0x000fc80003f45070 */
[----:B------:R-:W-:Y:S02]  /*09a0*/  ISETP.NE.AND.EX P2, PT, RZ, c[0x0][0x254], PT, P2 ;  /* 0x00009500ff007a0c */ /* 0x000fe40003f45320 */
[----:B--2---:R-:W-:Y:S02]  /*09b0*/  FSEL R144, R134, RZ, !P0 ;  /* 0x000000ff86907208 */ /* 0x004fe40004000000 */
[----:B---3--:R-:W-:-:S05]  /*09c0*/  PRMT R105, RZ, 0x5410, R48 ;  /* 0x00005410ff697816 */ /* 0x008fca0000000030 */
[----:B------:R-:W-:-:S04]  /*09d0*/  FADD.FTZ R134, R105, -R144 ;  /* 0x8000009069867221 */ /* 0x000fc80000010000 */
[----:B----4-:R-:W-:Y:S01]  /*09e0*/  FMUL.FTZ R105, R119, R134 ;  /* 0x0000008677697220 */ /* 0x010fe20000410000 */
[----:B------:R-:W-:-:S05]  /*09f0*/  PRMT R133, RZ, 0x5410, R52 ;  /* 0x00005410ff857816 */ /* 0x000fca0000000034 */
[-C--:B------:R-:W-:Y:S02]  /*0a00*/  FMUL.FTZ R134, R162, R133.reuse ;  /* 0x00000085a2867220 */ /* 0x080fe40000410000 */
[----:B------:R-:W-:Y:S02]  /*0a10*/  FADD.FTZ R107, R133, R107 ;  /* 0x0000006b856b7221 */ /* 0x000fe40000010000 */
[----:B------:R-:W-:Y:S01]  /*0a20*/  FFMA.FTZ R108, R105, R133, R108 ;  /* 0x00000085696c7223 */ /* 0x000fe2000001006c */
[----:B------:R-:W-:Y:S02]  /*0a30*/  PRMT R133, RZ, 0x7610, R48 ;  /* 0x00007610ff857816 */ /* 0x000fe40000000030 */
[----:B------:R-:W-:-:S03]  /*0a40*/  PRMT R104, RZ, 0x5410, R56 ;  /* 0x00005410ff687816 */ /* 0x000fc60000000038 */
[C---:B------:R-:W-:Y:S01]  /*0a50*/  FADD.FTZ R48, -R144.reuse, R133 ;  /* 0x0000008590307221 */ /* 0x040fe20000010100 */
[----:B------:R-:W-:Y:S02]  /*0a60*/  PRMT R133, RZ, 0x5410, R49 ;  /* 0x00005410ff857816 */ /* 0x000fe40000000031 */
[----:B------:R-:W-:Y:S01]  /*0a70*/  PRMT R52, RZ, 0x7610, R52 ;  /* 0x00007610ff347816 */ /* 0x000fe20000000034 */
[----:B------:R-:W-:Y:S02]  /*0a80*/  FMUL.FTZ R135, R119, R48 ;  /* 0x0000003077877220 */ /* 0x000fe40000410000 */
[----:B------:R-:W-:Y:S01]  /*0a90*/  FADD.FTZ R48, -R144, R133 ;  /* 0x0000008590307221 */ /* 0x000fe20000010100 */
[----:B------:R-:W-:Y:S01]  /*0aa0*/  PRMT R56, RZ, 0x7610, R56 ;  /* 0x00007610ff387816 */ /* 0x000fe20000000038 */
[----:B------:R-:W-:Y:S02]  /*0ab0*/  FADD.FTZ R109, R104, R109 ;  /* 0x0000006d686d7221 */ /* 0x000fe40000010000 */
[----:B------:R-:W-:-:S02]  /*0ac0*/  FFMA.FTZ R111, R105, R104, R111 ;  /* 0x00000068696f7223 */ /* 0x000fc4000001006f */
[----:B------:R-:W-:Y:S02]  /*0ad0*/  FFMA.FTZ R104, R163, R104, R134 ;  /* 0x00000068a3687223 */ /* 0x000fe40000010086 */
[----:B------:R-:W-:Y:S02]  /*0ae0*/  FMUL.FTZ R134, R159, R52 ;  /* 0x000000349f867220 */ /* 0x000fe40000410000 */
[----:B------:R-:W-:Y:S01]  /*0af0*/  FMUL.FTZ R133, R119, R48 ;  /* 0x0000003077857220 */ /* 0x000fe20000410000 */
[----:B------:R-:W-:Y:S01]  /*0b00*/  PRMT R48, RZ, 0x5410, R53 ;  /* 0x00005410ff307816 */ /* 0x000fe20000000035 */
[----:B------:R-:W-:Y:S01]  /*0b10*/  FADD.FTZ R103, R56, R103 ;  /* 0x0000006738677221 */ /* 0x000fe20000010000 */
[----:B------:R-:W-:Y:S01]  /*0b20*/  PRMT R49, RZ, 0x7610, R49 ;  /* 0x00007610ff317816 */ /* 0x000fe20000000031 */
[-C--:B------:R-:W-:Y:S02]  /*0b30*/  FFMA.FTZ R106, R135, R56.reuse, R106 ;  /* 0x00000038876a7223 */ /* 0x080fe4000001006a */
[----:B------:R-:W-:Y:S01]  /*0b40*/  FFMA.FTZ R134, R161, R56, R134 ;  /* 0x00000038a1867223 */ /* 0x000fe20000010086 */
[----:B------:R-:W-:Y:S01]  /*0b50*/  PRMT R56, RZ, 0x5410, R57 ;  /* 0x00005410ff387816 */ /* 0x000fe20000000039 */
[----:B------:R-:W-:Y:S01]  /*0b60*/  FMUL.FTZ R137, R157, R48 ;  /* 0x000000309d897220 */ /* 0x000fe20000410000 */
[----:B------:R-:W-:Y:S01]  /*0b70*/  PRMT R53, RZ, 0x7610, R53 ;  /* 0x00007610ff357816 */ /* 0x000fe20000000035 */
[----:B------:R-:W-:Y:S01]  /*0b80*/  FADD.FTZ R138, -R144, R49 ;  /* 0x00000031908a7221 */ /* 0x000fe20000010100 */
[----:B------:R-:W-:Y:S01]  /*0b90*/  PRMT R49, RZ, 0x5410, R50 ;  /* 0x00005410ff317816 */ /* 0x000fe20000000032 */
[----:B------:R-:W-:Y:S01]  /*0ba0*/  FADD.FTZ R99, R56, R99 ;  /* 0x0000006338637221 */ /* 0x000fe20000010000 */
[----:B------:R-:W-:Y:S01]  /*0bb0*/  PRMT R57, RZ, 0x7610, R57 ;  /* 0x00007610ff397816 */ /* 0x000fe20000000039 */
[----:B------:R-:W-:-:S02]  /*0bc0*/  FFMA.FTZ R100, R133, R56, R100 ;  /* 0x0000003885647223 */ /* 0x000fc40000010064 */
[----:B------:R-:W-:Y:S02]  /*0bd0*/  FFMA.FTZ R56, R158, R56, R137 ;  /* 0x000000389e387223 */ /* 0x000fe40000010089 */
[----:B------:R-:W-:Y:S02]  /*0be0*/  FMUL.FTZ R138, R119, R138 ;  /* 0x0000008a778a7220 */ /* 0x000fe40000410000 */
[----:B------:R-:W-:Y:S02]  /*0bf0*/  FMUL.FTZ R137, R155, R53 ;  /* 0x000000359b897220 */ /* 0x000fe40000410000 */
[----:B------:R-:W-:Y:S02]  /*0c00*/  FADD.FTZ R93, R48, R93 ;  /* 0x0000005d305d7221 */ /* 0x000fe40000010000 */
[----:B------:R-:W-:Y:S01]  /*0c10*/  FFMA.FTZ R98, R133, R48, R98 ;  /* 0x0000003085627223 */ /* 0x000fe20000010062 */
[----:B------:R-:W-:Y:S01]  /*0c20*/  PRMT R48, RZ, 0x5410, R54 ;  /* 0x00005410ff307816 */ /* 0x000fe20000000036 */
[----:B------:R-:W-:-:S02]  /*0c30*/  FADD.FTZ R136, -R144, R49 ;  /* 0x0000003190887221 */ /* 0x000fc40000010100 */
[----:B------:R-:W-:Y:S02]  /*0c40*/  FADD.FTZ R91, R57, R91 ;  /* 0x0000005b395b7221 */ /* 0x000fe40000010000 */
[-C--:B------:R-:W-:Y:S02]  /*0c50*/  FFMA.FTZ R92, R138, R57.reuse, R92 ;  /* 0x000000398a5c7223 */ /* 0x080fe4000001005c */
[----:B------:R-:W-:Y:S01]  /*0c60*/  FFMA.FTZ R137, R156, R57, R137 ;  /* 0x000000399c897223 */ /* 0x000fe20000010089 */
[----:B------:R-:W-:Y:S01]  /*0c70*/  PRMT R57, RZ, 0x5410, R58 ;  /* 0x00005410ff397816 */ /* 0x000fe2000000003a */
[----:B------:R-:W-:Y:S02]  /*0c80*/  FMUL.FTZ R136, R119, R136 ;  /* 0x0000008877887220 */ /* 0x000fe40000410000 */
[----:B------:R-:W-:Y:S02]  /*0c90*/  FMUL.FTZ R49, R153, R48 ;  /* 0x0000003099317220 */ /* 0x000fe40000410000 */
[----:B------:R-:W-:-:S02]  /*0ca0*/  FADD.FTZ R87, R57, R87 ;  /* 0x0000005739577221 */ /* 0x000fc40000010000 */
[-C--:B------:R-:W-:Y:S02]  /*0cb0*/  FFMA.FTZ R88, R136, R57.reuse, R88 ;  /* 0x0000003988587223 */ /* 0x080fe40000010058 */
[----:B------:R-:W-:Y:S01]  /*0cc0*/  FFMA.FTZ R57, R154, R57, R49 ;  /* 0x000000399a397223 */ /* 0x000fe20000010031 */
[----:B------:R-:W-:Y:S02]  /*0cd0*/  PRMT R49, RZ, 0x7610, R50 ;  /* 0x00007610ff317816 */ /* 0x000fe40000000032 */
[----:B------:R-:W-:Y:S01]  /*0ce0*/  PRMT R54, RZ, 0x7610, R54 ;  /* 0x00007610ff367816 */ /* 0x000fe20000000036 */
[----:B------:R-:W-:Y:S01]  /*0cf0*/  FADD.FTZ R85, R48, R85 ;  /* 0x0000005530557221 */ /* 0x000fe20000010000 */
[----:B------:R-:W-:Y:S01]  /*0d00*/  PRMT R58, RZ, 0x7610, R58 ;  /* 0x00007610ff3a7816 */ /* 0x000fe2000000003a */
[----:B------:R-:W-:Y:S02]  /*0d10*/  FFMA.FTZ R86, R136, R48, R86 ;  /* 0x0000003088567223 */ /* 0x000fe40000010056 */
[----:B------:R-:W-:-:S02]  /*0d20*/  FADD.FTZ R48, -R144, R49 ;  /* 0x0000003190307221 */ /* 0x000fc40000010100 */
[----:B------:R-:W-:-:S04]  /*0d30*/  FMUL.FTZ R49, R151, R54 ;  /* 0x0000003697317220 */ /* 0x000fc80000410000 */
[----:B------:R-:W-:Y:S01]  /*0d40*/  FFMA.FTZ R140, R152, R58, R49 ;  /* 0x0000003a988c7223 */ /* 0x000fe20000010031 */
[----:B------:R-:W-:Y:S01]  /*0d50*/  PRMT R49, RZ, 0x5410, R51 ;  /* 0x00005410ff317816 */ /* 0x000fe20000000033 */
[----:B------:R-:W-:-:S04]  /*0d60*/  FMUL.FTZ R141, R119, R48 ;  /* 0x00000030778d7220 */ /* 0x000fc80000410000 */
[----:B------:R-:W-:-:S04]  /*0d70*/  FADD.FTZ R48, -R144, R49 ;  /* 0x0000003190307221 */ /* 0x000fc80000010100 */
[----:B------:R-:W-:Y:S01]  /*0d80*/  FMUL.FTZ R139, R119, R48 ;  /* 0x00000030778b7220 */ /* 0x000fe20000410000 */
[----:B------:R-:W-:Y:S01]  /*0d90*/  PRMT R48, RZ, 0x5410, R55 ;  /* 0x00005410ff307816 */ /* 0x000fe20000000037 */
[----:B------:R-:W-:Y:S02]  /*0da0*/  FADD.FTZ R83, R58, R83 ;  /* 0x000000533a537221 */ /* 0x000fe40000010000 */
[----:B------:R-:W-:Y:S01]  /*0db0*/  FFMA.FTZ R84, R141, R58, R84 ;  /* 0x0000003a8d547223 */ /* 0x000fe20000010054 */
[----:B------:R-:W-:Y:S01]  /*0dc0*/  PRMT R58, RZ, 0x5410, R59 ;  /* 0x00005410ff3a7816 */ /* 0x000fe2000000003b */
[----:B------:R-:W-:Y:S01]  /*0dd0*/  FMUL.FTZ R49, R149, R48 ;  /* 0x0000003095317220 */ /* 0x000fe20000410000 */
[----:B------:R-:W-:-:S03]  /*0de0*/  PRMT R51, RZ, 0x7610, R51 ;  /* 0x00007610ff337816 */ /* 0x000fc60000000033 */
[----:B------:R-:W-:Y:S02]  /*0df0*/  FADD.FTZ R79, R58, R79 ;  /* 0x0000004f3a4f7221 */ /* 0x000fe40000010000 */
[-C--:B------:R-:W-:Y:S02]  /*0e00*/  FFMA.FTZ R80, R139, R58.reuse, R80 ;  /* 0x0000003a8b507223 */ /* 0x080fe40000010050 */
[----:B------:R-:W-:Y:S01]  /*0e10*/  FFMA.FTZ R58, R150, R58, R49 ;  /* 0x0000003a963a7223 */ /* 0x000fe20000010031 */
[----:B------:R-:W-:Y:S01]  /*0e20*/  PRMT R49, RZ, 0x5410, R60 ;  /* 0x00005410ff317816 */ /* 0x000fe2000000003c */
[----:B------:R-:W-:Y:S02]  /*0e30*/  FADD.FTZ R89, R53, R89 ;  /* 0x0000005935597221 */ /* 0x000fe40000010000 */
[----:B------:R-:W-:Y:S01]  /*0e40*/  FFMA.FTZ R90, R138, R53, R90 ;  /* 0x000000358a5a7223 */ /* 0x000fe2000001005a */
[----:B------:R-:W-:Y:S01]  /*0e50*/  PRMT R53, RZ, 0x5410, R61 ;  /* 0x00005410ff357816 */ /* 0x000fe2000000003d */
[----:B------:R-:W-:Y:S01]  /*0e60*/  FADD.FTZ R142, -R144, R51 ;  /* 0x00000033908e7221 */ /* 0x000fe20000010100 */
[----:B------:R-:W-:-:S02]  /*0e70*/  PRMT R61, RZ, 0x7610, R61 ;  /* 0x00007610ff3d7816 */ /* 0x000fc4000000003d */
[----:B------:R-:W-:Y:S01]  /*0e80*/  PRMT R51, RZ, 0x7610, R60 ;  /* 0x00007610ff337816 */ /* 0x000fe2000000003c */
[----:B------:R-:W-:Y:S01]  /*0e90*/  FADD.FTZ R60, -R144, R49 ;  /* 0x00000031903c7221 */ /* 0x000fe20000010100 */
[----:B------:R-:W-:Y:S01]  /*0ea0*/  PRMT R49, RZ, 0x5410, R64 ;  /* 0x00005410ff317816 */ /* 0x000fe20000000040 */
[----:B------:R-:W-:Y:S02]  /*0eb0*/  FADD.FTZ R81, R54, R81 ;  /* 0x0000005136517221 */ /* 0x000fe40000010000 */
[----:B------:R-:W-:Y:S02]  /*0ec0*/  FFMA.FTZ R82, R141, R54, R82 ;  /* 0x000000368d527223 */ /* 0x000fe40000010052 */
[----:B------:R-:W-:Y:S01]  /*0ed0*/  FADD.FTZ R54, -R144, R61 ;  /* 0x0000003d90367221 */ /* 0x000fe20000010100 */
[----:B------:R-:W-:Y:S01]  /*0ee0*/  PRMT R55, RZ, 0x7610, R55 ;  /* 0x00007610ff377816 */ /* 0x000fe20000000037 */
[C---:B------:R-:W-:Y:S01]  /*0ef0*/  FMUL.FTZ R61, R119.reuse, R60 ;  /* 0x0000003c773d7220 */ /* 0x040fe20000410000 */
[----:B------:R-:W-:Y:S01]  /*0f00*/  PRMT R60, RZ, 0x5410, R68 ;  /* 0x00005410ff3c7816 */ /* 0x000fe20000000044 */
[----:B------:R-:W-:-:S02]  /*0f10*/  FMUL.FTZ R142, R119, R142 ;  /* 0x0000008e778e7220 */ /* 0x000fc40000410000 */
[----:B------:R-:W-:Y:S02]  /*0f20*/  FADD.FTZ R160, -R144, R51 ;  /* 0x0000003390a07221 */ /* 0x000fe40000010100 */
[----:B------:R-:W-:Y:S01]  /*0f30*/  FMUL.FTZ R51, R130, R49 ;  /* 0x0000003182337220 */ /* 0x000fe20000410000 */
[----:B------:R-:W-:Y:S01]  /*0f40*/  PRMT R59, RZ, 0x7610, R59 ;  /* 0x00007610ff3b7816 */ /* 0x000fe2000000003b */
[----:B------:R-:W-:Y:S01]  /*0f50*/  FADD.FTZ R77, R48, R77 ;  /* 0x0000004d304d7221 */ /* 0x000fe20000010000 */
[--C-:B------:R-:W-:Y:S01]  /*0f60*/  PRMT R147, RZ, 0x5410, R63.reuse ;  /* 0x00005410ff937816 */ /* 0x100fe2000000003f */
[----:B------:R-:W-:Y:S01]  /*0f70*/  FFMA.FTZ R78, R139, R48, R78 ;  /* 0x000000308b4e7223 */ /* 0x000fe2000001004e */
[----:B------:R-:W-:Y:S01]  /*0f80*/  PRMT R145, RZ, 0x7610, R62 ;  /* 0x00007610ff917816 */ /* 0x000fe2000000003e */
[----:B------:R-:W-:Y:S01]  /*0f90*/  FMUL.FTZ R48, R132, R55 ;  /* 0x0000003784307220 */ /* 0x000fe20000410000 */
[----:B------:R-:W-:Y:S01]  /*0fa0*/  PRMT R63, RZ, 0x7610, R63 ;  /* 0x00007610ff3f7816 */ /* 0x000fe2000000003f */
[----:B------:R-:W-:-:S02]  /*0fb0*/  FADD.FTZ R73, R55, R73 ;  /* 0x0000004937497221 */ /* 0x000fc40000010000 */
[----:B------:R-:W-:Y:S01]  /*0fc0*/  FFMA.FTZ R74, R142, R55, R74 ;  /* 0x000000378e4a7223 */ /* 0x000fe2000001004a */
[----:B------:R-:W-:Y:S01]  /*0fd0*/  PRMT R55, RZ, 0x5410, R62 ;  /* 0x00005410ff377816 */ /* 0x000fe2000000003e */
[----:B------:R-:W-:Y:S02]  /*0fe0*/  FADD.FTZ R25, R60, R25 ;  /* 0x000000193c197221 */ /* 0x000fe40000010000 */
[-C--:B------:R-:W-:Y:S02]  /*0ff0*/  FFMA.FTZ R17, R61, R60.reuse, R17 ;  /* 0x0000003c3d117223 */ /* 0x080fe40000010011 */
[----:B------:R-:W-:Y:S01]  /*1000*/  FFMA.FTZ R60, R131, R60, R51 ;  /* 0x0000003c833c7223 */ /* 0x000fe20000010033 */
[----:B------:R-:W-:Y:S01]  /*1010*/  PRMT R51, RZ, 0x7610, R64 ;  /* 0x00007610ff337816 */ /* 0x000fe20000000040 */
[----:B------:R-:W-:Y:S02]  /*1020*/  FADD.FTZ R75, R59, R75 ;  /* 0x0000004b3b4b7221 */ /* 0x000fe40000010000 */
[----:B------:R-:W-:-:S02]  /*1030*/  FFMA.FTZ R76, R142, R59, R76 ;  /* 0x0000003b8e4c7223 */ /* 0x000fc4000001004c */
[----:B------:R-:W-:Y:S02]  /*1040*/  FADD.FTZ R101, R52, R101 ;  /* 0x0000006534657221 */ /* 0x000fe40000010000 */
[----:B------:R-:W-:Y:S02]  /*1050*/  FFMA.FTZ R102, R135, R52, R102 ;  /* 0x0000003487667223 */ /* 0x000fe40000010066 */
[----:B------:R-:W-:Y:S02]  /*1060*/  FFMA.FTZ R59, R148, R59, R48 ;  /* 0x0000003b943b7223 */ /* 0x000fe40000010030 */
[C---:B------:R-:W-:Y:S02]  /*1070*/  FADD.FTZ R62, -R144.reuse, R53 ;  /* 0x00000035903e7221 */ /* 0x040fe40000010100 */
[----:B------:R-:W-:Y:S02]  /*1080*/  FADD.FTZ R27, R49, R27 ;  /* 0x0000001b311b7221 */ /* 0x000fe40000010000 */
[----:B------:R-:W-:Y:S01]  /*1090*/  FFMA.FTZ R2, R61, R49, R2 ;  /* 0x000000313d027223 */ /* 0x000fe20000010002 */
[----:B------:R-:W-:Y:S01]  /*10a0*/  PRMT R49, RZ, 0x7610, R68 ;  /* 0x00007610ff317816 */ /* 0x000fe20000000044 */
[----:B------:R-:W-:-:S02]  /*10b0*/  FADD.FTZ R50, -R144, R55 ;  /* 0x0000003790327221 */ /* 0x000fc40000010100 */
[C---:B------:R-:W-:Y:S02]  /*10c0*/  FADD.FTZ R48, -R144.reuse, R145 ;  /* 0x0000009190307221 */ /* 0x040fe40000010100 */
[C---:B------:R-:W-:Y:S02]  /*10d0*/  FADD.FTZ R146, -R144.reuse, R147 ;  /* 0x0000009390927221 */ /* 0x040fe40000010100 */
[----:B------:R-:W-:Y:S01]  /*10e0*/  FADD.FTZ R52, -R144, R63 ;  /* 0x0000003f90347221 */ /* 0x000fe20000010100 */
[--C-:B------:R-:W-:Y:S01]  /*10f0*/  PRMT R144, RZ, 0x5410, R65.reuse ;  /* 0x00005410ff907816 */ /* 0x100fe20000000041 */
[C---:B------:R-:W-:Y:S02]  /*1100*/  FMUL.FTZ R68, R119.reuse, R160 ;  /* 0x000000a077447220 */ /* 0x040fe40000410000 */
[----:B------:R-:W-:Y:S01]  /*1110*/  FMUL.FTZ R64, R122, R51 ;  /* 0x000000337a407220 */ /* 0x000fe20000410000 */
[----:B------:R-:W-:Y:S01]  /*1120*/  PRMT R65, RZ, 0x7610, R65 ;  /* 0x00007610ff417816 */ /* 0x000fe20000000041 */
[----:B------:R-:W-:Y:S01]  /*1130*/  FMUL.FTZ R63, R119, R62 ;  /* 0x0000003e773f7220 */ /* 0x000fe20000410000 */
[----:B------:R-:W-:Y:S01]  /*1140*/  PRMT R62, RZ, 0x5410, R69 ;  /* 0x00005410ff3e7816 */ /* 0x000fe20000000045 */
[----:B------:R-:W-:-:S02]  /*1150*/  FADD.FTZ R26, R49, R26 ;  /* 0x0000001a311a7221 */ /* 0x000fc40000010000 */
[-C--:B------:R-:W-:Y:S02]  /*1160*/  FFMA.FTZ R18, R68, R49.reuse, R18 ;  /* 0x0000003144127223 */ /* 0x080fe40000010012 */
[----:B------:R-:W-:Y:S02]  /*1170*/  FFMA.FTZ R64, R129, R49, R64 ;  /* 0x0000003181407223 */ /* 0x000fe40000010040 */
[-C--:B------:R-:W-:Y:S01]  /*1180*/  FMUL.FTZ R49, R121, R144.reuse ;  /* 0x0000009079317220 */ /* 0x080fe20000410000 */
[----:B------:R-:W-:Y:S01]  /*1190*/  PRMT R69, RZ, 0x7610, R69 ;  /* 0x00007610ff457816 */ /* 0x000fe20000000045 */
[----:B------:R-:W-:Y:S02]  /*11a0*/  FADD.FTZ R29, R144, R29 ;  /* 0x0000001d901d7221 */ /* 0x000fe40000010000 */
[----:B------:R-:W-:Y:S02]  /*11b0*/  FFMA.FTZ R4, R63, R144, R4 ;  /* 0x000000903f047223 */ /* 0x000fe40000010004 */
[----:B------:R-:W-:-:S02]  /*11c0*/  FADD.FTZ R23, R62, R23 ;  /* 0x000000173e177221 */ /* 0x000fc40000010000 */
[----:B------:R-:W-:Y:S02]  /*11d0*/  FFMA.FTZ R15, R63, R62, R15 ;  /* 0x0000003e3f0f7223 */ /* 0x000fe4000001000f */
[----:B------:R-:W-:Y:S02]  /*11e0*/  FMUL.FTZ R145, R119, R54 ;  /* 0x0000003677917220 */ /* 0x000fe40000410000 */
[----:B------:R-:W-:Y:S02]  /*11f0*/  FMUL.FTZ R144, R120, R65 ;  /* 0x0000004178907220 */ /* 0x000fe40000410000 */
[----:B------:R-:W-:Y:S01]  /*1200*/  FFMA.FTZ R62, R128, R62, R49 ;  /* 0x0000003e803e7223 */ /* 0x000fe20000010031 */
[----:B------:R-:W-:Y:S01]  /*1210*/  PRMT R49, RZ, 0x5410, R66 ;  /* 0x00005410ff317816 */ /* 0x000fe20000000042 */
[----:B------:R-:W-:Y:S02]  /*1220*/  FADD.FTZ R24, R69, R24 ;  /* 0x0000001845187221 */ /* 0x000fe40000010000 */
[----:B------:R-:W-:-:S02]  /*1230*/  FFMA.FTZ R16, R145, R69, R16 ;  /* 0x0000004591107223 */ /* 0x000fc40000010010 */
[----:B------:R-:W-:Y:S02]  /*1240*/  FFMA.FTZ R144, R127, R69, R144 ;  /* 0x000000457f907223 */ /* 0x000fe40000010090 */
[----:B------:R-:W-:Y:S01]  /*1250*/  FMUL.FTZ R69, R119, R50 ;  /* 0x0000003277457220 */ /* 0x000fe20000410000 */
[----:B------:R-:W-:Y:S01]  /*1260*/  PRMT R50, RZ, 0x5410, R70 ;  /* 0x00005410ff327816 */ /* 0x000fe20000000046 */
[----:B------:R-:W-:Y:S02]  /*1270*/  FADD.FTZ R30, R65, R30 ;  /* 0x0000001e411e7221 */ /* 0x000fe40000010000 */
[----:B------:R-:W-:Y:S02]  /*1280*/  FFMA.FTZ R3, R145, R65, R3 ;  /* 0x0000004191037223 */ /* 0x000fe40000010003 */
[----:B------:R-:W-:Y:S02]  /*1290*/  FMUL.FTZ R65, R118, R49 ;  /* 0x0000003176417220 */ /* 0x000fe40000410000 */
[----:B------:R-:W-:-:S02]  /*12a0*/  FADD.FTZ R28, R51, R28 ;  /* 0x0000001c331c7221 */ /* 0x000fc40000010000 */
[----:B------:R-:W-:Y:S01]  /*12b0*/  FFMA.FTZ R0, R68, R51, R0 ;  /* 0x0000003344007223 */ /* 0x000fe20000010000 */
[----:B------:R-:W-:Y:S01]  /*12c0*/  PRMT R51, RZ, 0x5410, R67 ;  /* 0x00005410ff337816 */ /* 0x000fe20000000043 */
[----:B------:R-:W-:Y:S02]  /*12d0*/  FADD.FTZ R21, R50, R21 ;  /* 0x0000001532157221 */ /* 0x000fe40000010000 */
[-C--:B------:R-:W-:Y:S02]  /*12e0*/  FFMA.FTZ R13, R69, R50.reuse, R13 ;  /* 0x00000032450d7223 */ /* 0x080fe4000001000d */
[----:B------:R-:W-:Y:S01]  /*12f0*/  FFMA.FTZ R65, R126, R50, R65 ;  /* 0x000000327e417223 */ /* 0x000fe20000010041 */
[----:B------:R-:W-:Y:S01]  /*1300*/  PRMT R50, RZ, 0x7610, R66 ;  /* 0x00007610ff327816 */ /* 0x000fe20000000042 */
[----:B------:R-:W-:Y:S01]  /*1310*/  FMUL.FTZ R66, R119, R48 ;  /* 0x0000003077427220 */ /* 0x000fe20000410000 */
[----:B------:R-:W-:Y:S01]  /*1320*/  PRMT R147, RZ, 0x5410, R71 ;  /* 0x00005410ff937816 */ /* 0x000fe20000000047 */
[----:B------:R-:W-:-:S02]  /*1330*/  FADD.FTZ R31, R49, R31 ;  /* 0x0000001f311f7221 */ /* 0x000fc40000010000 */
[----:B------:R-:W-:Y:S01]  /*1340*/  FFMA.FTZ R6, R69, R49, R6 ;  /* 0x0000003145067223 */ /* 0x000fe20000010006 */
[----:B------:R-:W-:Y:S01]  /*1350*/  PRMT R49, RZ, 0x7610, R70 ;  /* 0x00007610ff317816 */ /* 0x000fe20000000046 */
[----:B------:R-:W-:Y:S02]  /*1360*/  FMUL.FTZ R146, R119, R146 ;  /* 0x0000009277927220 */ /* 0x000fe40000410000 */
[----:B------:R-:W-:Y:S02]  /*1370*/  FMUL.FTZ R48, R112, R51 ;  /* 0x0000003370307220 */ /* 0x000fe40000410000 */
[----:B------:R-:W-:Y:S02]  /*1380*/  IMAD.SHL.U32 R53, R143, 0x8, RZ ;  /* 0x000000088f357824 */ /* 0x000fe400078e00ff */
[----:B------:R-:W-:Y:S02]  /*1390*/  FMUL.FTZ R70, R117, R50 ;  /* 0x0000003275467220 */ /* 0x000fe40000410000 */
[----:B------:R-:W-:-:S02]  /*13a0*/  FADD.FTZ R72, R50, R72 ;  /* 0x0000004832487221 */ /* 0x000fc40000010000 */
[----:B------:R-:W-:Y:S01]  /*13b0*/  FFMA.FTZ R5, R66, R50, R5 ;  /* 0x0000003242057223 */ /* 0x000fe20000010005 */
[----:B------:R-:W-:Y:S01]  /*13c0*/  PRMT R50, RZ, 0x7610, R67 ;  /* 0x00007610ff327816 */ /* 0x000fe20000000043 */
[----:B------:R-:W-:Y:S02]  /*13d0*/  FADD.FTZ R19, R147, R19 ;  /* 0x0000001393137221 */ /* 0x000fe40000010000 */
[-C--:B------:R-:W-:Y:S01]  /*13e0*/  FFMA.FTZ R11, R146, R147.reuse, R11 ;  /* 0x00000093920b7223 */ /* 0x080fe2000001000b */
[----:B------:R-:W-:Y:S01]  /*13f0*/  SHF.R.U32.HI R143, RZ, 0x1d, R143 ;  /* 0x0000001dff8f7819 */ /* 0x000fe2000001168f */
[----:B------:R-:W-:Y:S01]  /*1400*/  FFMA.FTZ R147, R124, R147, R48 ;  /* 0x000000937c937223 */ /* 0x000fe20000010030 */
[----:B------:R-:W-:Y:S01]  /*1410*/  @P2 IADD3 R48, P0, R53, c[0x0][0x198], RZ ;  /* 0x0000660035302a10 */ /* 0x000fe20007f1e0ff */
[----:B------:R-:W-:Y:S01]  /*1420*/  FMUL.FTZ R67, R119, R52 ;  /* 0x0000003477437220 */ /* 0x000fe20000410000 */
[----:B------:R-:W-:Y:S01]  /*1430*/  PRMT R71, RZ, 0x7610, R71 ;  /* 0x00007610ff477816 */ /* 0x000fe20000000047 */
[----:B------:R-:W-:-:S02]  /*1440*/  FMUL.FTZ R52, R113, R50 ;  /* 0x0000003271347220 */ /* 0x000fc40000410000 */
[----:B------:R-:W-:Y:S02]  /*1450*/  FADD.FTZ R22, R49, R22 ;  /* 0x0000001631167221 */ /* 0x000fe40000010000 */
[-C--:B------:R-:W-:Y:S02]  /*1460*/  FFMA.FTZ R14, R66, R49.reuse, R14 ;  /* 0x00000031420e7223 */ /* 0x080fe4000001000e */
[----:B------:R-:W-:Y:S01]  /*1470*/  FFMA.FTZ R70, R125, R49, R70 ;  /* 0x000000317d467223 */ /* 0x000fe20000010046 */
[----:B------:R-:W-:Y:S01]  /*1480*/  @P2 IADD3.X R49, R143, c[0x0][0x19c], RZ, P0, !PT ;  /* 0x000067008f312a10 */ /* 0x000fe200007fe4ff */
[----:B------:R-:W-:Y:S01]  /*1490*/  FADD.FTZ R20, R71, R20 ;  /* 0x0000001447147221 */ /* 0x000fe20000010000 */
[----:B------:R-:W-:Y:S01]  /*14a0*/  MOV R55, 0x8 ;  /* 0x0000000800377802 */ /* 0x000fe20000000f00 */
[-C--:B------:R-:W-:Y:S02]  /*14b0*/  FFMA.FTZ R12, R67, R71.reuse, R12 ;  /* 0x00000047430c7223 */ /* 0x080fe4000001000c */
[----:B------:R-:W-:Y:S01]  /*14c0*/  FFMA.FTZ R71, R123, R71, R52 ;  /* 0x000000477b477223 */ /* 0x000fe20000010034 */
[----:B------:R-:W-:Y:S01]  /*14d0*/  IADD3 R52, P0, R53, c[0x0][0x190], RZ ;  /* 0x0000640035347a10 */ /* 0x000fe20007f1e0ff */
[----:B------:R0:W5:Y:S03]  /*14e0*/  @P2 LDG.E.64 R94, [R48.64] ;  /* 0x00000004305e2981 */ /* 0x000166000c1e1b00 */
[----:B------:R-:W-:-:S06]  /*14f0*/  IADD3.X R53, R143, c[0x0][0x194], RZ, P0, !PT ;  /* 0x000065008f357a10 */ /* 0x000fcc00007fe4ff */
[----:B------:R-:W5:Y:S01]  /*1500*/  LDG.E.64 R52, [R52.64] ;  /* 0x0000000434347981 */ /* 0x000f62000c1e1b00 */
[----:B0-----:R-:W-:-:S04]  /*1510*/  @P2 IMAD.WIDE.U32 R48, R114, R55, c[0x0][0x198] ;  /* 0x0000660072302625 */ /* 0x001fc800078e0037 */
[----:B------:R-:W-:Y:S01]  /*1520*/  IMAD.WIDE.U32 R54, R114, R55, c[0x0][0x190] ;  /* 0x0000640072367625 */ /* 0x000fe200078e0037 */
[----:B------:R0:W5:Y:S05]  /*1530*/  @P2 LDG.E.64 R96, [R48.64] ;  /* 0x0000000430602981 */ /* 0x00016a000c1e1b00 */
[----:B------:R-:W5:Y:S01]  /*1540*/  LDG.E.64 R54, [R54.64] ;  /* 0x0000000436367981 */ /* 0x000f62000c1e1b00 */
[----:B------:R-:W-:Y:S02]  /*1550*/  FADD.FTZ R10, R50, R10 ;  /* 0x0000000a320a7221 */ /* 0x000fe40000010000 */
[----:B------:R-:W-:Y:S02]  /*1560*/  FFMA.FTZ R7, R67, R50, R7 ;  /* 0x0000003243077223 */ /* 0x000fe40000010007 */
[----:B------:R-:W-:-:S02]  /*1570*/  FADD.FTZ R9, R51, R9 ;  /* 0x0000000933097221 */ /* 0x000fc40000010000 */
[----:B------:R-:W-:Y:S02]  /*1580*/  FFMA.FTZ R8, R146, R51, R8 ;  /* 0x0000003392087223 */ /* 0x000fe40000010008 */
[----:B------:R-:W-:Y:S02]  /*1590*/  FFMA.FTZ R50, R105, R104, RZ ;  /* 0x0000006869327223 */ /* 0x000fe400000100ff */
[----:B------:R-:W-:Y:S02]  /*15a0*/  FADD.FTZ R51, RZ, R104 ;  /* 0x00000068ff337221 */ /* 0x000fe40000010000 */
[----:B------:R-:W-:Y:S02]  /*15b0*/  FFMA.FTZ R50, R135, R134, R50 ;  /* 0x0000008687327223 */ /* 0x000fe40000010032 */
[----:B------:R-:W-:Y:S02]  /*15c0*/  FADD.FTZ R51, R134, R51 ;  /* 0x0000003386337221 */ /* 0x000fe40000010000 */
[----:B------:R-:W-:-:S02]  /*15d0*/  FFMA.FTZ R50, R133, R56, R50 ;  /* 0x0000003885327223 */ /* 0x000fc40000010032 */
[----:B0-----:R-:W-:Y:S02]  /*15e0*/  FADD.FTZ R48, R56, R51 ;  /* 0x0000003338307221 */ /* 0x001fe40000010000 */
        /* <DEDUP_REMOVED lines=21> */
[----:B------:R-:W-:Y:S01]  /*1740*/  FADD.FTZ R48, R49, R70 ;  /* 0x0000004631307221 */ /* 0x000fe20000010000 */
[----:B------:R-:W-:Y:S01]  /*1750*/  IADD3 R110, R110, c[0x0][0x160], RZ ;  /* 0x000058006e6e7a10 */ /* 0x000fe20007ffe0ff */
[----:B------:R-:W-:-:S02]  /*1760*/  FFMA.FTZ R50, R146, R147, R51 ;  /* 0x0000009392327223 */ /* 0x000fc40000010033 */
[----:B------:R-:W-:Y:S01]  /*1770*/  FADD.FTZ R48, R48, R147 ;  /* 0x0000009330307221 */ /* 0x000fe20000010000 */
[----:B------:R-:W-:Y:S01]  /*1780*/  LOP3.LUT P5, RZ, R164, 0x1f, RZ, 0xc0, !PT ;  /* 0x0000001fa4ff7812 */ /* 0x000fe200078ac0ff */
[----:B------:R-:W-:Y:S01]  /*1790*/  FFMA.FTZ R51, R67, R71, R50 ;  /* 0x0000004743337223 */ /* 0x000fe20000010032 */
[----:B------:R-:W-:Y:S01]  /*17a0*/  ISETP.GE.AND P4, PT, R110, c[0x0][0x164], PT ;  /* 0x000059006e007a0c */ /* 0x000fe20003f86270 */
[----:B------:R-:W-:Y:S01]  /*17b0*/  FADD.FTZ R50, R48, R71 ;  /* 0x0000004730327221 */ /* 0x000fe20000010000 */
[----:B------:R-:W-:Y:S09]  /*17c0*/  BRA.DIV ~URZ, `(.L_x_69) ;  /* 0x000018c27f007947 */ /* 0x000ff2000b800000 */
[----:B------:R0:W1:Y:S02]  /*17d0*/  SHFL.DOWN PT, R160, R50, 0x10, 0x1f ;  /* 0x0a001f0032a07f89 */ /* 0x00006400000e0000 */
.L_x_73:
[----:B------:R-:W-:Y:S05]  /*17e0*/  BRA.DIV ~URZ, `(.L_x_70) ;  /* 0x000019127f007947 */ /* 0x000fea000b800000 */
[----:B-1----:R-:W-:Y:S01]  /*17f0*/  FADD.FTZ R160, R50, R160 ;  /* 0x000000a032a07221 */ /* 0x002fe20000010000 */
[----:B------:R-:W1:Y:S04]  /*1800*/  SHFL.DOWN PT, R48, R51, 0x10, 0x1f ;  /* 0x0a001f0033307f89 */ /* 0x000e6800000e0000 */
[----:B------:R-:W2:Y:S01]  /*1810*/  SHFL.DOWN PT, R49, R160, 0x8, 0x1f ;  /* 0x09001f00a0317f89 */ /* 0x000ea200000e0000 */
[----:B-1----:R-:W-:-:S02]  /*1820*/  FADD.FTZ R48, R51, R48 ;  /* 0x0000003033307221 */ /* 0x002fc40000010000 */
[----:B--2---:R-:W-:-:S03]  /*1830*/  FADD.FTZ R143, R49, R160 ;  /* 0x000000a0318f7221 */ /* 0x004fc60000010000 */
[----:B------:R-:W1:Y:S04]  /*1840*/  SHFL.DOWN PT, R49, R48, 0x8, 0x1f ;  /* 0x09001f0030317f89 */ /* 0x000e6800000e0000 */
[----:B0-----:R-:W0:Y:S01]  /*1850*/  SHFL.DOWN PT, R50, R143, 0x4, 0x1f ;  /* 0x08801f008f327f89 */ /* 0x001e2200000e0000 */
[----:B-1----:R-:W-:Y:S02]  /*1860*/  FADD.FTZ R49, R48, R49 ;  /* 0x0000003130317221 */ /* 0x002fe40000010000 */
[----:B0-----:R-:W-:-:S03]  /*1870*/  FADD.FTZ R165, R143, R50 ;  /* 0x000000328fa57221 */ /* 0x001fc60000010000 */
[----:B------:R-:W0:Y:S02]  /*1880*/  SHFL.DOWN PT, R50, R49, 0x4, 0x1f ;  /* 0x08801f0031327f89 */ /* 0x000e2400000e0000 */
[----:B0-----:R-:W-:Y:S02]  /*1890*/  FADD.FTZ R49, R49, R50 ;  /* 0x0000003231317221 */ /* 0x001fe40000010000 */
[----:B------:R-:W0:Y:S04]  /*18a0*/  SHFL.DOWN PT, R50, R165, 0x2, 0x1f ;  /* 0x08401f00a5327f89 */ /* 0x000e2800000e0000 */
[----:B------:R-:W1:Y:S01]  /*18b0*/  SHFL.DOWN PT, R160, R49, 0x2, 0x1f ;  /* 0x08401f0031a07f89 */ /* 0x000e6200000e0000 */
[----:B0-----:R-:W-:Y:S02]  /*18c0*/  FADD.FTZ R50, R165, R50 ;  /* 0x00000032a5327221 */ /* 0x001fe40000010000 */
[----:B-1----:R-:W-:-:S03]  /*18d0*/  FADD.FTZ R160, R49, R160 ;  /* 0x000000a031a07221 */ /* 0x002fc60000010000 */
[----:B------:R0:W1:Y:S04]  /*18e0*/  SHFL.DOWN PT, R51, R50, 0x1, 0x1f ;  /* 0x08201f0032337f89 */ /* 0x00006800000e0000 */
[----:B------:R0:W2:Y:S02]  /*18f0*/  SHFL.DOWN PT, R143, R160, 0x1, 0x1f ;  /* 0x08201f00a08f7f89 */ /* 0x0000a400000e0000 */
.L_x_74:
[----:B------:R-:W-:Y:S01]  /*1900*/  PLOP3.LUT P0, PT, PT, PT, PT, 0x80, 0x0 ;  /* 0x000000000000781c */ /* 0x000fe20003f0f070 */
[----:B--2---:R-:W-:Y:S01]  /*1910*/  FADD.FTZ R49, R143, R160 ;  /* 0x000000a08f317221 */ /* 0x004fe20000010000 */
[----:B------:R-:W-:Y:S01]  /*1920*/  @!P5 PLOP3.LUT P0, PT, P3, PT, PT, 0x80, 0x0 ;  /* 0x000000000000d81c */ /* 0x000fe20001f0f070 */
[----:B-1----:R-:W-:Y:S01]  /*1930*/  FADD.FTZ R48, R51, R50 ;  /* 0x0000003233307221 */ /* 0x002fe20000010000 */
[----:B------:R-:W-:Y:S01]  /*1940*/  SHF.R.U32.HI R143, RZ, 0x5, R164 ;  /* 0x00000005ff8f7819 */ /* 0x000fe200000116a4 */
[----:B------:R-:W-:-:S03]  /*1950*/  ULDC.U8 UR6, c[0x0][0x1f0] ;  /* 0x00007c0000067ab9 */ /* 0x000fc60000000000 */
[----:B0-----:R-:W-:-:S07]  /*1960*/  @!P5 LOP3.LUT R160, R143, 0x7fffffc, RZ, 0xc0, !PT ;  /* 0x07fffffc8fa0d812 */ /* 0x001fce00078ec0ff */
[----:B------:R-:W-:Y:S02]  /*1970*/  @!P0 IADD3 R160, R160, 0x4, RZ ;  /* 0x00000004a0a08810 */ /* 0x000fe40007ffe0ff */
[----:B------:R-:W-:Y:S01]  /*1980*/  ISETP.NE.AND P0, PT, RZ, UR6, PT ;  /* 0x00000006ff007c0c */ /* 0x000fe2000bf05270 */
[----:B------:R-:W-:Y:S01]  /*1990*/  WARPSYNC 0xffffffff ;  /* 0xffffffff00007948 */ /* 0x000fe20003800000 */
[----:B------:R-:W-:Y:S02]  /*19a0*/  @!P5 LOP3.LUT R165, R160, 0x3, R143, 0xf8, !PT ;  /* 0x00000003a0a5d812 */ /* 0x000fe400078ef88f */
[----:B------:R-:W-:-:S03]  /*19b0*/  LOP3.LUT R143, R143, 0x7fffffc, RZ, 0xc0, !PT ;  /* 0x07fffffc8f8f7812 */ /* 0x000fc600078ec0ff */
[----:B------:R-:W-:Y:S01]  /*19c0*/  @!P5 STS.64 [R165.X8+0x2000], R48 ;  /* 0x00200030a500d388 */ /* 0x000fe20000008a00 */
[----:B------:R-:W-:-:S05]  /*19d0*/  @!P3 IADD3 R143, R143, 0x4, RZ ;  /* 0x000000048f8fb810 */ /* 0x000fca0007ffe0ff */
[----:B------:R-:W-:Y:S01]  /*19e0*/  IMAD.SHL.U32 R160, R143, 0x8, RZ ;  /* 0x000000088fa07824 */ /* 0x000fe200078e00ff */
[----:B------:R-:W-:Y:S06]  /*19f0*/  BAR.SYNC.DEFER_BLOCKING 0x0 ;  /* 0x0000000000007b1d */ /* 0x000fec0000010000 */
[----:B------:R-:W0:Y:S02]  /*1a00*/  LDS.128 R48, [R160+0x2000] ;  /* 0x00200000a0307984 */ /* 0x000e240000000c00 */
[----:B0-----:R-:W-:Y:S02]  /*1a10*/  FADD.FTZ R143, RZ, R48 ;  /* 0x00000030ff8f7221 */ /* 0x001fe40000010000 */
[----:B------:R-:W-:-:S02]  /*1a20*/  FADD.FTZ R48, RZ, R49 ;  /* 0x00000031ff307221 */ /* 0x000fc40000010000 */
[----:B------:R-:W-:Y:S02]  /*1a30*/  FADD.FTZ R143, R50, R143 ;  /* 0x0000008f328f7221 */ /* 0x000fe40000010000 */
[----:B------:R-:W-:Y:S02]  /*1a40*/  FADD.FTZ R165, R51, R48 ;  /* 0x0000003033a57221 */ /* 0x000fe40000010000 */
[----:B------:R-:W0:Y:S02]  /*1a50*/  LDS.128 R48, [R160+0x2010] ;  /* 0x00201000a0307984 */ /* 0x000e240000000c00 */
[----:B0-----:R-:W-:Y:S02]  /*1a60*/  FADD.FTZ R143, R143, R48 ;  /* 0x000000308f8f7221 */ /* 0x001fe40000010000 */
[----:B------:R-:W-:Y:S02]  /*1a70*/  FADD.FTZ R48, R165, R49 ;  /* 0x00000031a5307221 */ /* 0x000fe40000010000 */
[----:B------:R-:W-:-:S02]  /*1a80*/  FADD.FTZ R50, R50, R143 ;  /* 0x0000008f32327221 */ /* 0x000fc40000010000 */
[----:B------:R-:W-:Y:S01]  /*1a90*/  FADD.FTZ R48, R51, R48 ;  /* 0x0000003033307221 */ /* 0x000fe20000010000 */
[----:B-----5:R-:W-:Y:S01]  /*1aa0*/  @P1 PRMT R51, RZ, 0x5410, R32 ;  /* 0x00005410ff331816 */ /* 0x020fe20000000020 */
[----:B------:R-:W-:Y:S02]  /*1ab0*/  FMUL.FTZ R49, R50, c[0x0][0x1e0] ;  /* 0x0000780032317a20 */ /* 0x000fe40000410000 */
[----:B------:R-:W-:-:S03]  /*1ac0*/  FMUL.FTZ R48, R48, c[0x0][0x1e0] ;  /* 0x0000780030307a20 */ /* 0x000fc60000410000 */
[----:B------:R-:W-:Y:S02]  /*1ad0*/  FSEL R49, R49, RZ, !P0 ;  /* 0x000000ff31317208 */ /* 0x000fe40004000000 */
[----:B------:R-:W-:-:S03]  /*1ae0*/  ISETP.NE.U32.AND P0, PT, RZ, c[0x0][0x258], PT ;  /* 0x00009600ff007a0c */ /* 0x000fc60003f05070 */
[-CC-:B------:R-:W-:Y:S01]  /*1af0*/  FFMA.FTZ R105, R105, R48.reuse, R49.reuse ;  /* 0x0000003069697223 */ /* 0x180fe20000010031 */
[----:B------:R-:W-:Y:S01]  /*1b00*/  ISETP.NE.AND.EX P0, PT, RZ, c[0x0][0x25c], PT, P0 ;  /* 0x00009700ff007a0c */ /* 0x000fe20003f05300 */
[-C--:B------:R-:W-:Y:S02]  /*1b10*/  FFMA.FTZ R135, R135, R48.reuse, R49 ;  /* 0x0000003087877223 */ /* 0x080fe40000010031 */
[----:B------:R-:W-:Y:S02]  /*1b20*/  FADD.FTZ R50, R104, -R105 ;  /* 0x8000006968327221 */ /* 0x000fe40000010000 */
[----:B------:R-:W-:Y:S02]  /*1b30*/  FFMA.FTZ R104, R138, R48, R49 ;  /* 0x000000308a687223 */ /* 0x000fe40000010031 */
[----:B------:R-:W-:Y:S02]  /*1b40*/  FMUL.FTZ R50, R119, R50 ;  /* 0x0000003277327220 */ /* 0x000fe40000410000 */
[----:B------:R-:W-:-:S02]  /*1b50*/  FADD.FTZ R134, R134, -R135 ;  /* 0x8000008786867221 */ /* 0x000fc40000010000 */
[----:B------:R-:W-:Y:S02]  /*1b60*/  @P1 FADD.FTZ R50, R50, R51 ;  /* 0x0000003332321221 */ /* 0x000fe40000010000 */
[----:B------:R-:W-:Y:S02]  /*1b70*/  FFMA.FTZ R133, R133, R48, R49 ;  /* 0x0000003085857223 */ /* 0x000fe40000010031 */
[----:B------:R-:W-:Y:S01]  /*1b80*/  FADD.FTZ R104, R137, -R104 ;  /* 0x8000006889687221 */ /* 0x000fe20000010000 */
[----:B------:R-:W-:Y:S01]  /*1b90*/  @P0 F2FP.BF16.PACK_AB R51, RZ, R50 ;  /* 0x00000032ff33023e */ /* 0x000fe200000010ff */
[----:B------:R-:W-:Y:S02]  /*1ba0*/  FMUL.FTZ R134, R119, R134 ;  /* 0x0000008677867220 */ /* 0x000fe40000410000 */
[----:B------:R-:W-:Y:S01]  /*1bb0*/  FADD.FTZ R56, R56, -R133 ;  /* 0x8000008538387221 */ /* 0x000fe20000010000 */
[----:B------:R-:W-:Y:S01]  /*1bc0*/  @P0 PRMT R40, R51, 0x7610, R40 ;  /* 0x0000761033280816 */ /* 0x000fe20000000028 */
[----:B------:R-:W-:Y:S01]  /*1bd0*/  FFMA.FTZ R141, R141, R48, R49 ;  /* 0x000000308d8d7223 */ /* 0x000fe20000010031 */
[----:B------:R-:W-:Y:S01]  /*1be0*/  @P1 PRMT R51, RZ, 0x7610, R32 ;  /* 0x00007610ff331816 */ /* 0x000fe20000000020 */
[C---:B------:R-:W-:Y:S01]  /*1bf0*/  FMUL.FTZ R133, R119.reuse, R104 ;  /* 0x0000006877857220 */ /* 0x040fe20000410000 */
[----:B------:R-:W-:Y:S01]  /*1c00*/  @P1 PRMT R104, RZ, 0x7610, R33 ;  /* 0x00007610ff681816 */ /* 0x000fe20000000021 */
[----:B------:R-:W-:-:S02]  /*1c10*/  FMUL.FTZ R56, R119, R56 ;  /* 0x0000003877387220 */ /* 0x000fc40000410000 */
[----:B------:R-:W-:Y:S01]  /*1c20*/  @P1 FADD.FTZ R134, R134, R51 ;  /* 0x0000003386861221 */ /* 0x000fe20000010000 */
[----:B------:R-:W-:Y:S01]  /*1c30*/  @P1 PRMT R51, RZ, 0x5410, R33 ;  /* 0x00005410ff331816 */ /* 0x000fe20000000021 */
[----:B------:R-:W-:Y:S02]  /*1c40*/  FADD.FTZ R140, R140, -R141 ;  /* 0x8000008d8c8c7221 */ /* 0x000fe40000010000 */
[----:B------:R-:W-:Y:S01]  /*1c50*/  @P1 FADD.FTZ R133, R133, R104 ;  /* 0x0000006885851221 */ /* 0x000fe20000010000 */
[----:B------:R-:W-:Y:S01]  /*1c60*/  @P1 PRMT R104, RZ, 0x7610, R34 ;  /* 0x00007610ff681816 */ /* 0x000fe20000000022 */
[----:B------:R-:W-:Y:S02]  /*1c70*/  @P1 FADD.FTZ R56, R56, R51 ;  /* 0x0000003338381221 */ /* 0x000fe40000010000 */
[----:B------:R-:W-:Y:S01]  /*1c80*/  FFMA.FTZ R136, R136, R48, R49 ;  /* 0x0000003088887223 */ /* 0x000fe20000010031 */
[----:B------:R-:W-:Y:S01]  /*1c90*/  @P0 F2FP.BF16.PACK_AB R135, RZ, R133 ;  /* 0x00000085ff87023e */ /* 0x000fe200000010ff */
[----:B------:R-:W-:Y:S01]  /*1ca0*/  FMUL.FTZ R51, R119, R140 ;  /* 0x0000008c77337220 */ /* 0x000fe20000410000 */
[----:B------:R-:W-:Y:S01]  /*1cb0*/  @P0 F2FP.BF16.PACK_AB R105, RZ, R56 ;  /* 0x00000038ff69023e */ /* 0x000fe200000010ff */
[----:B------:R-:W-:-:S02]  /*1cc0*/  FADD.FTZ R136, R57, -R136 ;  /* 0x8000008839887221 */ /* 0x000fc40000010000 */
[----:B------:R-:W-:Y:S01]  /*1cd0*/  @P1 FADD.FTZ R51, R51, R104 ;  /* 0x0000006833331221 */ /* 0x000fe20000010000 */
[----:B------:R-:W-:Y:S01]  /*1ce0*/  @P0 F2FP.BF16.PACK_AB R104, RZ, R134 ;  /* 0x00000086ff68023e */ /* 0x000fe200000010ff */
[----:B------:R-:W-:Y:S01]  /*1cf0*/  FMUL.FTZ R57, R119, R136 ;  /* 0x0000008877397220 */ /* 0x000fe20000410000 */
[----:B------:R-:W-:Y:S01]  /*1d00*/  @P0 PRMT R41, R105, 0x7610, R41 ;  /* 0x0000761069290816 */ /* 0x000fe20000000029 */
[----:B------:R-:W-:Y:S01]  /*1d10*/  FMUL.FTZ R105, R50, c[0x0][0x1e8] ;  /* 0x00007a0032697a20 */ /* 0x000fe20000410000 */
[----:B------:R-:W-:Y:S01]  /*1d20*/  @P1 PRMT R136, RZ, 0x5410, R34 ;  /* 0x00005410ff881816 */ /* 0x000fe20000000022 */
[----:B------:R-:W-:Y:S01]  /*1d30*/  @P2 IMAD.MOV.U32 R50, RZ, RZ, R96 ;  /* 0x000000ffff322224 */ /* 0x000fe200078e0060 */
[----:B------:R-:W-:Y:S01]  /*1d40*/  @P0 PRMT R40, R40, 0x5410, R104 ;  /* 0x0000541028280816 */ /* 0x000fe20000000068 */
[----:B------:R-:W-:Y:S01]  /*1d50*/  FFMA.FTZ R139, R139, R48, R49 ;  /* 0x000000308b8b7223 */ /* 0x000fe20000010031 */
[----:B------:R-:W-:Y:S01]  /*1d60*/  MOV R104, R54 ;  /* 0x0000003600687202 */ /* 0x000fe20000000f00 */
[----:B------:R-:W-:Y:S01]  /*1d70*/  @P1 FADD.FTZ R57, R57, R136 ;  /* 0x0000008839391221 */ /* 0x000fe20000010000 */
[----:B------:R-:W-:Y:S01]  /*1d80*/  @P2 LOP3.LUT P6, RZ, R50, 0xff, RZ, 0xc0, !PT ;  /* 0x000000ff32ff2812 */ /* 0x000fe200078cc0ff */
[----:B------:R-:W-:Y:S01]  /*1d90*/  FMUL.FTZ R50, R56, c[0x0][0x1e8] ;  /* 0x00007a0038327a20 */ /* 0x000fe20000410000 */
[----:B------:R-:W-:Y:S01]  /*1da0*/  LOP3.LUT P5, RZ, R104, 0xff, RZ, 0xc0, !PT ;  /* 0x000000ff68ff7812 */ /* 0x000fe200078ac0ff */
[----:B------:R-:W-:Y:S01]  /*1db0*/  FMUL.FTZ R104, R134, c[0x0][0x1e8] ;  /* 0x00007a0086687a20 */ /* 0x000fe20000410000 */
[----:B------:R-:W-:Y:S01]  /*1dc0*/  @P0 PRMT R41, R41, 0x5410, R135 ;  /* 0x0000541029290816 */ /* 0x000fe20000000087 */
[----:B------:R-:W-:Y:S01]  /*1dd0*/  FMUL.FTZ R134, R133, c[0x0][0x1e8] ;  /* 0x00007a0085867a20 */ /* 0x000fe20000410000 */
[----:B------:R-:W-:Y:S01]  /*1de0*/  FSEL R135, R105, RZ, P5 ;  /* 0x000000ff69877208 */ /* 0x000fe20002800000 */
[----:B------:R-:W-:Y:S01]  /*1df0*/  FADD.FTZ R58, R58, -R139 ;  /* 0x8000008b3a3a7221 */ /* 0x000fe20000010000 */
[----:B------:R-:W-:Y:S01]  /*1e00*/  @P0 F2FP.BF16.PACK_AB R136, RZ, R57 ;  /* 0x00000039ff88023e */ /* 0x000fe200000010ff */
[----:B------:R-:W-:Y:S01]  /*1e10*/  FMUL.FTZ R57, R57, c[0x0][0x1e8] ;  /* 0x00007a0039397a20 */ /* 0x000fe20000410000 */
[----:B------:R-:W-:Y:S01]  /*1e20*/  LOP3.LUT P5, RZ, R54, 0xff00, RZ, 0xc0, !PT ;  /* 0x0000ff0036ff7812 */ /* 0x000fe200078ac0ff */
[-CC-:B------:R-:W-:Y:S01]  /*1e30*/  FFMA.FTZ R142, R142, R48.reuse, R49.reuse ;  /* 0x000000308e8e7223 */ /* 0x180fe20000010031 */
[----:B------:R-:W-:Y:S01]  /*1e40*/  @P2 FSEL R105, R105, RZ, P6 ;  /* 0x000000ff69692208 */ /* 0x000fe20003000000 */
[-CC-:B------:R-:W-:Y:S01]  /*1e50*/  FFMA.FTZ R61, R61, R48.reuse, R49.reuse ;  /* 0x000000303d3d7223 */ /* 0x180fe20000010031 */
[----:B------:R-:W-:Y:S01]  /*1e60*/  @P2 LOP3.LUT P6, RZ, R96, 0xff00, RZ, 0xc0, !PT ;  /* 0x0000ff0060ff2812 */ /* 0x000fe200078cc0ff */
[-CC-:B------:R-:W-:Y:S01]  /*1e70*/  FFMA.FTZ R63, R63, R48.reuse, R49.reuse ;  /* 0x000000303f3f7223 */ /* 0x180fe20000010031 */
[----:B------:R-:W-:Y:S01]  /*1e80*/  @P0 F2FP.BF16.PACK_AB R137, RZ, R51 ;  /* 0x00000033ff89023e */ /* 0x000fe200000010ff */
[-CC-:B------:R-:W-:Y:S01]  /*1e90*/  FFMA.FTZ R145, R145, R48.reuse, R49.reuse ;  /* 0x0000003091917223 */ /* 0x180fe20000010031 */
[----:B------:R-:W-:Y:S01]  /*1ea0*/  @P0 PRMT R42, R136, 0x7610, R42 ;  /* 0x00007610882a0816 */ /* 0x000fe2000000002a */
[----:B------:R-:W-:Y:S01]  /*1eb0*/  FFMA.FTZ R146, R146, R48, R49 ;  /* 0x0000003092927223 */ /* 0x000fe20000010031 */
[----:B------:R-:W-:Y:S01]  /*1ec0*/  FSEL R56, R104, RZ, P5 ;  /* 0x000000ff68387208 */ /* 0x000fe20002800000 */
[----:B------:R-:W-:Y:S01]  /*1ed0*/  FMUL.FTZ R58, R119, R58 ;  /* 0x0000003a773a7220 */ /* 0x000fe20000410000 */
[----:B------:R-:W-:Y:S01]  /*1ee0*/  LOP3.LUT P5, RZ, R54, 0xff0000, RZ, 0xc0, !PT ;  /* 0x00ff000036ff7812 */ /* 0x000fe200078ac0ff */
[----:B------:R-:W-:Y:S01]  /*1ef0*/  FADD.FTZ R142, R59, -R142 ;  /* 0x8000008e3b8e7221 */ /* 0x000fe20000010000 */
[----:B------:R-:W-:Y:S01]  /*1f00*/  @P2 FSEL R104, R104, RZ, P6 ;  /* 0x000000ff68682208 */ /* 0x000fe20003000000 */
[----:B------:R-:W-:Y:S01]  /*1f10*/  FADD.FTZ R60, R60, -R61 ;  /* 0x8000003d3c3c7221 */ /* 0x000fe20000010000 */
[----:B------:R-:W-:Y:S01]  /*1f20*/  @P2 LOP3.LUT P6, RZ, R96, 0xff0000, RZ, 0xc0, !PT ;  /* 0x00ff000060ff2812 */ /* 0x000fe200078cc0ff */
[----:B------:R-:W-:Y:S01]  /*1f30*/  FMUL.FTZ R142, R119, R142 ;  /* 0x0000008e778e7220 */ /* 0x000fe20000410000 */
[----:B------:R-:W-:Y:S01]  /*1f40*/  @P0 PRMT R42, R42, 0x5410, R137 ;  /* 0x000054102a2a0816 */ /* 0x000fe20000000089 */
[----:B------:R-:W-:Y:S01]  /*1f50*/  FADD.FTZ R144, R144, -R145 ;  /* 0x8000009190907221 */ /* 0x000fe20000010000 */
[----:B------:R-:W-:Y:S01]  /*1f60*/  FSEL R137, R50, RZ, P5 ;  /* 0x000000ff32897208 */ /* 0x000fe20002800000 */
[----:B------:R-:W-:Y:S01]  /*1f70*/  FADD.FTZ R146, R147, -R146 ;  /* 0x8000009293927221 */ /* 0x000fe20000010000 */
[----:B------:R-:W-:Y:S01]  /*1f80*/  LOP3.LUT P5, RZ, R54, 0xff000000, RZ, 0xc0, !PT ;  /* 0xff00000036ff7812 */ /* 0x000fe200078ac0ff */
[----:B------:R-:W-:Y:S01]  /*1f90*/  FMUL.FTZ R54, R51, c[0x0][0x1e8] ;  /* 0x00007a0033367a20 */ /* 0x000fe20000410000 */
[----:B------:R-:W-:Y:S01]  /*1fa0*/  @P2 FSEL R133, R50, RZ, P6 ;  /* 0x000000ff32852208 */ /* 0x000fe20003000000 */
[-CC-:B------:R-:W-:Y:S01]  /*1fb0*/  FFMA.FTZ R51, R68, R48.reuse, R49.reuse ;  /* 0x0000003044337223 */ /* 0x180fe20000010031 */
[----:B------:R-:W-:Y:S01]  /*1fc0*/  @P2 LOP3.LUT P6, RZ, R96, 0xff000000, RZ, 0xc0, !PT ;  /* 0xff00000060ff2812 */ /* 0x000fe200078cc0ff */
[----:B------:R-:W-:Y:S01]  /*1fd0*/  FFMA.FTZ R68, R69, R48, R49 ;  /* 0x0000003045447223 */ /* 0x000fe20000010031 */
[----:B------:R-:W-:Y:S01]  /*1fe0*/  FSEL R136, R134, RZ, P5 ;  /* 0x000000ff86887208 */ /* 0x000fe20002800000 */
[----:B------:R-:W-:Y:S01]  /*1ff0*/  FADD.FTZ R64, R64, -R51 ;  /* 0x8000003340407221 */ /* 0x000fe20000010000 */
[----:B------:R-:W-:Y:S01]  /*2000*/  @P2 FSEL R134, R134, RZ, P6 ;  /* 0x000000ff86862208 */ /* 0x000fe20003000000 */
[----:B------:R-:W-:Y:S01]  /*2010*/  FADD.FTZ R68, R65, -R68 ;  /* 0x8000004441447221 */ /* 0x000fe20000010000 */
[C---:B------:R-:W-:Y:S01]  /*2020*/  LOP3.LUT P5, RZ, R55.reuse, 0xff, RZ, 0xc0, !PT ;  /* 0x000000ff37ff7812 */ /* 0x040fe200078ac0ff */
[----:B------:R-:W-:Y:S01]  /*2030*/  IMAD.MOV.U32 R65, RZ, RZ, 0x10 ;  /* 0x00000010ff417424 */ /* 0x000fe200078e00ff */
[----:B------:R-:W-:Y:S01]  /*2040*/  LOP3.LUT P6, RZ, R55, 0xff00, RZ, 0xc0, !PT ;  /* 0x0000ff0037ff7812 */ /* 0x000fe200078cc0ff */
[----:B------:R-:W-:Y:S01]  /*2050*/  FMUL.FTZ R64, R119, R64 ;  /* 0x0000004077407220 */ /* 0x000fe20000410000 */
[----:B------:R-:W-:-:S02]  /*2060*/  FSEL R141, R57, RZ, P5 ;  /* 0x000000ff398d7208 */ /* 0x000fc40002800000 */
[----:B------:R-:W-:Y:S02]  /*2070*/  FSEL R50, R54, RZ, P6 ;  /* 0x000000ff36327208 */ /* 0x000fe40003000000 */
[C---:B------:R-:W-:Y:S02]  /*2080*/  LOP3.LUT P5, RZ, R55.reuse, 0xff0000, RZ, 0xc0, !PT ;  /* 0x00ff000037ff7812 */ /* 0x040fe400078ac0ff */
[----:B------:R-:W-:Y:S01]  /*2090*/  LOP3.LUT P6, RZ, R55, 0xff000000, RZ, 0xc0, !PT ;  /* 0xff00000037ff7812 */ /* 0x000fe200078cc0ff */
[-C--:B------:R-:W-:Y:S01]  /*20a0*/  FFMA.FTZ R55, R66, R48.reuse, R49 ;  /* 0x0000003042377223 */ /* 0x080fe20000010031 */
[----:B------:R-:W-:Y:S01]  /*20b0*/  @P1 PRMT R69, RZ, 0x5410, R39 ;  /* 0x00005410ff451816 */ /* 0x000fe20000000027 */
[----:B------:R-:W-:Y:S01]  /*20c0*/  FFMA.FTZ R48, R67, R48, R49 ;  /* 0x0000003043307223 */ /* 0x000fe20000010031 */
[----:B------:R-:W-:Y:S01]  /*20d0*/  @P1 PRMT R49, RZ, 0x5410, R35 ;  /* 0x00005410ff311816 */ /* 0x000fe20000000023 */
[----:B------:R-:W-:Y:S01]  /*20e0*/  FADD.FTZ R66, R62, -R63 ;  /* 0x8000003f3e427221 */ /* 0x000fe20000010000 */
[----:B------:R-:W-:Y:S01]  /*20f0*/  F2FP.BF16.PACK_AB R50, R50, R141 ;  /* 0x0000008d3232723e */ /* 0x000fe200000010ff */
[----:B------:R-:W-:Y:S01]  /*2100*/  FADD.FTZ R62, R71, -R48 ;  /* 0x80000030473e7221 */ /* 0x000fe20000010000 */
[----:B------:R-:W-:Y:S01]  /*2110*/  @P1 PRMT R48, RZ, 0x5410, R36 ;  /* 0x00005410ff301816 */ /* 0x000fe20000000024 */
[----:B------:R-:W-:Y:S01]  /*2120*/  @P1 FADD.FTZ R58, R58, R49 ;  /* 0x000000313a3a1221 */ /* 0x000fe20000010000 */
[----:B------:R-:W-:Y:S01]  /*2130*/  @P2 F2FP.BF16.PACK_AB R105, RZ, R105 ;  /* 0x00000069ff69223e */ /* 0x000fe200000010ff */
[C---:B------:R-:W-:Y:S01]  /*2140*/  FMUL.FTZ R63, R119.reuse, R60 ;  /* 0x0000003c773f7220 */ /* 0x040fe20000410000 */
[----:B------:R-:W-:Y:S01]  /*2150*/  @P2 F2FP.BF16.PACK_AB R133, RZ, R133 ;  /* 0x00000085ff85223e */ /* 0x000fe200000010ff */
[----:B------:R-:W-:Y:S01]  /*2160*/  FMUL.FTZ R67, R58, c[0x0][0x1e8] ;  /* 0x00007a003a437a20 */ /* 0x000fe20000410000 */
[----:B------:R-:W-:Y:S01]  /*2170*/  @P0 F2FP.BF16.PACK_AB R49, RZ, R58 ;  /* 0x0000003aff31023e */ /* 0x000fe200000010ff */
[----:B------:R-:W-:Y:S01]  /*2180*/  FMUL.FTZ R61, R119, R66 ;  /* 0x00000042773d7220 */ /* 0x000fe20000410000 */
[----:B------:R-:W-:Y:S01]  /*2190*/  @P2 F2FP.BF16.PACK_AB R104, RZ, R104 ;  /* 0x00000068ff68223e */ /* 0x000fe200000010ff */
[----:B------:R-:W-:Y:S01]  /*21a0*/  @P1 FADD.FTZ R63, R63, R48 ;  /* 0x000000303f3f1221 */ /* 0x000fe20000010000 */
[----:B------:R-:W-:Y:S01]  /*21b0*/  @P0 PRMT R43, R49, 0x7610, R43 ;  /* 0x00007610312b0816 */ /* 0x000fe2000000002b */
[----:B------:R-:W-:Y:S01]  /*21c0*/  FADD.FTZ R70, R70, -R55 ;  /* 0x8000003746467221 */ /* 0x000fe20000010000 */
[----:B------:R-:W-:Y:S01]  /*21d0*/  @P1 PRMT R49, RZ, 0x7610, R35 ;  /* 0x00007610ff311816 */ /* 0x000fe20000000023 */
[----:B------:R-:W-:Y:S01]  /*21e0*/  FMUL.FTZ R60, R119, R144 ;  /* 0x00000090773c7220 */ /* 0x000fe20000410000 */
[----:B------:R-:W-:Y:S01]  /*21f0*/  FSEL R51, R67, RZ, P5 ;  /* 0x000000ff43337208 */ /* 0x000fe20002800000 */
[C---:B------:R-:W-:Y:S01]  /*2200*/  FMUL.FTZ R59, R119.reuse, R70 ;  /* 0x00000046773b7220 */ /* 0x040fe20000410000 */
[----:B------:R-:W-:Y:S01]  /*2210*/  @P1 PRMT R48, RZ, 0x5410, R37 ;  /* 0x00005410ff301816 */ /* 0x000fe20000000025 */
[----:B------:R-:W-:Y:S01]  /*2220*/  @P1 FADD.FTZ R142, R142, R49 ;  /* 0x000000318e8e1221 */ /* 0x000fe20000010000 */
[----:B------:R-:W-:Y:S01]  /*2230*/  @P1 PRMT R49, RZ, 0x7610, R37 ;  /* 0x00007610ff311816 */ /* 0x000fe20000000025 */
[----:B------:R-:W-:Y:S01]  /*2240*/  FMUL.FTZ R58, R119, R68 ;  /* 0x00000044773a7220 */ /* 0x000fe20000410000 */
[----:B------:R-:W-:Y:S01]  /*2250*/  MOV R55, R52 ;  /* 0x0000003400377202 */ /* 0x000fe20000000f00 */
[----:B------:R-:W-:Y:S01]  /*2260*/  FMUL.FTZ R139, R142, c[0x0][0x1e8] ;  /* 0x00007a008e8b7a20 */ /* 0x000fe20000410000 */
[----:B------:R-:W-:Y:S01]  /*2270*/  @P0 F2FP.BF16.PACK_AB R142, RZ, R142 ;  /* 0x0000008eff8e023e */ /* 0x000fe200000010ff */
[----:B------:R-:W-:Y:S01]  /*2280*/  @P1 FADD.FTZ R61, R61, R48 ;  /* 0x000000303d3d1221 */ /* 0x000fe20000010000 */
[----:B------:R-:W-:Y:S01]  /*2290*/  @P1 PRMT R48, RZ, 0x7610, R38 ;  /* 0x00007610ff301816 */ /* 0x000fe20000000026 */
[----:B------:R-:W-:Y:S01]  /*22a0*/  @P1 FADD.FTZ R60, R60, R49 ;  /* 0x000000313c3c1221 */ /* 0x000fe20000010000 */
[----:B------:R-:W-:Y:S01]  /*22b0*/  FSEL R66, R139, RZ, P6 ;  /* 0x000000ff8b427208 */ /* 0x000fe20003000000 */
[----:B------:R-:W-:Y:S01]  /*22c0*/  FMUL.FTZ R68, R61, c[0x0][0x1e8] ;  /* 0x00007a003d447a20 */ /* 0x000fe20000410000 */
[----:B------:R-:W-:Y:S01]  /*22d0*/  @P2 LOP3.LUT P6, RZ, R97, 0xff, RZ, 0xc0, !PT ;  /* 0x000000ff61ff2812 */ /* 0x000fe200078cc0ff */
[----:B------:R-:W-:Y:S01]  /*22e0*/  @P1 FADD.FTZ R59, R59, R48 ;  /* 0x000000303b3b1221 */ /* 0x000fe20000010000 */
[----:B------:R-:W-:Y:S01]  /*22f0*/  F2FP.BF16.PACK_AB R51, R66, R51 ;  /* 0x000000334233723e */ /* 0x000fe200000010ff */
[----:B------:R-:W-:Y:S01]  /*2300*/  FMUL.FTZ R62, R119, R62 ;  /* 0x0000003e773e7220 */ /* 0x000fe20000410000 */
[----:B------:R-:W-:-:S02]  /*2310*/  @P2 FSEL R66, R57, RZ, P6 ;  /* 0x000000ff39422208 */ /* 0x000fc40003000000 */
[C---:B------:R-:W-:Y:S02]  /*2320*/  @P2 LOP3.LUT P6, RZ, R97.reuse, 0xff00, RZ, 0xc0, !PT ;  /* 0x0000ff0061ff2812 */ /* 0x040fe400078cc0ff */
[----:B------:R-:W-:Y:S01]  /*2330*/  F2FP.BF16.PACK_AB R48, R56, R135 ;  /* 0x000000873830723e */ /* 0x000fe200000010ff */
[----:B------:R-:W-:Y:S01]  /*2340*/  IMAD.WIDE.U32 R56, R114, R65, c[0x0][0x248] ;  /* 0x0000920072387625 */ /* 0x000fe200078e0041 */
[----:B------:R-:W-:Y:S02]  /*2350*/  @P2 FSEL R71, R54, RZ, P6 ;  /* 0x000000ff36472208 */ /* 0x000fe40003000000 */
[----:B------:R-:W-:Y:S02]  /*2360*/  @P2 LOP3.LUT P6, RZ, R97, 0xff0000, RZ, 0xc0, !PT ;  /* 0x00ff000061ff2812 */ /* 0x000fe400078cc0ff */
[----:B------:R-:W-:Y:S02]  /*2370*/  @P1 PRMT R49, RZ, 0x5410, R38 ;  /* 0x00005410ff311816 */ /* 0x000fe40000000026 */
[----:B------:R-:W-:Y:S01]  /*2380*/  @P2 FSEL R135, R67, RZ, P6 ;  /* 0x000000ff43872208 */ /* 0x000fe20003000000 */
[----:B------:R-:W-:Y:S01]  /*2390*/  FMUL.FTZ R67, R63, c[0x0][0x1e8] ;  /* 0x00007a003f437a20 */ /* 0x000fe20000410000 */
[----:B------:R-:W-:Y:S01]  /*23a0*/  @P2 LOP3.LUT P6, RZ, R97, 0xff000000, RZ, 0xc0, !PT ;  /* 0xff00000061ff2812 */ /* 0x000fe200078cc0ff */
[----:B------:R-:W-:Y:S01]  /*23b0*/  @P1 FADD.FTZ R58, R58, R49 ;  /* 0x000000313a3a1221 */ /* 0x000fe20000010000 */
[----:B------:R-:W-:Y:S01]  /*23c0*/  F2FP.BF16.PACK_AB R49, R136, R137 ;  /* 0x000000898831723e */ /* 0x000fe200000010ff */
[----:B------:R-:W-:Y:S01]  /*23d0*/  FMUL.FTZ R136, R119, R146 ;  /* 0x0000009277887220 */ /* 0x000fe20000410000 */
[----:B------:R-:W-:Y:S01]  /*23e0*/  @P2 FSEL R139, R139, RZ, P6 ;  /* 0x000000ff8b8b2208 */ /* 0x000fe20003000000 */
[----:B------:R-:W-:Y:S01]  /*23f0*/  FMUL.FTZ R70, R58, c[0x0][0x1e8] ;  /* 0x00007a003a467a20 */ /* 0x000fe20000410000 */
[----:B------:R-:W-:Y:S01]  /*2400*/  LOP3.LUT P6, RZ, R52, 0xff0000, RZ, 0xc0, !PT ;  /* 0x00ff000034ff7812 */ /* 0x000fe200078cc0ff */
[----:B------:R-:W-:Y:S01]  /*2410*/  @P1 FADD.FTZ R136, R136, R69 ;  /* 0x0000004588881221 */ /* 0x000fe20000010000 */
[----:B------:R-:W-:Y:S01]  /*2420*/  LOP3.LUT P5, RZ, R55, 0xff, RZ, 0xc0, !PT ;  /* 0x000000ff37ff7812 */ /* 0x000fe200078ac0ff */
[----:B------:R-:W-:Y:S01]  /*2430*/  @P0 IMAD.WIDE.U32 R54, R114, R65, c[0x0][0x258] ;  /* 0x0000960072360625 */ /* 0x000fe200078e0041 */
[----:B------:R-:W-:-:S02]  /*2440*/  @P0 PRMT R43, R43, 0x5410, R142 ;  /* 0x000054102b2b0816 */ /* 0x000fc4000000008e */
[----:B------:R-:W-:Y:S01]  /*2450*/  FSEL R138, R68, RZ, P6 ;  /* 0x000000ff448a7208 */ /* 0x000fe20003000000 */
[----:B------:R-:W-:Y:S01]  /*2460*/  FMUL.FTZ R69, R60, c[0x0][0x1e8] ;  /* 0x00007a003c457a20 */ /* 0x000fe20000410000 */
[----:B------:R-:W-:Y:S01]  /*2470*/  LOP3.LUT P6, RZ, R53, 0xff, RZ, 0xc0, !PT ;  /* 0x000000ff35ff7812 */ /* 0x000fe200078cc0ff */
[----:B------:R0:W-:Y:S01]  /*2480*/  @P0 STG.E.128 [R54.64], R40 ;  /* 0x0000002836000986 */ /* 0x0001e2000c101d04 */
[----:B------:R-:W-:Y:S02]  /*2490*/  FSEL R137, R67, RZ, P5 ;  /* 0x000000ff43897208 */ /* 0x000fe40002800000 */
[----:B------:R-:W-:Y:S01]  /*24a0*/  LOP3.LUT P5, RZ, R52, 0xff000000, RZ, 0xc0, !PT ;  /* 0xff00000034ff7812 */ /* 0x000fe200078ac0ff */
[----:B------:R1:W-:Y:S01]  /*24b0*/  STG.E.128 [R56.64], R48 ;  /* 0x0000003038007986 */ /* 0x0003e2000c101d04 */
[----:B------:R-:W-:Y:S02]  /*24c0*/  @P0 F2FP.BF16.PACK_AB R63, RZ, R63 ;  /* 0x0000003fff3f023e */ /* 0x000fe400000010ff */
[----:B------:R-:W-:-:S02]  /*24d0*/  @P2 F2FP.BF16.PACK_AB R66, RZ, R66 ;  /* 0x00000042ff42223e */ /* 0x000fc400000010ff */
[----:B------:R-:W-:Y:S02]  /*24e0*/  @P2 F2FP.BF16.PACK_AB R135, RZ, R135 ;  /* 0x00000087ff87223e */ /* 0x000fe400000010ff */
[----:B------:R-:W-:Y:S02]  /*24f0*/  @P0 F2FP.BF16.PACK_AB R61, RZ, R61 ;  /* 0x0000003dff3d023e */ /* 0x000fe400000010ff */
[----:B------:R-:W-:Y:S02]  /*2500*/  @P2 F2FP.BF16.PACK_AB R134, RZ, R134 ;  /* 0x00000086ff86223e */ /* 0x000fe400000010ff */
[----:B------:R-:W-:Y:S02]  /*2510*/  @P2 F2FP.BF16.PACK_AB R71, RZ, R71 ;  /* 0x00000047ff47223e */ /* 0x000fe400000010ff */
[----:B------:R-:W-:Y:S02]  /*2520*/  @P2 F2FP.BF16.PACK_AB R139, RZ, R139 ;  /* 0x0000008bff8b223e */ /* 0x000fe400000010ff */
[----:B0-----:R-:W-:-:S02]  /*2530*/  FSEL R55, R70, RZ, P6 ;  /* 0x000000ff46377208 */ /* 0x001fc40003000000 */
[----:B------:R-:W-:Y:S01]  /*2540*/  LOP3.LUT P6, RZ, R53, 0xff0000, RZ, 0xc0, !PT ;  /* 0x00ff000035ff7812 */ /* 0x000fe200078cc0ff */
[----:B-1----:R-:W-:Y:S01]  /*2550*/  FMUL.FTZ R57, R136, c[0x0][0x1e8] ;  /* 0x00007a0088397a20 */ /* 0x002fe20000410000 */
[----:B------:R-:W-:Y:S01]  /*2560*/  FSEL R49, R69, RZ, P5 ;  /* 0x000000ff45317208 */ /* 0x000fe20002800000 */
[----:B------:R-:W-:Y:S01]  /*2570*/  FMUL.FTZ R56, R59, c[0x0][0x1e8] ;  /* 0x00007a003b387a20 */ /* 0x000fe20000410000 */
[----:B------:R-:W-:Y:S02]  /*2580*/  LOP3.LUT P5, RZ, R53, 0xff00, RZ, 0xc0, !PT ;  /* 0x0000ff0035ff7812 */ /* 0x000fe400078ac0ff */
[----:B------:R-:W-:Y:S02]  /*2590*/  FSEL R51, R57, RZ, P6 ;  /* 0x000000ff39337208 */ /* 0x000fe40003000000 */
[----:B------:R-:W-:Y:S02]  /*25a0*/  LOP3.LUT P6, RZ, R53, 0xff000000, RZ, 0xc0, !PT ;  /* 0xff00000035ff7812 */ /* 0x000fe400078cc0ff */
[----:B------:R-:W-:-:S02]  /*25b0*/  @P1 PRMT R53, RZ, 0x7610, R36 ;  /* 0x00007610ff351816 */ /* 0x000fc40000000024 */
[----:B------:R-:W-:Y:S02]  /*25c0*/  FSEL R50, R56, RZ, P5 ;  /* 0x000000ff38327208 */ /* 0x000fe40002800000 */
[----:B------:R-:W-:Y:S01]  /*25d0*/  LOP3.LUT P5, RZ, R52, 0xff00, RZ, 0xc0, !PT ;  /* 0x0000ff0034ff7812 */ /* 0x000fe200078ac0ff */
[----:B------:R-:W-:Y:S01]  /*25e0*/  @P1 FADD.FTZ R64, R64, R53 ;  /* 0x0000003540401221 */ /* 0x000fe20000010000 */
[----:B------:R-:W-:Y:S02]  /*25f0*/  @P1 PRMT R53, RZ, 0x7610, R39 ;  /* 0x00007610ff351816 */ /* 0x000fe40000000027 */
[----:B------:R-:W-:Y:S02]  /*2600*/  @P0 F2FP.BF16.PACK_AB R52, RZ, R58 ;  /* 0x0000003aff34023e */ /* 0x000fe400000010ff */
[----:B------:R-:W-:Y:S01]  /*2610*/  @P2 MOV R48, R94 ;  /* 0x0000005e00302202 */ /* 0x000fe20000000f00 */
[----:B------:R-:W-:Y:S01]  /*2620*/  @P1 FADD.FTZ R62, R62, R53 ;  /* 0x000000353e3e1221 */ /* 0x000fe20000010000 */
[----:B------:R-:W-:Y:S01]  /*2630*/  @P0 F2FP.BF16.PACK_AB R53, RZ, R64 ;  /* 0x00000040ff35023e */ /* 0x000fe200000010ff */
[----:B------:R-:W-:Y:S01]  /*2640*/  FMUL.FTZ R64, R64, c[0x0][0x1e8] ;  /* 0x00007a0040407a20 */ /* 0x000fe20000410000 */
[----:B------:R-:W-:-:S02]  /*2650*/  @P0 F2FP.BF16.PACK_AB R136, RZ, R136 ;  /* 0x00000088ff88023e */ /* 0x000fc400000010ff */
[----:B------:R-:W-:Y:S01]  /*2660*/  @P0 F2FP.BF16.PACK_AB R58, RZ, R62 ;  /* 0x0000003eff3a023e */ /* 0x000fe200000010ff */
[----:B------:R-:W-:Y:S01]  /*2670*/  FMUL.FTZ R62, R62, c[0x0][0x1e8] ;  /* 0x00007a003e3e7a20 */ /* 0x000fe20000410000 */
[----:B------:R-:W-:Y:S02]  /*2680*/  @P2 LOP3.LUT P1, RZ, R48, 0xff, RZ, 0xc0, !PT ;  /* 0x000000ff30ff2812 */ /* 0x000fe4000782c0ff */
[----:B------:R-:W-:Y:S02]  /*2690*/  FSEL R48, R64, RZ, P5 ;  /* 0x000000ff40307208 */ /* 0x000fe40002800000 */
[----:B------:R-:W-:Y:S02]  /*26a0*/  FSEL R54, R62, RZ, P6 ;  /* 0x000000ff3e367208 */ /* 0x000fe40003000000 */
[----:B------:R-:W-:Y:S02]  /*26b0*/  @P2 PRMT R44, R105, 0x7610, R44 ;  /* 0x00007610692c2816 */ /* 0x000fe4000000002c */
[----:B------:R-:W-:-:S02]  /*26c0*/  @P2 PRMT R45, R133, 0x7610, R45 ;  /* 0x00007610852d2816 */ /* 0x000fc4000000002d */
[----:B------:R-:W-:Y:S02]  /*26d0*/  @P2 PRMT R46, R66, 0x7610, R46 ;  /* 0x00007610422e2816 */ /* 0x000fe4000000002e */
[----:B------:R-:W-:Y:S02]  /*26e0*/  @P2 PRMT R47, R135, 0x7610, R47 ;  /* 0x00007610872f2816 */ /* 0x000fe4000000002f */
[----:B------:R-:W-:Y:S02]  /*26f0*/  @P0 PRMT R40, R63, 0x7610, R40 ;  /* 0x000076103f280816 */ /* 0x000fe40000000028 */
[----:B------:R-:W-:Y:S02]  /*2700*/  @P0 PRMT R42, R52, 0x7610, R42 ;  /* 0x00007610342a0816 */ /* 0x000fe4000000002a */
[----:B------:R-:W-:Y:S02]  /*2710*/  @P0 F2FP.BF16.PACK_AB R60, RZ, R60 ;  /* 0x0000003cff3c023e */ /* 0x000fe400000010ff */
[----:B------:R-:W-:-:S02]  /*2720*/  @P0 F2FP.BF16.PACK_AB R59, RZ, R59 ;  /* 0x0000003bff3b023e */ /* 0x000fc400000010ff */
[----:B------:R-:W-:Y:S02]  /*2730*/  @P0 PRMT R41, R61, 0x7610, R41 ;  /* 0x000076103d290816 */ /* 0x000fe40000000029 */
[----:B------:R-:W-:Y:S02]  /*2740*/  @P0 PRMT R43, R136, 0x7610, R43 ;  /* 0x00007610882b0816 */ /* 0x000fe4000000002b */
[----:B------:R-:W-:Y:S02]  /*2750*/  @P0 IADD3 R52, P5, R115, c[0x0][0x258], RZ ;  /* 0x0000960073340a10 */ /* 0x000fe40007fbe0ff */
[----:B------:R-:W-:Y:S02]  /*2760*/  F2FP.BF16.PACK_AB R51, R54, R51 ;  /* 0x000000333633723e */ /* 0x000fe400000010ff */
[----:B------:R-:W-:Y:S01]  /*2770*/  F2FP.BF16.PACK_AB R50, R50, R55 ;  /* 0x000000373232723e */ /* 0x000fe200000010ff */
[----:B------:R-:W-:Y:S01]  /*2780*/  @P2 IMAD.WIDE.U32 R54, R114, R65, c[0x0][0x250] ;  /* 0x0000940072362625 */ /* 0x000fe200078e0041 */
[----:B------:R-:W-:-:S02]  /*2790*/  @P2 PRMT R44, R44, 0x5410, R104 ;  /* 0x000054102c2c2816 */ /* 0x000fc40000000068 */
[----:B------:R-:W-:Y:S02]  /*27a0*/  @P2 PRMT R45, R45, 0x5410, R134 ;  /* 0x000054102d2d2816 */ /* 0x000fe40000000086 */
[----:B------:R-:W-:Y:S02]  /*27b0*/  @P2 PRMT R46, R46, 0x5410, R71 ;  /* 0x000054102e2e2816 */ /* 0x000fe40000000047 */
[----:B------:R-:W-:Y:S02]  /*27c0*/  @P2 PRMT R47, R47, 0x5410, R139 ;  /* 0x000054102f2f2816 */ /* 0x000fe4000000008b */
[----:B------:R-:W-:Y:S02]  /*27d0*/  @P0 PRMT R40, R40, 0x5410, R53 ;  /* 0x0000541028280816 */ /* 0x000fe40000000035 */
[----:B------:R-:W-:Y:S01]  /*27e0*/  @P0 IADD3.X R53, R116, c[0x0][0x25c], RZ, P5, !PT ;  /* 0x0000970074350a10 */ /* 0x000fe20002ffe4ff */
[----:B------:R0:W-:Y:S01]  /*27f0*/  @P2 STG.E.128 [R54.64], R44 ;  /* 0x0000002c36002986 */ /* 0x0001e2000c101d04 */
[----:B------:R-:W-:-:S02]  /*2800*/  @P0 PRMT R41, R41, 0x5410, R60 ;  /* 0x0000541029290816 */ /* 0x000fc4000000003c */
[----:B------:R-:W-:Y:S02]  /*2810*/  @P0 PRMT R42, R42, 0x5410, R59 ;  /* 0x000054102a2a0816 */ /* 0x000fe4000000003b */
[----:B------:R-:W-:Y:S02]  /*2820*/  @P0 PRMT R43, R43, 0x5410, R58 ;  /* 0x000054102b2b0816 */ /* 0x000fe4000000003a */
[C---:B------:R-:W-:Y:S02]  /*2830*/  @P2 LOP3.LUT P5, RZ, R94.reuse, 0xff0000, RZ, 0xc0, !PT ;  /* 0x00ff00005eff2812 */ /* 0x040fe400078ac0ff */
[----:B------:R-:W-:Y:S01]  /*2840*/  @P2 FSEL R67, R67, RZ, P1 ;  /* 0x000000ff43432208 */ /* 0x000fe20000800000 */
[----:B------:R-:W-:Y:S01]  /*2850*/  @P0 STG.E.128 [R52.64], R40 ;  /* 0x0000002834000986 */ /* 0x000fe2000c101d04 */
[----:B------:R-:W-:Y:S02]  /*2860*/  @P2 LOP3.LUT P0, RZ, R94, 0xff00, RZ, 0xc0, !PT ;  /* 0x0000ff005eff2812 */ /* 0x000fe4000780c0ff */
[----:B------:R-:W-:-:S02]  /*2870*/  @P2 FSEL R68, R68, RZ, P5 ;  /* 0x000000ff44442208 */ /* 0x000fc40002800000 */
[----:B------:R-:W-:Y:S02]  /*2880*/  @P2 FSEL R64, R64, RZ, P0 ;  /* 0x000000ff40402208 */ /* 0x000fe40000000000 */
[----:B------:R-:W-:Y:S02]  /*2890*/  @P2 LOP3.LUT P0, RZ, R95, 0xff, RZ, 0xc0, !PT ;  /* 0x000000ff5fff2812 */ /* 0x000fe4000780c0ff */
[----:B0-----:R-:W-:Y:S02]  /*28a0*/  IADD3 R54, P6, R115, c[0x0][0x248], RZ ;  /* 0x0000920073367a10 */ /* 0x001fe40007fde0ff */
[----:B------:R-:W-:Y:S02]  /*28b0*/  @P2 LOP3.LUT P5, RZ, R95, 0xff0000, RZ, 0xc0, !PT ;  /* 0x00ff00005fff2812 */ /* 0x000fe400078ac0ff */
[----:B------:R-:W-:Y:S02]  /*28c0*/  IADD3.X R55, R116, c[0x0][0x24c], RZ, P6, !PT ;  /* 0x0000930074377a10 */ /* 0x000fe400037fe4ff */
[----:B------:R-:W-:-:S02]  /*28d0*/  @P2 LOP3.LUT P6, RZ, R94, 0xff000000, RZ, 0xc0, !PT ;  /* 0xff0000005eff2812 */ /* 0x000fc400078cc0ff */
[----:B------:R-:W-:Y:S02]  /*28e0*/  @P2 LOP3.LUT P1, RZ, R95, 0xff00, RZ, 0xc0, !PT ;  /* 0x0000ff005fff2812 */ /* 0x000fe4000782c0ff */
[----:B------:R-:W-:Y:S02]  /*28f0*/  @P2 FSEL R69, R69, RZ, P6 ;  /* 0x000000ff45452208 */ /* 0x000fe40003000000 */
[----:B------:R-:W-:Y:S02]  /*2900*/  @P2 LOP3.LUT P6, RZ, R95, 0xff000000, RZ, 0xc0, !PT ;  /* 0xff0000005fff2812 */ /* 0x000fe400078cc0ff */
[----:B------:R-:W-:Y:S02]  /*2910*/  @P2 FSEL R70, R70, RZ, P0 ;  /* 0x000000ff46462208 */ /* 0x000fe40000000000 */
[----:B------:R-:W-:Y:S02]  /*2920*/  @P2 FSEL R57, R57, RZ, P5 ;  /* 0x000000ff39392208 */ /* 0x000fe40002800000 */
[----:B------:R-:W-:-:S02]  /*2930*/  F2FP.BF16.PACK_AB R49, R49, R138 ;  /* 0x0000008a3131723e */ /* 0x000fc400000010ff */
[----:B------:R-:W-:Y:S02]  /*2940*/  F2FP.BF16.PACK_AB R48, R48, R137 ;  /* 0x000000893030723e */ /* 0x000fe400000010ff */
[----:B------:R-:W-:Y:S02]  /*2950*/  @P2 F2FP.BF16.PACK_AB R67, RZ, R67 ;  /* 0x00000043ff43223e */ /* 0x000fe400000010ff */
[----:B------:R-:W-:Y:S01]  /*2960*/  @P2 F2FP.BF16.PACK_AB R68, RZ, R68 ;  /* 0x00000044ff44223e */ /* 0x000fe200000010ff */
[----:B------:R0:W-:Y:S01]  /*2970*/  STG.E.128 [R54.64], R48 ;  /* 0x0000003036007986 */ /* 0x0001e2000c101d04 */
[----:B------:R-:W-:Y:S02]  /*2980*/  @P2 FSEL R56, R56, RZ, P1 ;  /* 0x000000ff38382208 */ /* 0x000fe40000800000 */
[----:B------:R-:W-:Y:S02]  /*2990*/  @P2 FSEL R62, R62, RZ, P6 ;  /* 0x000000ff3e3e2208 */ /* 0x000fe40003000000 */
[----:B------:R-:W-:-:S02]  /*29a0*/  @P2 F2FP.BF16.PACK_AB R70, RZ, R70 ;  /* 0x00000046ff46223e */ /* 0x000fc400000010ff */
[----:B------:R-:W-:Y:S02]  /*29b0*/  @P2 F2FP.BF16.PACK_AB R57, RZ, R57 ;  /* 0x00000039ff39223e */ /* 0x000fe400000010ff */
[----:B------:R-:W-:Y:S02]  /*29c0*/  @P2 F2FP.BF16.PACK_AB R64, RZ, R64 ;  /* 0x00000040ff40223e */ /* 0x000fe400000010ff */
[----:B------:R-:W-:Y:S02]  /*29d0*/  @P2 F2FP.BF16.PACK_AB R69, RZ, R69 ;  /* 0x00000045ff45223e */ /* 0x000fe400000010ff */
[----:B------:R-:W-:Y:S02]  /*29e0*/  @P2 F2FP.BF16.PACK_AB R56, RZ, R56 ;  /* 0x00000038ff38223e */ /* 0x000fe400000010ff */
[----:B------:R-:W-:Y:S02]  /*29f0*/  @P2 F2FP.BF16.PACK_AB R62, RZ, R62 ;  /* 0x0000003eff3e223e */ /* 0x000fe400000010ff */
[----:B------:R-:W-:-:S02]  /*2a00*/  @P2 PRMT R44, R67, 0x7610, R44 ;  /* 0x00007610432c2816 */ /* 0x000fc4000000002c */
[----:B0-----:R-:W-:Y:S02]  /*2a10*/  @P2 IADD3 R48, P0, R115, c[0x0][0x250], RZ ;  /* 0x0000940073302a10 */ /* 0x001fe40007f1e0ff */
[----:B------:R-:W-:Y:S02]  /*2a20*/  @P2 PRMT R45, R68, 0x7610, R45 ;  /* 0x00007610442d2816 */ /* 0x000fe4000000002d */
[----:B------:R-:W-:Y:S02]  /*2a30*/  @P2 PRMT R46, R70, 0x7610, R46 ;  /* 0x00007610462e2816 */ /* 0x000fe4000000002e */
[----:B------:R-:W-:Y:S02]  /*2a40*/  @P2 PRMT R47, R57, 0x7610, R47 ;  /* 0x00007610392f2816 */ /* 0x000fe4000000002f */
[----:B------:R-:W-:Y:S02]  /*2a50*/  @P2 IADD3.X R49, R116, c[0x0][0x254], RZ, P0, !PT ;  /* 0x0000950074312a10 */ /* 0x000fe400007fe4ff */
[----:B------:R-:W-:-:S02]  /*2a60*/  @P2 PRMT R44, R44, 0x5410, R64 ;  /* 0x000054102c2c2816 */ /* 0x000fc40000000040 */
[----:B------:R-:W-:Y:S02]  /*2a70*/  @P2 PRMT R45, R45, 0x5410, R69 ;  /* 0x000054102d2d2816 */ /* 0x000fe40000000045 */
[----:B------:R-:W-:Y:S02]  /*2a80*/  @P2 PRMT R46, R46, 0x5410, R56 ;  /* 0x000054102e2e2816 */ /* 0x000fe40000000038 */
[----:B------:R-:W-:Y:S02]  /*2a90*/  @P2 PRMT R47, R47, 0x5410, R62 ;  /* 0x000054102f2f2816 */ /* 0x000fe4000000003e */
[----:B------:R-:W-:-:S03]  /*2aa0*/  SEL R133, RZ, 0x1, P3 ;  /* 0x00000001ff857807 */ /* 0x000fc60001800000 */
[----:B------:R0:W-:Y:S02]  /*2ab0*/  @P2 STG.E.128 [R48.64], R44 ;  /* 0x0000002c30002986 */ /* 0x0001e4000c101d04 */
[----:B0-----:R-:W-:Y:S01]  /*2ac0*/  @P4 CALL.REL.NOINC `(.L_x_71) ;  /* 0x0000001000004944 */ /* 0x001fe20003c00000 */
[----:B------:R-:W-:Y:S05]  /*2ad0*/  BRA `(.L_x_72) ;  /* 0xffffdc6000007947 */ /* 0x000fea000383ffff */
.L_x_71:
        /* <DEDUP_REMOVED lines=64> */
.L_x_68:
[----:B------:R-:W0:Y:S01]  /*2ee0*/  S2UR UR6, SR_CTAID.X ;  /* 0x00000000000679c3 */ /* 0x000e220000002500 */
[C---:B------:R-:W-:Y:S01]  /*2ef0*/  LOP3.LUT R3, R164.reuse, 0x7f, RZ, 0xc0, !PT ;  /* 0x0000007fa4037812 */ /* 0x040fe200078ec0ff */
        /* <DEDUP_REMOVED lines=25> */
.L_x_69:
[----:B------:R-:W-:Y:S01]  /*3090*/  MOV R49, R50 ;  /* 0x0000003200317202 */ /* 0x000fe20000000f00 */
[----:B------:R-:W-:Y:S01]  /*30a0*/  IMAD.MOV.U32 R143, RZ, RZ, 0x10 ;  /* 0x00000010ff8f7424 */ /* 0x000fe200078e00ff */
[----:B------:R-:W-:-:S02]  /*30b0*/  MOV R165, 0xffffffff ;  /* 0xffffffff00a57802 */ /* 0x000fc40000000f00 */
[----:B------:R-:W-:Y:S02]  /*30c0*/  MOV R48, 0x30e0 ;  /* 0x000030e000307802 */ /* 0x000fe40000000f00 */
[----:B-----5:R-:W-:Y:S05]  /*30d0*/  CALL.REL.NOINC `($__internal_5_$__cuda_sm70_shflsync_down_p) ;  /* 0x000003c000007944 */ /* 0x020fea0003c00000 */
[----:B-1----:R-:W-:Y:S01]  /*30e0*/  IMAD.MOV.U32 R160, RZ, RZ, R143 ;  /* 0x000000ffffa07224 */ /* 0x002fe200078e008f */
[----:B0-----:R-:W-:Y:S05]  /*30f0*/  BRA `(.L_x_73) ;  /* 0xffffe6e000007947 */ /* 0x001fea000383ffff */
.L_x_70:
[----:B------:R-:W-:Y:S01]  /*3100*/  MOV R49, R51 ;  /* 0x0000003300317202 */ /* 0x000fe20000000f00 */
[----:B------:R-:W-:Y:S01]  /*3110*/  IMAD.MOV.U32 R143, RZ, RZ, 0x10 ;  /* 0x00000010ff8f7424 */ /* 0x000fe200078e00ff */
[----:B------:R-:W-:Y:S02]  /*3120*/  MOV R165, 0xffffffff ;  /* 0xffffffff00a57802 */ /* 0x000fe40000000f00 */
[----:B------:R-:W-:Y:S02]  /*3130*/  MOV R48, 0x3150 ;  /* 0x0000315000307802 */ /* 0x000fe40000000f00 */
[----:B01---5:R-:W-:Y:S05]  /*3140*/  CALL.REL.NOINC `($__internal_5_$__cuda_sm70_shflsync_down_p) ;  /* 0x0000035000007944 */ /* 0x023fea0003c00000 */
[----:B------:R-:W-:Y:S01]  /*3150*/  FADD.FTZ R50, R50, R160 ;  /* 0x000000a032327221 */ /* 0x000fe20000010000 */
[----:B------:R-:W-:Y:S01]  /*3160*/  MOV R165, 0xffffffff ;  /* 0xffffffff00a57802 */ /* 0x000fe20000000f00 */
[----:B-1----:R-:W-:Y:S01]  /*3170*/  FADD.FTZ R51, R51, R143 ;  /* 0x0000008f33337221 */ /* 0x002fe20000010000 */
[----:B------:R-:W-:Y:S01]  /*3180*/  MOV R48, 0x31c0 ;  /* 0x000031c000307802 */ /* 0x000fe20000000f00 */
[----:B------:R-:W-:Y:S02]  /*3190*/  IMAD.MOV.U32 R143, RZ, RZ, 0x8 ;  /* 0x00000008ff8f7424 */ /* 0x000fe400078e00ff */
[----:B------:R-:W-:-:S02]  /*31a0*/  IMAD.MOV.U32 R49, RZ, RZ, R50 ;  /* 0x000000ffff317224 */ /* 0x000fc400078e0032 */
[----:B0-----:R-:W-:Y:S05]  /*31b0*/  CALL.REL.NOINC `($__internal_5_$__cuda_sm70_shflsync_down_p) ;  /* 0x000002e000007944 */ /* 0x001fea0003c00000 */
[----:B-1----:R-:W-:Y:S01]  /*31c0*/  MOV R160, R143 ;  /* 0x0000008f00a07202 */ /* 0x002fe20000000f00 */
[----:B------:R-:W-:Y:S01]  /*31d0*/  HFMA2.MMA R143, -RZ, RZ, 0, 4.76837158203125e-07 ;  /* 0x00000008ff8f7435 */ /* 0x000fe200000001ff */
[----:B------:R-:W-:Y:S01]  /*31e0*/  IMAD.MOV.U32 R49, RZ, RZ, R51 ;  /* 0x000000ffff317224 */ /* 0x000fe200078e0033 */
[----:B------:R-:W-:Y:S01]  /*31f0*/  MOV R48, 0x3220 ;  /* 0x0000322000307802 */ /* 0x000fe20000000f00 */
[----:B------:R-:W-:-:S03]  /*3200*/  IMAD.MOV.U32 R165, RZ, RZ, -0x1 ;  /* 0xffffffffffa57424 */ /* 0x000fc600078e00ff */
[----:B0-----:R-:W-:Y:S05]  /*3210*/  CALL.REL.NOINC `($__internal_5_$__cuda_sm70_shflsync_down_p) ;  /* 0x0000028000007944 */ /* 0x001fea0003c00000 */
[----:B------:R-:W-:Y:S01]  /*3220*/  FADD.FTZ R50, R160, R50 ;  /* 0x00000032a0327221 */ /* 0x000fe20000010000 */
[----:B------:R-:W-:Y:S01]  /*3230*/  MOV R48, 0x3290 ;  /* 0x0000329000307802 */ /* 0x000fe20000000f00 */
[----:B-1----:R-:W-:Y:S01]  /*3240*/  FADD.FTZ R51, R51, R143 ;  /* 0x0000008f33337221 */ /* 0x002fe20000010000 */
[----:B------:R-:W-:Y:S01]  /*3250*/  MOV R143, 0x4 ;  /* 0x00000004008f7802 */ /* 0x000fe20000000f00 */
[----:B------:R-:W-:Y:S01]  /*3260*/  IMAD.MOV.U32 R165, RZ, RZ, -0x1 ;  /* 0xffffffffffa57424 */ /* 0x000fe200078e00ff */
[----:B------:R-:W-:-:S02]  /*3270*/  MOV R49, R50 ;  /* 0x0000003200317202 */ /* 0x000fc40000000f00 */
[----:B0-----:R-:W-:Y:S05]  /*3280*/  CALL.REL.NOINC `($__internal_5_$__cuda_sm70_shflsync_down_p) ;  /* 0x0000021000007944 */ /* 0x001fea0003c00000 */
[----:B-1----:R-:W-:Y:S01]  /*3290*/  IMAD.MOV.U32 R160, RZ, RZ, R143 ;  /* 0x000000ffffa07224 */ /* 0x002fe200078e008f */
[----:B------:R-:W-:Y:S01]  /*32a0*/  MOV R49, R51 ;  /* 0x0000003300317202 */ /* 0x000fe20000000f00 */
[----:B------:R-:W-:Y:S01]  /*32b0*/  IMAD.MOV.U32 R143, RZ, RZ, 0x4 ;  /* 0x00000004ff8f7424 */ /* 0x000fe200078e00ff */
[----:B------:R-:W-:-:S02]  /*32c0*/  MOV R165, 0xffffffff ;  /* 0xffffffff00a57802 */ /* 0x000fc40000000f00 */
[----:B------:R-:W-:Y:S02]  /*32d0*/  MOV R48, 0x32f0 ;  /* 0x000032f000307802 */ /* 0x000fe40000000f00 */
[----:B0-----:R-:W-:Y:S05]  /*32e0*/  CALL.REL.NOINC `($__internal_5_$__cuda_sm70_shflsync_down_p) ;  /* 0x000001b000007944 */ /* 0x001fea0003c00000 */
[----:B------:R-:W-:Y:S01]  /*32f0*/  FADD.FTZ R50, R160, R50 ;  /* 0x00000032a0327221 */ /* 0x000fe20000010000 */
[----:B------:R-:W-:Y:S01]  /*3300*/  MOV R165, 0xffffffff ;  /* 0xffffffff00a57802 */ /* 0x000fe20000000f00 */
[----:B-1----:R-:W-:Y:S01]  /*3310*/  FADD.FTZ R51, R51, R143 ;  /* 0x0000008f33337221 */ /* 0x002fe20000010000 */
[----:B------:R-:W-:Y:S01]  /*3320*/  MOV R48, 0x3360 ;  /* 0x0000336000307802 */ /* 0x000fe20000000f00 */
[----:B------:R-:W-:Y:S02]  /*3330*/  IMAD.MOV.U32 R143, RZ, RZ, 0x2 ;  /* 0x00000002ff8f7424 */ /* 0x000fe400078e00ff */
[----:B------:R-:W-:Y:S02]  /*3340*/  IMAD.MOV.U32 R49, RZ, RZ, R50 ;  /* 0x000000ffff317224 */ /* 0x000fe400078e0032 */
[----:B0-----:R-:W-:Y:S05]  /*3350*/  CALL.REL.NOINC `($__internal_5_$__cuda_sm70_shflsync_down_p) ;  /* 0x0000014000007944 */ /* 0x001fea0003c00000 */
[----:B-1----:R-:W-:Y:S01]  /*3360*/  MOV R160, R143 ;  /* 0x0000008f00a07202 */ /* 0x002fe20000000f00 */
[----:B------:R-:W-:Y:S01]  /*3370*/  HFMA2.MMA R143, -RZ, RZ, 0, 1.1920928955078125e-07 ;  /* 0x00000002ff8f7435 */ /* 0x000fe200000001ff */
        /* <DEDUP_REMOVED lines=17> */
[----:B01----:R-:W-:Y:S05]  /*3490*/  BRA `(.L_x_74) ;  /* 0xffffe46000007947 */ /* 0x003fea000383ffff */
        .weak           $__internal_5_$__cuda_sm70_shflsync_down_p
        .type           $__internal_5_$__cuda_sm70_shflsync_down_p,@function
        .size           $__internal_5_$__cuda_sm70_shflsync_down_p,(.L_x_1768 - $__internal_5_$__cuda_sm70_shflsync_down_p)
$__internal_5_$__cuda_sm70_shflsync_down_p:
[----:B------:R-:W-:Y:S01]  /*34a0*/  IMAD.MOV.U32 R164, RZ, RZ, 0x1f ;  /* 0x0000001fffa47424 */ /* 0x000fe200078e00ff */
[----:B------:R-:W-:Y:S04]  /*34b0*/  WARPSYNC R165 ;  /* 0x000000a500007348 */ /* 0x000fe80003800000 */
[----:B------:R0:W1:Y:S04]  /*34c0*/  SHFL.DOWN PT, R143, R49, R143, R164 ;  /* 0x0800008f318f7389 */ /* 0x00006800000e00a4 */
[----:B0-----:R-:W0:Y:S01]  /*34d0*/  S2R R164, SR_TID.X ;  /* 0x0000000000a47919 */ /* 0x001e220000002100 */
[----:B------:R-:W-:-:S06]  /*34e0*/  HFMA2.MMA R49, -RZ, RZ, 0, 0 ;  /* 0x00000000ff317435 */ /* 0x000fcc00000001ff */
[----:B------:R-:W-:Y:S05]  /*34f0*/  RET.REL.NODEC R48 `(_ZN10layer_norm31ln_parallel_residual_bwd_kernelINS_13Kernel_traitsI13__nv_bfloat16S2_S2_S2_fjLj2048ELj1ELj1ELj4ELj16ENS_18Kernel_traits_baseILj2048ES2_S2_S2_S2_fjLj128EEEEELb1ELb0ELb1EEEvNS_9BwdParamsE) ;  /* 0xffffcb0030007950 */ /* 0x000fea0003c3ffff */
.L_x_75:
        /* <DEDUP_REMOVED lines=16> */
.L_x_1768:


//--------------------- .text._ZN10layer_norm22ln_bwd_finalize_kernelINS_22Kernel_traits_finalizeILj2048E13__nv_bfloat16S2_S2_S2_fjLb0ELj1024ELj4ENS_18Kernel_traits_baseILj2048ES2_S2_S2_S2_fjLj1024EEEEELb0ELb0EEEvNS_9BwdParamsE --------------------------
	.section	.text._ZN10layer_norm22ln_bwd_finalize_kernelINS_22Kernel_traits_finalizeILj2048E13__nv_bfloat16S2_S2_S2_fjLb0ELj1024ELj4ENS_18Kernel_traits_baseILj2048ES2_S2_S2_S2_fjLj1024EEEEELb0ELb0EEEvNS_9BwdParamsE,"ax",@progbits
	.sectioninfo	@"SHI_REGISTERS=30"
	.align	128
        .global         _ZN10layer_norm22ln_bwd_finalize_kernelINS_22Kernel_traits_finalizeILj2048E13__nv_bfloat16S2_S2_S2_fjLb0ELj1024ELj4ENS_18Kernel_traits_baseILj2048ES2_S2_S2_S2_fjLj1024EEEEELb0ELb0EEEvNS_9BwdParamsE
        .type           _ZN10layer_norm22ln_bwd_finalize_kernelINS_22Kernel_traits_finalizeILj2048E13__nv_bfloat16S2_S2_S2_fjLb0ELj1024ELj4ENS_18Kernel_traits_baseILj2048ES2_S2_S2_S2_fjLj1024EEEEELb0ELb0EEEvNS_9BwdParamsE,@function
        .size           _ZN10layer_norm22ln_bwd_finalize_kernelINS_22Kernel_traits_finalizeILj2048E13__nv_bfloat16S2_S2_S2_fjLb0ELj1024ELj4ENS_18Kernel_traits_baseILj2048ES2_S2_S2_S2_fjLj1024EEEEELb0ELb0EEEvNS_9BwdParamsE,(.L_x_1769 - _ZN10layer_norm22ln_bwd_finalize_kernelINS_22Kernel_traits_finalizeILj2048E13__nv_bfloat16S2_S2_S2_fjLb0ELj1024ELj4ENS_18Kernel_traits_baseILj2048ES2_S2_S2_S2_fjLj1024EEEEELb0ELb0EEEvNS_9BwdParamsE)
        .other          _ZN10layer_norm22ln_bwd_finalize_kernelINS_22Kernel_traits_finalizeILj2048E13__nv_bfloat16S2_S2_S2_fjLb0ELj1024ELj4ENS_18Kernel_traits_baseILj2048ES2_S2_S2_S2_fjLj1024EEEEELb0ELb0EEEvNS_9BwdParamsE,@"STO_CUDA_ENTRY STV_DEFAULT"
_ZN10layer_norm22ln_bwd_finalize_kernelINS_22Kernel_traits_finalizeILj2048E13__nv_bfloat16S2_S2_S2_fjLb0ELj1024ELj4ENS_18Kernel_traits_baseILj2048ES2_S2_S2_S2_fjLj1024EEEEELb0ELb0EEEvNS_9BwdParamsE:
.text._ZN10layer_norm22ln_bwd_finalize_kernelINS_22Kernel_traits_finalizeILj2048E13__nv_bfloat16S2_S2_S2_fjLb0ELj1024ELj4ENS_18Kernel_traits_baseILj2048ES2_S2_S2_S2_fjLj1024EEEEELb0ELb0EEEvNS_9BwdParamsE:
[----:B------:R-:W-:Y:S02]  /*0000*/  MOV R1, c[0x0][0x28] ;  /* 0x00000a0000017a02 */ /* 0x000fe40000000f00 */
[----:B------:R-:W0:Y:S04]  /*0010*/  S2R R2, SR_CTAID.X ;  /* 0x0000000000027919 */ /* 0x000e280000002500 */
[----:B------:R-:W1:Y:S01]  /*0020*/  S2R R0, SR_TID.X ;  /* 0x0000000000007919 */ /* 0x000e620000002100 */
[----:B0-----:R-:W-:Y:S01]  /*0030*/  IMAD.SHL.U32 R3, R2, 0x20, RZ ;  /* 0x0000002002037824 */ /* 0x001fe200078e00ff */
[----:B-1----:R-:W-:-:S04]  /*0040*/  LOP3.LUT R16, R0, 0x1f, RZ, 0xc0, !PT ;  /* 0x0000001f00107812 */ /* 0x002fc800078ec0ff */
[----:B------:R-:W-:-:S04]  /*0050*/  LOP3.LUT R18, R3, 0xffffffe0, R16, 0xe2, !PT ;  /* 0xffffffe003127812 */ /* 0x000fc800078ee210 */
[----:B------:R-:W-:-:S13]  /*0060*/  ISETP.GT.U32.AND P0, PT, R18, 0x7ff, PT ;  /* 0x000007ff1200780c */ /* 0x000fda0003f04070 */
[----:B------:R-:W-:Y:S05]  /*0070*/  @P0 EXIT ;  /* 0x000000000000094d */ /* 0x000fea0003800000 */
[--C-:B------:R-:W-:Y:S01]  /*0080*/  SHF.R.U32.HI R17, RZ, 0x5, R0.reuse ;  /* 0x00000005ff117819 */ /* 0x100fe20000011600 */
[----:B------:R-:W-:Y:S01]  /*0090*/  ULDC.64 UR4, c[0x0][0x118] ;  /* 0x0000460000047ab9 */ /* 0x000fe20000000a00 */
[----:B------:R-:W-:Y:S02]  /*00a0*/  SHF.L.U32 R2, R2, 0x4, RZ ;  /* 0x0000000402027819 */ /* 0x000fe400000006ff */
[----:B------:R-:W-:Y:S02]  /*00b0*/  LOP3.LUT R20, R0, 0x3fffffe0, RZ, 0xc0, !PT ;  /* 0x3fffffe000147812 */ /* 0x000fe400078ec0ff */
[----:B------:R-:W-:Y:S02]  /*00c0*/  LOP3.LUT R19, R2, 0x7ffffff0, RZ, 0xc0, !PT ;  /* 0x7ffffff002137812 */ /* 0x000fe400078ec0ff */
[C---:B------:R-:W-:Y:S02]  /*00d0*/  LOP3.LUT R21, R17.reuse, 0x1f, R0, 0x78, !PT ;  /* 0x0000001f11157812 */ /* 0x040fe400078e7800 */
[----:B------:R-:W-:Y:S01]  /*00e0*/  ISETP.NE.AND P0, PT, R17, 0x1f, PT ;  /* 0x0000001f1100780c */ /* 0x000fe20003f05270 */
[----:B------:R-:W-:Y:S01]  /*00f0*/  IMAD.IADD R19, R16, 0x1, R19 ;  /* 0x0000000110137824 */ /* 0x000fe200078e0213 */
[----:B------:R-:W-:Y:S01]  /*0100*/  IADD3 R20, R20, R21, RZ ;  /* 0x0000001514147210 */ /* 0x000fe20007ffe0ff */
[C---:B------:R-:W-:Y:S01]  /*0110*/  IMAD R21, R16.reuse, 0x20, R21 ;  /* 0x0000002010157824 */ /* 0x040fe200078e0215 */
[----:B------:R-:W-:-:S02]  /*0120*/  ISETP.GT.U32.OR P0, PT, R16, 0xf, P0 ;  /* 0x0000000f1000780c */ /* 0x000fc40000704470 */
.L_x_89:
[----:B------:R-:W-:Y:S01]  /*0130*/  ISETP.GE.U32.AND P1, PT, R17, c[0x0][0x160], PT ;  /* 0x0000580011007a0c */ /* 0x000fe20003f26070 */
[----:B------:R-:W-:Y:S01]  /*0140*/  BSSY B0, `(.L_x_76) ;  /* 0x0000063000007945 */ /* 0x000fe20003800000 */
[----:B------:R-:W-:Y:S01]  /*0150*/  HFMA2.MMA R24, -RZ, RZ, 0, 0 ;  /* 0x00000000ff187435 */ /* 0x000fe200000001ff */
[----:B------:R-:W-:Y:S01]  /*0160*/  IMAD.MOV.U32 R23, RZ, RZ, RZ ;  /* 0x000000ffff177224 */ /* 0x000fe200078e00ff */
[----:B------:R-:W-:-:S13]  /*0170*/  ISETP.GE.U32.OR P1, PT, R18, c[0x0][0x168], P1 ;  /* 0x00005a0012007a0c */ /* 0x000fda0000f26470 */
[----:B------:R-:W-:Y:S05]  /*0180*/  @P1 BRA `(.L_x_77) ;  /* 0x000005e000001947 */ /* 0x000fea0003800000 */
[----:B------:R-:W-:Y:S02]  /*0190*/  ISETP.GE.U32.AND P2, PT, R17, c[0x0][0x160], PT ;  /* 0x0000580011007a0c */ /* 0x000fe40003f46070 */
[----:B------:R-:W-:-:S11]  /*01a0*/  MOV R25, R17 ;  /* 0x0000001100197202 */ /* 0x000fd60000000f00 */
[----:B------:R-:W-:Y:S02]  /*01b0*/  @P2 IMAD.MOV.U32 R3, RZ, RZ, 0x4 ;  /* 0x00000004ff032424 */ /* 0x000fe400078e00ff */
[----:B------:R-:W-:-:S04]  /*01c0*/  @P2 IMAD R2, R25, c[0x0][0x168], R18 ;  /* 0x00005a0019022a24 */ /* 0x000fc800078e0212 */
[----:B------:R-:W-:-:S04]  /*01d0*/  @P2 IMAD.WIDE.U32 R4, R2, R3, c[0x0][0x228] ;  /* 0x00008a0002042625 */ /* 0x000fc800078e0003 */
[----:B------:R-:W-:Y:S02]  /*01e0*/  @P2 IMAD.WIDE.U32 R2, R2, R3, c[0x0][0x220] ;  /* 0x0000880002022625 */ /* 0x000fe400078e0003 */
[----:B------:R-:W2:Y:S04]  /*01f0*/  @P2 LDG.E R5, [R4.64] ;  /* 0x0000000404052981 */ /* 0x000ea8000c1e1900 */
[----:B------:R-:W3:Y:S01]  /*0200*/  @P2 LDG.E R2, [R2.64] ;  /* 0x0000000402022981 */ /* 0x000ee2000c1e1900 */
[----:B------:R-:W-:Y:S01]  /*0210*/  @P2 IADD3 R25, R25, 0x20, RZ ;  /* 0x0000002019192810 */ /* 0x000fe20007ffe0ff */
[----:B------:R-:W-:Y:S01]  /*0220*/  IMAD.MOV.U32 R23, RZ, RZ, RZ ;  /* 0x000000ffff177224 */ /* 0x000fe200078e00ff */
[----:B------:R-:W-:Y:S01]  /*0230*/  MOV R24, RZ ;  /* 0x000000ff00187202 */ /* 0x000fe20000000f00 */
[----:B------:R-:W-:Y:S01]  /*0240*/  BSSY B1, `(.L_x_78) ;  /* 0x000002e000017945 */ /* 0x000fe20003800000 */
[----:B------:R-:W-:-:S02]  /*0250*/  ISETP.GE.U32.AND P1, PT, R25, c[0x0][0x160], PT ;  /* 0x0000580019007a0c */ /* 0x000fc40003f26070 */
[----:B------:R-:W-:-:S04]  /*0260*/  IADD3 R6, -R25, c[0x0][0x160], RZ ;  /* 0x0000580019067a10 */ /* 0x000fc80007ffe1ff */
[----:B------:R-:W-:Y:S01]  /*0270*/  ISETP.LE.U32.OR P1, PT, R6, 0x60, P1 ;  /* 0x000000600600780c */ /* 0x000fe20000f23470 */
[----:B--2---:R-:W-:Y:S02]  /*0280*/  @P2 FADD.FTZ R24, R24, R5 ;  /* 0x0000000518182221 */ /* 0x004fe40000010000 */
[----:B---3--:R-:W-:Y:S01]  /*0290*/  @P2 FADD.FTZ R23, R23, R2 ;  /* 0x0000000217172221 */ /* 0x008fe20000010000 */
[----:B------:R-:W-:-:S09]  /*02a0*/  PLOP3.LUT P2, PT, P2, PT, PT, 0x8, 0x0 ;  /* 0x000000000000781c */ /* 0x000fd2000174e170 */
[----:B------:R-:W-:Y:S05]  /*02b0*/  @P1 BRA `(.L_x_79) ;  /* 0x0000026000001947 */ /* 0x000fea0003800000 */
[----:B------:R-:W-:Y:S02]  /*02c0*/  MOV R22, c[0x0][0x160] ;  /* 0x0000580000167a02 */ /* 0x000fe40000000f00 */
[----:B------:R-:W-:Y:S02]  /*02d0*/  PLOP3.LUT P2, PT, PT, PT, PT, 0x8, 0x0 ;  /* 0x000000000000781c */ /* 0x000fe40003f4e170 */
[----:B------:R-:W-:Y:S02]  /*02e0*/  IADD3 R22, R22, -0x60, RZ ;  /* 0xffffffa016167810 */ /* 0x000fe40007ffe0ff */
.L_x_80:
[----:B------:R-:W-:Y:S01]  /*02f0*/  IMAD.MOV.U32 R14, RZ, RZ, 0x4 ;  /* 0x00000004ff0e7424 */ /* 0x000fe200078e00ff */
[C---:B------:R-:W-:Y:S01]  /*0300*/  IADD3 R3, R25.reuse, 0x20, RZ ;  /* 0x0000002019037810 */ /* 0x040fe20007ffe0ff */
[C---:B------:R-:W-:Y:S01]  /*0310*/  IMAD R13, R25.reuse, c[0x0][0x168], R18 ;  /* 0x00005a00190d7a24 */ /* 0x040fe200078e0212 */
[----:B------:R-:W-:-:S03]  /*0320*/  IADD3 R5, R25, 0x40, RZ ;  /* 0x0000004019057810 */ /* 0x000fc60007ffe0ff */
[----:B------:R-:W-:Y:S01]  /*0330*/  IMAD.WIDE.U32 R26, R13, R14, c[0x0][0x220] ;  /* 0x000088000d1a7625 */ /* 0x000fe200078e000e */
[----:B------:R-:W-:-:S03]  /*0340*/  IADD3 R15, R25, 0x60, RZ ;  /* 0x00000060190f7810 */ /* 0x000fc60007ffe0ff */
[--C-:B------:R-:W-:Y:S02]  /*0350*/  IMAD R3, R3, c[0x0][0x168], R18.reuse ;  /* 0x00005a0003037a24 */ /* 0x100fe400078e0212 */
[-C--:B------:R-:W-:Y:S01]  /*0360*/  IMAD.WIDE.U32 R12, R13, R14.reuse, c[0x0][0x228] ;  /* 0x00008a000d0c7625 */ /* 0x080fe200078e000e */
[----:B------:R-:W2:Y:S03]  /*0370*/  LDG.E R26, [R26.64] ;  /* 0x000000041a1a7981 */ /* 0x000ea6000c1e1900 */
[----:B------:R-:W-:Y:S02]  /*0380*/  IMAD R11, R5, c[0x0][0x168], R18 ;  /* 0x00005a00050b7a24 */ /* 0x000fe400078e0212 */
[CC--:B------:R-:W-:Y:S01]  /*0390*/  IMAD.WIDE.U32 R4, R3.reuse, R14.reuse, c[0x0][0x220] ;  /* 0x0000880003047625 */ /* 0x0c0fe200078e000e */
[----:B------:R-:W3:Y:S03]  /*03a0*/  LDG.E R13, [R12.64] ;  /* 0x000000040c0d7981 */ /* 0x000ee6000c1e1900 */
[----:B------:R-:W-:-:S02]  /*03b0*/  IMAD.WIDE.U32 R6, R3, R14, c[0x0][0x228] ;  /* 0x00008a0003067625 */ /* 0x000fc400078e000e */
[----:B------:R-:W4:Y:S02]  /*03c0*/  LDG.E R4, [R4.64] ;  /* 0x0000000404047981 */ /* 0x000f24000c1e1900 */
[----:B------:R-:W-:Y:S02]  /*03d0*/  IMAD R15, R15, c[0x0][0x168], R18 ;  /* 0x00005a000f0f7a24 */ /* 0x000fe400078e0212 */
[CC--:B------:R-:W-:Y:S01]  /*03e0*/  IMAD.WIDE.U32 R8, R11.reuse, R14.reuse, c[0x0][0x220] ;  /* 0x000088000b087625 */ /* 0x0c0fe200078e000e */
[----:B------:R-:W5:Y:S03]  /*03f0*/  LDG.E R6, [R6.64] ;  /* 0x0000000406067981 */ /* 0x000f66000c1e1900 */
[-C--:B------:R-:W-:Y:S02]  /*0400*/  IMAD.WIDE.U32 R2, R11, R14.reuse, c[0x0][0x228] ;  /* 0x00008a000b027625 */ /* 0x080fe400078e000e */
[----:B------:R-:W5:Y:S02]  /*0410*/  LDG.E R8, [R8.64] ;  /* 0x0000000408087981 */ /* 0x000f64000c1e1900 */
[----:B------:R-:W-:-:S02]  /*0420*/  IMAD.WIDE.U32 R10, R15, R14, c[0x0][0x220] ;  /* 0x000088000f0a7625 */ /* 0x000fc400078e000e */
[----:B------:R-:W5:Y:S02]  /*0430*/  LDG.E R3, [R2.64] ;  /* 0x0000000402037981 */ /* 0x000f64000c1e1900 */
[----:B------:R-:W-:Y:S02]  /*0440*/  IMAD.WIDE.U32 R14, R15, R14, c[0x0][0x228] ;  /* 0x00008a000f0e7625 */ /* 0x000fe400078e000e */
[----:B------:R-:W5:Y:S04]  /*0450*/  LDG.E R10, [R10.64] ;  /* 0x000000040a0a7981 */ /* 0x000f68000c1e1900 */
[----:B------:R-:W5:Y:S01]  /*0460*/  LDG.E R15, [R14.64] ;  /* 0x000000040e0f7981 */ /* 0x000f62000c1e1900 */
[----:B------:R-:W-:-:S04]  /*0470*/  IADD3 R25, R25, 0x80, RZ ;  /* 0x0000008019197810 */ /* 0x000fc80007ffe0ff */
[----:B------:R-:W-:Y:S01]  /*0480*/  ISETP.GE.U32.AND P1, PT, R25, R22, PT ;  /* 0x000000161900720c */ /* 0x000fe20003f26070 */
[----:B--2---:R-:W-:Y:S02]  /*0490*/  FADD.FTZ R23, R26, R23 ;  /* 0x000000171a177221 */ /* 0x004fe40000010000 */
[----:B---3--:R-:W-:Y:S02]  /*04a0*/  FADD.FTZ R13, R13, R24 ;  /* 0x000000180d0d7221 */ /* 0x008fe40000010000 */
[----:B----4-:R-:W-:Y:S02]  /*04b0*/  FADD.FTZ R23, R23, R4 ;  /* 0x0000000417177221 */ /* 0x010fe40000010000 */
[----:B-----5:R-:W-:Y:S02]  /*04c0*/  FADD.FTZ R6, R13, R6 ;  /* 0x000000060d067221 */ /* 0x020fe40000010000 */
[----:B------:R-:W-:Y:S02]  /*04d0*/  FADD.FTZ R23, R23, R8 ;  /* 0x0000000817177221 */ /* 0x000fe40000010000 */
[----:B------:R-:W-:-:S02]  /*04e0*/  FADD.FTZ R6, R6, R3 ;  /* 0x0000000306067221 */ /* 0x000fc40000010000 */
[----:B------:R-:W-:Y:S02]  /*04f0*/  FADD.FTZ R23, R23, R10 ;  /* 0x0000000a17177221 */ /* 0x000fe40000010000 */
[----:B------:R-:W-:Y:S01]  /*0500*/  FADD.FTZ R24, R6, R15 ;  /* 0x0000000f06187221 */ /* 0x000fe20000010000 */
[----:B------:R-:W-:Y:S05]  /*0510*/  @!P1 BRA `(.L_x_80) ;  /* 0xfffffdd000009947 */ /* 0x000fea000383ffff */
.L_x_79:
[----:B------:R-:W-:Y:S05]  /*0520*/  BSYNC B1 ;  /* 0x0000000000017941 */ /* 0x000fea0003800000 */
.L_x_78:
[C---:B------:R-:W-:Y:S01]  /*0530*/  ISETP.GE.U32.AND P1, PT, R25.reuse, c[0x0][0x160], PT ;  /* 0x0000580019007a0c */ /* 0x040fe20003f26070 */
[----:B------:R-:W-:Y:S01]  /*0540*/  BSSY B1, `(.L_x_81) ;  /* 0x0000016000017945 */ /* 0x000fe20003800000 */
[----:B------:R-:W-:-:S04]  /*0550*/  IADD3 R2, -R25, c[0x0][0x160], RZ ;  /* 0x0000580019027a10 */ /* 0x000fc80007ffe1ff */
[----:B------:R-:W-:-:S13]  /*0560*/  ISETP.LE.U32.OR P1, PT, R2, 0x20, P1 ;  /* 0x000000200200780c */ /* 0x000fda0000f23470 */
[----:B------:R-:W-:Y:S05]  /*0570*/  @P1 BRA `(.L_x_82) ;  /* 0x0000012000001947 */ /* 0x000fea0003800000 */
[----:B------:R-:W-:Y:S01]  /*0580*/  HFMA2.MMA R7, -RZ, RZ, 0, 2.384185791015625e-07 ;  /* 0x00000004ff077435 */ /* 0x000fe200000001ff */
[C---:B------:R-:W-:Y:S01]  /*0590*/  IADD3 R3, R25.reuse, 0x20, RZ ;  /* 0x0000002019037810 */ /* 0x040fe20007ffe0ff */
[----:B------:R-:W-:-:S04]  /*05a0*/  IMAD R2, R25, c[0x0][0x168], R18 ;  /* 0x00005a0019027a24 */ /* 0x000fc800078e0212 */
[----:B------:R-:W-:-:S04]  /*05b0*/  IMAD R6, R3, c[0x0][0x168], R18 ;  /* 0x00005a0003067a24 */ /* 0x000fc800078e0212 */
[----:B------:R-:W-:-:S04]  /*05c0*/  IMAD.WIDE.U32 R8, R2, R7, c[0x0][0x220] ;  /* 0x0000880002087625 */ /* 0x000fc800078e0007 */
[-C--:B------:R-:W-:Y:S02]  /*05d0*/  IMAD.WIDE.U32 R2, R2, R7.reuse, c[0x0][0x228] ;  /* 0x00008a0002027625 */ /* 0x080fe400078e0007 */
[----:B------:R-:W2:Y:S02]  /*05e0*/  LDG.E R8, [R8.64] ;  /* 0x0000000408087981 */ /* 0x000ea4000c1e1900 */
[CC--:B------:R-:W-:Y:S02]  /*05f0*/  IMAD.WIDE.U32 R4, R6.reuse, R7.reuse, c[0x0][0x220] ;  /* 0x0000880006047625 */ /* 0x0c0fe400078e0007 */
[----:B------:R-:W3:Y:S02]  /*0600*/  LDG.E R3, [R2.64] ;  /* 0x0000000402037981 */ /* 0x000ee4000c1e1900 */
[----:B------:R-:W-:Y:S02]  /*0610*/  IMAD.WIDE.U32 R6, R6, R7, c[0x0][0x228] ;  /* 0x00008a0006067625 */ /* 0x000fe400078e0007 */
[----:B------:R-:W4:Y:S04]  /*0620*/  LDG.E R4, [R4.64] ;  /* 0x0000000404047981 */ /* 0x000f28000c1e1900 */
[----:B------:R-:W5:Y:S01]  /*0630*/  LDG.E R7, [R6.64] ;  /* 0x0000000406077981 */ /* 0x000f62000c1e1900 */
[----:B------:R-:W-:-:S02]  /*0640*/  PLOP3.LUT P2, PT, PT, PT, PT, 0x8, 0x0 ;  /* 0x000000000000781c */ /* 0x000fc40003f4e170 */
[----:B------:R-:W-:Y:S01]  /*0650*/  IADD3 R25, R25, 0x40, RZ ;  /* 0x0000004019197810 */ /* 0x000fe20007ffe0ff */
[----:B--2---:R-:W-:Y:S02]  /*0660*/  FADD.FTZ R23, R23, R8 ;  /* 0x0000000817177221 */ /* 0x004fe40000010000 */
[----:B---3--:R-:W-:Y:S02]  /*0670*/  FADD.FTZ R24, R24, R3 ;  /* 0x0000000318187221 */ /* 0x008fe40000010000 */
[----:B----4-:R-:W-:Y:S02]  /*0680*/  FADD.FTZ R23, R23, R4 ;  /* 0x0000000417177221 */ /* 0x010fe40000010000 */
[----:B-----5:R-:W-:Y:S02]  /*0690*/  FADD.FTZ R24, R24, R7 ;  /* 0x0000000718187221 */ /* 0x020fe40000010000 */
.L_x_82:
[----:B------:R-:W-:Y:S05]  /*06a0*/  BSYNC B1 ;  /* 0x0000000000017941 */ /* 0x000fea0003800000 */
.L_x_81:
[----:B------:R-:W-:Y:S01]  /*06b0*/  ISETP.LT.U32.OR P2, PT, R25, c[0x0][0x160], P2 ;  /* 0x0000580019007a0c */ /* 0x000fe20001741470 */
[----:B------:R-:W-:-:S12]  /*06c0*/  BSSY B1, `(.L_x_77) ;  /* 0x000000a000017945 */ /* 0x000fd80003800000 */
[----:B------:R-:W-:Y:S05]  /*06d0*/  @!P2 BRA `(.L_x_83) ;  /* 0x000000800000a947 */ /* 0x000fea0003800000 */
[----:B------:R-:W-:Y:S02]  /*06e0*/  IMAD.MOV.U32 R3, RZ, RZ, 0x4 ;  /* 0x00000004ff037424 */ /* 0x000fe400078e00ff */
[----:B------:R-:W-:-:S04]  /*06f0*/  IMAD R2, R25, c[0x0][0x168], R18 ;  /* 0x00005a0019027a24 */ /* 0x000fc800078e0212 */
[----:B------:R-:W-:-:S04]  /*0700*/  IMAD.WIDE.U32 R4, R2, R3, c[0x0][0x228] ;  /* 0x00008a0002047625 */ /* 0x000fc800078e0003 */
[----:B------:R-:W-:Y:S02]  /*0710*/  IMAD.WIDE.U32 R2, R2, R3, c[0x0][0x220] ;  /* 0x0000880002027625 */ /* 0x000fe400078e0003 */
[----:B------:R-:W2:Y:S04]  /*0720*/  LDG.E R5, [R4.64] ;  /* 0x0000000404057981 */ /* 0x000ea8000c1e1900 */
[----:B------:R-:W3:Y:S01]  /*0730*/  LDG.E R2, [R2.64] ;  /* 0x0000000402027981 */ /* 0x000ee2000c1e1900 */
[----:B--2---:R-:W-:Y:S02]  /*0740*/  FADD.FTZ R24, R24, R5 ;  /* 0x0000000518187221 */ /* 0x004fe40000010000 */
[----:B---3--:R-:W-:Y:S02]  /*0750*/  FADD.FTZ R23, R23, R2 ;  /* 0x0000000217177221 */ /* 0x008fe40000010000 */
.L_x_83:
[----:B------:R-:W-:Y:S05]  /*0760*/  BSYNC B1 ;  /* 0x0000000000017941 */ /* 0x000fea0003800000 */
.L_x_77:
[----:B------:R-:W-:Y:S05]  /*0770*/  BSYNC B0 ;  /* 0x0000000000007941 */ /* 0x000fea0003800000 */
.L_x_76:
[----:B------:R-:W-:Y:S01]  /*0780*/  ISETP.GT.U32.AND P1, PT, R0, 0x3ff, PT ;  /* 0x000003ff0000780c */ /* 0x000fe20003f24070 */
[----:B------:R0:W-:Y:S01]  /*0790*/  STS [R20.X4], R24 ;  /* 0x0000001814007388 */ /* 0x0001e20000004800 */
[----:B------:R-:W-:Y:S03]  /*07a0*/  WARPSYNC 0xffffffff ;  /* 0xffffffff00007948 */ /* 0x000fe60003800000 */
[----:B------:R0:W-:Y:S04]  /*07b0*/  STS [R20.X4+0x1000], R23 ;  /* 0x0010001714007388 */ /* 0x0001e80000004800 */
[----:B------:R-:W-:Y:S06]  /*07c0*/  BAR.SYNC.DEFER_BLOCKING 0x0 ;  /* 0x0000000000007b1d */ /* 0x000fec0000010000 */
[----:B------:R-:W-:Y:S05]  /*07d0*/  @P1 BRA `(.L_x_84) ;  /* 0x000001b000001947 */ /* 0x000fea0003800000 */
[----:B0-----:R0:W1:Y:S01]  /*07e0*/  LDS R4, [R21.X4] ;  /* 0x0000000015047984 */ /* 0x0010620000004800 */
[----:B------:R-:W-:-:S03]  /*07f0*/  ISETP.NE.AND P1, PT, R16, RZ, PT ;  /* 0x000000ff1000720c */ /* 0x000fc60003f25270 */
[----:B------:R0:W2:Y:S01]  /*0800*/  LDS R5, [R21.X4+0x1000] ;  /* 0x0010000015057984 */ /* 0x0000a20000004800 */
[----:B------:R-:W-:Y:S07]  /*0810*/  BRA.DIV ~URZ, `(.L_x_85) ;  /* 0x000002e27f007947 */ /* 0x000fee000b800000 */
[----:B--2---:R2:W3:Y:S02]  /*0820*/  SHFL.BFLY PT, R2, R5, 0x1, 0x1f ;  /* 0x0c201f0005027f89 */ /* 0x0044e400000e0000 */
.L_x_90:
[----:B---3--:R-:W-:Y:S01]  /*0830*/  FADD.FTZ R9, R5, R2 ;  /* 0x0000000205097221 */ /* 0x008fe20000010000 */
[----:B------:R-:W-:Y:S05]  /*0840*/  BRA.DIV ~URZ, `(.L_x_86) ;  /* 0x000003327f007947 */ /* 0x000fea000b800000 */
[----:B-1----:R-:W1:Y:S04]  /*0850*/  SHFL.BFLY PT, R3, R4, 0x1, 0x1f ;  /* 0x0c201f0004037f89 */ /* 0x002e6800000e0000 */
[----:B------:R-:W3:Y:S01]  /*0860*/  SHFL.BFLY PT, R2, R9, 0x2, 0x1f ;  /* 0x0c401f0009027f89 */ /* 0x000ee200000e0000 */
[----:B-12---:R-:W-:Y:S02]  /*0870*/  FADD.FTZ R5, R4, R3 ;  /* 0x0000000304057221 */ /* 0x006fe40000010000 */
[----:B---3--:R-:W-:-:S03]  /*0880*/  FADD.FTZ R2, R9, R2 ;  /* 0x0000000209027221 */ /* 0x008fc60000010000 */
[----:B------:R-:W1:Y:S04]  /*0890*/  SHFL.BFLY PT, R6, R5, 0x2, 0x1f ;  /* 0x0c401f0005067f89 */ /* 0x000e6800000e0000 */
[----:B------:R-:W2:Y:S01]  /*08a0*/  SHFL.BFLY PT, R3, R2, 0x4, 0x1f ;  /* 0x0c801f0002037f89 */ /* 0x000ea200000e0000 */
[----:B-1----:R-:W-:Y:S02]  /*08b0*/  FADD.FTZ R7, R5, R6 ;  /* 0x0000000605077221 */ /* 0x002fe40000010000 */
[----:B--2---:R-:W-:-:S03]  /*08c0*/  FADD.FTZ R3, R2, R3 ;  /* 0x0000000302037221 */ /* 0x004fc60000010000 */
[----:B------:R-:W1:Y:S02]  /*08d0*/  SHFL.BFLY PT, R6, R7, 0x4, 0x1f ;  /* 0x0c801f0007067f89 */ /* 0x000e6400000e0000 */
[----:B-1----:R-:W-:Y:S02]  /*08e0*/  FADD.FTZ R8, R7, R6 ;  /* 0x0000000607087221 */ /* 0x002fe40000010000 */
[----:B------:R-:W1:Y:S04]  /*08f0*/  SHFL.BFLY PT, R6, R3, 0x8, 0x1f ;  /* 0x0d001f0003067f89 */ /* 0x000e6800000e0000 */
[----:B------:R-:W2:Y:S01]  /*0900*/  SHFL.BFLY PT, R9, R8, 0x8, 0x1f ;  /* 0x0d001f0008097f89 */ /* 0x000ea200000e0000 */
[----:B-1----:R-:W-:Y:S02]  /*0910*/  FADD.FTZ R6, R3, R6 ;  /* 0x0000000603067221 */ /* 0x002fe40000010000 */
[----:B--2---:R-:W-:-:S03]  /*0920*/  FADD.FTZ R9, R8, R9 ;  /* 0x0000000908097221 */ /* 0x004fc60000010000 */
[----:B------:R1:W2:Y:S04]  /*0930*/  SHFL.BFLY PT, R5, R6, 0x10, 0x1f ;  /* 0x0e001f0006057f89 */ /* 0x0002a800000e0000 */
[----:B------:R1:W3:Y:S02]  /*0940*/  SHFL.BFLY PT, R4, R9, 0x10, 0x1f ;  /* 0x0e001f0009047f89 */ /* 0x0002e400000e0000 */
.L_x_91:
[----:B---3--:R-:W-:Y:S02]  /*0950*/  FADD.FTZ R4, R4, R9 ;  /* 0x0000000904047221 */ /* 0x008fe40000010000 */
[----:B-12---:R-:W-:-:S03]  /*0960*/  FADD.FTZ R6, R5, R6 ;  /* 0x0000000605067221 */ /* 0x006fc60000010000 */
[----:B------:R1:W-:Y:S04]  /*0970*/  @!P1 STS [R17.X4+0x2000], R4 ;  /* 0x0020000411009388 */ /* 0x0003e80000004800 */
[----:B------:R1:W-:Y:S02]  /*0980*/  @!P1 STS [R17.X4+0x2080], R6 ;  /* 0x0020800611009388 */ /* 0x0003e40000004800 */
.L_x_84:
[----:B0-----:R-:W-:Y:S01]  /*0990*/  SHF.L.U32 R2, R19, 0x1, RZ ;  /* 0x0000000113027819 */ /* 0x001fe200000006ff */
[----:B------:R-:W-:Y:S01]  /*09a0*/  WARPSYNC 0xffffffff ;  /* 0xffffffff00007948 */ /* 0x000fe20003800000 */
[----:B------:R-:W-:Y:S02]  /*09b0*/  BAR.SYNC.DEFER_BLOCKING 0x0 ;  /* 0x0000000000007b1d */ /* 0x000fe40000010000 */
[----:B------:R-:W-:-:S04]  /*09c0*/  ISETP.GE.U32.OR P1, PT, R2, c[0x0][0x168], P0 ;  /* 0x00005a0002007a0c */ /* 0x000fc80000726470 */
[----:B------:R-:W-:Y:S09]  /*09d0*/  BSSY B0, `(.L_x_87) ;  /* 0x000000d000007945 */ /* 0x000ff20003800000 */
[----:B------:R-:W-:Y:S05]  /*09e0*/  @P1 BRA `(.L_x_88) ;  /* 0x000000b000001947 */ /* 0x000fea0003800000 */
[----:B------:R-:W-:Y:S01]  /*09f0*/  IMAD.SHL.U32 R2, R0, 0x8, RZ ;  /* 0x0000000800027824 */ /* 0x000fe200078e00ff */
[----:B------:R-:W-:-:S04]  /*0a00*/  HFMA2.MMA R10, -RZ, RZ, 0, 2.384185791015625e-07 ;  /* 0x00000004ff0a7435 */ /* 0x000fc800000001ff */
[----:B-1----:R-:W-:-:S05]  /*0a10*/  LOP3.LUT R6, R2, 0xf8, RZ, 0xc0, !PT ;  /* 0x000000f802067812 */ /* 0x002fca00078ec0ff */
[----:B------:R-:W0:Y:S01]  /*0a20*/  LDS.64 R4, [R6+0x2000] ;  /* 0x0020000006047984 */ /* 0x000e220000000a00 */
[----:B------:R-:W-:-:S03]  /*0a30*/  IMAD.WIDE.U32 R2, R19, R10, c[0x0][0x268] ;  /* 0x00009a0013027625 */ /* 0x000fc600078e000a */
[----:B------:R-:W1:Y:S01]  /*0a40*/  LDS.64 R8, [R6+0x2080] ;  /* 0x0020800006087984 */ /* 0x000e620000000a00 */
[----:B0-----:R-:W-:Y:S01]  /*0a50*/  F2FP.BF16.PACK_AB R7, R5, R4 ;  /* 0x000000040507723e */ /* 0x001fe200000010ff */
[----:B------:R-:W-:Y:S01]  /*0a60*/  IMAD.WIDE.U32 R4, R19, R10, c[0x0][0x260] ;  /* 0x0000980013047625 */ /* 0x000fe200078e000a */
[----:B-1----:R-:W-:-:S03]  /*0a70*/  F2FP.BF16.PACK_AB R9, R9, R8 ;  /* 0x000000080909723e */ /* 0x002fc600000010ff */
[----:B------:R0:W-:Y:S04]  /*0a80*/  STG.E [R2.64], R7 ;  /* 0x0000000702007986 */ /* 0x0001e8000c101904 */
[----:B------:R0:W-:Y:S02]  /*0a90*/  STG.E [R4.64], R9 ;  /* 0x0000000904007986 */ /* 0x0001e4000c101904 */
.L_x_88:
[----:B------:R-:W-:Y:S05]  /*0aa0*/  BSYNC B0 ;  /* 0x0000000000007941 */ /* 0x000fea0003800000 */
.L_x_87:
[C---:B------:R-:W-:Y:S02]  /*0ab0*/  ISETP.GT.U32.AND P1, PT, R18.reuse, -0x801, PT ;  /* 0xfffff7ff1200780c */ /* 0x040fe40003f24070 */
[----:B------:R-:W-:Y:S02]  /*0ac0*/  IADD3 R18, R18, 0x800, RZ ;  /* 0x0000080012127810 */ /* 0x000fe40007ffe0ff */
[----:B------:R-:W-:-:S09]  /*0ad0*/  IADD3 R19, R19, 0x400, RZ ;  /* 0x0000040013137810 */ /* 0x000fd20007ffe0ff */
[----:B01----:R-:W-:Y:S05]  /*0ae0*/  @P1 BRA `(.L_x_89) ;  /* 0xfffff64000001947 */ /* 0x003fea000383ffff */
[----:B------:R-:W-:Y:S05]  /*0af0*/  EXIT ;  /* 0x000000000000794d */ /* 0x000fea0003800000 */
.L_x_85:
[----:B--2---:R-:W-:Y:S01]  /*0b00*/  IMAD.MOV.U32 R9, RZ, RZ, R5 ;  /* 0x000000ffff097224 */ /* 0x004fe200078e0005 */
[----:B------:R-:W-:Y:S01]  /*0b10*/  MOV R8, 0x1 ;  /* 0x0000000100087802 */ /* 0x000fe20000000f00 */
[----:B------:R-:W-:Y:S01]  /*0b20*/  IMAD.MOV.U32 R7, RZ, RZ, 0x1f ;  /* 0x0000001fff077424 */ /* 0x000fe200078e00ff */
[----:B------:R-:W-:Y:S02]  /*0b30*/  MOV R10, 0xffffffff ;  /* 0xffffffff000a7802 */ /* 0x000fe40000000f00 */
[----:B------:R-:W-:Y:S02]  /*0b40*/  MOV R2, 0xb60 ;  /* 0x00000b6000027802 */ /* 0x000fe40000000f00 */
[----:B01----:R-:W-:Y:S05]  /*0b50*/  CALL.REL.NOINC `($__internal_6_$__cuda_sm70_shflsync_bfly_p) ;  /* 0x000003b000007944 */ /* 0x003fea0003c00000 */
[----:B-1----:R-:W-:Y:S01]  /*0b60*/  IMAD.MOV.U32 R2, RZ, RZ, R7 ;  /* 0x000000ffff027224 */ /* 0x002fe200078e0007 */
[----:B0-----:R-:W-:Y:S05]  /*0b70*/  BRA `(.L_x_90) ;  /* 0xfffffcb000007947 */ /* 0x001fea000383ffff */
.L_x_86:
[----:B------:R-:W-:Y:S01]  /*0b80*/  HFMA2.MMA R8, -RZ, RZ, 0, 1.1920928955078125e-07 ;  /* 0x00000002ff087435 */ /* 0x000fe200000001ff */
[----:B------:R-:W-:Y:S01]  /*0b90*/  IMAD.MOV.U32 R7, RZ, RZ, 0x1f ;  /* 0x0000001fff077424 */ /* 0x000fe200078e00ff */
[----:B------:R-:W-:Y:S02]  /*0ba0*/  MOV R10, 0xffffffff ;  /* 0xffffffff000a7802 */ /* 0x000fe40000000f00 */
[----:B------:R-:W-:-:S02]  /*0bb0*/  MOV R2, 0xbd0 ;  /* 0x00000bd000027802 */ /* 0x000fc40000000f00 */
[----:B012---:R-:W-:Y:S05]  /*0bc0*/  CALL.REL.NOINC `($__internal_6_$__cuda_sm70_shflsync_bfly_p) ;  /* 0x0000034000007944 */ /* 0x007fea0003c00000 */
[----:B01----:R-:W-:Y:S01]  /*0bd0*/  FADD.FTZ R9, R9, R7 ;  /* 0x0000000709097221 */ /* 0x003fe20000010000 */
[----:B------:R-:W-:Y:S01]  /*0be0*/  HFMA2.MMA R7, -RZ, RZ, 0, 1.847743988037109375e-06 ;  /* 0x0000001fff077435 */ /* 0x000fe200000001ff */
[----:B------:R-:W-:Y:S01]  /*0bf0*/  IMAD.MOV.U32 R8, RZ, RZ, 0x4 ;  /* 0x00000004ff087424 */ /* 0x000fe200078e00ff */
[----:B------:R-:W-:Y:S01]  /*0c00*/  MOV R2, 0xc30 ;  /* 0x00000c3000027802 */ /* 0x000fe20000000f00 */
[----:B------:R-:W-:-:S03]  /*0c10*/  IMAD.MOV.U32 R10, RZ, RZ, -0x1 ;  /* 0xffffffffff0a7424 */ /* 0x000fc600078e00ff */
[----:B------:R-:W-:Y:S05]  /*0c20*/  CALL.REL.NOINC `($__internal_6_$__cuda_sm70_shflsync_bfly_p) ;  /* 0x000002e000007944 */ /* 0x000fea0003c00000 */
[----:B01----:R-:W-:Y:S01]  /*0c30*/  FADD.FTZ R9, R9, R7 ;  /* 0x0000000709097221 */ /* 0x003fe20000010000 */
[----:B------:R-:W-:Y:S01]  /*0c40*/  HFMA2.MMA R7, -RZ, RZ, 0, 1.847743988037109375e-06 ;  /* 0x0000001fff077435 */ /* 0x000fe200000001ff */
[----:B------:R-:W-:Y:S01]  /*0c50*/  MOV R8, 0x8 ;  /* 0x0000000800087802 */ /* 0x000fe20000000f00 */
[----:B------:R-:W-:Y:S01]  /*0c60*/  IMAD.MOV.U32 R10, RZ, RZ, -0x1 ;  /* 0xffffffffff0a7424 */ /* 0x000fe200078e00ff */
[----:B------:R-:W-:-:S03]  /*0c70*/  MOV R2, 0xc90 ;  /* 0x00000c9000027802 */ /* 0x000fc60000000f00 */
[----:B------:R-:W-:Y:S05]  /*0c80*/  CALL.REL.NOINC `($__internal_6_$__cuda_sm70_shflsync_bfly_p) ;  /* 0x0000028000007944 */ /* 0x000fea0003c00000 */
[----:B-1----:R-:W-:Y:S01]  /*0c90*/  FADD.FTZ R6, R9, R7 ;  /* 0x0000000709067221 */ /* 0x002fe20000010000 */
[----:B------:R-:W-:Y:S01]  /*0ca0*/  HFMA2.MMA R7, -RZ, RZ, 0, 1.847743988037109375e-06 ;  /* 0x0000001fff077435 */ /* 0x000fe200000001ff */
[----:B0-----:R-:W-:Y:S01]  /*0cb0*/  MOV R8, 0x10 ;  /* 0x0000001000087802 */ /* 0x001fe20000000f00 */
[----:B------:R-:W-:Y:S01]  /*0cc0*/  IMAD.MOV.U32 R10, RZ, RZ, -0x1 ;  /* 0xffffffffff0a7424 */ /* 0x000fe200078e00ff */
[----:B------:R-:W-:-:S02]  /*0cd0*/  MOV R2, 0xd00 ;  /* 0x00000d0000027802 */ /* 0x000fc40000000f00 */
[----:B------:R-:W-:Y:S02]  /*0ce0*/  MOV R9, R6 ;  /* 0x0000000600097202 */ /* 0x000fe40000000f00 */
[----:B------:R-:W-:Y:S05]  /*0cf0*/  CALL.REL.NOINC `($__internal_6_$__cuda_sm70_shflsync_bfly_p) ;  /* 0x0000021000007944 */ /* 0x000fea0003c00000 */
[----:B0-----:R-:W-:Y:S01]  /*0d00*/  HFMA2.MMA R8, -RZ, RZ, 0, 5.9604644775390625e-08 ;  /* 0x00000001ff087435 */ /* 0x001fe200000001ff */
[----:B-1----:R-:W-:Y:S01]  /*0d10*/  MOV R5, R7 ;  /* 0x0000000700057202 */ /* 0x002fe20000000f00 */
[----:B------:R-:W-:Y:S01]  /*0d20*/  IMAD.MOV.U32 R9, RZ, RZ, R4 ;  /* 0x000000ffff097224 */ /* 0x000fe200078e0004 */
[----:B------:R-:W-:Y:S01]  /*0d30*/  MOV R7, 0x1f ;  /* 0x0000001f00077802 */ /* 0x000fe20000000f00 */
[----:B------:R-:W-:Y:S01]  /*0d40*/  IMAD.MOV.U32 R10, RZ, RZ, -0x1 ;  /* 0xffffffffff0a7424 */ /* 0x000fe200078e00ff */
[----:B------:R-:W-:Y:S02]  /*0d50*/  MOV R2, 0xd70 ;  /* 0x00000d7000027802 */ /* 0x000fe40000000f00 */
[----:B------:R-:W-:Y:S05]  /*0d60*/  CALL.REL.NOINC `($__internal_6_$__cuda_sm70_shflsync_bfly_p) ;  /* 0x000001a000007944 */ /* 0x000fea0003c00000 */
[----:B0-----:R-:W-:Y:S01]  /*0d70*/  HFMA2.MMA R8, -RZ, RZ, 0, 1.1920928955078125e-07 ;  /* 0x00000002ff087435 */ /* 0x001fe200000001ff */
[----:B-1----:R-:W-:Y:S01]  /*0d80*/  FADD.FTZ R9, R4, R7 ;  /* 0x0000000704097221 */ /* 0x002fe20000010000 */
[----:B------:R-:W-:Y:S01]  /*0d90*/  MOV R7, 0x1f ;  /* 0x0000001f00077802 */ /* 0x000fe20000000f00 */
[----:B------:R-:W-:Y:S01]  /*0da0*/  IMAD.MOV.U32 R10, RZ, RZ, -0x1 ;  /* 0xffffffffff0a7424 */ /* 0x000fe200078e00ff */
[----:B------:R-:W-:Y:S02]  /*0db0*/  MOV R2, 0xdd0 ;  /* 0x00000dd000027802 */ /* 0x000fe40000000f00 */
[----:B------:R-:W-:Y:S05]  /*0dc0*/  CALL.REL.NOINC `($__internal_6_$__cuda_sm70_shflsync_bfly_p) ;  /* 0x0000014000007944 */ /* 0x000fea0003c00000 */
[----:B0-----:R-:W-:Y:S01]  /*0dd0*/  HFMA2.MMA R8, -RZ, RZ, 0, 2.384185791015625e-07 ;  /* 0x00000004ff087435 */ /* 0x001fe200000001ff */
[----:B-1----:R-:W-:Y:S01]  /*0de0*/  FADD.FTZ R9, R9, R7 ;  /* 0x0000000709097221 */ /* 0x002fe20000010000 */
[----:B------:R-:W-:Y:S01]  /*0df0*/  MOV R7, 0x1f ;  /* 0x0000001f00077802 */ /* 0x000fe20000000f00 */
[----:B------:R-:W-:Y:S01]  /*0e00*/  IMAD.MOV.U32 R10, RZ, RZ, -0x1 ;  /* 0xffffffffff0a7424 */ /* 0x000fe200078e00ff */
[----:B------:R-:W-:-:S02]  /*0e10*/  MOV R2, 0xe30 ;  /* 0x00000e3000027802 */ /* 0x000fc40000000f00 */
[----:B------:R-:W-:Y:S05]  /*0e20*/  CALL.REL.NOINC `($__internal_6_$__cuda_sm70_shflsync_bfly_p) ;  /* 0x000000e000007944 */ /* 0x000fea0003c00000 */
[----:B0-----:R-:W-:Y:S01]  /*0e30*/  HFMA2.MMA R8, -RZ, RZ, 0, 4.76837158203125e-07 ;  /* 0x00000008ff087435 */ /* 0x001fe200000001ff */
[----:B-1----:R-:W-:Y:S01]  /*0e40*/  FADD.FTZ R9, R9, R7 ;  /* 0x0000000709097221 */ /* 0x002fe20000010000 */
[----:B------:R-:W-:Y:S01]  /*0e50*/  MOV R7, 0x1f ;  /* 0x0000001f00077802 */ /* 0x000fe20000000f00 */
[----:B------:R-:W-:Y:S01]  /*0e60*/  IMAD.MOV.U32 R10, RZ, RZ, -0x1 ;  /* 0xffffffffff0a7424 */ /* 0x000fe200078e00ff */
[----:B------:R-:W-:-:S02]  /*0e70*/  MOV R2, 0xe90 ;  /* 0x00000e9000027802 */ /* 0x000fc40000000f00 */
[----:B------:R-:W-:Y:S05]  /*0e80*/  CALL.REL.NOINC `($__internal_6_$__cuda_sm70_shflsync_bfly_p) ;  /* 0x0000008000007944 */ /* 0x000fea0003c00000 */
[----:B0-----:R-:W-:Y:S01]  /*0e90*/  HFMA2.MMA R8, -RZ, RZ, 0, 9.5367431640625e-07 ;  /* 0x00000010ff087435 */ /* 0x001fe200000001ff */
[----:B-1----:R-:W-:Y:S01]  /*0ea0*/  FADD.FTZ R9, R9, R7 ;  /* 0x0000000709097221 */ /* 0x002fe20000010000 */
[----:B------:R-:W-:Y:S01]  /*0eb0*/  MOV R7, 0x1f ;  /* 0x0000001f00077802 */ /* 0x000fe20000000f00 */
[----:B------:R-:W-:Y:S01]  /*0ec0*/  IMAD.MOV.U32 R10, RZ, RZ, -0x1 ;  /* 0xffffffffff0a7424 */ /* 0x000fe200078e00ff */
[----:B------:R-:W-:-:S02]  /*0ed0*/  MOV R2, 0xef0 ;  /* 0x00000ef000027802 */ /* 0x000fc40000000f00 */
[----:B------:R-:W-:Y:S05]  /*0ee0*/  CALL.REL.NOINC `($__internal_6_$__cuda_sm70_shflsync_bfly_p) ;  /* 0x0000002000007944 */ /* 0x000fea0003c00000 */
[----:B-1----:R-:W-:Y:S01]  /*0ef0*/  MOV R4, R7 ;  /* 0x0000000700047202 */ /* 0x002fe20000000f00 */
[----:B0-----:R-:W-:Y:S05]  /*0f00*/  BRA `(.L_x_91) ;  /* 0xfffffa4000007947 */ /* 0x001fea000383ffff */
        .weak           $__internal_6_$__cuda_sm70_shflsync_bfly_p
        .type           $__internal_6_$__cuda_sm70_shflsync_bfly_p,@function
        .size           $__internal_6_$__cuda_sm70_shflsync_bfly_p,(.L_x_1769 - $__internal_6_$__cuda_sm70_shflsync_bfly_p)
$__internal_6_$__cuda_sm70_shflsync_bfly_p:
[----:B------:R-:W-:Y:S01]  /*0f10*/  HFMA2.MMA R3, -RZ, RZ, 0, 0 ;  /* 0x00000000ff037435 */ /* 0x000fe200000001ff */
[----:B------:R-:W-:Y:S04]  /*0f20*/  WARPSYNC R10 ;  /* 0x0000000a00007348 */ /* 0x000fe80003800000 */
[----:B------:R0:W1:Y:S01]  /*0f30*/  SHFL.BFLY PT, R7, R9, R8, R7 ;  /* 0x0c00000809077389 */ /* 0x00006200000e0007 */
[----:B------:R-:W-:Y:S05]  /*0f40*/  RET.REL.NODEC R2 `(_ZN10layer_norm22ln_bwd_finalize_kernelINS_22Kernel_traits_finalizeILj2048E13__nv_bfloat16S2_S2_S2_fjLb0ELj1024ELj4ENS_18Kernel_traits_baseILj2048ES2_S2_S2_S2_fjLj1024EEEEELb0ELb0EEEvNS_9BwdParamsE) ;  /* 0xfffff0b002007950 */ /* 0x000fea0003c3ffff */
.L_x_92:
        /* <DEDUP_REMOVED lines=11> */
.L_x_1769:


//--------------------- .text._ZN10layer_norm40ln_parallel_residual_bwd_finalize_kernelINS_22Kernel_traits_finalizeILj2048E13__nv_bfloat16S2_S2_S2_fjLb0ELj1024ELj4ENS_18Kernel_traits_baseILj2048ES2_S2_S2_S2_fjLj1024EEEEELb0EEEvNS_9BwdParamsE --------------------------
	.section	.text._ZN10layer_norm40ln_parallel_residual_bwd_finalize_kernelINS_22Kernel_traits_finalizeILj2048E13__nv_bfloat16S2_S2_S2_fjLb0ELj1024ELj4ENS_18Kernel_traits_baseILj2048ES2_S2_S2_S2_fjLj1024EEEEELb0EEEvNS_9BwdParamsE,"ax",@progbits
	.sectioninfo	@"SHI_REGISTERS=32"
	.align	128
        .global         _ZN10layer_norm40ln_parallel_residual_bwd_finalize_kernelINS_22Kernel_traits_finalizeILj2048E13__nv_bfloat16S2_S2_S2_fjLb0ELj1024ELj4ENS_18Kernel_traits_baseILj2048ES2_S2_S2_S2_fjLj1024EEEEELb0EEEvNS_9BwdParamsE
        .type           _ZN10layer_norm40ln_parallel_residual_bwd_finalize_kernelINS_22Kernel_traits_finalizeILj2048E13__nv_bfloat16S2_S2_S2_fjLb0ELj1024ELj4ENS_18Kernel_traits_baseILj2048ES2_S2_S2_S2_fjLj1024EEEEELb0EEEvNS_9BwdParamsE,@function
        .size           _ZN10layer_norm40ln_parallel_residual_bwd_finalize_kernelINS_22Kernel_traits_finalizeILj2048E13__nv_bfloat16S2_S2_S2_fjLb0ELj1024ELj4ENS_18Kernel_traits_baseILj2048ES2_S2_S2_S2_fjLj1024EEEEELb0EEEvNS_9BwdParamsE,(.L_x_1770 - _ZN10layer_norm40ln_parallel_residual_bwd_finalize_kernelINS_22Kernel_traits_finalizeILj2048E13__nv_bfloat16S2_S2_S2_fjLb0ELj1024ELj4ENS_18Kernel_traits_baseILj2048ES2_S2_S2_S2_fjLj1024EEEEELb0EEEvNS_9BwdParamsE)
        .other          _ZN10layer_norm40ln_parallel_residual_bwd_finalize_kernelINS_22Kernel_traits_finalizeILj2048E13__nv_bfloat16S2_S2_S2_fjLb0ELj1024ELj4ENS_18Kernel_traits_baseILj2048ES2_S2_S2_S2_fjLj1024EEEEELb0EEEvNS_9BwdParamsE,@"STO_CUDA_ENTRY STV_DEFAULT"
_ZN10layer_norm40ln_parallel_residual_bwd_finalize_kernelINS_22Kernel_traits_finalizeILj2048E13__nv_bfloat16S2_S2_S2_fjLb0ELj1024ELj4ENS_18Kernel_traits_baseILj2048ES2_S2_S2_S2_fjLj1024EEEEELb0EEEvNS_9BwdParamsE:
.text._ZN10layer_norm40ln_parallel_residual_bwd_finalize_kernelINS_22Kernel_traits_finalizeILj2048E13__nv_bfloat16S2_S2_S2_fjLb0ELj1024ELj4ENS_18Kernel_traits_baseILj2048ES2_S2_S2_S2_fjLj1024EEEEELb0EEEvNS_9BwdParamsE:
[----:B------:R-:W-:Y:S02]  /*0000*/  MOV R1, c[0x0][0x28] ;  /* 0x00000a0000017a02 */ /* 0x000fe40000000f00 */
[----:B------:R-:W0:Y:S04]  /*0010*/  S2R R0, SR_TID.X ;  /* 0x0000000000007919 */ /* 0x000e280000002100 */
[----:B------:R-:W1:Y:S01]  /*0020*/  S2R R5, SR_CTAID.X ;  /* 0x0000000000057919 */ /* 0x000e620000002500 */
[----:B0-----:R-:W-:Y:S02]  /*0030*/  LOP3.LUT R2, R0, 0x1f, RZ, 0xc0, !PT ;  /* 0x0000001f00027812 */ /* 0x001fe400078ec0ff */
[----:B-1----:R-:W-:-:S04]  /*0040*/  SHF.L.U32 R3, R5, 0x5, RZ ;  /* 0x0000000505037819 */ /* 0x002fc800000006ff */
        /* <DEDUP_REMOVED lines=11> */
[----:B------:R-:W-:-:S02]  /*0100*/  IADD3 R6, R6, R7, RZ ;  /* 0x0000000706067210 */ /* 0x000fc40007ffe0ff */
[C---:B------:R-:W-:Y:S02]  /*0110*/  ISETP.GT.U32.OR P0, PT, R2.reuse, 0xf, P0 ;  /* 0x0000000f0200780c */ /* 0x040fe40000704470 */
[----:B------:R-:W-:Y:S02]  /*0120*/  LEA R7, R2, R7, 0x5 ;  /* 0x0000000702077211 */ /* 0x000fe400078e28ff */
.L_x_107:
[----:B------:R-:W-:Y:S01]  /*0130*/  ISETP.GE.U32.AND P1, PT, R3, c[0x0][0x160], PT ;  /* 0x0000580003007a0c */ /* 0x000fe20003f26070 */
[----:B------:R-:W-:Y:S01]  /*0140*/  BSSY B0, `(.L_x_93) ;  /* 0x0000095000007945 */ /* 0x000fe20003800000 */
[----:B------:R-:W-:Y:S01]  /*0150*/  HFMA2.MMA R28, -RZ, RZ, 0, 0 ;  /* 0x00000000ff1c7435 */ /* 0x000fe200000001ff */
[----:B------:R-:W-:Y:S01]  /*0160*/  CS2R R24, SRZ ;  /* 0x0000000000187805 */ /* 0x000fe2000001ff00 */
[----:B------:R-:W-:Y:S01]  /*0170*/  ISETP.GE.U32.OR P1, PT, R4, c[0x0][0x168], P1 ;  /* 0x00005a0004007a0c */ /* 0x000fe20000f26470 */
[----:B------:R-:W-:-:S12]  /*0180*/  IMAD.MOV.U32 R23, RZ, RZ, RZ ;  /* 0x000000ffff177224 */ /* 0x000fd800078e00ff */
[----:B------:R-:W-:Y:S05]  /*0190*/  @P1 BRA `(.L_x_94) ;  /* 0x000008f000001947 */ /* 0x000fea0003800000 */
[----:B------:R-:W-:Y:S02]  /*01a0*/  ISETP.GE.U32.AND P2, PT, R3, c[0x0][0x160], PT ;  /* 0x0000580003007a0c */ /* 0x000fe40003f46070 */
[----:B------:R-:W-:-:S11]  /*01b0*/  MOV R11, R3 ;  /* 0x00000003000b7202 */ /* 0x000fd60000000f00 */
[----:B------:R-:W-:Y:S01]  /*01c0*/  @P2 MOV R13, 0x4 ;  /* 0x00000004000d2802 */ /* 0x000fe20000000f00 */
[----:B------:R-:W-:-:S04]  /*01d0*/  @P2 IMAD R12, R11, c[0x0][0x168], R4 ;  /* 0x00005a000b0c2a24 */ /* 0x000fc800078e0204 */
[----:B------:R-:W-:-:S04]  /*01e0*/  @P2 IMAD.WIDE.U32 R16, R12, R13, c[0x0][0x220] ;  /* 0x000088000c102625 */ /* 0x000fc800078e000d */
[CC--:B------:R-:W-:Y:S02]  /*01f0*/  @P2 IMAD.WIDE.U32 R14, R12.reuse, R13.reuse, c[0x0][0x228] ;  /* 0x00008a000c0e2625 */ /* 0x0c0fe400078e000d */
[----:B------:R-:W2:Y:S02]  /*0200*/  @P2 LDG.E R17, [R16.64] ;  /* 0x0000000410112981 */ /* 0x000ea4000c1e1900 */
[CC--:B------:R-:W-:Y:S02]  /*0210*/  @P2 IMAD.WIDE.U32 R8, R12.reuse, R13.reuse, c[0x0][0x238] ;  /* 0x00008e000c082625 */ /* 0x0c0fe400078e000d */
[----:B------:R-:W3:Y:S02]  /*0220*/  @P2 LDG.E R14, [R14.64] ;  /* 0x000000040e0e2981 */ /* 0x000ee4000c1e1900 */
[----:B------:R-:W-:Y:S02]  /*0230*/  @P2 IMAD.WIDE.U32 R12, R12, R13, c[0x0][0x230] ;  /* 0x00008c000c0c2625 */ /* 0x000fe400078e000d */
[----:B------:R-:W4:Y:S04]  /*0240*/  @P2 LDG.E R9, [R8.64] ;  /* 0x0000000408092981 */ /* 0x000f28000c1e1900 */
[----:B------:R-:W5:Y:S01]  /*0250*/  @P2 LDG.E R12, [R12.64] ;  /* 0x000000040c0c2981 */ /* 0x000f62000c1e1900 */
[----:B------:R-:W-:-:S04]  /*0260*/  @P2 IADD3 R11, R11, 0x20, RZ ;  /* 0x000000200b0b2810 */ /* 0x000fc80007ffe0ff */
[C---:B------:R-:W-:Y:S02]  /*0270*/  ISETP.GE.U32.AND P1, PT, R11.reuse, c[0x0][0x160], PT ;  /* 0x000058000b007a0c */ /* 0x040fe40003f26070 */
[----:B------:R-:W-:-:S04]  /*0280*/  IADD3 R10, -R11, c[0x0][0x160], RZ ;  /* 0x000058000b0a7a10 */ /* 0x000fc80007ffe1ff */
[----:B------:R-:W-:Y:S01]  /*0290*/  ISETP.LE.U32.OR P1, PT, R10, 0x60, P1 ;  /* 0x000000600a00780c */ /* 0x000fe20000f23470 */
[----:B------:R-:W-:Y:S01]  /*02a0*/  CS2R R24, SRZ ;  /* 0x0000000000187805 */ /* 0x000fe2000001ff00 */
[----:B------:R-:W-:Y:S01]  /*02b0*/  MOV R23, RZ ;  /* 0x000000ff00177202 */ /* 0x000fe20000000f00 */
[----:B------:R-:W-:Y:S01]  /*02c0*/  IMAD.MOV.U32 R28, RZ, RZ, RZ ;  /* 0x000000ffff1c7224 */ /* 0x000fe200078e00ff */
[----:B------:R-:W-:Y:S03]  /*02d0*/  BSSY B1, `(.L_x_95) ;  /* 0x0000045000017945 */ /* 0x000fe60003800000 */
[----:B--2---:R-:W-:Y:S02]  /*02e0*/  @P2 FADD.FTZ R24, R24, R17 ;  /* 0x0000001118182221 */ /* 0x004fe40000010000 */
[----:B---3--:R-:W-:Y:S02]  /*02f0*/  @P2 FADD.FTZ R23, R23, R14 ;  /* 0x0000000e17172221 */ /* 0x008fe40000010000 */
[----:B----4-:R-:W-:-:S02]  /*0300*/  @P2 FADD.FTZ R28, R28, R9 ;  /* 0x000000091c1c2221 */ /* 0x010fc40000010000 */
[----:B-----5:R-:W-:Y:S01]  /*0310*/  @P2 FADD.FTZ R25, R25, R12 ;  /* 0x0000000c19192221 */ /* 0x020fe20000010000 */
[----:B------:R-:W-:Y:S01]  /*0320*/  PLOP3.LUT P2, PT, P2, PT, PT, 0x8, 0x0 ;  /* 0x000000000000781c */ /* 0x000fe2000174e170 */
[----:B------:R-:W-:Y:S07]  /*0330*/  @P1 BRA `(.L_x_96) ;  /* 0x000003e000001947 */ /* 0x000fee0003800000 */
[----:B------:R-:W-:Y:S02]  /*0340*/  MOV R8, c[0x0][0x160] ;  /* 0x0000580000087a02 */ /* 0x000fe40000000f00 */
[----:B------:R-:W-:Y:S02]  /*0350*/  PLOP3.LUT P2, PT, PT, PT, PT, 0x8, 0x0 ;  /* 0x000000000000781c */ /* 0x000fe40003f4e170 */
[----:B------:R-:W-:Y:S02]  /*0360*/  IADD3 R8, R8, -0x60, RZ ;  /* 0xffffffa008087810 */ /* 0x000fe40007ffe0ff */
.L_x_97:
[----:B------:R-:W-:Y:S01]  /*0370*/  HFMA2.MMA R9, -RZ, RZ, 0, 2.384185791015625e-07 ;  /* 0x00000004ff097435 */ /* 0x000fe200000001ff */
[C---:B------:R-:W-:Y:S01]  /*0380*/  IMAD R20, R11.reuse, c[0x0][0x168], R4 ;  /* 0x00005a000b147a24 */ /* 0x040fe200078e0204 */
[----:B------:R-:W-:-:S05]  /*0390*/  IADD3 R17, R11, 0x20, RZ ;  /* 0x000000200b117810 */ /* 0x000fca0007ffe0ff */
[----:B------:R-:W-:-:S03]  /*03a0*/  IMAD R22, R17, c[0x0][0x168], R4 ;  /* 0x00005a0011167a24 */ /* 0x000fc600078e0204 */
[----:B------:R-:W-:-:S04]  /*03b0*/  IMAD.WIDE.U32 R26, R20, R9, c[0x0][0x228] ;  /* 0x00008a00141a7625 */ /* 0x000fc800078e0009 */
[CC--:B------:R-:W-:Y:S02]  /*03c0*/  IMAD.WIDE.U32 R14, R20.reuse, R9.reuse, c[0x0][0x220] ;  /* 0x00008800140e7625 */ /* 0x0c0fe400078e0009 */
[----:B------:R0:W2:Y:S02]  /*03d0*/  LDG.E R26, [R26.64] ;  /* 0x000000041a1a7981 */ /* 0x0000a4000c1e1900 */
[-C--:B------:R-:W-:Y:S02]  /*03e0*/  IMAD.WIDE.U32 R12, R20, R9.reuse, c[0x0][0x230] ;  /* 0x00008c00140c7625 */ /* 0x080fe400078e0009 */
[----:B------:R1:W3:Y:S02]  /*03f0*/  LDG.E R19, [R14.64] ;  /* 0x000000040e137981 */ /* 0x0002e4000c1e1900 */
[-C--:B------:R-:W-:Y:S02]  /*0400*/  IMAD.WIDE.U32 R16, R22, R9.reuse, c[0x0][0x220] ;  /* 0x0000880016107625 */ /* 0x080fe400078e0009 */
[----:B------:R4:W5:Y:S02]  /*0410*/  LDG.E R18, [R12.64] ;  /* 0x000000040c127981 */ /* 0x000964000c1e1900 */
[----:B------:R-:W-:-:S02]  /*0420*/  IMAD.WIDE.U32 R20, R20, R9, c[0x0][0x238] ;  /* 0x00008e0014147625 */ /* 0x000fc400078e0009 */
[----:B------:R4:W5:Y:S04]  /*0430*/  LDG.E R29, [R16.64] ;  /* 0x00000004101d7981 */ /* 0x000968000c1e1900 */
[----:B------:R4:W5:Y:S01]  /*0440*/  LDG.E R21, [R20.64] ;  /* 0x0000000414157981 */ /* 0x000962000c1e1900 */
[C---:B------:R-:W-:Y:S01]  /*0450*/  IADD3 R10, R11.reuse, 0x40, RZ ;  /* 0x000000400b0a7810 */ /* 0x040fe20007ffe0ff */
[----:B-1----:R-:W-:Y:S01]  /*0460*/  IMAD.WIDE.U32 R14, R22, R9, c[0x0][0x228] ;  /* 0x00008a00160e7625 */ /* 0x002fe200078e0009 */
[----:B0-----:R-:W-:-:S03]  /*0470*/  IADD3 R27, R11, 0x60, RZ ;  /* 0x000000600b1b7810 */ /* 0x001fc60007ffe0ff */
[----:B----4-:R-:W-:Y:S02]  /*0480*/  IMAD R20, R10, c[0x0][0x168], R4 ;  /* 0x00005a000a147a24 */ /* 0x010fe400078e0204 */
[----:B------:R0:W4:Y:S02]  /*0490*/  LDG.E R10, [R14.64] ;  /* 0x000000040e0a7981 */ /* 0x000124000c1e1900 */
[----:B------:R-:W-:-:S04]  /*04a0*/  IMAD.WIDE.U32 R16, R20, R9, c[0x0][0x220] ;  /* 0x0000880014107625 */ /* 0x000fc800078e0009 */
[----:B------:R-:W-:-:S04]  /*04b0*/  IMAD.WIDE.U32 R12, R22, R9, c[0x0][0x230] ;  /* 0x00008c00160c7625 */ /* 0x000fc800078e0009 */
[-C--:B0-----:R-:W-:Y:S02]  /*04c0*/  IMAD.WIDE.U32 R14, R22, R9.reuse, c[0x0][0x238] ;  /* 0x00008e00160e7625 */ /* 0x081fe400078e0009 */
[----:B------:R3:W4:Y:S04]  /*04d0*/  LDG.E R22, [R16.64] ;  /* 0x0000000410167981 */ /* 0x000728000c1e1900 */
[----:B------:R0:W4:Y:S04]  /*04e0*/  LDG.E R12, [R12.64] ;  /* 0x000000040c0c7981 */ /* 0x000128000c1e1900 */
[----:B0-----:R0:W4:Y:S02]  /*04f0*/  LDG.E R13, [R14.64] ;  /* 0x000000040e0d7981 */ /* 0x001124000c1e1900 */
[----:B0-----:R-:W-:-:S04]  /*0500*/  IMAD.WIDE.U32 R14, R20, R9, c[0x0][0x228] ;  /* 0x00008a00140e7625 */ /* 0x001fc800078e0009 */
[----:B--2---:R-:W-:Y:S02]  /*0510*/  FADD.FTZ R23, R26, R23 ;  /* 0x000000171a177221 */ /* 0x004fe40000010000 */
[----:B------:R-:W-:Y:S02]  /*0520*/  IMAD R26, R27, c[0x0][0x168], R4 ;  /* 0x00005a001b1a7a24 */ /* 0x000fe400078e0204 */
[----:B---3--:R-:W-:Y:S02]  /*0530*/  FADD.FTZ R16, R19, R24 ;  /* 0x0000001813107221 */ /* 0x008fe40000010000 */
[----:B------:R0:W2:Y:S01]  /*0540*/  LDG.E R24, [R14.64] ;  /* 0x000000040e187981 */ /* 0x0000a2000c1e1900 */
[----:B-----5:R-:W-:Y:S02]  /*0550*/  FADD.FTZ R25, R18, R25 ;  /* 0x0000001912197221 */ /* 0x020fe40000010000 */
[----:B------:R-:W-:-:S04]  /*0560*/  IMAD.WIDE.U32 R18, R20, R9, c[0x0][0x230] ;  /* 0x00008c0014127625 */ /* 0x000fc800078e0009 */
[----:B------:R-:W-:Y:S01]  /*0570*/  FADD.FTZ R29, R16, R29 ;  /* 0x0000001d101d7221 */ /* 0x000fe20000010000 */
[----:B------:R1:W3:Y:S01]  /*0580*/  LDG.E R27, [R18.64] ;  /* 0x00000004121b7981 */ /* 0x0002e2000c1e1900 */
[----:B------:R-:W-:-:S04]  /*0590*/  IMAD.WIDE.U32 R16, R26, R9, c[0x0][0x228] ;  /* 0x00008a001a107625 */ /* 0x000fc800078e0009 */
[----:B------:R-:W-:Y:S02]  /*05a0*/  FADD.FTZ R28, R21, R28 ;  /* 0x0000001c151c7221 */ /* 0x000fe40000010000 */
[-C--:B------:R-:W-:Y:S01]  /*05b0*/  IMAD.WIDE.U32 R20, R20, R9.reuse, c[0x0][0x238] ;  /* 0x00008e0014147625 */ /* 0x080fe200078e0009 */
[----:B------:R5:W3:Y:S03]  /*05c0*/  LDG.E R16, [R16.64] ;  /* 0x0000000410107981 */ /* 0x000ae6000c1e1900 */
[CC--:B-1----:R-:W-:Y:S02]  /*05d0*/  IMAD.WIDE.U32 R18, R26.reuse, R9.reuse, c[0x0][0x230] ;  /* 0x00008c001a127625 */ /* 0x0c2fe400078e0009 */
[----:B------:R-:W3:Y:S02]  /*05e0*/  LDG.E R20, [R20.64] ;  /* 0x0000000414147981 */ /* 0x000ee4000c1e1900 */
[----:B0-----:R-:W-:-:S02]  /*05f0*/  IMAD.WIDE.U32 R14, R26, R9, c[0x0][0x220] ;  /* 0x000088001a0e7625 */ /* 0x001fc400078e0009 */
[----:B-----5:R0:W5:Y:S04]  /*0600*/  LDG.E R17, [R18.64] ;  /* 0x0000000412117981 */ /* 0x020168000c1e1900 */
[----:B------:R-:W5:Y:S01]  /*0610*/  LDG.E R14, [R14.64] ;  /* 0x000000040e0e7981 */ /* 0x000f62000c1e1900 */
[----:B0-----:R-:W-:-:S05]  /*0620*/  IMAD.WIDE.U32 R18, R26, R9, c[0x0][0x238] ;  /* 0x00008e001a127625 */ /* 0x001fca00078e0009 */
[----:B------:R-:W5:Y:S01]  /*0630*/  LDG.E R9, [R18.64] ;  /* 0x0000000412097981 */ /* 0x000f62000c1e1900 */
[----:B------:R-:W-:-:S04]  /*0640*/  IADD3 R11, R11, 0x80, RZ ;  /* 0x000000800b0b7810 */ /* 0x000fc80007ffe0ff */
[----:B------:R-:W-:Y:S01]  /*0650*/  ISETP.GE.U32.AND P1, PT, R11, R8, PT ;  /* 0x000000080b00720c */ /* 0x000fe20003f26070 */
[----:B----4-:R-:W-:Y:S02]  /*0660*/  FADD.FTZ R23, R23, R10 ;  /* 0x0000000a17177221 */ /* 0x010fe40000010000 */
[----:B------:R-:W-:Y:S02]  /*0670*/  FADD.FTZ R12, R25, R12 ;  /* 0x0000000c190c7221 */ /* 0x000fe40000010000 */
[----:B------:R-:W-:Y:S02]  /*0680*/  FADD.FTZ R13, R28, R13 ;  /* 0x0000000d1c0d7221 */ /* 0x000fe40000010000 */
[----:B------:R-:W-:Y:S02]  /*0690*/  FADD.FTZ R29, R29, R22 ;  /* 0x000000161d1d7221 */ /* 0x000fe40000010000 */
[----:B--2---:R-:W-:Y:S02]  /*06a0*/  FADD.FTZ R23, R23, R24 ;  /* 0x0000001817177221 */ /* 0x004fe40000010000 */
[----:B---3--:R-:W-:-:S02]  /*06b0*/  FADD.FTZ R12, R12, R27 ;  /* 0x0000001b0c0c7221 */ /* 0x008fc40000010000 */
[----:B------:R-:W-:Y:S02]  /*06c0*/  FADD.FTZ R23, R23, R16 ;  /* 0x0000001017177221 */ /* 0x000fe40000010000 */
[----:B------:R-:W-:Y:S02]  /*06d0*/  FADD.FTZ R20, R13, R20 ;  /* 0x000000140d147221 */ /* 0x000fe40000010000 */
[----:B-----5:R-:W-:Y:S02]  /*06e0*/  FADD.FTZ R25, R12, R17 ;  /* 0x000000110c197221 */ /* 0x020fe40000010000 */
[----:B------:R-:W-:Y:S02]  /*06f0*/  FADD.FTZ R24, R29, R14 ;  /* 0x0000000e1d187221 */ /* 0x000fe40000010000 */
[----:B------:R-:W-:Y:S01]  /*0700*/  FADD.FTZ R28, R20, R9 ;  /* 0x00000009141c7221 */ /* 0x000fe20000010000 */
[----:B------:R-:W-:Y:S05]  /*0710*/  @!P1 BRA `(.L_x_97) ;  /* 0xfffffc5000009947 */ /* 0x000fea000383ffff */
.L_x_96:
[----:B------:R-:W-:Y:S05]  /*0720*/  BSYNC B1 ;  /* 0x0000000000017941 */ /* 0x000fea0003800000 */
.L_x_95:
[C---:B------:R-:W-:Y:S01]  /*0730*/  ISETP.GE.U32.AND P1, PT, R11.reuse, c[0x0][0x160], PT ;  /* 0x000058000b007a0c */ /* 0x040fe20003f26070 */
[----:B------:R-:W-:Y:S01]  /*0740*/  BSSY B1, `(.L_x_98) ;  /* 0x0000022000017945 */ /* 0x000fe20003800000 */
[----:B------:R-:W-:-:S04]  /*0750*/  IADD3 R8, -R11, c[0x0][0x160], RZ ;  /* 0x000058000b087a10 */ /* 0x000fc80007ffe1ff */
[----:B------:R-:W-:-:S13]  /*0760*/  ISETP.LE.U32.OR P1, PT, R8, 0x20, P1 ;  /* 0x000000200800780c */ /* 0x000fda0000f23470 */
[----:B------:R-:W-:Y:S05]  /*0770*/  @P1 BRA `(.L_x_99) ;  /* 0x000001e000001947 */ /* 0x000fea0003800000 */
[----:B------:R-:W-:Y:S01]  /*0780*/  MOV R20, 0x4 ;  /* 0x0000000400147802 */ /* 0x000fe20000000f00 */
[C---:B------:R-:W-:Y:S01]  /*0790*/  IMAD R13, R11.reuse, c[0x0][0x168], R4 ;  /* 0x00005a000b0d7a24 */ /* 0x040fe200078e0204 */
[----:B------:R-:W-:-:S03]  /*07a0*/  IADD3 R21, R11, 0x20, RZ ;  /* 0x000000200b157810 */ /* 0x000fc60007ffe0ff */
[----:B------:R-:W-:-:S04]  /*07b0*/  IMAD.WIDE.U32 R8, R13, R20, c[0x0][0x230] ;  /* 0x00008c000d087625 */ /* 0x000fc800078e0014 */
[CC--:B------:R-:W-:Y:S01]  /*07c0*/  IMAD.WIDE.U32 R16, R13.reuse, R20.reuse, c[0x0][0x220] ;  /* 0x000088000d107625 */ /* 0x0c0fe200078e0014 */
[----:B------:R0:W2:Y:S03]  /*07d0*/  LDG.E R10, [R8.64] ;  /* 0x00000004080a7981 */ /* 0x0000a6000c1e1900 */
[-C--:B------:R-:W-:Y:S02]  /*07e0*/  IMAD.WIDE.U32 R14, R13, R20.reuse, c[0x0][0x228] ;  /* 0x00008a000d0e7625 */ /* 0x080fe400078e0014 */
[----:B------:R-:W3:Y:S02]  /*07f0*/  LDG.E R17, [R16.64] ;  /* 0x0000000410117981 */ /* 0x000ee4000c1e1900 */
[----:B------:R-:W-:Y:S02]  /*0800*/  IMAD R21, R21, c[0x0][0x168], R4 ;  /* 0x00005a0015157a24 */ /* 0x000fe400078e0204 */
[-C--:B------:R-:W-:Y:S01]  /*0810*/  IMAD.WIDE.U32 R12, R13, R20.reuse, c[0x0][0x238] ;  /* 0x00008e000d0c7625 */ /* 0x080fe200078e0014 */
[----:B------:R-:W4:Y:S03]  /*0820*/  LDG.E R14, [R14.64] ;  /* 0x000000040e0e7981 */ /* 0x000f26000c1e1900 */
[----:B0-----:R-:W-:-:S02]  /*0830*/  IMAD.WIDE.U32 R8, R21, R20, c[0x0][0x220] ;  /* 0x0000880015087625 */ /* 0x001fc400078e0014 */
[----:B------:R-:W5:Y:S02]  /*0840*/  LDG.E R13, [R12.64] ;  /* 0x000000040c0d7981 */ /* 0x000f64000c1e1900 */
[CC--:B------:R-:W-:Y:S02]  /*0850*/  IMAD.WIDE.U32 R26, R21.reuse, R20.reuse, c[0x0][0x228] ;  /* 0x00008a00151a7625 */ /* 0x0c0fe400078e0014 */
[----:B------:R-:W5:Y:S02]  /*0860*/  LDG.E R22, [R8.64] ;  /* 0x0000000408167981 */ /* 0x000f64000c1e1900 */
[CC--:B------:R-:W-:Y:S02]  /*0870*/  IMAD.WIDE.U32 R18, R21.reuse, R20.reuse, c[0x0][0x230] ;  /* 0x00008c0015127625 */ /* 0x0c0fe400078e0014 */
[----:B------:R-:W5:Y:S02]  /*0880*/  LDG.E R27, [R26.64] ;  /* 0x000000041a1b7981 */ /* 0x000f64000c1e1900 */
[----:B------:R-:W-:-:S02]  /*0890*/  IMAD.WIDE.U32 R20, R21, R20, c[0x0][0x238] ;  /* 0x00008e0015147625 */ /* 0x000fc400078e0014 */
[----:B------:R-:W5:Y:S04]  /*08a0*/  LDG.E R19, [R18.64] ;  /* 0x0000000412137981 */ /* 0x000f68000c1e1900 */
[----:B------:R-:W5:Y:S01]  /*08b0*/  LDG.E R20, [R20.64] ;  /* 0x0000000414147981 */ /* 0x000f62000c1e1900 */
[----:B------:R-:W-:Y:S02]  /*08c0*/  PLOP3.LUT P2, PT, PT, PT, PT, 0x8, 0x0 ;  /* 0x000000000000781c */ /* 0x000fe40003f4e170 */
[----:B------:R-:W-:Y:S01]  /*08d0*/  IADD3 R11, R11, 0x40, RZ ;  /* 0x000000400b0b7810 */ /* 0x000fe20007ffe0ff */
[----:B--2---:R-:W-:Y:S02]  /*08e0*/  FADD.FTZ R10, R25, R10 ;  /* 0x0000000a190a7221 */ /* 0x004fe40000010000 */
[----:B---3--:R-:W-:-:S02]  /*08f0*/  FADD.FTZ R17, R24, R17 ;  /* 0x0000001118117221 */ /* 0x008fc40000010000 */
[----:B----4-:R-:W-:Y:S02]  /*0900*/  FADD.FTZ R14, R23, R14 ;  /* 0x0000000e170e7221 */ /* 0x010fe40000010000 */
[----:B-----5:R-:W-:Y:S02]  /*0910*/  FADD.FTZ R13, R28, R13 ;  /* 0x0000000d1c0d7221 */ /* 0x020fe40000010000 */
[----:B------:R-:W-:Y:S02]  /*0920*/  FADD.FTZ R24, R17, R22 ;  /* 0x0000001611187221 */ /* 0x000fe40000010000 */
[----:B------:R-:W-:Y:S02]  /*0930*/  FADD.FTZ R23, R14, R27 ;  /* 0x0000001b0e177221 */ /* 0x000fe40000010000 */
[----:B------:R-:W-:Y:S02]  /*0940*/  FADD.FTZ R25, R10, R19 ;  /* 0x000000130a197221 */ /* 0x000fe40000010000 */
[----:B------:R-:W-:-:S02]  /*0950*/  FADD.FTZ R28, R13, R20 ;  /* 0x000000140d1c7221 */ /* 0x000fc40000010000 */
.L_x_99:
[----:B------:R-:W-:Y:S05]  /*0960*/  BSYNC B1 ;  /* 0x0000000000017941 */ /* 0x000fea0003800000 */
.L_x_98:
[----:B------:R-:W-:Y:S01]  /*0970*/  ISETP.LT.U32.OR P2, PT, R11, c[0x0][0x160], P2 ;  /* 0x000058000b007a0c */ /* 0x000fe20001741470 */
[----:B------:R-:W-:-:S12]  /*0980*/  BSSY B1, `(.L_x_94) ;  /* 0x0000010000017945 */ /* 0x000fd80003800000 */
[----:B------:R-:W-:Y:S05]  /*0990*/  @!P2 BRA `(.L_x_100) ;  /* 0x000000e00000a947 */ /* 0x000fea0003800000 */
[----:B------:R-:W-:Y:S02]  /*09a0*/  IMAD.MOV.U32 R13, RZ, RZ, 0x4 ;  /* 0x00000004ff0d7424 */ /* 0x000fe400078e00ff */
[----:B------:R-:W-:-:S04]  /*09b0*/  IMAD R12, R11, c[0x0][0x168], R4 ;  /* 0x00005a000b0c7a24 */ /* 0x000fc800078e0204 */
[----:B------:R-:W-:-:S04]  /*09c0*/  IMAD.WIDE.U32 R14, R12, R13, c[0x0][0x220] ;  /* 0x000088000c0e7625 */ /* 0x000fc800078e000d */
[CC--:B------:R-:W-:Y:S02]  /*09d0*/  IMAD.WIDE.U32 R8, R12.reuse, R13.reuse, c[0x0][0x228] ;  /* 0x00008a000c087625 */ /* 0x0c0fe400078e000d */
[----:B------:R-:W2:Y:S02]  /*09e0*/  LDG.E R15, [R14.64] ;  /* 0x000000040e0f7981 */ /* 0x000ea4000c1e1900 */
[CC--:B------:R-:W-:Y:S02]  /*09f0*/  IMAD.WIDE.U32 R10, R12.reuse, R13.reuse, c[0x0][0x238] ;  /* 0x00008e000c0a7625 */ /* 0x0c0fe400078e000d */
[----:B------:R-:W3:Y:S02]  /*0a00*/  LDG.E R8, [R8.64] ;  /* 0x0000000408087981 */ /* 0x000ee4000c1e1900 */
[----:B------:R-:W-:Y:S02]  /*0a10*/  IMAD.WIDE.U32 R12, R12, R13, c[0x0][0x230] ;  /* 0x00008c000c0c7625 */ /* 0x000fe400078e000d */
[----:B------:R-:W4:Y:S04]  /*0a20*/  LDG.E R11, [R10.64] ;  /* 0x000000040a0b7981 */ /* 0x000f28000c1e1900 */
[----:B------:R-:W5:Y:S01]  /*0a30*/  LDG.E R12, [R12.64] ;  /* 0x000000040c0c7981 */ /* 0x000f62000c1e1900 */
[----:B--2---:R-:W-:-:S02]  /*0a40*/  FADD.FTZ R24, R24, R15 ;  /* 0x0000000f18187221 */ /* 0x004fc40000010000 */
[----:B---3--:R-:W-:Y:S02]  /*0a50*/  FADD.FTZ R23, R23, R8 ;  /* 0x0000000817177221 */ /* 0x008fe40000010000 */
[----:B----4-:R-:W-:Y:S02]  /*0a60*/  FADD.FTZ R28, R28, R11 ;  /* 0x0000000b1c1c7221 */ /* 0x010fe40000010000 */
[----:B-----5:R-:W-:Y:S02]  /*0a70*/  FADD.FTZ R25, R25, R12 ;  /* 0x0000000c19197221 */ /* 0x020fe40000010000 */
.L_x_100:
[----:B------:R-:W-:Y:S05]  /*0a80*/  BSYNC B1 ;  /* 0x0000000000017941 */ /* 0x000fea0003800000 */
.L_x_94:
[----:B------:R-:W-:Y:S05]  /*0a90*/  BSYNC B0 ;  /* 0x0000000000007941 */ /* 0x000fea0003800000 */
.L_x_93:
[----:B------:R-:W-:Y:S01]  /*0aa0*/  ISETP.GT.U32.AND P1, PT, R0, 0x3ff, PT ;  /* 0x000003ff0000780c */ /* 0x000fe20003f24070 */
[----:B------:R0:W-:Y:S01]  /*0ab0*/  STS [R6.X4], R23 ;  /* 0x0000001706007388 */ /* 0x0001e20000004800 */
[----:B------:R-:W-:Y:S03]  /*0ac0*/  WARPSYNC 0xffffffff ;  /* 0xffffffff00007948 */ /* 0x000fe60003800000 */
[----:B------:R0:W-:Y:S04]  /*0ad0*/  STS [R6.X4+0x1000], R24 ;  /* 0x0010001806007388 */ /* 0x0001e80000004800 */
[----:B------:R0:W-:Y:S04]  /*0ae0*/  STS [R6.X4+0x2000], R28 ;  /* 0x0020001c06007388 */ /* 0x0001e80000004800 */
[----:B------:R0:W-:Y:S04]  /*0af0*/  STS [R6.X4+0x3000], R25 ;  /* 0x0030001906007388 */ /* 0x0001e80000004800 */
[----:B------:R-:W-:Y:S06]  /*0b00*/  BAR.SYNC.DEFER_BLOCKING 0x0 ;  /* 0x0000000000007b1d */ /* 0x000fec0000010000 */
[----:B------:R-:W-:Y:S05]  /*0b10*/  @P1 BRA `(.L_x_101) ;  /* 0x0000035000001947 */ /* 0x000fea0003800000 */
[----:B0-----:R0:W1:Y:S04]  /*0b20*/  LDS R13, [R7.X4] ;  /* 0x00000000070d7984 */ /* 0x0010680000004800 */
[----:B------:R0:W2:Y:S04]  /*0b30*/  LDS R11, [R7.X4+0x3000] ;  /* 0x00300000070b7984 */ /* 0x0000a80000004800 */
[----:B------:R0:W3:Y:S04]  /*0b40*/  LDS R10, [R7.X4+0x2000] ;  /* 0x00200000070a7984 */ /* 0x0000e80000004800 */
[----:B------:R0:W4:Y:S01]  /*0b50*/  LDS R12, [R7.X4+0x1000] ;  /* 0x00100000070c7984 */ /* 0x0001220000004800 */
[----:B------:R-:W-:Y:S05]  /*0b60*/  BRA.DIV ~URZ, `(.L_x_102) ;  /* 0x000005027f007947 */ /* 0x000fea000b800000 */
[----:B----4-:R4:W0:Y:S02]  /*0b70*/  SHFL.BFLY PT, R14, R12, 0x1, 0x1f ;  /* 0x0c201f000c0e7f89 */ /* 0x01082400000e0000 */
.L_x_108:
[----:B0---4-:R-:W-:Y:S01]  /*0b80*/  FADD.FTZ R12, R12, R14 ;  /* 0x0000000e0c0c7221 */ /* 0x011fe20000010000 */
[----:B------:R-:W-:Y:S05]  /*0b90*/  BRA.DIV ~URZ, `(.L_x_103) ;  /* 0x000005427f007947 */ /* 0x000fea000b800000 */
[----:B--2---:R-:W0:Y:S04]  /*0ba0*/  SHFL.BFLY PT, R16, R11, 0x1, 0x1f ;  /* 0x0c201f000b107f89 */ /* 0x004e2800000e0000 */
[----:B-1----:R-:W1:Y:S04]  /*0bb0*/  SHFL.BFLY PT, R8, R13, 0x1, 0x1f ;  /* 0x0c201f000d087f89 */ /* 0x002e6800000e0000 */
[----:B---3--:R-:W2:Y:S01]  /*0bc0*/  SHFL.BFLY PT, R9, R10, 0x1, 0x1f ;  /* 0x0c201f000a097f89 */ /* 0x008ea200000e0000 */
[----:B0-----:R-:W-:-:S02]  /*0bd0*/  FADD.FTZ R16, R11, R16 ;  /* 0x000000100b107221 */ /* 0x001fc40000010000 */
[----:B-1----:R-:W-:-:S03]  /*0be0*/  FADD.FTZ R14, R13, R8 ;  /* 0x000000080d0e7221 */ /* 0x002fc60000010000 */
[----:B------:R-:W0:Y:S01]  /*0bf0*/  SHFL.BFLY PT, R17, R16, 0x2, 0x1f ;  /* 0x0c401f0010117f89 */ /* 0x000e2200000e0000 */
[----:B--2---:R-:W-:-:S03]  /*0c00*/  FADD.FTZ R19, R10, R9 ;  /* 0x000000090a137221 */ /* 0x004fc60000010000 */
[----:B------:R-:W1:Y:S04]  /*0c10*/  SHFL.BFLY PT, R15, R14, 0x2, 0x1f ;  /* 0x0c401f000e0f7f89 */ /* 0x000e6800000e0000 */
[----:B------:R-:W2:Y:S04]  /*0c20*/  SHFL.BFLY PT, R9, R12, 0x2, 0x1f ;  /* 0x0c401f000c097f89 */ /* 0x000ea800000e0000 */
[----:B------:R-:W3:Y:S01]  /*0c30*/  SHFL.BFLY PT, R8, R19, 0x2, 0x1f ;  /* 0x0c401f0013087f89 */ /* 0x000ee200000e0000 */
[----:B0-----:R-:W-:Y:S02]  /*0c40*/  FADD.FTZ R17, R16, R17 ;  /* 0x0000001110117221 */ /* 0x001fe40000010000 */
[----:B-1----:R-:W-:-:S03]  /*0c50*/  FADD.FTZ R15, R14, R15 ;  /* 0x0000000f0e0f7221 */ /* 0x002fc60000010000 */
[----:B------:R-:W0:Y:S01]  /*0c60*/  SHFL.BFLY PT, R18, R17, 0x4, 0x1f ;  /* 0x0c801f0011127f89 */ /* 0x000e2200000e0000 */
[----:B--2---:R-:W-:-:S03]  /*0c70*/  FADD.FTZ R9, R12, R9 ;  /* 0x000000090c097221 */ /* 0x004fc60000010000 */
[----:B------:R-:W1:Y:S01]  /*0c80*/  SHFL.BFLY PT, R10, R15, 0x4, 0x1f ;  /* 0x0c801f000f0a7f89 */ /* 0x000e6200000e0000 */
[----:B---3--:R-:W-:-:S03]  /*0c90*/  FADD.FTZ R20, R19, R8 ;  /* 0x0000000813147221 */ /* 0x008fc60000010000 */
[----:B------:R-:W2:Y:S04]  /*0ca0*/  SHFL.BFLY PT, R8, R9, 0x4, 0x1f ;  /* 0x0c801f0009087f89 */ /* 0x000ea800000e0000 */
[----:B------:R-:W3:Y:S01]  /*0cb0*/  SHFL.BFLY PT, R11, R20, 0x4, 0x1f ;  /* 0x0c801f00140b7f89 */ /* 0x000ee200000e0000 */
[----:B0-----:R-:W-:Y:S02]  /*0cc0*/  FADD.FTZ R14, R17, R18 ;  /* 0x00000012110e7221 */ /* 0x001fe40000010000 */
[----:B-1----:R-:W-:-:S03]  /*0cd0*/  FADD.FTZ R10, R15, R10 ;  /* 0x0000000a0f0a7221 */ /* 0x002fc60000010000 */
[----:B------:R-:W-:Y:S01]  /*0ce0*/  SHFL.BFLY PT, R19, R14, 0x8, 0x1f ;  /* 0x0d001f000e137f89 */ /* 0x000fe200000e0000 */
[----:B--2---:R-:W-:-:S03]  /*0cf0*/  FADD.FTZ R8, R9, R8 ;  /* 0x0000000809087221 */ /* 0x004fc60000010000 */
[----:B------:R-:W0:Y:S01]  /*0d00*/  SHFL.BFLY PT, R13, R10, 0x8, 0x1f ;  /* 0x0d001f000a0d7f89 */ /* 0x000e2200000e0000 */
[----:B---3--:R-:W-:-:S03]  /*0d10*/  FADD.FTZ R16, R20, R11 ;  /* 0x0000000b14107221 */ /* 0x008fc60000010000 */
[----:B------:R-:W1:Y:S04]  /*0d20*/  SHFL.BFLY PT, R11, R8, 0x8, 0x1f ;  /* 0x0d001f00080b7f89 */ /* 0x000e6800000e0000 */
[----:B------:R-:W2:Y:S01]  /*0d30*/  SHFL.BFLY PT, R9, R16, 0x8, 0x1f ;  /* 0x0d001f0010097f89 */ /* 0x000ea200000e0000 */
[----:B0-----:R-:W-:Y:S02]  /*0d40*/  FADD.FTZ R13, R10, R13 ;  /* 0x0000000d0a0d7221 */ /* 0x001fe40000010000 */
[----:B-1----:R-:W-:-:S03]  /*0d50*/  FADD.FTZ R12, R8, R11 ;  /* 0x0000000b080c7221 */ /* 0x002fc60000010000 */
[----:B------:R0:W1:Y:S01]  /*0d60*/  SHFL.BFLY PT, R18, R13, 0x10, 0x1f ;  /* 0x0e001f000d127f89 */ /* 0x00006200000e0000 */
[----:B------:R-:W-:Y:S02]  /*0d70*/  FADD.FTZ R11, R14, R19 ;  /* 0x000000130e0b7221 */ /* 0x000fe40000010000 */
[----:B--2---:R-:W-:Y:S01]  /*0d80*/  FADD.FTZ R19, R16, R9 ;  /* 0x0000000910137221 */ /* 0x004fe20000010000 */
[----:B------:R0:W2:Y:S04]  /*0d90*/  SHFL.BFLY PT, R15, R12, 0x10, 0x1f ;  /* 0x0e001f000c0f7f89 */ /* 0x0000a800000e0000 */
[----:B------:R0:W3:Y:S04]  /*0da0*/  SHFL.BFLY PT, R20, R11, 0x10, 0x1f ;  /* 0x0e001f000b147f89 */ /* 0x0000e800000e0000 */
[----:B------:R0:W4:Y:S02]  /*0db0*/  SHFL.BFLY PT, R8, R19, 0x10, 0x1f ;  /* 0x0e001f0013087f89 */ /* 0x00012400000e0000 */
.L_x_109:
[----:B------:R-:W-:Y:S01]  /*0dc0*/  ISETP.NE.AND P1, PT, R2, RZ, PT ;  /* 0x000000ff0200720c */ /* 0x000fe20003f25270 */
[----:B-1----:R-:W-:-:S02]  /*0dd0*/  FADD.FTZ R18, R18, R13 ;  /* 0x0000000d12127221 */ /* 0x002fc40000010000 */
[----:B0-2---:R-:W-:Y:S02]  /*0de0*/  FADD.FTZ R12, R15, R12 ;  /* 0x0000000c0f0c7221 */ /* 0x005fe40000010000 */
[----:B----4-:R-:W-:Y:S02]  /*0df0*/  FADD.FTZ R8, R8, R19 ;  /* 0x0000001308087221 */ /* 0x010fe40000010000 */
[----:B---3--:R-:W-:-:S06]  /*0e00*/  FADD.FTZ R20, R20, R11 ;  /* 0x0000000b14147221 */ /* 0x008fcc0000010000 */
[----:B------:R-:W-:-:S04]  /*0e10*/  @!P1 SHF.R.U32.HI R9, RZ, 0x3, R0 ;  /* 0x00000003ff099819 */ /* 0x000fc80000011600 */
[----:B------:R-:W-:-:S05]  /*0e20*/  @!P1 LOP3.LUT R9, R9, 0x1ffffffc, RZ, 0xc0, !PT ;  /* 0x1ffffffc09099812 */ /* 0x000fca00078ec0ff */
[----:B------:R0:W-:Y:S04]  /*0e30*/  @!P1 STS [R9+0x4000], R18 ;  /* 0x0040001209009388 */ /* 0x0001e80000000800 */
[----:B------:R0:W-:Y:S04]  /*0e40*/  @!P1 STS [R9+0x4080], R12 ;  /* 0x0040800c09009388 */ /* 0x0001e80000000800 */
[----:B------:R0:W-:Y:S04]  /*0e50*/  @!P1 STS [R9+0x4100], R8 ;  /* 0x0041000809009388 */ /* 0x0001e80000000800 */
[----:B------:R0:W-:Y:S02]  /*0e60*/  @!P1 STS [R9+0x4180], R20 ;  /* 0x0041801409009388 */ /* 0x0001e40000000800 */
.L_x_101:
[----:B0-----:R-:W-:Y:S01]  /*0e70*/  SHF.L.U32 R8, R5, 0x1, RZ ;  /* 0x0000000105087819 */ /* 0x001fe200000006ff */
[----:B------:R-:W-:Y:S01]  /*0e80*/  WARPSYNC 0xffffffff ;  /* 0xffffffff00007948 */ /* 0x000fe20003800000 */
[----:B------:R-:W-:Y:S02]  /*0e90*/  BAR.SYNC.DEFER_BLOCKING 0x0 ;  /* 0x0000000000007b1d */ /* 0x000fe40000010000 */
[----:B------:R-:W-:-:S04]  /*0ea0*/  ISETP.GE.U32.OR P1, PT, R8, c[0x0][0x168], P0 ;  /* 0x00005a0008007a0c */ /* 0x000fc80000726470 */
[----:B------:R-:W-:Y:S09]  /*0eb0*/  BSSY B0, `(.L_x_104) ;  /* 0x0000015000007945 */ /* 0x000ff20003800000 */
[----:B------:R-:W-:Y:S05]  /*0ec0*/  @P1 BRA `(.L_x_105) ;  /* 0x0000013000001947 */ /* 0x000fea0003800000 */
[----:B------:R-:W-:Y:S01]  /*0ed0*/  SHF.L.U32 R8, R0, 0x3, RZ ;  /* 0x0000000300087819 */ /* 0x000fe200000006ff */
[----:B------:R-:W-:-:S03]  /*0ee0*/  HFMA2.MMA R18, -RZ, RZ, 0, 2.384185791015625e-07 ;  /* 0x00000004ff127435 */ /* 0x000fc600000001ff */
[----:B------:R-:W-:-:S05]  /*0ef0*/  LOP3.LUT R16, R8, 0xf8, RZ, 0xc0, !PT ;  /* 0x000000f808107812 */ /* 0x000fca00078ec0ff */
[----:B------:R-:W0:Y:S04]  /*0f00*/  LDS.64 R8, [R16+0x4180] ;  /* 0x0041800010087984 */ /* 0x000e280000000a00 */
[----:B------:R-:W1:Y:S04]  /*0f10*/  LDS.64 R12, [R16+0x4000] ;  /* 0x00400000100c7984 */ /* 0x000e680000000a00 */
[----:B------:R-:W2:Y:S04]  /*0f20*/  LDS.64 R10, [R16+0x4100] ;  /* 0x00410000100a7984 */ /* 0x000ea80000000a00 */
[----:B------:R-:W3:Y:S01]  /*0f30*/  LDS.64 R14, [R16+0x4080] ;  /* 0x00408000100e7984 */ /* 0x000ee20000000a00 */
[----:B0-----:R-:W-:Y:S01]  /*0f40*/  F2FP.BF16.PACK_AB R23, R9, R8 ;  /* 0x000000080917723e */ /* 0x001fe200000010ff */
[----:B------:R-:W-:Y:S01]  /*0f50*/  IMAD.WIDE.U32 R8, R5, R18, c[0x0][0x268] ;  /* 0x00009a0005087625 */ /* 0x000fe200078e0012 */
[----:B-1----:R-:W-:-:S03]  /*0f60*/  F2FP.BF16.PACK_AB R17, R13, R12 ;  /* 0x0000000c0d11723e */ /* 0x002fc600000010ff */
[----:B------:R-:W-:Y:S01]  /*0f70*/  IMAD.WIDE.U32 R12, R5, R18, c[0x0][0x278] ;  /* 0x00009e00050c7625 */ /* 0x000fe200078e0012 */
[----:B--2---:R-:W-:-:S03]  /*0f80*/  F2FP.BF16.PACK_AB R21, R11, R10 ;  /* 0x0000000a0b15723e */ /* 0x004fc600000010ff */
[----:B------:R-:W-:Y:S01]  /*0f90*/  IMAD.WIDE.U32 R10, R5, R18, c[0x0][0x260] ;  /* 0x00009800050a7625 */ /* 0x000fe200078e0012 */
[----:B------:R0:W-:Y:S01]  /*0fa0*/  STG.E [R8.64], R17 ;  /* 0x0000001108007986 */ /* 0x0001e2000c101904 */
[----:B---3--:R-:W-:Y:S02]  /*0fb0*/  F2FP.BF16.PACK_AB R19, R15, R14 ;  /* 0x0000000e0f13723e */ /* 0x008fe400000010ff */
[----:B------:R-:W-:-:S03]  /*0fc0*/  IMAD.WIDE.U32 R14, R5, R18, c[0x0][0x270] ;  /* 0x00009c00050e7625 */ /* 0x000fc600078e0012 */
[----:B------:R0:W-:Y:S04]  /*0fd0*/  STG.E [R10.64], R19 ;  /* 0x000000130a007986 */ /* 0x0001e8000c101904 */
[----:B------:R0:W-:Y:S04]  /*0fe0*/  STG.E [R12.64], R21 ;  /* 0x000000150c007986 */ /* 0x0001e8000c101904 */
[----:B------:R0:W-:Y:S02]  /*0ff0*/  STG.E [R14.64], R23 ;  /* 0x000000170e007986 */ /* 0x0001e4000c101904 */
.L_x_105:
[----:B------:R-:W-:Y:S05]  /*1000*/  BSYNC B0 ;  /* 0x0000000000007941 */ /* 0x000fea0003800000 */
.L_x_104:
[C---:B------:R-:W-:Y:S02]  /*1010*/  ISETP.GT.U32.AND P1, PT, R4.reuse, -0x801, PT ;  /* 0xfffff7ff0400780c */ /* 0x040fe40003f24070 */
[----:B------:R-:W-:-:S02]  /*1020*/  IADD3 R4, R4, 0x800, RZ ;  /* 0x0000080004047810 */ /* 0x000fc40007ffe0ff */
[----:B------:R-:W-:-:S09]  /*1030*/  IADD3 R5, R5, 0x400, RZ ;  /* 0x0000040005057810 */ /* 0x000fd20007ffe0ff */
[----:B0-----:R-:W-:Y:S01]  /*1040*/  @!P1 CALL.REL.NOINC `(.L_x_106) ;  /* 0x0000001000009944 */ /* 0x001fe20003c00000 */
[----:B------:R-:W-:Y:S05]  /*1050*/  BRA `(.L_x_107) ;  /* 0xfffff0d000007947 */ /* 0x000fea000383ffff */
.L_x_106:
[----:B------:R-:W-:Y:S05]  /*1060*/  EXIT ;  /* 0x000000000000794d */ /* 0x000fea0003800000 */
.L_x_102:
[----:B------:R-:W-:Y:S01]  /*1070*/  HFMA2.MMA R17, -RZ, RZ, 0, 1.847743988037109375e-06 ;  /* 0x0000001fff117435 */ /* 0x000fe200000001ff */
[----:B----4-:R-:W-:Y:S01]  /*1080*/  IMAD.MOV.U32 R19, RZ, RZ, R12 ;  /* 0x000000ffff137224 */ /* 0x010fe200078e000c */
[----:B------:R-:W-:Y:S02]  /*1090*/  MOV R16, 0x1 ;  /* 0x0000000100107802 */ /* 0x000fe40000000f00 */
[----:B------:R-:W-:Y:S02]  /*10a0*/  MOV R14, 0xffffffff ;  /* 0xffffffff000e7802 */ /* 0x000fe40000000f00 */
[----:B------:R-:W-:Y:S02]  /*10b0*/  MOV R8, 0x10d0 ;  /* 0x000010d000087802 */ /* 0x000fe40000000f00 */
[----:B0123--:R-:W-:Y:S05]  /*10c0*/  CALL.REL.NOINC `($__internal_7_$__cuda_sm70_shflsync_bfly_p) ;  /* 0x000007b000007944 */ /* 0x00ffea0003c00000 */
[----:B01----:R-:W-:Y:S05]  /*10d0*/  BRA `(.L_x_108) ;  /* 0xfffffaa000007947 */ /* 0x003fea000383ffff */
.L_x_103:
[----:B------:R-:W-:Y:S01]  /*10e0*/  HFMA2.MMA R16, -RZ, RZ, 0, 1.1920928955078125e-07 ;  /* 0x00000002ff107435 */ /* 0x000fe200000001ff */
[----:B------:R-:W-:Y:S01]  /*10f0*/  IMAD.MOV.U32 R19, RZ, RZ, R12 ;  /* 0x000000ffff137224 */ /* 0x000fe200078e000c */
[----:B------:R-:W-:Y:S02]  /*1100*/  MOV R17, 0x1f ;  /* 0x0000001f00117802 */ /* 0x000fe40000000f00 */
[----:B------:R-:W-:-:S02]  /*1110*/  MOV R14, 0xffffffff ;  /* 0xffffffff000e7802 */ /* 0x000fc40000000f00 */
[----:B------:R-:W-:Y:S02]  /*1120*/  MOV R8, 0x1140 ;  /* 0x0000114000087802 */ /* 0x000fe40000000f00 */
[----:B-123--:R-:W-:Y:S05]  /*1130*/  CALL.REL.NOINC `($__internal_7_$__cuda_sm70_shflsync_bfly_p) ;  /* 0x0000074000007944 */ /* 0x00efea0003c00000 */
[----:B0-----:R-:W-:Y:S01]  /*1140*/  HFMA2.MMA R17, -RZ, RZ, 0, 1.847743988037109375e-06 ;  /* 0x0000001fff117435 */ /* 0x001fe200000001ff */
[----:B-1----:R-:W-:Y:S01]  /*1150*/  FADD.FTZ R19, R12, R14 ;  /* 0x0000000e0c137221 */ /* 0x002fe20000010000 */
[----:B------:R-:W-:Y:S01]  /*1160*/  MOV R14, 0xffffffff ;  /* 0xffffffff000e7802 */ /* 0x000fe20000000f00 */
[----:B------:R-:W-:Y:S01]  /*1170*/  IMAD.MOV.U32 R16, RZ, RZ, 0x4 ;  /* 0x00000004ff107424 */ /* 0x000fe200078e00ff */
[----:B------:R-:W-:Y:S02]  /*1180*/  MOV R8, 0x11a0 ;  /* 0x000011a000087802 */ /* 0x000fe40000000f00 */
[----:B------:R-:W-:Y:S05]  /*1190*/  CALL.REL.NOINC `($__internal_7_$__cuda_sm70_shflsync_bfly_p) ;  /* 0x000006e000007944 */ /* 0x000fea0003c00000 */
[----:B0-----:R-:W-:Y:S01]  /*11a0*/  HFMA2.MMA R16, -RZ, RZ, 0, 4.76837158203125e-07 ;  /* 0x00000008ff107435 */ /* 0x001fe200000001ff */
[----:B-1----:R-:W-:Y:S01]  /*11b0*/  FADD.FTZ R19, R19, R14 ;  /* 0x0000000e13137221 */ /* 0x002fe20000010000 */
[----:B------:R-:W-:Y:S01]  /*11c0*/  MOV R14, 0xffffffff ;  /* 0xffffffff000e7802 */ /* 0x000fe20000000f00 */
[----:B------:R-:W-:Y:S01]  /*11d0*/  IMAD.MOV.U32 R17, RZ, RZ, 0x1f ;  /* 0x0000001fff117424 */ /* 0x000fe200078e00ff */
[----:B------:R-:W-:Y:S02]  /*11e0*/  MOV R8, 0x1200 ;  /* 0x0000120000087802 */ /* 0x000fe40000000f00 */
[----:B------:R-:W-:Y:S05]  /*11f0*/  CALL.REL.NOINC `($__internal_7_$__cuda_sm70_shflsync_bfly_p) ;  /* 0x0000068000007944 */ /* 0x000fea0003c00000 */
[----:B-1----:R-:W-:Y:S01]  /*1200*/  FADD.FTZ R12, R19, R14 ;  /* 0x0000000e130c7221 */ /* 0x002fe20000010000 */
[----:B0-----:R-:W-:Y:S01]  /*1210*/  HFMA2.MMA R16, -RZ, RZ, 0, 9.5367431640625e-07 ;  /* 0x00000010ff107435 */ /* 0x001fe200000001ff */
[----:B------:R-:W-:Y:S01]  /*1220*/  MOV R17, 0x1f ;  /* 0x0000001f00117802 */ /* 0x000fe20000000f00 */
[----:B------:R-:W-:Y:S01]  /*1230*/  IMAD.MOV.U32 R14, RZ, RZ, -0x1 ;  /* 0xffffffffff0e7424 */ /* 0x000fe200078e00ff */
[----:B------:R-:W-:-:S02]  /*1240*/  MOV R8, 0x1270 ;  /* 0x0000127000087802 */ /* 0x000fc40000000f00 */
[----:B------:R-:W-:Y:S02]  /*1250*/  MOV R19, R12 ;  /* 0x0000000c00137202 */ /* 0x000fe40000000f00 */
[----:B------:R-:W-:Y:S05]  /*1260*/  CALL.REL.NOINC `($__internal_7_$__cuda_sm70_shflsync_bfly_p) ;  /* 0x0000061000007944 */ /* 0x000fea0003c00000 */
[----:B0-----:R-:W-:Y:S01]  /*1270*/  HFMA2.MMA R17, -RZ, RZ, 0, 1.847743988037109375e-06 ;  /* 0x0000001fff117435 */ /* 0x001fe200000001ff */
[----:B-1----:R-:W-:Y:S01]  /*1280*/  MOV R15, R14 ;  /* 0x0000000e000f7202 */ /* 0x002fe20000000f00 */
[----:B------:R-:W-:Y:S01]  /*1290*/  IMAD.MOV.U32 R16, RZ, RZ, 0x1 ;  /* 0x00000001ff107424 */ /* 0x000fe200078e00ff */
[----:B------:R-:W-:Y:S02]  /*12a0*/  MOV R19, R13 ;  /* 0x0000000d00137202 */ /* 0x000fe40000000f00 */
[----:B------:R-:W-:Y:S02]  /*12b0*/  MOV R14, 0xffffffff ;  /* 0xffffffff000e7802 */ /* 0x000fe40000000f00 */
[----:B------:R-:W-:Y:S02]  /*12c0*/  MOV R8, 0x12e0 ;  /* 0x000012e000087802 */ /* 0x000fe40000000f00 */
[----:B------:R-:W-:Y:S05]  /*12d0*/  CALL.REL.NOINC `($__internal_7_$__cuda_sm70_shflsync_bfly_p) ;  /* 0x000005a000007944 */ /* 0x000fea0003c00000 */
[----:B0-----:R-:W-:Y:S01]  /*12e0*/  HFMA2.MMA R16, -RZ, RZ, 0, 1.1920928955078125e-07 ;  /* 0x00000002ff107435 */ /* 0x001fe200000001ff */
[----:B-1----:R-:W-:Y:S01]  /*12f0*/  FADD.FTZ R19, R13, R14 ;  /* 0x0000000e0d137221 */ /* 0x002fe20000010000 */
[----:B------:R-:W-:Y:S01]  /*1300*/  MOV R14, 0xffffffff ;  /* 0xffffffff000e7802 */ /* 0x000fe20000000f00 */
[----:B------:R-:W-:Y:S01]  /*1310*/  IMAD.MOV.U32 R17, RZ, RZ, 0x1f ;  /* 0x0000001fff117424 */ /* 0x000fe200078e00ff */
[----:B------:R-:W-:-:S02]  /*1320*/  MOV R8, 0x1340 ;  /* 0x0000134000087802 */ /* 0x000fc40000000f00 */
[----:B------:R-:W-:Y:S05]  /*1330*/  CALL.REL.NOINC `($__internal_7_$__cuda_sm70_shflsync_bfly_p) ;  /* 0x0000054000007944 */ /* 0x000fea0003c00000 */
[----:B0-----:R-:W-:Y:S01]  /*1340*/  HFMA2.MMA R16, -RZ, RZ, 0, 2.384185791015625e-07 ;  /* 0x00000004ff107435 */ /* 0x001fe200000001ff */
[----:B-1----:R-:W-:Y:S01]  /*1350*/  FADD.FTZ R19, R19, R14 ;  /* 0x0000000e13137221 */ /* 0x002fe20000010000 */
[----:B------:R-:W-:Y:S01]  /*1360*/  MOV R17, 0x1f ;  /* 0x0000001f00117802 */ /* 0x000fe20000000f00 */
[----:B------:R-:W-:Y:S01]  /*1370*/  IMAD.MOV.U32 R14, RZ, RZ, -0x1 ;  /* 0xffffffffff0e7424 */ /* 0x000fe200078e00ff */
[----:B------:R-:W-:-:S02]  /*1380*/  MOV R8, 0x13a0 ;  /* 0x000013a000087802 */ /* 0x000fc40000000f00 */
[----:B------:R-:W-:Y:S05]  /*1390*/  CALL.REL.NOINC `($__internal_7_$__cuda_sm70_shflsync_bfly_p) ;  /* 0x000004e000007944 */ /* 0x000fea0003c00000 */
[----:B0-----:R-:W-:Y:S01]  /*13a0*/  HFMA2.MMA R16, -RZ, RZ, 0, 4.76837158203125e-07 ;  /* 0x00000008ff107435 */ /* 0x001fe200000001ff */
[----:B-1----:R-:W-:Y:S01]  /*13b0*/  FADD.FTZ R19, R19, R14 ;  /* 0x0000000e13137221 */ /* 0x002fe20000010000 */
[----:B------:R-:W-:-:S02]  /*13c0*/  MOV R17, 0x1f ;  /* 0x0000001f00117802 */ /* 0x000fc40000000f00 */
[----:B------:R-:W-:Y:S02]  /*13d0*/  MOV R14, 0xffffffff ;  /* 0xffffffff000e7802 */ /* 0x000fe40000000f00 */
[----:B------:R-:W-:Y:S02]  /*13e0*/  MOV R8, 0x1400 ;  /* 0x0000140000087802 */ /* 0x000fe40000000f00 */
[----:B------:R-:W-:Y:S05]  /*13f0*/  CALL.REL.NOINC `($__internal_7_$__cuda_sm70_shflsync_bfly_p) ;  /* 0x0000048000007944 */ /* 0x000fea0003c00000 */
[----:B-1----:R-:W-:Y:S01]  /*1400*/  FADD.FTZ R13, R19, R14 ;  /* 0x0000000e130d7221 */ /* 0x002fe20000010000 */
[----:B0-----:R-:W-:Y:S01]  /*1410*/  HFMA2.MMA R17, -RZ, RZ, 0, 1.847743988037109375e-06 ;  /* 0x0000001fff117435 */ /* 0x001fe200000001ff */
[----:B------:R-:W-:Y:S01]  /*1420*/  IMAD.MOV.U32 R16, RZ, RZ, 0x10 ;  /* 0x00000010ff107424 */ /* 0x000fe200078e00ff */
[----:B------:R-:W-:Y:S02]  /*1430*/  MOV R14, 0xffffffff ;  /* 0xffffffff000e7802 */ /* 0x000fe40000000f00 */
[----:B------:R-:W-:Y:S02]  /*1440*/  MOV R19, R13 ;  /* 0x0000000d00137202 */ /* 0x000fe40000000f00 */
[----:B------:R-:W-:Y:S02]  /*1450*/  MOV R8, 0x1470 ;  /* 0x0000147000087802 */ /* 0x000fe40000000f00 */
[----:B------:R-:W-:Y:S05]  /*1460*/  CALL.REL.NOINC `($__internal_7_$__cuda_sm70_shflsync_bfly_p) ;  /* 0x0000041000007944 */ /* 0x000fea0003c00000 */
[----:B0-----:R-:W-:Y:S01]  /*1470*/  HFMA2.MMA R16, -RZ, RZ, 0, 5.9604644775390625e-08 ;  /* 0x00000001ff107435 */ /* 0x001fe200000001ff */
[----:B-1----:R-:W-:Y:S01]  /*1480*/  IMAD.MOV.U32 R18, RZ, RZ, R14 ;  /* 0x000000ffff127224 */ /* 0x002fe200078e000e */
[----:B------:R-:W-:Y:S01]  /*1490*/  MOV R19, R11 ;  /* 0x0000000b00137202 */ /* 0x000fe20000000f00 */
[----:B------:R-:W-:Y:S01]  /*14a0*/  IMAD.MOV.U32 R14, RZ, RZ, -0x1 ;  /* 0xffffffffff0e7424 */ /* 0x000fe200078e00ff */
[----:B------:R-:W-:-:S02]  /*14b0*/  MOV R17, 0x1f ;  /* 0x0000001f00117802 */ /* 0x000fc40000000f00 */
[----:B------:R-:W-:Y:S02]  /*14c0*/  MOV R8, 0x14e0 ;  /* 0x000014e000087802 */ /* 0x000fe40000000f00 */
[----:B------:R-:W-:Y:S05]  /*14d0*/  CALL.REL.NOINC `($__internal_7_$__cuda_sm70_shflsync_bfly_p) ;  /* 0x000003a000007944 */ /* 0x000fea0003c00000 */
[----:B0-----:R-:W-:Y:S01]  /*14e0*/  HFMA2.MMA R16, -RZ, RZ, 0, 1.1920928955078125e-07 ;  /* 0x00000002ff107435 */ /* 0x001fe200000001ff */
[----:B-1----:R-:W-:Y:S01]  /*14f0*/  FADD.FTZ R19, R11, R14 ;  /* 0x0000000e0b137221 */ /* 0x002fe20000010000 */
[----:B------:R-:W-:Y:S02]  /*1500*/  MOV R17, 0x1f ;  /* 0x0000001f00117802 */ /* 0x000fe40000000f00 */
[----:B------:R-:W-:Y:S02]  /*1510*/  MOV R14, 0xffffffff ;  /* 0xffffffff000e7802 */ /* 0x000fe40000000f00 */
[----:B------:R-:W-:Y:S02]  /*1520*/  MOV R8, 0x1540 ;  /* 0x0000154000087802 */ /* 0x000fe40000000f00 */
[----:B------:R-:W-:Y:S05]  /*1530*/  CALL.REL.NOINC `($__internal_7_$__cuda_sm70_shflsync_bfly_p) ;  /* 0x0000034000007944 */ /* 0x000fea0003c00000 */
[----:B0-----:R-:W-:Y:S01]  /*1540*/  HFMA2.MMA R17, -RZ, RZ, 0, 1.847743988037109375e-06 ;  /* 0x0000001fff117435 */ /* 0x001fe200000001ff */
[----:B-1----:R-:W-:Y:S01]  /*1550*/  FADD.FTZ R19, R19, R14 ;  /* 0x0000000e13137221 */ /* 0x002fe20000010000 */
[----:B------:R-:W-:Y:S01]  /*1560*/  MOV R14, 0xffffffff ;  /* 0xffffffff000e7802 */ /* 0x000fe20000000f00 */
[----:B------:R-:W-:Y:S01]  /*1570*/  IMAD.MOV.U32 R16, RZ, RZ, 0x4 ;  /* 0x00000004ff107424 */ /* 0x000fe200078e00ff */
[----:B------:R-:W-:-:S02]  /*1580*/  MOV R8, 0x15a0 ;  /* 0x000015a000087802 */ /* 0x000fc40000000f00 */
[----:B------:R-:W-:Y:S05]  /*1590*/  CALL.REL.NOINC `($__internal_7_$__cuda_sm70_shflsync_bfly_p) ;  /* 0x000002e000007944 */ /* 0x000fea0003c00000 */
[----:B0-----:R-:W-:Y:S01]  /*15a0*/  HFMA2.MMA R16, -RZ, RZ, 0, 4.76837158203125e-07 ;  /* 0x00000008ff107435 */ /* 0x001fe200000001ff */
[----:B-1----:R-:W-:Y:S01]  /*15b0*/  FADD.FTZ R19, R19, R14 ;  /* 0x0000000e13137221 */ /* 0x002fe20000010000 */
[----:B------:R-:W-:Y:S01]  /*15c0*/  MOV R14, 0xffffffff ;  /* 0xffffffff000e7802 */ /* 0x000fe20000000f00 */
[----:B------:R-:W-:Y:S01]  /*15d0*/  IMAD.MOV.U32 R17, RZ, RZ, 0x1f ;  /* 0x0000001fff117424 */ /* 0x000fe200078e00ff */
[----:B------:R-:W-:-:S02]  /*15e0*/  MOV R8, 0x1600 ;  /* 0x0000160000087802 */ /* 0x000fc40000000f00 */
        /* <DEDUP_REMOVED lines=33> */
[----:B0-----:R-:W-:Y:S01]  /*1800*/  HFMA2.MMA R17, -RZ, RZ, 0, 1.847743988037109375e-06 ;  /* 0x0000001fff117435 */ /* 0x001fe200000001ff */
[----:B-1----:R-:W-:Y:S01]  /*1810*/  FADD.FTZ R19, R19, R14 ;  /* 0x0000000e13137221 */ /* 0x002fe20000010000 */
[----:B------:R-:W-:Y:S01]  /*1820*/  MOV R14, 0xffffffff ;  /* 0xffffffff000e7802 */ /* 0x000fe20000000f00 */
[----:B------:R-:W-:Y:S01]  /*1830*/  IMAD.MOV.U32 R16, RZ, RZ, 0x10 ;  /* 0x00000010ff107424 */ /* 0x000fe200078e00ff */
[----:B------:R-:W-:Y:S02]  /*1840*/  MOV R8, 0x1860 ;  /* 0x0000186000087802 */ /* 0x000fe40000000f00 */
[----:B------:R-:W-:Y:S05]  /*1850*/  CALL.REL.NOINC `($__internal_7_$__cuda_sm70_shflsync_bfly_p) ;  /* 0x0000002000007944 */ /* 0x000fea0003c00000 */
[----:B-1----:R-:W-:Y:S01]  /*1860*/  MOV R8, R14 ;  /* 0x0000000e00087202 */ /* 0x002fe20000000f00 */
[----:B0-----:R-:W-:Y:S05]  /*1870*/  BRA `(.L_x_109) ;  /* 0xfffff54000007947 */ /* 0x001fea000383ffff */
        .weak           $__internal_7_$__cuda_sm70_shflsync_bfly_p
        .type           $__internal_7_$__cuda_sm70_shflsync_bfly_p,@function
        .size           $__internal_7_$__cuda_sm70_shflsync_bfly_p,(.L_x_1770 - $__internal_7_$__cuda_sm70_shflsync_bfly_p)
$__internal_7_$__cuda_sm70_shflsync_bfly_p:
[----:B------:R-:W-:Y:S01]  /*1880*/  HFMA2.MMA R9, -RZ, RZ, 0, 0 ;  /* 0x00000000ff097435 */ /* 0x000fe200000001ff */
[----:B------:R-:W-:Y:S04]  /*1890*/  WARPSYNC R14 ;  /* 0x0000000e00007348 */ /* 0x000fe80003800000 */
[----:B------:R0:W1:Y:S01]  /*18a0*/  SHFL.BFLY PT, R14, R19, R16, R17 ;  /* 0x0c000010130e7389 */ /* 0x00006200000e0011 */
[----:B------:R-:W-:Y:S05]  /*18b0*/  RET.REL.NODEC R8 `(_ZN10layer_norm40ln_parallel_residual_bwd_finalize_kernelINS_22Kernel_traits_finalizeILj2048E13__nv_bfloat16S2_S2_S2_fjLb0ELj1024ELj4ENS_18Kernel_traits_baseILj2048ES2_S2_S2_S2_fjLj1024EEEEELb0EEEvNS_9BwdParamsE) ;  /* 0xffffe74008007950 */ /* 0x000fea0003c3ffff */
.L_x_110:
        /* <DEDUP_REMOVED lines=12> */
.L_x_1770:


//--------------------- .text._ZN10layer_norm31ln_parallel_residual_bwd_kernelINS_13Kernel_traitsI13__nv_bfloat16S2_S2_S2_fjLj2048ELj1ELj1ELj4ELj16ENS_18Kernel_traits_baseILj2048ES2_S2_S2_S2_fjLj128EEEEELb1ELb1ELb0EEEvNS_9BwdParamsE --------------------------
	.section	.text._ZN10layer_norm31ln_parallel_residual_bwd_kernelINS_13Kernel_traitsI13__nv_bfloat16S2_S2_S2_fjLj2048ELj1ELj1ELj4ELj16ENS_18Kernel_traits_baseILj2048ES2_S2_S2_S2_fjLj128EEEEELb1ELb1ELb0EEEvNS_9BwdParamsE,"ax",@progbits
	.sectioninfo	@"SHI_REGISTERS=127"
	.align	128
        .global         _ZN10layer_norm31ln_parallel_residual_bwd_kernelINS_13Kernel_traitsI13__nv_bfloat16S2_S2_S2_fjLj2048ELj1ELj1ELj4ELj16ENS_18Kernel_traits_baseILj2048ES2_S2_S2_S2_fjLj128EEEEELb1ELb1ELb0EEEvNS_9BwdParamsE
        .type           _ZN10layer_norm31ln_parallel_residual_bwd_kernelINS_13Kernel_traitsI13__nv_bfloat16S2_S2_S2_fjLj2048ELj1ELj1ELj4ELj16ENS_18Kernel_traits_baseILj2048ES2_S2_S2_S2_fjLj128EEEEELb1ELb1ELb0EEEvNS_9BwdParamsE,@function
        .size           _ZN10layer_norm31ln_parallel_residual_bwd_kernelINS_13Kernel_traitsI13__nv_bfloat16S2_S2_S2_fjLj2048ELj1ELj1ELj4ELj16ENS_18Kernel_traits_baseILj2048ES2_S2_S2_S2_fjLj128EEEEELb1ELb1ELb0EEEvNS_9BwdParamsE,(.L_x_1771 - _ZN10layer_norm31ln_parallel_residual_bwd_kernelINS_13Kernel_traitsI13__nv_bfloat16S2_S2_S2_fjLj2048ELj1ELj1ELj4ELj16ENS_18Kernel_traits_baseILj2048ES2_S2_S2_S2_fjLj128EEEEELb1ELb1ELb0EEEvNS_9BwdParamsE)
        .other          _ZN10layer_norm31ln_parallel_residual_bwd_kernelINS_13Kernel_traitsI13__nv_bfloat16S2_S2_S2_fjLj2048ELj1ELj1ELj4ELj16ENS_18Kernel_traits_baseILj2048ES2_S2_S2_S2_fjLj128EEEEELb1ELb1ELb0EEEvNS_9BwdParamsE,@"STO_CUDA_ENTRY STV_DEFAULT"
_ZN10layer_norm31ln_parallel_residual_bwd_kernelINS_13Kernel_traitsI13__nv_bfloat16S2_S2_S2_fjLj2048ELj1ELj1ELj4ELj16ENS_18Kernel_traits_baseILj2048ES2_S2_S2_S2_fjLj128EEEEELb1ELb1ELb0EEEvNS_9BwdParamsE:
.text._ZN10layer_norm31ln_parallel_residual_bwd_kernelINS_13Kernel_traitsI13__nv_bfloat16S2_S2_S2_fjLj2048ELj1ELj1ELj4ELj16ENS_18Kernel_traits_baseILj2048ES2_S2_S2_S2_fjLj128EEEEELb1ELb1ELb0EEEvNS_9BwdParamsE:
        /* <DEDUP_REMOVED lines=11> */
[----:B------:R-:W-:Y:S02]  /*00b0*/  @P0 IMAD.MOV.U32 R3, RZ, RZ, 0x10 ;  /* 0x00000010ff030424 */ /* 0x000fe400078e00ff */
[----:B------:R-:W-:Y:S02]  /*00c0*/  @P1 IMAD.MOV.U32 R5, RZ, RZ, 0x10 ;  /* 0x00000010ff051424 */ /* 0x000fe400078e00ff */
        /* <DEDUP_REMOVED lines=25> */
[----:B0-----:R-:W0:Y:S01]  /*0260*/  LDC.U8 R19, c[0x0][0x1f0] ;  /* 0x00007c00ff137b82 */ /* 0x001e220000000000 */
[--C-:B-----5:R-:W-:Y:S01]  /*0270*/  PRMT R18, RZ, 0x5410, R8.reuse ;  /* 0x00005410ff127816 */ /* 0x120fe20000000008 */
[----:B------:R-:W-:Y:S01]  /*0280*/  IMAD.MOV.U32 R25, RZ, RZ, RZ ;  /* 0x000000ffff197224 */ /* 0x000fe200078e00ff */
[----:B------:R-:W-:Y:S02]  /*0290*/  PRMT R17, RZ, 0x7610, R8 ;  /* 0x00007610ff117816 */ /* 0x000fe40000000008 */
[--C-:B------:R-:W-:Y:S02]  /*02a0*/  PRMT R16, RZ, 0x5410, R9.reuse ;  /* 0x00005410ff107816 */ /* 0x100fe40000000009 */
[----:B------:R-:W-:Y:S01]  /*02b0*/  PRMT R15, RZ, 0x7610, R9 ;  /* 0x00007610ff0f7816 */ /* 0x000fe20000000009 */
[----:B------:R-:W-:Y:S01]  /*02c0*/  IMAD.MOV.U32 R9, RZ, RZ, 0x1 ;  /* 0x00000001ff097424 */ /* 0x000fe200078e00ff */
        /* <DEDUP_REMOVED lines=11> */
[----:B0-----:R-:W-:Y:S02]  /*0380*/  PRMT R2, RZ, 0x7610, R23 ;  /* 0x00007610ff027816 */ /* 0x001fe40000000017 */
.L_x_122:
[----:B------:R-:W-:-:S04]  /*0390*/  IMAD.MOV.U32 R69, RZ, RZ, 0x4 ;  /* 0x00000004ff457424 */ /* 0x000fc800078e00ff */
[----:B------:R-:W-:-:S06]  /*03a0*/  IMAD.WIDE R70, R76, R69, c[0x0][0x1a0] ;  /* 0x000068004c467625 */ /* 0x000fcc00078e0245 */
[----:B------:R-:W2:Y:S01]  /*03b0*/  LDG.E R70, [R70.64] ;  /* 0x0000000446467981 */ /* 0x000ea2000c1e1900 */
[C---:B------:R-:W-:Y:S02]  /*03c0*/  IMAD R0, R76.reuse, c[0x0][0x168], RZ ;  /* 0x00005a004c007a24 */ /* 0x040fe400078e02ff */
[----:B------:R-:W-:-:S03]  /*03d0*/  IMAD.WIDE R68, R76, R69, c[0x0][0x1a8] ;  /* 0x00006a004c447625 */ /* 0x000fc600078e0245 */
[----:B------:R-:W-:Y:S01]  /*03e0*/  SHF.R.S32.HI R73, RZ, 0x1f, R0 ;  /* 0x0000001fff497819 */ /* 0x000fe20000011400 */
[----:B------:R-:W-:Y:S01]  /*03f0*/  BSSY B0, `(.L_x_112) ;  /* 0x000006b000007945 */ /* 0x000fe20003800000 */
[----:B------:R-:W-:Y:S01]  /*0400*/  ISETP.NE.AND P2, PT, R19, RZ, PT ;  /* 0x000000ff1300720c */ /* 0x000fe20003f45270 */
[----:B------:R-:W-:Y:S01]  /*0410*/  HFMA2.MMA R113, -RZ, RZ, 0, 0 ;  /* 0x00000000ff717435 */ /* 0x000fe200000001ff */
[----:B------:R-:W-:Y:S01]  /*0420*/  LEA.HI R0, R73, R0, RZ, 0x3 ;  /* 0x0000000049007211 */ /* 0x000fe200078f18ff */
[----:B------:R0:W5:Y:S01]  /*0430*/  LDG.E R78, [R68.64] ;  /* 0x00000004444e7981 */ /* 0x000162000c1e1900 */
[----:B------:R-:W-:Y:S01]  /*0440*/  LOP3.LUT R73, R77, 0x7f, RZ, 0xc0, !PT ;  /* 0x0000007f4d497812 */ /* 0x000fe200078ec0ff */
[----:B------:R-:W-:Y:S01]  /*0450*/  IMAD.MOV.U32 R95, RZ, RZ, RZ ;  /* 0x000000ffff5f7224 */ /* 0x000fe200078e00ff */
[----:B------:R-:W-:Y:S02]  /*0460*/  LOP3.LUT P4, RZ, R9, 0xff, RZ, 0xc0, !PT ;  /* 0x000000ff09ff7812 */ /* 0x000fe4000788c0ff */
[----:B------:R-:W-:-:S02]  /*0470*/  LEA.HI.SX32 R0, R0, R73, 0x1d ;  /* 0x0000004900007211 */ /* 0x000fc400078feaff */
[----:B0-----:R-:W-:-:S03]  /*0480*/  P2R R68, PR, RZ, 0x4 ;  /* 0x00000004ff447803 */ /* 0x001fc60000000000 */
[----:B------:R-:W-:Y:S01]  /*0490*/  IMAD.MOV.U32 R122, RZ, RZ, R0 ;  /* 0x000000ffff7a7224 */ /* 0x000fe200078e0000 */
[----:B--2---:R-:W-:Y:S01]  /*04a0*/  FSEL R94, R70, RZ, !P2 ;  /* 0x000000ff465e7208 */ /* 0x004fe20005000000 */
[----:B------:R-:W-:Y:S05]  /*04b0*/  @!P0 BRA `(.L_x_113) ;  /* 0x000005e000008947 */ /* 0x000fea0003800000 */
[----:B------:R-:W-:Y:S01]  /*04c0*/  LEA R68, P2, R0, c[0x0][0x188], 0x4 ;  /* 0x0000620000447a11 */ /* 0x000fe200078420ff */
[----:B------:R-:W-:-:S03]  /*04d0*/  IMAD.MOV.U32 R73, RZ, RZ, 0x10 ;  /* 0x00000010ff497424 */ /* 0x000fc600078e00ff */
[C---:B------:R-:W-:Y:S01]  /*04e0*/  LEA.HI.X R69, R0.reuse, c[0x0][0x18c], RZ, 0x4, P2 ;  /* 0x0000630000457a11 */ /* 0x040fe200010f24ff */
[----:B------:R-:W-:-:S05]  /*04f0*/  IMAD.WIDE.U32 R72, R0, R73, c[0x0][0x208] ;  /* 0x0000820000487625 */ /* 0x000fca00078e0049 */
[----:B------:R-:W2:Y:S04]  /*0500*/  LDG.E.128 R68, [R68.64] ;  /* 0x0000000444447981 */ /* 0x000ea8000c1e1d00 */
[----:B------:R-:W3:Y:S01]  /*0510*/  LDG.E.128 R72, [R72.64] ;  /* 0x0000000448487981 */ /* 0x000ee2000c1e1d00 */
[C---:B------:R-:W-:Y:S01]  /*0520*/  IMAD.SHL.U32 R80, R0.reuse, 0x8, RZ ;  /* 0x0000000800507824 */ /* 0x040fe200078e00ff */
[----:B------:R-:W-:Y:S02]  /*0530*/  SHF.L.U64.HI R81, R0, 0x3, RZ ;  /* 0x0000000300517819 */ /* 0x000fe400000102ff */
[----:B------:R-:W-:Y:S02]  /*0540*/  ISETP.NE.U32.AND P2, PT, RZ, c[0x0][0x250], PT ;  /* 0x00009400ff007a0c */ /* 0x000fe40003f45070 */
[----:B------:R-:W-:-:S02]  /*0550*/  IADD3 R116, P5, R80, c[0x0][0x190], RZ ;  /* 0x0000640050747a10 */ /* 0x000fc40007fbe0ff */
[----:B------:R-:W-:Y:S02]  /*0560*/  ISETP.NE.AND.EX P2, PT, RZ, c[0x0][0x254], PT, P2 ;  /* 0x00009500ff007a0c */ /* 0x000fe40003f45320 */
[----:B------:R-:W-:Y:S02]  /*0570*/  IADD3.X R117, R81, c[0x0][0x194], RZ, P5, !PT ;  /* 0x0000650051757a10 */ /* 0x000fe40002ffe4ff */
[----:B------:R-:W-:-:S04]  /*0580*/  ISETP.NE.U32.AND P3, PT, RZ, c[0x0][0x218], PT ;  /* 0x00008600ff007a0c */ /* 0x000fc80003f65070 */
[----:B------:R-:W5:Y:S01]  /*0590*/  LDG.E.64 R116, [R116.64] ;  /* 0x0000000474747981 */ /* 0x000f62000c1e1b00 */
[----:B------:R-:W-:-:S04]  /*05a0*/  ISETP.NE.AND.EX P3, PT, RZ, c[0x0][0x21c], PT, P3 ;  /* 0x00008700ff007a0c */ /* 0x000fc80003f65330 */
[----:B------:R-:W-:-:S04]  /*05b0*/  @P2 IADD3 R80, P5, R80, c[0x0][0x198], RZ ;  /* 0x0000660050502a10 */ /* 0x000fc80007fbe0ff */
[----:B------:R-:W-:-:S05]  /*05c0*/  @P2 IADD3.X R81, R81, c[0x0][0x19c], RZ, P5, !PT ;  /* 0x0000670051512a10 */ /* 0x000fca0002ffe4ff */
[C---:B------:R-:W-:Y:S01]  /*05d0*/  @P3 LEA R82, P5, R0.reuse, c[0x0][0x218], 0x4 ;  /* 0x0000860000523a11 */ /* 0x040fe200078a20ff */
[----:B------:R0:W5:Y:S03]  /*05e0*/  @P2 LDG.E.64 R120, [R80.64] ;  /* 0x0000000450782981 */ /* 0x000166000c1e1b00 */
[----:B------:R-:W-:-:S05]  /*05f0*/  @P3 LEA.HI.X R83, R0, c[0x0][0x21c], RZ, 0x4, P5 ;  /* 0x0000870000533a11 */ /* 0x000fca00028f24ff */
[----:B------:R2:W5:Y:S01]  /*0600*/  @P3 LDG.E.128 R52, [R82.64] ;  /* 0x0000000452343981 */ /* 0x000562000c1e1d00 */
[----:B------:R-:W-:Y:S02]  /*0610*/  IADD3 R122, R0, 0x80, RZ ;  /* 0x00000080007a7810 */ /* 0x000fe40007ffe0ff */
[----:B--2---:R-:W-:Y:S02]  /*0620*/  PRMT R83, RZ, 0x5410, R68 ;  /* 0x00005410ff537816 */ /* 0x004fe40000000044 */
[----:B------:R-:W-:-:S03]  /*0630*/  PRMT R87, RZ, 0x5410, R69 ;  /* 0x00005410ff577816 */ /* 0x000fc60000000045 */
[----:B------:R-:W-:Y:S01]  /*0640*/  FADD.FTZ R83, -R94, R83 ;  /* 0x000000535e537221 */ /* 0x000fe20000010100 */
[----:B------:R-:W-:Y:S02]  /*0650*/  PRMT R89, RZ, 0x7610, R69 ;  /* 0x00007610ff597816 */ /* 0x000fe40000000045 */
[----:B---3--:R-:W-:Y:S01]  /*0660*/  PRMT R91, RZ, 0x5410, R72 ;  /* 0x00005410ff5b7816 */ /* 0x008fe20000000048 */
[----:B-----5:R-:W-:Y:S01]  /*0670*/  FMUL.FTZ R93, R78, R83 ;  /* 0x000000534e5d7220 */ /* 0x020fe20000410000 */
[----:B------:R-:W-:Y:S01]  /*0680*/  PRMT R85, RZ, 0x7610, R68 ;  /* 0x00007610ff557816 */ /* 0x000fe20000000044 */
[----:B------:R-:W-:Y:S01]  /*0690*/  FADD.FTZ R87, -R94, R87 ;  /* 0x000000575e577221 */ /* 0x000fe20000010100 */
[--C-:B------:R-:W-:Y:S01]  /*06a0*/  PRMT R111, RZ, 0x5410, R70.reuse ;  /* 0x00005410ff6f7816 */ /* 0x100fe20000000046 */
[----:B------:R-:W-:Y:S01]  /*06b0*/  FADD.FTZ R40, R40, R91 ;  /* 0x0000005b28287221 */ /* 0x000fe20000010000 */
[----:B0-----:R-:W-:Y:S01]  /*06c0*/  PRMT R81, RZ, 0x7610, R70 ;  /* 0x00007610ff517816 */ /* 0x001fe20000000046 */
[----:B------:R-:W-:Y:S01]  /*06d0*/  FFMA.FTZ R24, R93, R91, R24 ;  /* 0x0000005b5d187223 */ /* 0x000fe20000010018 */
[----:B------:R-:W-:Y:S01]  /*06e0*/  PRMT R72, RZ, 0x7610, R72 ;  /* 0x00007610ff487816 */ /* 0x000fe20000000048 */
[----:B------:R-:W-:-:S02]  /*06f0*/  FADD.FTZ R83, -R94, R89 ;  /* 0x000000595e537221 */ /* 0x000fc40000010100 */
[----:B------:R-:W-:Y:S02]  /*0700*/  FADD.FTZ R85, -R94, R85 ;  /* 0x000000555e557221 */ /* 0x000fe40000010100 */
[----:B------:R-:W-:Y:S01]  /*0710*/  FMUL.FTZ R91, R18, R91 ;  /* 0x0000005b125b7220 */ /* 0x000fe20000410000 */
[----:B------:R-:W-:Y:S01]  /*0720*/  PRMT R95, RZ, 0x5410, R73 ;  /* 0x00005410ff5f7816 */ /* 0x000fe20000000049 */
[----:B------:R-:W-:Y:S02]  /*0730*/  FMUL.FTZ R89, R78, R87 ;  /* 0x000000574e597220 */ /* 0x000fe40000410000 */
[----:B------:R-:W-:Y:S02]  /*0740*/  FADD.FTZ R87, -R94, R111 ;  /* 0x0000006f5e577221 */ /* 0x000fe40000010100 */
[----:B------:R-:W-:Y:S02]  /*0750*/  FMUL.FTZ R88, R78, R83 ;  /* 0x000000534e587220 */ /* 0x000fe40000410000 */
[----:B------:R-:W-:-:S02]  /*0760*/  FADD.FTZ R111, -R94, R81 ;  /* 0x000000515e6f7221 */ /* 0x000fc40000010100 */
[----:B------:R-:W-:Y:S02]  /*0770*/  FMUL.FTZ R92, R78, R85 ;  /* 0x000000554e5c7220 */ /* 0x000fe40000410000 */
[----:B------:R-:W-:Y:S02]  /*0780*/  FMUL.FTZ R90, R17, R72 ;  /* 0x00000048115a7220 */ /* 0x000fe40000410000 */
[----:B------:R-:W-:Y:S02]  /*0790*/  FADD.FTZ R83, RZ, R91 ;  /* 0x0000005bff537221 */ /* 0x000fe40000010000 */
[----:B------:R-:W-:Y:S01]  /*07a0*/  FFMA.FTZ R81, R93, R91, RZ ;  /* 0x0000005b5d517223 */ /* 0x000fe200000100ff */
[----:B------:R-:W-:Y:S01]  /*07b0*/  PRMT R69, RZ, 0x5410, R71 ;  /* 0x00005410ff457816 */ /* 0x000fe20000000047 */
[----:B------:R-:W-:Y:S01]  /*07c0*/  FADD.FTZ R42, R42, R95 ;  /* 0x0000005f2a2a7221 */ /* 0x000fe20000010000 */
[----:B------:R-:W-:Y:S01]  /*07d0*/  PRMT R68, RZ, 0x7610, R73 ;  /* 0x00007610ff447816 */ /* 0x000fe20000000049 */
[----:B------:R-:W-:-:S02]  /*07e0*/  FFMA.FTZ R26, R89, R95, R26 ;  /* 0x0000005f591a7223 */ /* 0x000fc4000001001a */
[----:B------:R-:W-:Y:S02]  /*07f0*/  FMUL.FTZ R86, R16, R95 ;  /* 0x0000005f10567220 */ /* 0x000fe40000410000 */
[----:B------:R-:W-:Y:S02]  /*0800*/  FADD.FTZ R95, R83, R90 ;  /* 0x0000005a535f7221 */ /* 0x000fe40000010000 */
[----:B------:R-:W-:Y:S01]  /*0810*/  FFMA.FTZ R81, R92, R90, R81 ;  /* 0x0000005a5c517223 */ /* 0x000fe20000010051 */
[----:B------:R-:W-:Y:S01]  /*0820*/  PRMT R113, RZ, 0x5410, R74 ;  /* 0x00005410ff717816 */ /* 0x000fe2000000004a */
[----:B------:R-:W-:Y:S02]  /*0830*/  FMUL.FTZ R83, R78, R111 ;  /* 0x0000006f4e537220 */ /* 0x000fe40000410000 */
[----:B------:R-:W-:Y:S02]  /*0840*/  FADD.FTZ R43, R43, R68 ;  /* 0x000000442b2b7221 */ /* 0x000fe40000010000 */
[----:B------:R-:W-:-:S02]  /*0850*/  FFMA.FTZ R27, R88, R68, R27 ;  /* 0x00000044581b7223 */ /* 0x000fc4000001001b */
[----:B------:R-:W-:Y:S02]  /*0860*/  FMUL.FTZ R85, R15, R68 ;  /* 0x000000440f557220 */ /* 0x000fe40000410000 */
[----:B------:R-:W-:Y:S02]  /*0870*/  FADD.FTZ R111, -R94, R69 ;  /* 0x000000455e6f7221 */ /* 0x000fe40000010100 */
[----:B------:R-:W-:Y:S02]  /*0880*/  FADD.FTZ R68, R95, R86 ;  /* 0x000000565f447221 */ /* 0x000fe40000010000 */
[----:B------:R-:W-:Y:S01]  /*0890*/  FFMA.FTZ R69, R89, R86, R81 ;  /* 0x0000005659457223 */ /* 0x000fe20000010051 */
[----:B------:R-:W-:Y:S01]  /*08a0*/  PRMT R74, RZ, 0x7610, R74 ;  /* 0x00007610ff4a7816 */ /* 0x000fe2000000004a */
[----:B------:R-:W-:Y:S02]  /*08b0*/  FMUL.FTZ R87, R78, R87 ;  /* 0x000000574e577220 */ /* 0x000fe40000410000 */
[----:B------:R-:W-:-:S02]  /*08c0*/  FMUL.FTZ R84, R14, R113 ;  /* 0x000000710e547220 */ /* 0x000fc40000410000 */
[----:B------:R-:W-:Y:S02]  /*08d0*/  FADD.FTZ R95, R68, R85 ;  /* 0x00000055445f7221 */ /* 0x000fe40000010000 */
[----:B------:R-:W-:Y:S01]  /*08e0*/  FFMA.FTZ R69, R88, R85, R69 ;  /* 0x0000005558457223 */ /* 0x000fe20000010045 */
[----:B------:R-:W-:Y:S01]  /*08f0*/  PRMT R71, RZ, 0x7610, R71 ;  /* 0x00007610ff477816 */ /* 0x000fe20000000047 */
[----:B------:R-:W-:Y:S01]  /*0900*/  FMUL.FTZ R82, R13, R74 ;  /* 0x0000004a0d527220 */ /* 0x000fe20000410000 */
[----:B------:R-:W-:Y:S01]  /*0910*/  PRMT R73, RZ, 0x5410, R75 ;  /* 0x00005410ff497816 */ /* 0x000fe2000000004b */
[----:B------:R-:W-:Y:S02]  /*0920*/  FADD.FTZ R95, R95, R84 ;  /* 0x000000545f5f7221 */ /* 0x000fe40000010000 */
[----:B------:R-:W-:Y:S01]  /*0930*/  FFMA.FTZ R69, R87, R84, R69 ;  /* 0x0000005457457223 */ /* 0x000fe20000010045 */
[----:B------:R-:W-:Y:S01]  /*0940*/  PRMT R70, RZ, 0x7610, R75 ;  /* 0x00007610ff467816 */ /* 0x000fe2000000004b */
[----:B------:R-:W-:-:S02]  /*0950*/  FMUL.FTZ R81, R78, R111 ;  /* 0x0000006f4e517220 */ /* 0x000fc40000410000 */
[----:B------:R-:W-:Y:S02]  /*0960*/  FMUL.FTZ R80, R12, R73 ;  /* 0x000000490c507220 */ /* 0x000fe40000410000 */
[----:B------:R-:W-:Y:S02]  /*0970*/  FADD.FTZ R71, -R94, R71 ;  /* 0x000000475e477221 */ /* 0x000fe40000010100 */
[----:B------:R-:W-:Y:S02]  /*0980*/  FADD.FTZ R95, R95, R82 ;  /* 0x000000525f5f7221 */ /* 0x000fe40000010000 */
[----:B------:R-:W-:Y:S02]  /*0990*/  FFMA.FTZ R69, R83, R82, R69 ;  /* 0x0000005253457223 */ /* 0x000fe40000010045 */
[----:B------:R-:W-:Y:S02]  /*09a0*/  FMUL.FTZ R112, R78, R71 ;  /* 0x000000474e707220 */ /* 0x000fe40000410000 */
[----:B------:R-:W-:-:S02]  /*09b0*/  FADD.FTZ R68, R95, R80 ;  /* 0x000000505f447221 */ /* 0x000fc40000010000 */
[----:B------:R-:W-:Y:S02]  /*09c0*/  FMUL.FTZ R111, R11, R70 ;  /* 0x000000460b6f7220 */ /* 0x000fe40000410000 */
        /* <DEDUP_REMOVED lines=13> */
.L_x_113:
[----:B------:R-:W-:Y:S05]  /*0aa0*/  BSYNC B0 ;  /* 0x0000000000007941 */ /* 0x000fea0003800000 */
.L_x_112:
        /* <DEDUP_REMOVED lines=8> */
[----:B------:R-:W-:Y:S01]  /*0b30*/  ISETP.NE.U32.AND P2, PT, RZ, c[0x0][0x218], PT ;  /* 0x00008600ff007a0c */ /* 0x000fe20003f45070 */
[----:B------:R-:W-:Y:S01]  /*0b40*/  IMAD.SHL.U32 R96, R122, 0x8, RZ ;  /* 0x000000087a607824 */ /* 0x000fe200078e00ff */
[----:B------:R-:W-:Y:S02]  /*0b50*/  SHF.R.U32.HI R79, RZ, 0x1d, R122 ;  /* 0x0000001dff4f7819 */ /* 0x000fe4000001167a */
[----:B------:R-:W-:Y:S02]  /*0b60*/  ISETP.NE.AND.EX P2, PT, RZ, c[0x0][0x21c], PT, P2 ;  /* 0x00008700ff007a0c */ /* 0x000fe40003f45320 */
[----:B------:R-:W-:-:S04]  /*0b70*/  ISETP.NE.U32.AND P3, PT, RZ, c[0x0][0x250], PT ;  /* 0x00009400ff007a0c */ /* 0x000fc80003f65070 */
[----:B------:R-:W-:-:S07]  /*0b80*/  ISETP.NE.AND.EX P3, PT, RZ, c[0x0][0x254], PT, P3 ;  /* 0x00009500ff007a0c */ /* 0x000fce0003f65330 */
[----:B------:R-:W-:-:S04]  /*0b90*/  @P2 LEA R98, P5, R122, c[0x0][0x218], 0x4 ;  /* 0x000086007a622a11 */ /* 0x000fc800078a20ff */
[----:B------:R-:W-:Y:S02]  /*0ba0*/  @P2 LEA.HI.X R99, R122, c[0x0][0x21c], RZ, 0x4, P5 ;  /* 0x000087007a632a11 */ /* 0x000fe400028f24ff */
[----:B------:R-:W-:-:S03]  /*0bb0*/  IADD3 R114, P5, R96, c[0x0][0x190], RZ ;  /* 0x0000640060727a10 */ /* 0x000fc60007fbe0ff */
[----:B------:R0:W5:Y:S01]  /*0bc0*/  @P2 LDG.E.128 R20, [R98.64] ;  /* 0x0000000462142981 */ /* 0x000162000c1e1d00 */
[----:B------:R-:W-:Y:S02]  /*0bd0*/  IADD3.X R115, R79, c[0x0][0x194], RZ, P5, !PT ;  /* 0x000065004f737a10 */ /* 0x000fe40002ffe4ff */
[----:B------:R-:W-:-:S04]  /*0be0*/  @P3 IADD3 R96, P5, R96, c[0x0][0x198], RZ ;  /* 0x0000660060603a10 */ /* 0x000fc80007fbe0ff */
[----:B------:R-:W5:Y:S01]  /*0bf0*/  LDG.E.64 R114, [R114.64] ;  /* 0x0000000472727981 */ /* 0x000f62000c1e1b00 */
[----:B------:R-:W-:-:S05]  /*0c00*/  @P3 IADD3.X R97, R79, c[0x0][0x19c], RZ, P5, !PT ;  /* 0x000067004f613a10 */ /* 0x000fca0002ffe4ff */
[----:B------:R1:W5:Y:S01]  /*0c10*/  @P3 LDG.E.64 R118, [R96.64] ;  /* 0x0000000460763981 */ /* 0x000362000c1e1b00 */
[--C-:B--2---:R-:W-:Y:S02]  /*0c20*/  PRMT R79, RZ, 0x5410, R68.reuse ;  /* 0x00005410ff4f7816 */ /* 0x104fe40000000044 */
[----:B-1----:R-:W-:Y:S02]  /*0c30*/  PRMT R97, RZ, 0x7610, R68 ;  /* 0x00007610ff617816 */ /* 0x002fe40000000044 */
[----:B------:R-:W-:Y:S01]  /*0c40*/  PRMT R101, RZ, 0x5410, R69 ;  /* 0x00005410ff657816 */ /* 0x000fe20000000045 */
[C---:B------:R-:W-:Y:S02]  /*0c50*/  FADD.FTZ R79, -R94.reuse, R79 ;  /* 0x0000004f5e4f7221 */ /* 0x040fe40000010100 */
[----:B0-----:R-:W-:Y:S01]  /*0c60*/  FADD.FTZ R99, -R94, R97 ;  /* 0x000000615e637221 */ /* 0x001fe20000010100 */
[--C-:B---3--:R-:W-:Y:S01]  /*0c70*/  PRMT R97, RZ, 0x5410, R72.reuse ;  /* 0x00005410ff617816 */ /* 0x108fe20000000048 */
[----:B-----5:R-:W-:Y:S01]  /*0c80*/  FMUL.FTZ R79, R78, R79 ;  /* 0x0000004f4e4f7220 */ /* 0x020fe20000410000 */
[----:B------:R-:W-:Y:S01]  /*0c90*/  PRMT R69, RZ, 0x7610, R69 ;  /* 0x00007610ff457816 */ /* 0x000fe20000000045 */
[----:B------:R-:W-:Y:S01]  /*0ca0*/  FADD.FTZ R101, -R94, R101 ;  /* 0x000000655e657221 */ /* 0x000fe20000010100 */
[----:B------:R-:W-:Y:S01]  /*0cb0*/  PRMT R72, RZ, 0x7610, R72 ;  /* 0x00007610ff487816 */ /* 0x000fe20000000048 */
[-C--:B------:R-:W-:Y:S01]  /*0cc0*/  FMUL.FTZ R110, R10, R97.reuse ;  /* 0x000000610a6e7220 */ /* 0x080fe20000410000 */
[----:B------:R-:W-:Y:S01]  /*0cd0*/  PRMT R103, RZ, 0x5410, R70 ;  /* 0x00005410ff677816 */ /* 0x000fe20000000046 */
[----:B------:R-:W-:Y:S01]  /*0ce0*/  FADD.FTZ R32, R32, R97 ;  /* 0x0000006120207221 */ /* 0x000fe20000010000 */
[--C-:B------:R-:W-:Y:S01]  /*0cf0*/  PRMT R107, RZ, 0x5410, R71.reuse ;  /* 0x00005410ff6b7816 */ /* 0x100fe20000000047 */
        /* <DEDUP_REMOVED lines=8> */
[----:B------:R-:W-:Y:S02]  /*0d80*/  FADD.FTZ R70, R95, R110 ;  /* 0x0000006e5f467221 */ /* 0x000fe40000010000 */
[----:B------:R-:W-:Y:S01]  /*0d90*/  FFMA.FTZ R113, R79, R110, R113 ;  /* 0x0000006e4f717223 */ /* 0x000fe20000010071 */
[----:B------:R-:W-:Y:S01]  /*0da0*/  PRMT R73, RZ, 0x7610, R73 ;  /* 0x00007610ff497816 */ /* 0x000fe20000000049 */
[----:B------:R-:W-:Y:S02]  /*0db0*/  FADD.FTZ R103, -R94, R103 ;  /* 0x000000675e677221 */ /* 0x000fe40000010100 */
[----:B------:R-:W-:Y:S02]  /*0dc0*/  FADD.FTZ R34, R34, R100 ;  /* 0x0000006422227221 */ /* 0x000fe40000010000 */
[----:B------:R-:W-:-:S02]  /*0dd0*/  FMUL.FTZ R98, R78, R71 ;  /* 0x000000474e627220 */ /* 0x000fc40000410000 */
[-C--:B------:R-:W-:Y:S02]  /*0de0*/  FFMA.FTZ R62, R97, R100.reuse, R62 ;  /* 0x00000064613e7223 */ /* 0x080fe4000001003e */
[----:B------:R-:W-:Y:S02]  /*0df0*/  FMUL.FTZ R100, R7, R100 ;  /* 0x0000006407647220 */ /* 0x000fe40000410000 */
[----:B------:R-:W-:Y:S02]  /*0e00*/  FADD.FTZ R71, R70, R99 ;  /* 0x0000006346477221 */ /* 0x000fe40000010000 */
[----:B------:R-:W-:Y:S01]  /*0e10*/  FFMA.FTZ R113, R96, R99, R113 ;  /* 0x0000006360717223 */ /* 0x000fe20000010071 */
[----:B------:R-:W-:Y:S01]  /*0e20*/  PRMT R102, RZ, 0x5410, R74 ;  /* 0x00005410ff667816 */ /* 0x000fe2000000004a */
[----:B------:R-:W-:Y:S02]  /*0e30*/  FADD.FTZ R69, -R94, R105 ;  /* 0x000000695e457221 */ /* 0x000fe40000010100 */
[----:B------:R-:W-:-:S02]  /*0e40*/  FMUL.FTZ R103, R78, R103 ;  /* 0x000000674e677220 */ /* 0x000fc40000410000 */
[----:B------:R-:W-:Y:S02]  /*0e50*/  FMUL.FTZ R101, R6, R73 ;  /* 0x0000004906657220 */ /* 0x000fe40000410000 */
[----:B------:R-:W-:Y:S02]  /*0e60*/  FADD.FTZ R70, R71, R100 ;  /* 0x0000006447467221 */ /* 0x000fe40000010000 */
[----:B------:R-:W-:Y:S01]  /*0e70*/  FFMA.FTZ R113, R97, R100, R113 ;  /* 0x0000006461717223 */ /* 0x000fe20000010071 */
[----:B------:R-:W-:Y:S01]  /*0e80*/  PRMT R74, RZ, 0x7610, R74 ;  /* 0x00007610ff4a7816 */ /* 0x000fe2000000004a */
[----:B------:R-:W-:Y:S02]  /*0e90*/  FADD.FTZ R107, -R94, R107 ;  /* 0x0000006b5e6b7221 */ /* 0x000fe40000010100 */
[----:B------:R-:W-:Y:S02]  /*0ea0*/  FADD.FTZ R64, R64, R102 ;  /* 0x0000006640407221 */ /* 0x000fe40000010000 */
[----:B------:R-:W-:-:S02]  /*0eb0*/  FFMA.FTZ R48, R103, R102, R48 ;  /* 0x0000006667307223 */ /* 0x000fc40000010030 */
[----:B------:R-:W-:Y:S02]  /*0ec0*/  FMUL.FTZ R104, R78, R69 ;  /* 0x000000454e687220 */ /* 0x000fe40000410000 */
[----:B------:R-:W-:Y:S02]  /*0ed0*/  FMUL.FTZ R102, R5, R102 ;  /* 0x0000006605667220 */ /* 0x000fe40000410000 */
        /* <DEDUP_REMOVED lines=8> */
[----:B------:R-:W-:Y:S02]  /*0f60*/  FADD.FTZ R66, R66, R106 ;  /* 0x0000006a42427221 */ /* 0x000fe40000010000 */
[-C--:B------:R-:W-:Y:S02]  /*0f70*/  FFMA.FTZ R50, R107, R106.reuse, R50 ;  /* 0x0000006a6b327223 */ /* 0x080fe40000010032 */
[----:B------:R-:W-:Y:S02]  /*0f80*/  FADD.FTZ R109, -R94, R109 ;  /* 0x0000006d5e6d7221 */ /* 0x000fe40000010100 */
        /* <DEDUP_REMOVED lines=17> */
.L_x_115:
[----:B------:R-:W-:Y:S05]  /*10a0*/  BSYNC B0 ;  /* 0x0000000000007941 */ /* 0x000fea0003800000 */
.L_x_114:
[----:B------:R-:W-:Y:S02]  /*10b0*/  SHF.R.U32.HI R70, RZ, 0x5, R77 ;  /* 0x00000005ff467819 */ /* 0x000fe4000001164d */
[----:B------:R-:W-:Y:S02]  /*10c0*/  IADD3 R76, R76, c[0x0][0x160], RZ ;  /* 0x000058004c4c7a10 */ /* 0x000fe40007ffe0ff */
[----:B------:R-:W-:-:S02]  /*10d0*/  LOP3.LUT R122, R70, 0x7fffffc, RZ, 0xc0, !PT ;  /* 0x07fffffc467a7812 */ /* 0x000fc400078ec0ff */
[----:B------:R-:W-:Y:S02]  /*10e0*/  LOP3.LUT P3, RZ, R77, 0x1f, RZ, 0xc0, !PT ;  /* 0x0000001f4dff7812 */ /* 0x000fe4000786c0ff */
[----:B------:R-:W-:Y:S02]  /*10f0*/  ISETP.GE.AND P2, PT, R76, c[0x0][0x164], PT ;  /* 0x000059004c007a0c */ /* 0x000fe40003f46270 */
[----:B------:R-:W-:Y:S01]  /*1100*/  @!P4 IADD3 R122, R122, 0x4, RZ ;  /* 0x000000047a7ac810 */ /* 0x000fe20007ffe0ff */
[----:B------:R-:W-:Y:S08]  /*1110*/  BRA.DIV ~URZ, `(.L_x_116) ;  /* 0x000015727f007947 */ /* 0x000ff0000b800000 */
[----:B------:R0:W1:Y:S02]  /*1120*/  SHFL.DOWN PT, R94, R95, 0x10, 0x1f ;  /* 0x0a001f005f5e7f89 */ /* 0x00006400000e0000 */
.L_x_123:
        /* <DEDUP_REMOVED lines=13> */
[----:B0-----:R-:W0:Y:S01]  /*1200*/  SHFL.DOWN PT, R95, R74, 0x2, 0x1f ;  /* 0x08401f004a5f7f89 */ /* 0x001e2200000e0000 */
[----:B-1----:R-:W-:-:S05]  /*1210*/  FADD.FTZ R94, R72, R73 ;  /* 0x00000049485e7221 */ /* 0x002fca0000010000 */
[----:B------:R1:W2:Y:S01]  /*1220*/  SHFL.DOWN PT, R75, R94, 0x1, 0x1f ;  /* 0x08201f005e4b7f89 */ /* 0x0002a200000e0000 */
[----:B0-----:R-:W-:-:S05]  /*1230*/  FADD.FTZ R95, R74, R95 ;  /* 0x0000005f4a5f7221 */ /* 0x001fca0000010000 */
[----:B------:R1:W0:Y:S02]  /*1240*/  SHFL.DOWN PT, R68, R95, 0x1, 0x1f ;  /* 0x08201f005f447f89 */ /* 0x00022400000e0000 */
.L_x_124:
[----:B------:R-:W-:Y:S01]  /*1250*/  @!P3 LOP3.LUT R69, R70, 0x3, RZ, 0xc0, !PT ;  /* 0x000000034645b812 */ /* 0x000fe200078ec0ff */
[----:B-12---:R-:W-:Y:S01]  /*1260*/  FADD.FTZ R94, R75, R94 ;  /* 0x0000005e4b5e7221 */ /* 0x006fe20000010000 */
[----:B------:R-:W-:Y:S01]  /*1270*/  WARPSYNC 0xffffffff ;  /* 0xffffffff00007948 */ /* 0x000fe20003800000 */
[----:B0-----:R-:W-:Y:S01]  /*1280*/  FADD.FTZ R95, R68, R95 ;  /* 0x0000005f445f7221 */ /* 0x001fe20000010000 */
[----:B------:R-:W-:Y:S01]  /*1290*/  BSSY B0, `(.L_x_118) ;  /* 0x000009a000007945 */ /* 0x000fe20003800000 */
[----:B------:R-:W-:-:S05]  /*12a0*/  @!P3 IMAD.IADD R113, R122, 0x1, R69 ;  /* 0x000000017a71b824 */ /* 0x000fca00078e0245 */
[----:B------:R-:W-:Y:S04]  /*12b0*/  @!P3 STS.64 [R113.X8+0x2000], R94 ;  /* 0x0020005e7100b388 */ /* 0x000fe80000008a00 */
[----:B------:R-:W-:Y:S06]  /*12c0*/  BAR.SYNC.DEFER_BLOCKING 0x0 ;  /* 0x0000000000007b1d */ /* 0x000fec0000010000 */
[----:B------:R-:W0:Y:S04]  /*12d0*/  LDS.128 R68, [R122.X8+0x2000] ;  /* 0x002000007a447984 */ /* 0x000e280000008c00 */
[----:B------:R-:W1:Y:S01]  /*12e0*/  LDS.128 R72, [R122.X8+0x2010] ;  /* 0x002010007a487984 */ /* 0x000e620000008c00 */
[----:B0-----:R-:W-:-:S02]  /*12f0*/  FADD.FTZ R123, RZ, R68 ;  /* 0x00000044ff7b7221 */ /* 0x001fc40000010000 */
[----:B------:R-:W-:Y:S02]  /*1300*/  FADD.FTZ R68, RZ, R69 ;  /* 0x00000045ff447221 */ /* 0x000fe40000010000 */
[----:B------:R-:W-:Y:S02]  /*1310*/  FADD.FTZ R123, R70, R123 ;  /* 0x0000007b467b7221 */ /* 0x000fe40000010000 */
[----:B------:R-:W-:Y:S02]  /*1320*/  FADD.FTZ R68, R71, R68 ;  /* 0x0000004447447221 */ /* 0x000fe40000010000 */
[----:B-1----:R-:W-:Y:S02]  /*1330*/  FADD.FTZ R123, R123, R72 ;  /* 0x000000487b7b7221 */ /* 0x002fe40000010000 */
[----:B------:R-:W-:Y:S02]  /*1340*/  FADD.FTZ R68, R68, R73 ;  /* 0x0000004944447221 */ /* 0x000fe40000010000 */
[----:B------:R-:W-:-:S02]  /*1350*/  FADD.FTZ R74, R74, R123 ;  /* 0x0000007b4a4a7221 */ /* 0x000fc40000010000 */
[----:B------:R-:W-:Y:S02]  /*1360*/  FADD.FTZ R68, R75, R68 ;  /* 0x000000444b447221 */ /* 0x000fe40000010000 */
[----:B------:R-:W-:Y:S02]  /*1370*/  FMUL.FTZ R95, R74, c[0x0][0x1e0] ;  /* 0x000078004a5f7a20 */ /* 0x000fe40000410000 */
[----:B------:R-:W-:Y:S01]  /*1380*/  FMUL.FTZ R94, R68, c[0x0][0x1e0] ;  /* 0x00007800445e7a20 */ /* 0x000fe20000410000 */
[----:B------:R-:W-:Y:S05]  /*1390*/  @!P0 BRA `(.L_x_119) ;  /* 0x0000089000008947 */ /* 0x000fea0003800000 */
[----:B------:R-:W-:Y:S02]  /*13a0*/  ISETP.NE.AND P4, PT, R19, RZ, PT ;  /* 0x000000ff1300720c */ /* 0x000fe40003f85270 */
[----:B------:R-:W-:Y:S02]  /*13b0*/  ISETP.NE.U32.AND P3, PT, RZ, c[0x0][0x218], PT ;  /* 0x00008600ff007a0c */ /* 0x000fe40003f65070 */
[----:B------:R-:W-:Y:S02]  /*13c0*/  FSEL R69, R95, RZ, !P4 ;  /* 0x000000ff5f457208 */ /* 0x000fe40006000000 */
[----:B------:R-:W-:-:S02]  /*13d0*/  ISETP.NE.AND.EX P3, PT, RZ, c[0x0][0x21c], PT, P3 ;  /* 0x00008700ff007a0c */ /* 0x000fc40003f65330 */
[----:B------:R-:W-:Y:S01]  /*13e0*/  ISETP.NE.U32.AND P5, PT, RZ, c[0x0][0x258], PT ;  /* 0x00009600ff007a0c */ /* 0x000fe20003fa5070 */
[-CC-:B------:R-:W-:Y:S02]  /*13f0*/  FFMA.FTZ R68, R93, R94.reuse, R69.reuse ;  /* 0x0000005e5d447223 */ /* 0x180fe40000010045 */
[----:B------:R-:W-:Y:S01]  /*1400*/  FFMA.FTZ R124, R112, R94, R69 ;  /* 0x0000005e707c7223 */ /* 0x000fe20000010045 */
[----:B------:R-:W-:Y:S01]  /*1410*/  ISETP.NE.AND.EX P5, PT, RZ, c[0x0][0x25c], PT, P5 ;  /* 0x00009700ff007a0c */ /* 0x000fe20003fa5350 */
[----:B------:R-:W-:-:S04]  /*1420*/  FADD.FTZ R71, R91, -R68 ;  /* 0x800000445b477221 */ /* 0x000fc80000010000 */
[----:B-----5:R-:W-:Y:S02]  /*1430*/  FMUL.FTZ R70, R78, R71 ;  /* 0x000000474e467220 */ /* 0x020fe40000410000 */
[----:B------:R-:W-:-:S05]  /*1440*/  @P3 PRMT R71, RZ, 0x5410, R52 ;  /* 0x00005410ff473816 */ /* 0x000fca0000000034 */
[----:B------:R-:W-:Y:S02]  /*1450*/  @P3 FADD.FTZ R70, R70, R71 ;  /* 0x0000004746463221 */ /* 0x000fe40000010000 */
[----:B------:R-:W-:-:S03]  /*1460*/  FFMA.FTZ R71, R92, R94, R69 ;  /* 0x0000005e5c477223 */ /* 0x000fc60000010045 */
[----:B------:R-:W-:Y:S01]  /*1470*/  @P5 F2FP.BF16.PACK_AB R68, RZ, R70 ;  /* 0x00000046ff44523e */ /* 0x000fe200000010ff */
[----:B------:R-:W-:Y:S02]  /*1480*/  FADD.FTZ R71, R90, -R71 ;  /* 0x800000475a477221 */ /* 0x000fe40000010000 */
[----:B------:R-:W-:Y:S01]  /*1490*/  FMUL.FTZ R70, R70, c[0x0][0x1e8] ;  /* 0x00007a0046467a20 */ /* 0x000fe20000410000 */
[----:B------:R-:W-:Y:S01]  /*14a0*/  @P5 PRMT R56, R68, 0x7610, R56 ;  /* 0x0000761044385816 */ /* 0x000fe20000000038 */
[----:B------:R-:W-:Y:S01]  /*14b0*/  FMUL.FTZ R72, R78, R71 ;  /* 0x000000474e487220 */ /* 0x000fe20000410000 */
[----:B------:R-:W-:Y:S01]  /*14c0*/  @P3 PRMT R71, RZ, 0x7610, R52 ;  /* 0x00007610ff473816 */ /* 0x000fe20000000034 */
[----:B------:R-:W-:-:S04]  /*14d0*/  IMAD.MOV.U32 R68, RZ, RZ, R116 ;  /* 0x000000ffff447224 */ /* 0x000fc800078e0074 */
[----:B------:R-:W-:Y:S01]  /*14e0*/  @P3 FADD.FTZ R72, R72, R71 ;  /* 0x0000004748483221 */ /* 0x000fe20000010000 */
[----:B------:R-:W-:Y:S01]  /*14f0*/  LOP3.LUT P4, RZ, R68, 0xff, RZ, 0xc0, !PT ;  /* 0x000000ff44ff7812 */ /* 0x000fe2000788c0ff */
[-CC-:B------:R-:W-:Y:S02]  /*1500*/  FFMA.FTZ R71, R89, R94.reuse, R69.reuse ;  /* 0x0000005e59477223 */ /* 0x180fe40000010045 */
[----:B------:R-:W-:Y:S02]  /*1510*/  FFMA.FTZ R68, R88, R94, R69 ;  /* 0x0000005e58447223 */ /* 0x000fe40000010045 */
[----:B------:R-:W-:Y:S02]  /*1520*/  FADD.FTZ R71, R86, -R71 ;  /* 0x8000004756477221 */ /* 0x000fe40000010000 */
[----:B------:R-:W-:Y:S01]  /*1530*/  FADD.FTZ R73, R85, -R68 ;  /* 0x8000004455497221 */ /* 0x000fe20000010000 */
[--C-:B------:R-:W-:Y:S01]  /*1540*/  @P3 PRMT R68, RZ, 0x5410, R53.reuse ;  /* 0x00005410ff443816 */ /* 0x100fe20000000035 */
[C---:B------:R-:W-:Y:S01]  /*1550*/  FMUL.FTZ R75, R78.reuse, R71 ;  /* 0x000000474e4b7220 */ /* 0x040fe20000410000 */
[----:B------:R-:W-:Y:S01]  /*1560*/  @P3 PRMT R71, RZ, 0x7610, R53 ;  /* 0x00007610ff473816 */ /* 0x000fe20000000035 */
[----:B------:R-:W-:-:S02]  /*1570*/  FMUL.FTZ R74, R78, R73 ;  /* 0x000000494e4a7220 */ /* 0x000fc40000410000 */
[-C--:B------:R-:W-:Y:S02]  /*1580*/  FFMA.FTZ R73, R83, R94.reuse, R69 ;  /* 0x0000005e53497223 */ /* 0x080fe40000010045 */
[----:B------:R-:W-:Y:S02]  /*1590*/  @P3 FADD.FTZ R74, R74, R71 ;  /* 0x000000474a4a3221 */ /* 0x000fe40000010000 */
[----:B------:R-:W-:Y:S02]  /*15a0*/  FFMA.FTZ R71, R87, R94, R69 ;  /* 0x0000005e57477223 */ /* 0x000fe40000010045 */
[----:B------:R-:W-:Y:S02]  /*15b0*/  FADD.FTZ R73, R82, -R73 ;  /* 0x8000004952497221 */ /* 0x000fe40000010000 */
[----:B------:R-:W-:Y:S02]  /*15c0*/  FADD.FTZ R71, R84, -R71 ;  /* 0x8000004754477221 */ /* 0x000fe40000010000 */
[----:B------:R-:W-:-:S02]  /*15d0*/  @P3 FADD.FTZ R75, R75, R68 ;  /* 0x000000444b4b3221 */ /* 0x000fc40000010000 */
[C---:B------:R-:W-:Y:S01]  /*15e0*/  FMUL.FTZ R122, R78.reuse, R71 ;  /* 0x000000474e7a7220 */ /* 0x040fe20000410000 */
[----:B------:R-:W-:Y:S01]  /*15f0*/  @P3 PRMT R71, RZ, 0x5410, R54 ;  /* 0x00005410ff473816 */ /* 0x000fe20000000036 */
[----:B------:R-:W-:Y:S02]  /*1600*/  FMUL.FTZ R68, R78, R73 ;  /* 0x000000494e447220 */ /* 0x000fe40000410000 */
[----:B------:R-:W-:Y:S01]  /*1610*/  FADD.FTZ R73, R111, -R124 ;  /* 0x8000007c6f497221 */ /* 0x000fe20000010000 */
[----:B------:R-:W-:Y:S01]  /*1620*/  @P3 PRMT R124, RZ, 0x5410, R55 ;  /* 0x00005410ff7c3816 */ /* 0x000fe20000000037 */
[----:B------:R-:W-:Y:S01]  /*1630*/  @P3 FADD.FTZ R122, R122, R71 ;  /* 0x000000477a7a3221 */ /* 0x000fe20000010000 */
[----:B------:R-:W-:-:S05]  /*1640*/  @P3 PRMT R71, RZ, 0x7610, R54 ;  /* 0x00007610ff473816 */ /* 0x000fca0000000036 */
[----:B------:R-:W-:Y:S02]  /*1650*/  @P3 FADD.FTZ R68, R68, R71 ;  /* 0x0000004744443221 */ /* 0x000fe40000010000 */
[----:B------:R-:W-:Y:S02]  /*1660*/  FFMA.FTZ R71, R81, R94, R69 ;  /* 0x0000005e51477223 */ /* 0x000fe40000010045 */
[----:B------:R-:W-:Y:S02]  /*1670*/  FMUL.FTZ R123, R68, c[0x0][0x1e8] ;  /* 0x00007a00447b7a20 */ /* 0x000fe40000410000 */
[----:B------:R-:W-:-:S04]  /*1680*/  FADD.FTZ R71, R80, -R71 ;  /* 0x8000004750477221 */ /* 0x000fc80000010000 */
[C---:B------:R-:W-:Y:S02]  /*1690*/  FMUL.FTZ R69, R78.reuse, R71 ;  /* 0x000000474e457220 */ /* 0x040fe40000410000 */
[----:B------:R-:W-:Y:S02]  /*16a0*/  FMUL.FTZ R71, R78, R73 ;  /* 0x000000494e477220 */ /* 0x000fe40000410000 */
[----:B------:R-:W-:Y:S01]  /*16b0*/  @P3 FADD.FTZ R69, R69, R124 ;  /* 0x0000007c45453221 */ /* 0x000fe20000010000 */
[----:B------:R-:W-:-:S03]  /*16c0*/  @P3 PRMT R124, RZ, 0x7610, R55 ;  /* 0x00007610ff7c3816 */ /* 0x000fc60000000037 */
[----:B------:R-:W-:Y:S02]  /*16d0*/  FMUL.FTZ R113, R69, c[0x0][0x1e8] ;  /* 0x00007a0045717a20 */ /* 0x000fe40000410000 */
[----:B------:R-:W-:Y:S01]  /*16e0*/  @P3 FADD.FTZ R71, R71, R124 ;  /* 0x0000007c47473221 */ /* 0x000fe20000010000 */
[----:B------:R-:W-:Y:S02]  /*16f0*/  ISETP.NE.U32.AND P3, PT, RZ, c[0x0][0x250], PT ;  /* 0x00009400ff007a0c */ /* 0x000fe40003f65070 */
[----:B------:R-:W-:Y:S02]  /*1700*/  FSEL R124, R70, RZ, P4 ;  /* 0x000000ff467c7208 */ /* 0x000fe40002000000 */
[----:B------:R-:W-:Y:S02]  /*1710*/  ISETP.NE.AND.EX P3, PT, RZ, c[0x0][0x254], PT, P3 ;  /* 0x00009500ff007a0c */ /* 0x000fe40003f65330 */
[----:B------:R-:W-:-:S11]  /*1720*/  LOP3.LUT P4, RZ, R116, 0xff0000, RZ, 0xc0, !PT ;  /* 0x00ff000074ff7812 */ /* 0x000fd6000788c0ff */
[----:B------:R-:W-:-:S04]  /*1730*/  @P3 MOV R73, R120 ;  /* 0x0000007800493202 */ /* 0x000fc80000000f00 */
[----:B------:R-:W-:-:S04]  /*1740*/  @P3 LOP3.LUT P6, RZ, R73, 0xff, RZ, 0xc0, !PT ;  /* 0x000000ff49ff3812 */ /* 0x000fc800078cc0ff */
[----:B------:R-:W-:Y:S02]  /*1750*/  @P3 FSEL R73, R70, RZ, P6 ;  /* 0x000000ff46493208 */ /* 0x000fe40003000000 */
[----:B------:R-:W-:Y:S02]  /*1760*/  @P3 LOP3.LUT P6, RZ, R120, 0xff00, RZ, 0xc0, !PT ;  /* 0x0000ff0078ff3812 */ /* 0x000fe400078cc0ff */
[----:B------:R-:W-:-:S04]  /*1770*/  @P3 F2FP.BF16.PACK_AB R73, RZ, R73 ;  /* 0x00000049ff49323e */ /* 0x000fc800000010ff */
[----:B------:R-:W-:Y:S02]  /*1780*/  @P3 PRMT R36, R73, 0x7610, R36 ;  /* 0x0000761049243816 */ /* 0x000fe40000000024 */
[----:B------:R-:W-:Y:S01]  /*1790*/  @P5 F2FP.BF16.PACK_AB R73, RZ, R72 ;  /* 0x00000048ff49523e */ /* 0x000fe200000010ff */
[----:B------:R-:W-:-:S03]  /*17a0*/  FMUL.FTZ R72, R72, c[0x0][0x1e8] ;  /* 0x00007a0048487a20 */ /* 0x000fc60000410000 */
[----:B------:R-:W-:Y:S02]  /*17b0*/  @P5 PRMT R56, R56, 0x5410, R73 ;  /* 0x0000541038385816 */ /* 0x000fe40000000049 */
[----:B------:R-:W-:Y:S02]  /*17c0*/  @P3 FSEL R73, R72, RZ, P6 ;  /* 0x000000ff48493208 */ /* 0x000fe40003000000 */
[----:B------:R-:W-:Y:S02]  /*17d0*/  @P3 LOP3.LUT P6, RZ, R120, 0xff0000, RZ, 0xc0, !PT ;  /* 0x00ff000078ff3812 */ /* 0x000fe400078cc0ff */
[----:B------:R-:W-:-:S04]  /*17e0*/  @P3 F2FP.BF16.PACK_AB R73, RZ, R73 ;  /* 0x00000049ff49323e */ /* 0x000fc800000010ff */
[----:B------:R-:W-:Y:S02]  /*17f0*/  @P3 PRMT R36, R36, 0x5410, R73 ;  /* 0x0000541024243816 */ /* 0x000fe40000000049 */
[----:B------:R-:W-:Y:S01]  /*1800*/  @P5 F2FP.BF16.PACK_AB R73, RZ, R75 ;  /* 0x0000004bff49523e */ /* 0x000fe200000010ff */
[----:B------:R-:W-:-:S03]  /*1810*/  FMUL.FTZ R75, R75, c[0x0][0x1e8] ;  /* 0x00007a004b4b7a20 */ /* 0x000fc60000410000 */
[----:B------:R-:W-:Y:S02]  /*1820*/  @P5 PRMT R57, R73, 0x7610, R57 ;  /* 0x0000761049395816 */ /* 0x000fe40000000039 */
[C---:B------:R-:W-:Y:S02]  /*1830*/  @P3 FSEL R73, R75.reuse, RZ, P6 ;  /* 0x000000ff4b493208 */ /* 0x040fe40003000000 */
[----:B------:R-:W-:Y:S02]  /*1840*/  @P3 LOP3.LUT P6, RZ, R120, 0xff000000, RZ, 0xc0, !PT ;  /* 0xff00000078ff3812 */ /* 0x000fe400078cc0ff */
[----:B------:R-:W-:Y:S02]  /*1850*/  @P3 F2FP.BF16.PACK_AB R73, RZ, R73 ;  /* 0x00000049ff49323e */ /* 0x000fe400000010ff */
[----:B------:R-:W-:Y:S02]  /*1860*/  FSEL R75, R75, RZ, P4 ;  /* 0x000000ff4b4b7208 */ /* 0x000fe40002000000 */
[----:B------:R-:W-:-:S02]  /*1870*/  @P3 PRMT R37, R73, 0x7610, R37 ;  /* 0x0000761049253816 */ /* 0x000fc40000000025 */
[----:B------:R-:W-:Y:S01]  /*1880*/  @P5 F2FP.BF16.PACK_AB R73, RZ, R74 ;  /* 0x0000004aff49523e */ /* 0x000fe200000010ff */
[----:B------:R-:W-:Y:S01]  /*1890*/  FMUL.FTZ R74, R74, c[0x0][0x1e8] ;  /* 0x00007a004a4a7a20 */ /* 0x000fe20000410000 */
[----:B------:R-:W-:Y:S02]  /*18a0*/  LOP3.LUT P4, RZ, R117, 0xff, RZ, 0xc0, !PT ;  /* 0x000000ff75ff7812 */ /* 0x000fe4000788c0ff */
        /* <DEDUP_REMOVED lines=13> */
[----:B------:R-:W-:Y:S02]  /*1980*/  @P5 F2FP.BF16.PACK_AB R73, RZ, R68 ;  /* 0x00000044ff49523e */ /* 0x000fe400000010ff */
[----:B------:R-:W-:Y:S02]  /*1990*/  @P3 FSEL R68, R123, RZ, P6 ;  /* 0x000000ff7b443208 */ /* 0x000fe40003000000 */
[----:B------:R-:W-:Y:S02]  /*19a0*/  @P3 LOP3.LUT P6, RZ, R121, 0xff0000, RZ, 0xc0, !PT ;  /* 0x00ff000079ff3812 */ /* 0x000fe400078cc0ff */
[----:B------:R-:W-:Y:S02]  /*19b0*/  @P3 F2FP.BF16.PACK_AB R68, RZ, R68 ;  /* 0x00000044ff44323e */ /* 0x000fe400000010ff */
[----:B------:R-:W-:Y:S01]  /*19c0*/  @P5 PRMT R58, R58, 0x5410, R73 ;  /* 0x000054103a3a5816 */ /* 0x000fe20000000049 */
[----:B------:R-:W-:Y:S01]  /*19d0*/  IMAD.MOV.U32 R73, RZ, RZ, 0x10 ;  /* 0x00000010ff497424 */ /* 0x000fe200078e00ff */
[----:B------:R-:W-:-:S02]  /*19e0*/  @P3 PRMT R38, R38, 0x5410, R68 ;  /* 0x0000541026263816 */ /* 0x000fc40000000044 */
[----:B------:R-:W-:Y:S02]  /*19f0*/  @P5 F2FP.BF16.PACK_AB R68, RZ, R69 ;  /* 0x00000045ff44523e */ /* 0x000fe400000010ff */
[----:B------:R-:W-:Y:S02]  /*1a00*/  LOP3.LUT P4, RZ, R117, 0xff00, RZ, 0xc0, !PT ;  /* 0x0000ff0075ff7812 */ /* 0x000fe4000788c0ff */
[----:B------:R-:W-:Y:S02]  /*1a10*/  @P5 PRMT R59, R68, 0x7610, R59 ;  /* 0x00007610443b5816 */ /* 0x000fe4000000003b */
[----:B------:R-:W-:Y:S02]  /*1a20*/  @P3 FSEL R68, R113, RZ, P6 ;  /* 0x000000ff71443208 */ /* 0x000fe40003000000 */
[----:B------:R-:W-:Y:S02]  /*1a30*/  FSEL R123, R123, RZ, P4 ;  /* 0x000000ff7b7b7208 */ /* 0x000fe40002000000 */
[----:B------:R-:W-:-:S02]  /*1a40*/  @P3 F2FP.BF16.PACK_AB R68, RZ, R68 ;  /* 0x00000044ff44323e */ /* 0x000fc400000010ff */
[----:B------:R-:W-:Y:S02]  /*1a50*/  LOP3.LUT P4, RZ, R116, 0xff000000, RZ, 0xc0, !PT ;  /* 0xff00000074ff7812 */ /* 0x000fe4000788c0ff */
[----:B------:R-:W-:Y:S02]  /*1a60*/  @P3 PRMT R39, R68, 0x7610, R39 ;  /* 0x0000761044273816 */ /* 0x000fe40000000027 */
[----:B------:R-:W-:Y:S02]  /*1a70*/  @P5 F2FP.BF16.PACK_AB R68, RZ, R71 ;  /* 0x00000047ff44523e */ /* 0x000fe400000010ff */
[----:B------:R-:W-:Y:S02]  /*1a80*/  FSEL R74, R74, RZ, P4 ;  /* 0x000000ff4a4a7208 */ /* 0x000fe40002000000 */
[----:B------:R-:W-:Y:S02]  /*1a90*/  @P5 PRMT R59, R59, 0x5410, R68 ;  /* 0x000054103b3b5816 */ /* 0x000fe40000000044 */
[----:B------:R-:W-:-:S02]  /*1aa0*/  ISETP.NE.U32.AND P5, PT, RZ, c[0x0][0x258], PT ;  /* 0x00009600ff007a0c */ /* 0x000fc40003fa5070 */
[----:B------:R-:W-:Y:S02]  /*1ab0*/  LOP3.LUT P4, RZ, R116, 0xff00, RZ, 0xc0, !PT ;  /* 0x0000ff0074ff7812 */ /* 0x000fe4000788c0ff */
[----:B------:R-:W-:Y:S02]  /*1ac0*/  ISETP.NE.AND.EX P5, PT, RZ, c[0x0][0x25c], PT, P5 ;  /* 0x00009700ff007a0c */ /* 0x000fe40003fa5350 */
[----:B------:R-:W-:-:S11]  /*1ad0*/  F2FP.BF16.PACK_AB R70, R123, R70 ;  /* 0x000000467b46723e */ /* 0x000fd600000010ff */
[----:B------:R-:W-:-:S05]  /*1ae0*/  @P5 IMAD.WIDE.U32 R68, R0, R73, c[0x0][0x258] ;  /* 0x0000960000445625 */ /* 0x000fca00078e0049 */
[----:B------:R0:W-:Y:S02]  /*1af0*/  @P5 STG.E.128 [R68.64], R56 ;  /* 0x0000003844005986 */ /* 0x0001e4000c101d04 */
[----:B0-----:R-:W-:Y:S01]  /*1b00*/  F2FP.BF16.PACK_AB R69, R74, R75 ;  /* 0x0000004b4a45723e */ /* 0x001fe200000010ff */
[----:B------:R-:W-:Y:S01]  /*1b10*/  FMUL.FTZ R74, R71, c[0x0][0x1e8] ;  /* 0x00007a00474a7a20 */ /* 0x000fe20000410000 */
[----:B------:R-:W-:Y:S02]  /*1b20*/  FSEL R75, R72, RZ, P4 ;  /* 0x000000ff484b7208 */ /* 0x000fe40002000000 */
[----:B------:R-:W-:Y:S02]  /*1b30*/  LOP3.LUT P4, RZ, R117, 0xff0000, RZ, 0xc0, !PT ;  /* 0x00ff000075ff7812 */ /* 0x000fe4000788c0ff */
[----:B------:R-:W-:Y:S02]  /*1b40*/  F2FP.BF16.PACK_AB R68, R75, R124 ;  /* 0x0000007c4b44723e */ /* 0x000fe400000010ff */
[----:B------:R-:W-:-:S02]  /*1b50*/  FSEL R71, R113, RZ, P4 ;  /* 0x000000ff71477208 */ /* 0x000fc40002000000 */
[----:B------:R-:W-:-:S04]  /*1b60*/  LOP3.LUT P4, RZ, R117, 0xff000000, RZ, 0xc0, !PT ;  /* 0xff00000075ff7812 */ /* 0x000fc8000788c0ff */
[----:B------:R-:W-:Y:S02]  /*1b70*/  FSEL R72, R74, RZ, P4 ;  /* 0x000000ff4a487208 */ /* 0x000fe40002000000 */
[----:B------:R-:W-:Y:S02]  /*1b80*/  @P3 LOP3.LUT P4, RZ, R121, 0xff000000, RZ, 0xc0, !PT ;  /* 0xff00000079ff3812 */ /* 0x000fe4000788c0ff */
[----:B------:R-:W-:Y:S01]  /*1b90*/  F2FP.BF16.PACK_AB R71, R72, R71 ;  /* 0x000000474847723e */ /* 0x000fe200000010ff */
[----:B------:R-:W-:Y:S01]  /*1ba0*/  IMAD.WIDE.U32 R72, R0, R73, c[0x0][0x248] ;  /* 0x0000920000487625 */ /* 0x000fe200078e0049 */
[----:B------:R-:W-:Y:S02]  /*1bb0*/  @P3 FSEL R75, R74, RZ, P4 ;  /* 0x000000ff4a4b3208 */ /* 0x000fe40002000000 */
[----:B------:R-:W-:Y:S02]  /*1bc0*/  @P3 LEA R74, P4, R0, c[0x0][0x250], 0x4 ;  /* 0x00009400004a3a11 */ /* 0x000fe400078820ff */
[----:B------:R0:W-:Y:S02]  /*1bd0*/  STG.E.128 [R72.64], R68 ;  /* 0x0000004448007986 */ /* 0x0001e4000c101d04 */
[----:B0-----:R-:W-:-:S02]  /*1be0*/  @P3 F2FP.BF16.PACK_AB R73, RZ, R75 ;  /* 0x0000004bff49323e */ /* 0x001fc400000010ff */
[C---:B------:R-:W-:Y:S02]  /*1bf0*/  @P3 LEA.HI.X R75, R0.reuse, c[0x0][0x254], RZ, 0x4, P4 ;  /* 0x00009500004b3a11 */ /* 0x040fe400020f24ff */
[----:B------:R-:W-:Y:S02]  /*1c00*/  @P3 PRMT R39, R39, 0x5410, R73 ;  /* 0x0000541027273816 */ /* 0x000fe40000000049 */
[----:B------:R-:W-:-:S03]  /*1c10*/  IADD3 R0, R0, 0x80, RZ ;  /* 0x0000008000007810 */ /* 0x000fc60007ffe0ff */
[----:B------:R0:W-:Y:S04]  /*1c20*/  @P3 STG.E.128 [R74.64], R36 ;  /* 0x000000244a003986 */ /* 0x0001e8000c101d04 */
.L_x_119:
[----:B------:R-:W-:Y:S05]  /*1c30*/  BSYNC B0 ;  /* 0x0000000000007941 */ /* 0x000fea0003800000 */
.L_x_118:
[----:B------:R-:W-:Y:S01]  /*1c40*/  BSSY B0, `(.L_x_120) ;  /* 0x000008a000007945 */ /* 0x000fe20003800000 */
[----:B------:R-:W-:Y:S05]  /*1c50*/  @!P1 BRA `(.L_x_121) ;  /* 0x0000088000009947 */ /* 0x000fea0003800000 */
[----:B------:R-:W-:Y:S02]  /*1c60*/  ISETP.NE.AND P4, PT, R19, RZ, PT ;  /* 0x000000ff1300720c */ /* 0x000fe40003f85270 */
[----:B------:R-:W-:Y:S02]  /*1c70*/  ISETP.NE.U32.AND P3, PT, RZ, c[0x0][0x218], PT ;  /* 0x00008600ff007a0c */ /* 0x000fe40003f65070 */
[----:B------:R-:W-:Y:S02]  /*1c80*/  FSEL R95, R95, RZ, !P4 ;  /* 0x000000ff5f5f7208 */ /* 0x000fe40006000000 */
[----:B------:R-:W-:Y:S02]  /*1c90*/  ISETP.NE.AND.EX P3, PT, RZ, c[0x0][0x21c], PT, P3 ;  /* 0x00008700ff007a0c */ /* 0x000fe40003f65330 */
[----:B------:R-:W-:Y:S01]  /*1ca0*/  ISETP.NE.U32.AND P4, PT, RZ, c[0x0][0x258], PT ;  /* 0x00009600ff007a0c */ /* 0x000fe20003f85070 */
[-CC-:B------:R-:W-:Y:S01]  /*1cb0*/  FFMA.FTZ R69, R79, R94.reuse, R95.reuse ;  /* 0x0000005e4f457223 */ /* 0x180fe2000001005f */
[----:B------:R-:W-:Y:S01]  /*1cc0*/  ISETP.NE.U32.AND P5, PT, RZ, c[0x0][0x250], PT ;  /* 0x00009400ff007a0c */ /* 0x000fe20003fa5070 */
[----:B------:R-:W-:Y:S01]  /*1cd0*/  FFMA.FTZ R71, R103, R94, R95 ;  /* 0x0000005e67477223 */ /* 0x000fe2000001005f */
[----:B------:R-:W-:Y:S01]  /*1ce0*/  ISETP.NE.AND.EX P4, PT, RZ, c[0x0][0x25c], PT, P4 ;  /* 0x00009700ff007a0c */ /* 0x000fe20003f85340 */
[----:B------:R-:W-:Y:S01]  /*1cf0*/  FADD.FTZ R69, R110, -R69 ;  /* 0x800000456e457221 */ /* 0x000fe20000010000 */
[----:B------:R-:W-:Y:S01]  /*1d00*/  ISETP.NE.AND.EX P5, PT, RZ, c[0x0][0x254], PT, P5 ;  /* 0x00009500ff007a0c */ /* 0x000fe20003fa5350 */
[----:B------:R-:W-:-:S02]  /*1d10*/  FADD.FTZ R71, R102, -R71 ;  /* 0x8000004766477221 */ /* 0x000fc40000010000 */
[C---:B-----5:R-:W-:Y:S02]  /*1d20*/  FMUL.FTZ R73, R78.reuse, R69 ;  /* 0x000000454e497220 */ /* 0x060fe40000410000 */
[-C--:B------:R-:W-:Y:S01]  /*1d30*/  FFMA.FTZ R69, R97, R94.reuse, R95 ;  /* 0x0000005e61457223 */ /* 0x080fe2000001005f */
[----:B------:R-:W-:Y:S01]  /*1d40*/  @P3 PRMT R68, RZ, 0x5410, R20 ;  /* 0x00005410ff443816 */ /* 0x000fe20000000014 */
[----:B------:R-:W-:Y:S01]  /*1d50*/  FMUL.FTZ R70, R78, R71 ;  /* 0x000000474e467220 */ /* 0x000fe20000410000 */
[----:B------:R-:W-:Y:S01]  /*1d60*/  @P3 PRMT R124, RZ, 0x7610, R22 ;  /* 0x00007610ff7c3816 */ /* 0x000fe20000000016 */
[----:B------:R-:W-:Y:S02]  /*1d70*/  FADD.FTZ R69, R100, -R69 ;  /* 0x8000004564457221 */ /* 0x000fe40000010000 */
[----:B------:R-:W-:Y:S02]  /*1d80*/  @P3 FADD.FTZ R73, R73, R68 ;  /* 0x0000004449493221 */ /* 0x000fe40000010000 */
[----:B0-----:R-:W-:Y:S01]  /*1d90*/  FMUL.FTZ R74, R78, R69 ;  /* 0x000000454e4a7220 */ /* 0x001fe20000410000 */
[----:B------:R-:W-:Y:S01]  /*1da0*/  @P3 PRMT R69, RZ, 0x5410, R21 ;  /* 0x00005410ff453816 */ /* 0x000fe20000000015 */
[----:B------:R-:W-:Y:S01]  /*1db0*/  FFMA.FTZ R72, R98, R94, R95 ;  /* 0x0000005e62487223 */ /* 0x000fe2000001005f */
[----:B------:R-:W-:Y:S01]  /*1dc0*/  @P4 F2FP.BF16.PACK_AB R68, RZ, R73 ;  /* 0x00000049ff44423e */ /* 0x000fe200000010ff */
[----:B------:R-:W-:-:S02]  /*1dd0*/  FMUL.FTZ R73, R73, c[0x0][0x1e8] ;  /* 0x00007a0049497a20 */ /* 0x000fc40000410000 */
[----:B------:R-:W-:Y:S01]  /*1de0*/  @P3 FADD.FTZ R74, R74, R69 ;  /* 0x000000454a4a3221 */ /* 0x000fe20000010000 */
[----:B------:R-:W-:Y:S01]  /*1df0*/  @P3 PRMT R69, RZ, 0x5410, R22 ;  /* 0x00005410ff453816 */ /* 0x000fe20000000016 */
[----:B------:R-:W-:Y:S01]  /*1e00*/  FADD.FTZ R75, R101, -R72 ;  /* 0x80000048654b7221 */ /* 0x000fe20000010000 */
[----:B------:R-:W-:Y:S01]  /*1e10*/  @P4 PRMT R56, R68, 0x7610, R56 ;  /* 0x0000761044384816 */ /* 0x000fe20000000038 */
[----:B------:R-:W-:Y:S02]  /*1e20*/  FFMA.FTZ R68, R96, R94, R95 ;  /* 0x0000005e60447223 */ /* 0x000fe4000001005f */
[----:B------:R-:W-:Y:S01]  /*1e30*/  @P3 FADD.FTZ R70, R70, R69 ;  /* 0x0000004546463221 */ /* 0x000fe20000010000 */
[----:B------:R-:W-:Y:S01]  /*1e40*/  @P4 F2FP.BF16.PACK_AB R69, RZ, R74 ;  /* 0x0000004aff45423e */ /* 0x000fe200000010ff */
[----:B------:R-:W-:Y:S02]  /*1e50*/  FMUL.FTZ R75, R78, R75 ;  /* 0x0000004b4e4b7220 */ /* 0x000fe40000410000 */
[----:B------:R-:W-:Y:S01]  /*1e60*/  FFMA.FTZ R122, R104, R94, R95 ;  /* 0x0000005e687a7223 */ /* 0x000fe2000001005f */
[----:B------:R-:W-:Y:S01]  /*1e70*/  @P4 PRMT R57, R69, 0x7610, R57 ;  /* 0x0000761045394816 */ /* 0x000fe20000000039 */
[----:B------:R-:W-:Y:S01]  /*1e80*/  FADD.FTZ R69, R99, -R68 ;  /* 0x8000004463457221 */ /* 0x000fe20000010000 */
[----:B------:R-:W-:Y:S01]  /*1e90*/  @P3 PRMT R68, RZ, 0x7610, R20 ;  /* 0x00007610ff443816 */ /* 0x000fe20000000014 */
[----:B------:R-:W-:Y:S01]  /*1ea0*/  FMUL.FTZ R74, R74, c[0x0][0x1e8] ;  /* 0x00007a004a4a7a20 */ /* 0x000fe20000410000 */
[----:B------:R-:W-:Y:S01]  /*1eb0*/  @P4 F2FP.BF16.PACK_AB R71, RZ, R70 ;  /* 0x00000046ff47423e */ /* 0x000fe200000010ff */
[----:B------:R-:W-:-:S02]  /*1ec0*/  FMUL.FTZ R69, R78, R69 ;  /* 0x000000454e457220 */ /* 0x000fc40000410000 */
[----:B------:R-:W-:Y:S01]  /*1ed0*/  FMUL.FTZ R70, R70, c[0x0][0x1e8] ;  /* 0x00007a0046467a20 */ /* 0x000fe20000410000 */
[----:B------:R-:W-:Y:S01]  /*1ee0*/  @P4 PRMT R58, R71, 0x7610, R58 ;  /* 0x00007610473a4816 */ /* 0x000fe2000000003a */
[----:B------:R-:W-:Y:S01]  /*1ef0*/  @P3 FADD.FTZ R69, R69, R68 ;  /* 0x0000004445453221 */ /* 0x000fe20000010000 */
[----:B------:R-:W-:-:S03]  /*1f00*/  @P3 PRMT R68, RZ, 0x7610, R21 ;  /* 0x00007610ff443816 */ /* 0x000fc60000000015 */
[----:B------:R-:W-:Y:S01]  /*1f10*/  FMUL.FTZ R72, R69, c[0x0][0x1e8] ;  /* 0x00007a0045487a20 */ /* 0x000fe20000410000 */
[----:B------:R-:W-:Y:S01]  /*1f20*/  @P4 F2FP.BF16.PACK_AB R71, RZ, R69 ;  /* 0x00000045ff47423e */ /* 0x000fe200000010ff */
[----:B------:R-:W-:Y:S02]  /*1f30*/  @P3 FADD.FTZ R75, R75, R68 ;  /* 0x000000444b4b3221 */ /* 0x000fe40000010000 */
[----:B------:R-:W-:Y:S01]  /*1f40*/  @P5 IMAD.MOV.U32 R68, RZ, RZ, R118 ;  /* 0x000000ffff445224 */ /* 0x000fe200078e0076 */
[----:B------:R-:W-:Y:S02]  /*1f50*/  @P4 PRMT R56, R56, 0x5410, R71 ;  /* 0x0000541038384816 */ /* 0x000fe40000000047 */
[----:B------:R-:W-:Y:S01]  /*1f60*/  @P4 F2FP.BF16.PACK_AB R113, RZ, R75 ;  /* 0x0000004bff71423e */ /* 0x000fe200000010ff */
[----:B------:R-:W-:Y:S01]  /*1f70*/  FMUL.FTZ R75, R75, c[0x0][0x1e8] ;  /* 0x00007a004b4b7a20 */ /* 0x000fe20000410000 */
[----:B------:R-:W-:Y:S02]  /*1f80*/  @P5 LOP3.LUT P6, RZ, R68, 0xff, RZ, 0xc0, !PT ;  /* 0x000000ff44ff5812 */ /* 0x000fe400078cc0ff */
[----:B------:R-:W-:Y:S01]  /*1f90*/  @P4 PRMT R57, R57, 0x5410, R113 ;  /* 0x0000541039394816 */ /* 0x000fe20000000071 */
[----:B------:R-:W-:Y:S01]  /*1fa0*/  FADD.FTZ R113, R105, -R122 ;  /* 0x8000007a69717221 */ /* 0x000fe20000010000 */
[----:B------:R-:W-:-:S02]  /*1fb0*/  @P5 FSEL R68, R73, RZ, P6 ;  /* 0x000000ff49445208 */ /* 0x000fc40003000000 */
[----:B------:R-:W-:Y:S01]  /*1fc0*/  @P5 LOP3.LUT P6, RZ, R118, 0xff00, RZ, 0xc0, !PT ;  /* 0x0000ff0076ff5812 */ /* 0x000fe200078cc0ff */
[----:B------:R-:W-:Y:S01]  /*1fd0*/  FMUL.FTZ R113, R78, R113 ;  /* 0x000000714e717220 */ /* 0x000fe20000410000 */
[----:B------:R-:W-:Y:S02]  /*1fe0*/  @P5 F2FP.BF16.PACK_AB R68, RZ, R68 ;  /* 0x00000044ff44523e */ /* 0x000fe400000010ff */
[----:B------:R-:W-:Y:S01]  /*1ff0*/  @P5 FSEL R69, R72, RZ, P6 ;  /* 0x000000ff48455208 */ /* 0x000fe20003000000 */
[----:B------:R-:W-:Y:S01]  /*2000*/  @P3 FADD.FTZ R113, R113, R124 ;  /* 0x0000007c71713221 */ /* 0x000fe20000010000 */
[----:B------:R-:W-:Y:S02]  /*2010*/  @P5 LOP3.LUT P6, RZ, R118, 0xff0000, RZ, 0xc0, !PT ;  /* 0x00ff000076ff5812 */ /* 0x000fe400078cc0ff */
[----:B------:R-:W-:Y:S02]  /*2020*/  @P5 F2FP.BF16.PACK_AB R69, RZ, R69 ;  /* 0x00000045ff45523e */ /* 0x000fe400000010ff */
[----:B------:R-:W-:-:S02]  /*2030*/  @P5 FSEL R71, R74, RZ, P6 ;  /* 0x000000ff4a475208 */ /* 0x000fc40003000000 */
[----:B------:R-:W-:Y:S02]  /*2040*/  @P5 LOP3.LUT P6, RZ, R119, 0xff, RZ, 0xc0, !PT ;  /* 0x000000ff77ff5812 */ /* 0x000fe400078cc0ff */
[----:B------:R-:W-:Y:S02]  /*2050*/  @P5 PRMT R36, R68, 0x7610, R36 ;  /* 0x0000761044245816 */ /* 0x000fe40000000024 */
[----:B------:R-:W-:Y:S02]  /*2060*/  @P5 FSEL R122, R70, RZ, P6 ;  /* 0x000000ff467a5208 */ /* 0x000fe40003000000 */
[----:B------:R-:W-:Y:S02]  /*2070*/  @P5 F2FP.BF16.PACK_AB R71, RZ, R71 ;  /* 0x00000047ff47523e */ /* 0x000fe400000010ff */
[----:B------:R-:W-:Y:S02]  /*2080*/  @P5 LOP3.LUT P6, RZ, R118, 0xff000000, RZ, 0xc0, !PT ;  /* 0xff00000076ff5812 */ /* 0x000fe400078cc0ff */
[----:B------:R-:W-:Y:S01]  /*2090*/  @P4 F2FP.BF16.PACK_AB R123, RZ, R113 ;  /* 0x00000071ff7b423e */ /* 0x000fe200000010ff */
[----:B------:R-:W-:Y:S01]  /*20a0*/  FMUL.FTZ R113, R113, c[0x0][0x1e8] ;  /* 0x00007a0071717a20 */ /* 0x000fe20000410000 */
[----:B------:R-:W-:-:S02]  /*20b0*/  @P5 PRMT R36, R36, 0x5410, R69 ;  /* 0x0000541024245816 */ /* 0x000fc40000000045 */
[----:B------:R-:W-:Y:S01]  /*20c0*/  @P5 PRMT R37, R71, 0x7610, R37 ;  /* 0x0000761047255816 */ /* 0x000fe20000000025 */
[----:B------:R-:W-:Y:S01]  /*20d0*/  IMAD.MOV.U32 R71, RZ, RZ, R114 ;  /* 0x000000ffff477224 */ /* 0x000fe200078e0072 */
[----:B------:R-:W-:Y:S02]  /*20e0*/  @P5 FSEL R69, R75, RZ, P6 ;  /* 0x000000ff4b455208 */ /* 0x000fe40003000000 */
[----:B------:R-:W-:Y:S02]  /*20f0*/  @P5 LOP3.LUT P6, RZ, R119, 0xff00, RZ, 0xc0, !PT ;  /* 0x0000ff0077ff5812 */ /* 0x000fe400078cc0ff */
[----:B------:R-:W-:Y:S02]  /*2100*/  @P5 F2FP.BF16.PACK_AB R122, RZ, R122 ;  /* 0x0000007aff7a523e */ /* 0x000fe400000010ff */
[----:B------:R-:W-:Y:S02]  /*2110*/  @P5 FSEL R68, R113, RZ, P6 ;  /* 0x000000ff71445208 */ /* 0x000fe40003000000 */
[----:B------:R-:W-:Y:S01]  /*2120*/  LOP3.LUT P6, RZ, R71, 0xff, RZ, 0xc0, !PT ;  /* 0x000000ff47ff7812 */ /* 0x000fe200078cc0ff */
[-CC-:B------:R-:W-:Y:S01]  /*2130*/  FFMA.FTZ R71, R107, R94.reuse, R95.reuse ;  /* 0x0000005e6b477223 */ /* 0x180fe2000001005f */
[----:B------:R-:W-:Y:S01]  /*2140*/  @P5 PRMT R38, R122, 0x7610, R38 ;  /* 0x000076107a265816 */ /* 0x000fe20000000026 */
[----:B------:R-:W-:Y:S01]  /*2150*/  FFMA.FTZ R95, R109, R94, R95 ;  /* 0x0000005e6d5f7223 */ /* 0x000fe2000001005f */
[----:B------:R-:W-:Y:S01]  /*2160*/  @P5 F2FP.BF16.PACK_AB R94, RZ, R68 ;  /* 0x00000044ff5e523e */ /* 0x000fe200000010ff */
[----:B------:R-:W-:Y:S01]  /*2170*/  FADD.FTZ R71, R106, -R71 ;  /* 0x800000476a477221 */ /* 0x000fe20000010000 */
[----:B------:R-:W-:Y:S01]  /*2180*/  @P3 PRMT R68, RZ, 0x5410, R23 ;  /* 0x00005410ff443816 */ /* 0x000fe20000000017 */
[----:B------:R-:W-:Y:S01]  /*2190*/  FADD.FTZ R95, R108, -R95 ;  /* 0x8000005f6c5f7221 */ /* 0x000fe20000010000 */
[----:B------:R-:W-:Y:S01]  /*21a0*/  @P4 PRMT R58, R58, 0x5410, R123 ;  /* 0x000054103a3a4816 */ /* 0x000fe2000000007b */
[C---:B------:R-:W-:Y:S01]  /*21b0*/  FMUL.FTZ R71, R78.reuse, R71 ;  /* 0x000000474e477220 */ /* 0x040fe20000410000 */
[----:B------:R-:W-:Y:S01]  /*21c0*/  FSEL R73, R73, RZ, P6 ;  /* 0x000000ff49497208 */ /* 0x000fe20003000000 */
[----:B------:R-:W-:Y:S01]  /*21d0*/  FMUL.FTZ R122, R78, R95 ;  /* 0x0000005f4e7a7220 */ /* 0x000fe20000410000 */
[----:B------:R-:W-:Y:S01]  /*21e0*/  @P5 F2FP.BF16.PACK_AB R78, RZ, R69 ;  /* 0x00000045ff4e523e */ /* 0x000fe200000010ff */
[----:B------:R-:W-:Y:S01]  /*21f0*/  @P3 FADD.FTZ R71, R71, R68 ;  /* 0x0000004447473221 */ /* 0x000fe20000010000 */
[----:B------:R-:W-:Y:S01]  /*2200*/  @P3 PRMT R69, RZ, 0x7610, R23 ;  /* 0x00007610ff453816 */ /* 0x000fe20000000017 */
[----:B------:R-:W-:Y:S01]  /*2210*/  IMAD.MOV.U32 R95, RZ, RZ, 0x10 ;  /* 0x00000010ff5f7424 */ /* 0x000fe200078e00ff */
[----:B------:R-:W-:-:S02]  /*2220*/  @P5 PRMT R37, R37, 0x5410, R78 ;  /* 0x0000541025255816 */ /* 0x000fc4000000004e */
[----:B------:R-:W-:Y:S01]  /*2230*/  @P4 F2FP.BF16.PACK_AB R68, RZ, R71 ;  /* 0x00000047ff44423e */ /* 0x000fe200000010ff */
[----:B------:R-:W-:Y:S01]  /*2240*/  @P3 FADD.FTZ R122, R122, R69 ;  /* 0x000000457a7a3221 */ /* 0x000fe20000010000 */
[----:B------:R-:W-:Y:S02]  /*2250*/  ISETP.NE.U32.AND P3, PT, RZ, c[0x0][0x258], PT ;  /* 0x00009600ff007a0c */ /* 0x000fe40003f65070 */
[----:B------:R-:W-:Y:S02]  /*2260*/  @P4 PRMT R59, R68, 0x7610, R59 ;  /* 0x00007610443b4816 */ /* 0x000fe4000000003b */
[----:B------:R-:W-:Y:S02]  /*2270*/  ISETP.NE.AND.EX P3, PT, RZ, c[0x0][0x25c], PT, P3 ;  /* 0x00009700ff007a0c */ /* 0x000fe40003f65330 */
[----:B------:R-:W-:Y:S02]  /*2280*/  @P4 F2FP.BF16.PACK_AB R69, RZ, R122 ;  /* 0x0000007aff45423e */ /* 0x000fe400000010ff */
[----:B------:R-:W-:-:S02]  /*2290*/  @P5 PRMT R38, R38, 0x5410, R94 ;  /* 0x0000541026265816 */ /* 0x000fc4000000005e */
[----:B------:R-:W-:Y:S02]  /*22a0*/  @P4 PRMT R59, R59, 0x5410, R69 ;  /* 0x000054103b3b4816 */ /* 0x000fe40000000045 */
[----:B------:R-:W-:-:S05]  /*22b0*/  LOP3.LUT P4, RZ, R114, 0xff000000, RZ, 0xc0, !PT ;  /* 0xff00000072ff7812 */ /* 0x000fca000788c0ff */
[----:B------:R-:W-:-:S05]  /*22c0*/  @P3 IMAD.WIDE.U32 R68, R0, R95, c[0x0][0x258] ;  /* 0x0000960000443625 */ /* 0x000fca00078e005f */
[----:B------:R0:W-:Y:S01]  /*22d0*/  @P3 STG.E.128 [R68.64], R56 ;  /* 0x0000003844003986 */ /* 0x0001e2000c101d04 */
[----:B------:R-:W-:-:S04]  /*22e0*/  LOP3.LUT P3, RZ, R115, 0xff, RZ, 0xc0, !PT ;  /* 0x000000ff73ff7812 */ /* 0x000fc8000786c0ff */
[----:B------:R-:W-:Y:S02]  /*22f0*/  FSEL R70, R70, RZ, P3 ;  /* 0x000000ff46467208 */ /* 0x000fe40001800000 */
[----:B------:R-:W-:-:S04]  /*2300*/  LOP3.LUT P3, RZ, R115, 0xff00, RZ, 0xc0, !PT ;  /* 0x0000ff0073ff7812 */ /* 0x000fc8000786c0ff */
[----:B------:R-:W-:Y:S02]  /*2310*/  FSEL R113, R113, RZ, P3 ;  /* 0x000000ff71717208 */ /* 0x000fe40001800000 */
[----:B------:R-:W-:Y:S02]  /*2320*/  LOP3.LUT P3, RZ, R114, 0xff0000, RZ, 0xc0, !PT ;  /* 0x00ff000072ff7812 */ /* 0x000fe4000786c0ff */
[----:B------:R-:W-:Y:S02]  /*2330*/  F2FP.BF16.PACK_AB R70, R113, R70 ;  /* 0x000000467146723e */ /* 0x000fe400000010ff */
[----:B------:R-:W-:Y:S02]  /*2340*/  FSEL R74, R74, RZ, P3 ;  /* 0x000000ff4a4a7208 */ /* 0x000fe40001800000 */
[----:B0-----:R-:W-:Y:S01]  /*2350*/  FSEL R69, R75, RZ, P4 ;  /* 0x000000ff4b457208 */ /* 0x001fe20002000000 */
[----:B------:R-:W-:Y:S01]  /*2360*/  FMUL.FTZ R75, R122, c[0x0][0x1e8] ;  /* 0x00007a007a4b7a20 */ /* 0x000fe20000410000 */
[----:B------:R-:W-:-:S02]  /*2370*/  LOP3.LUT P3, RZ, R114, 0xff00, RZ, 0xc0, !PT ;  /* 0x0000ff0072ff7812 */ /* 0x000fc4000786c0ff */
[----:B------:R-:W-:Y:S01]  /*2380*/  F2FP.BF16.PACK_AB R69, R69, R74 ;  /* 0x0000004a4545723e */ /* 0x000fe200000010ff */
[----:B------:R-:W-:Y:S01]  /*2390*/  FMUL.FTZ R74, R71, c[0x0][0x1e8] ;  /* 0x00007a00474a7a20 */ /* 0x000fe20000410000 */
[----:B------:R-:W-:Y:S02]  /*23a0*/  FSEL R68, R72, RZ, P3 ;  /* 0x000000ff48447208 */ /* 0x000fe40001800000 */
[C---:B------:R-:W-:Y:S02]  /*23b0*/  LOP3.LUT P3, RZ, R115.reuse, 0xff0000, RZ, 0xc0, !PT ;  /* 0x00ff000073ff7812 */ /* 0x040fe4000786c0ff */
[----:B------:R-:W-:Y:S02]  /*23c0*/  LOP3.LUT P4, RZ, R115, 0xff000000, RZ, 0xc0, !PT ;  /* 0xff00000073ff7812 */ /* 0x000fe4000788c0ff */
[----:B------:R-:W-:Y:S02]  /*23d0*/  FSEL R71, R74, RZ, P3 ;  /* 0x000000ff4a477208 */ /* 0x000fe40001800000 */
[----:B------:R-:W-:-:S02]  /*23e0*/  FSEL R72, R75, RZ, P4 ;  /* 0x000000ff4b487208 */ /* 0x000fc40002000000 */
[C---:B------:R-:W-:Y:S02]  /*23f0*/  @P5 LOP3.LUT P3, RZ, R119.reuse, 0xff0000, RZ, 0xc0, !PT ;  /* 0x00ff000077ff5812 */ /* 0x040fe4000786c0ff */
[----:B------:R-:W-:Y:S02]  /*2400*/  F2FP.BF16.PACK_AB R68, R68, R73 ;  /* 0x000000494444723e */ /* 0x000fe400000010ff */
[----:B------:R-:W-:Y:S01]  /*2410*/  F2FP.BF16.PACK_AB R71, R72, R71 ;  /* 0x000000474847723e */ /* 0x000fe200000010ff */
[----:B------:R-:W-:Y:S01]  /*2420*/  IMAD.WIDE.U32 R72, R0, R95, c[0x0][0x248] ;  /* 0x0000920000487625 */ /* 0x000fe200078e005f */
[----:B------:R-:W-:Y:S02]  /*2430*/  @P5 FSEL R74, R74, RZ, P3 ;  /* 0x000000ff4a4a5208 */ /* 0x000fe40001800000 */
[----:B------:R-:W-:Y:S02]  /*2440*/  @P5 LOP3.LUT P3, RZ, R119, 0xff000000, RZ, 0xc0, !PT ;  /* 0xff00000077ff5812 */ /* 0x000fe4000786c0ff */
[----:B------:R0:W-:Y:S02]  /*2450*/  STG.E.128 [R72.64], R68 ;  /* 0x0000004448007986 */ /* 0x0001e4000c101d04 */
[----:B------:R-:W-:-:S04]  /*2460*/  @P5 FSEL R75, R75, RZ, P3 ;  /* 0x000000ff4b4b5208 */ /* 0x000fc80001800000 */
[----:B------:R-:W-:Y:S02]  /*2470*/  @P5 F2FP.BF16.PACK_AB R95, RZ, R75 ;  /* 0x0000004bff5f523e */ /* 0x000fe400000010ff */
[----:B0-----:R-:W-:Y:S02]  /*2480*/  @P5 F2FP.BF16.PACK_AB R73, RZ, R74 ;  /* 0x0000004aff49523e */ /* 0x001fe400000010ff */
[C---:B------:R-:W-:Y:S02]  /*2490*/  @P5 LEA R74, P3, R0.reuse, c[0x0][0x250], 0x4 ;  /* 0x00009400004a5a11 */ /* 0x040fe400078620ff */
[----:B------:R-:W-:Y:S02]  /*24a0*/  @P5 PRMT R39, R73, 0x7610, R39 ;  /* 0x0000761049275816 */ /* 0x000fe40000000027 */
[----:B------:R-:W-:Y:S02]  /*24b0*/  @P5 LEA.HI.X R75, R0, c[0x0][0x254], RZ, 0x4, P3 ;  /* 0x00009500004b5a11 */ /* 0x000fe400018f24ff */
[----:B------:R-:W-:-:S05]  /*24c0*/  @P5 PRMT R39, R39, 0x5410, R95 ;  /* 0x0000541027275816 */ /* 0x000fca000000005f */
[----:B------:R0:W-:Y:S02]  /*24d0*/  @P5 STG.E.128 [R74.64], R36 ;  /* 0x000000244a005986 */ /* 0x0001e4000c101d04 */
.L_x_121:
[----:B------:R-:W-:Y:S05]  /*24e0*/  BSYNC B0 ;  /* 0x0000000000007941 */ /* 0x000fea0003800000 */
.L_x_120:
[----:B------:R-:W-:-:S04]  /*24f0*/  LOP3.LUT P3, RZ, R9, 0xff, RZ, 0xc0, !PT ;  /* 0x000000ff09ff7812 */ /* 0x000fc8000786c0ff */
[----:B------:R-:W-:Y:S01]  /*2500*/  SEL R9, RZ, 0x1, P3 ;  /* 0x00000001ff097807 */ /* 0x000fe20001800000 */
[----:B0----5:R-:W-:Y:S01]  /*2510*/  @P2 CALL.REL.NOINC `(.L_x_111) ;  /* 0x0000001000002944 */ /* 0x021fe20003c00000 */
[----:B------:R-:W-:Y:S05]  /*2520*/  BRA `(.L_x_122) ;  /* 0xffffde6000007947 */ /* 0x000fea000383ffff */
.L_x_111:
[----:B0-----:R-:W0:Y:S01]  /*2530*/  S2UR UR6, SR_CTAID.X ;  /* 0x00000000000679c3 */ /* 0x001e220000002500 */
[----:B------:R-:W-:Y:S01]  /*2540*/  @P0 IMAD.MOV.U32 R5, RZ, RZ, 0x20 ;  /* 0x00000020ff050424 */ /* 0x000fe200078e00ff */
[C---:B0-----:R-:W-:Y:S02]  /*2550*/  LEA.HI R0, R77.reuse, UR6, RZ, 0x19 ;  /* 0x000000064d007c11 */ /* 0x041fe4000f8fc8ff */
[----:B------:R-:W-:-:S03]  /*2560*/  LOP3.LUT R77, R77, 0x7f, RZ, 0xc0, !PT ;  /* 0x0000007f4d4d7812 */ /* 0x000fc600078ec0ff */
        /* <DEDUP_REMOVED lines=10> */
[----:B0-----:R-:W-:-:S04]  /*2610*/  IMAD.MOV.U32 R5, RZ, RZ, 0x20 ;  /* 0x00000020ff057424 */ /* 0x001fc800078e00ff */
[----:B------:R-:W-:-:S04]  /*2620*/  IMAD.WIDE.U32 R2, R0, R5, c[0x0][0x220] ;  /* 0x0000880000027625 */ /* 0x000fc800078e0005 */
[----:B------:R-:W-:Y:S01]  /*2630*/  IMAD.WIDE.U32 R4, R0, R5, c[0x0][0x228] ;  /* 0x00008a0000047625 */ /* 0x000fe200078e0005 */
[----:B------:R-:W-:Y:S04]  /*2640*/  STG.E.128 [R2.64], R32 ;  /* 0x0000002002007986 */ /* 0x000fe8000c101d04 */
[----:B------:R-:W-:Y:S04]  /*2650*/  STG.E.128 [R2.64+0x10], R64 ;  /* 0x0000104002007986 */ /* 0x000fe8000c101d04 */
[----:B------:R-:W-:Y:S04]  /*2660*/  STG.E.128 [R4.64], R60 ;  /* 0x0000003c04007986 */ /* 0x000fe8000c101d04 */
[----:B------:R-:W-:Y:S01]  /*2670*/  STG.E.128 [R4.64+0x10], R48 ;  /* 0x0000103004007986 */ /* 0x000fe2000c101d04 */
[----:B------:R-:W-:Y:S05]  /*2680*/  EXIT ;  /* 0x000000000000794d */ /* 0x000fea0003800000 */
.L_x_116:
[----:B------:R-:W-:Y:S01]  /*2690*/  HFMA2.MMA R73, -RZ, RZ, 0, 9.5367431640625e-07 ;  /* 0x00000010ff497435 */ /* 0x000fe200000001ff */
[----:B------:R-:W-:Y:S01]  /*26a0*/  IMAD.MOV.U32 R74, RZ, RZ, R95 ;  /* 0x000000ffff4a7224 */ /* 0x000fe200078e005f */
[----:B------:R-:W-:Y:S01]  /*26b0*/  MOV R68, 0x26f0 ;  /* 0x000026f000447802 */ /* 0x000fe20000000f00 */
[----:B------:R-:W-:-:S02]  /*26c0*/  IMAD.MOV.U32 R71, RZ, RZ, 0x1f ;  /* 0x0000001fff477424 */ /* 0x000fc400078e00ff */
[----:B------:R-:W-:Y:S02]  /*26d0*/  IMAD.MOV.U32 R72, RZ, RZ, -0x1 ;  /* 0xffffffffff487424 */ /* 0x000fe400078e00ff */
[----:B-----5:R-:W-:Y:S05]  /*26e0*/  CALL.REL.NOINC `($__internal_8_$__cuda_sm70_shflsync_down_p) ;  /* 0x0000046000007944 */ /* 0x020fea0003c00000 */
[----:B-1----:R-:W-:Y:S01]  /*26f0*/  IMAD.MOV.U32 R94, RZ, RZ, R72 ;  /* 0x000000ffff5e7224 */ /* 0x002fe200078e0048 */
[----:B0-----:R-:W-:Y:S05]  /*2700*/  BRA `(.L_x_123) ;  /* 0xffffea2000007947 */ /* 0x001fea000383ffff */
.L_x_117:
[----:B------:R-:W-:Y:S01]  /*2710*/  IMAD.MOV.U32 R74, RZ, RZ, R113 ;  /* 0x000000ffff4a7224 */ /* 0x000fe200078e0071 */
[----:B------:R-:W-:Y:S01]  /*2720*/  MOV R68, 0x2770 ;  /* 0x0000277000447802 */ /* 0x000fe20000000f00 */
[----:B------:R-:W-:Y:S02]  /*2730*/  IMAD.MOV.U32 R73, RZ, RZ, 0x10 ;  /* 0x00000010ff497424 */ /* 0x000fe400078e00ff */
[----:B------:R-:W-:Y:S02]  /*2740*/  IMAD.MOV.U32 R71, RZ, RZ, 0x1f ;  /* 0x0000001fff477424 */ /* 0x000fe400078e00ff */
[----:B------:R-:W-:Y:S02]  /*2750*/  IMAD.MOV.U32 R72, RZ, RZ, -0x1 ;  /* 0xffffffffff487424 */ /* 0x000fe400078e00ff */
[----:B01---5:R-:W-:Y:S05]  /*2760*/  CALL.REL.NOINC `($__internal_8_$__cuda_sm70_shflsync_down_p) ;  /* 0x000003e000007944 */ /* 0x023fea0003c00000 */
[----:B------:R-:W-:Y:S01]  /*2770*/  FADD.FTZ R95, R94, R95 ;  /* 0x0000005f5e5f7221 */ /* 0x000fe20000010000 */
[----:B0-----:R-:W-:Y:S01]  /*2780*/  MOV R73, 0x8 ;  /* 0x0000000800497802 */ /* 0x001fe20000000f00 */
[----:B-1----:R-:W-:Y:S01]  /*2790*/  FADD.FTZ R113, R113, R72 ;  /* 0x0000004871717221 */ /* 0x002fe20000010000 */
[----:B------:R-:W-:Y:S01]  /*27a0*/  MOV R68, 0x27f0 ;  /* 0x000027f000447802 */ /* 0x000fe20000000f00 */
[----:B------:R-:W-:-:S02]  /*27b0*/  IMAD.MOV.U32 R71, RZ, RZ, 0x1f ;  /* 0x0000001fff477424 */ /* 0x000fc400078e00ff */
[----:B------:R-:W-:Y:S02]  /*27c0*/  IMAD.MOV.U32 R72, RZ, RZ, -0x1 ;  /* 0xffffffffff487424 */ /* 0x000fe400078e00ff */
[----:B------:R-:W-:Y:S02]  /*27d0*/  IMAD.MOV.U32 R74, RZ, RZ, R95 ;  /* 0x000000ffff4a7224 */ /* 0x000fe400078e005f */
[----:B------:R-:W-:Y:S05]  /*27e0*/  CALL.REL.NOINC `($__internal_8_$__cuda_sm70_shflsync_down_p) ;  /* 0x0000036000007944 */ /* 0x000fea0003c00000 */
[----:B-1----:R-:W-:Y:S01]  /*27f0*/  IMAD.MOV.U32 R94, RZ, RZ, R72 ;  /* 0x000000ffff5e7224 */ /* 0x002fe200078e0048 */
[----:B------:R-:W-:Y:S01]  /*2800*/  MOV R72, 0xffffffff ;  /* 0xffffffff00487802 */ /* 0x000fe20000000f00 */
[----:B0-----:R-:W-:Y:S01]  /*2810*/  IMAD.MOV.U32 R74, RZ, RZ, R113 ;  /* 0x000000ffff4a7224 */ /* 0x001fe200078e0071 */
[----:B------:R-:W-:Y:S01]  /*2820*/  MOV R68, 0x2860 ;  /* 0x0000286000447802 */ /* 0x000fe20000000f00 */
[----:B------:R-:W-:Y:S02]  /*2830*/  IMAD.MOV.U32 R73, RZ, RZ, 0x8 ;  /* 0x00000008ff497424 */ /* 0x000fe400078e00ff */
[----:B------:R-:W-:Y:S02]  /*2840*/  IMAD.MOV.U32 R71, RZ, RZ, 0x1f ;  /* 0x0000001fff477424 */ /* 0x000fe400078e00ff */
[----:B------:R-:W-:Y:S05]  /*2850*/  CALL.REL.NOINC `($__internal_8_$__cuda_sm70_shflsync_down_p) ;  /* 0x000002f000007944 */ /* 0x000fea0003c00000 */
[----:B------:R-:W-:Y:S01]  /*2860*/  FADD.FTZ R95, R94, R95 ;  /* 0x0000005f5e5f7221 */ /* 0x000fe20000010000 */
[----:B------:R-:W-:Y:S01]  /*2870*/  MOV R68, 0x28e0 ;  /* 0x000028e000447802 */ /* 0x000fe20000000f00 */
[----:B-1----:R-:W-:-:S02]  /*2880*/  FADD.FTZ R113, R113, R72 ;  /* 0x0000004871717221 */ /* 0x002fc40000010000 */
[----:B0-----:R-:W-:Y:S02]  /*2890*/  IMAD.MOV.U32 R73, RZ, RZ, 0x4 ;  /* 0x00000004ff497424 */ /* 0x001fe400078e00ff */
[----:B------:R-:W-:Y:S02]  /*28a0*/  IMAD.MOV.U32 R71, RZ, RZ, 0x1f ;  /* 0x0000001fff477424 */ /* 0x000fe400078e00ff */
[----:B------:R-:W-:Y:S02]  /*28b0*/  IMAD.MOV.U32 R72, RZ, RZ, -0x1 ;  /* 0xffffffffff487424 */ /* 0x000fe400078e00ff */
[----:B------:R-:W-:Y:S02]  /*28c0*/  IMAD.MOV.U32 R74, RZ, RZ, R95 ;  /* 0x000000ffff4a7224 */ /* 0x000fe400078e005f */
[----:B------:R-:W-:Y:S05]  /*28d0*/  CALL.REL.NOINC `($__internal_8_$__cuda_sm70_shflsync_down_p) ;  /* 0x0000027000007944 */ /* 0x000fea0003c00000 */
[----:B0-----:R-:W-:Y:S01]  /*28e0*/  HFMA2.MMA R71, -RZ, RZ, 0, 1.847743988037109375e-06 ;  /* 0x0000001fff477435 */ /* 0x001fe200000001ff */
[----:B-1----:R-:W-:Y:S01]  /*28f0*/  IMAD.MOV.U32 R94, RZ, RZ, R72 ;  /* 0x000000ffff5e7224 */ /* 0x002fe200078e0048 */
[----:B------:R-:W-:Y:S01]  /*2900*/  MOV R68, 0x2950 ;  /* 0x0000295000447802 */ /* 0x000fe20000000f00 */
[----:B------:R-:W-:Y:S02]  /*2910*/  IMAD.MOV.U32 R74, RZ, RZ, R113 ;  /* 0x000000ffff4a7224 */ /* 0x000fe400078e0071 */
[----:B------:R-:W-:-:S02]  /*2920*/  IMAD.MOV.U32 R73, RZ, RZ, 0x4 ;  /* 0x00000004ff497424 */ /* 0x000fc400078e00ff */
[----:B------:R-:W-:Y:S02]  /*2930*/  IMAD.MOV.U32 R72, RZ, RZ, -0x1 ;  /* 0xffffffffff487424 */ /* 0x000fe400078e00ff */
[----:B------:R-:W-:Y:S05]  /*2940*/  CALL.REL.NOINC `($__internal_8_$__cuda_sm70_shflsync_down_p) ;  /* 0x0000020000007944 */ /* 0x000fea0003c00000 */
[----:B------:R-:W-:Y:S01]  /*2950*/  FADD.FTZ R94, R94, R95 ;  /* 0x0000005f5e5e7221 */ /* 0x000fe20000010000 */
[----:B------:R-:W-:Y:S01]  /*2960*/  MOV R68, 0x29d0 ;  /* 0x000029d000447802 */ /* 0x000fe20000000f00 */
[----:B-1----:R-:W-:Y:S02]  /*2970*/  FADD.FTZ R95, R113, R72 ;  /* 0x00000048715f7221 */ /* 0x002fe40000010000 */
[----:B0-----:R-:W-:Y:S02]  /*2980*/  IMAD.MOV.U32 R73, RZ, RZ, 0x2 ;  /* 0x00000002ff497424 */ /* 0x001fe400078e00ff */
[----:B------:R-:W-:Y:S02]  /*2990*/  IMAD.MOV.U32 R71, RZ, RZ, 0x1f ;  /* 0x0000001fff477424 */ /* 0x000fe400078e00ff */
[----:B------:R-:W-:Y:S02]  /*29a0*/  IMAD.MOV.U32 R72, RZ, RZ, -0x1 ;  /* 0xffffffffff487424 */ /* 0x000fe400078e00ff */
[----:B------:R-:W-:-:S02]  /*29b0*/  IMAD.MOV.U32 R74, RZ, RZ, R94 ;  /* 0x000000ffff4a7224 */ /* 0x000fc400078e005e */
[----:B------:R-:W-:Y:S05]  /*29c0*/  CALL.REL.NOINC `($__internal_8_$__cuda_sm70_shflsync_down_p) ;  /* 0x0000018000007944 */ /* 0x000fea0003c00000 */
[----:B-1----:R-:W-:Y:S01]  /*29d0*/  IMAD.MOV.U32 R75, RZ, RZ, R72 ;  /* 0x000000ffff4b7224 */ /* 0x002fe200078e0048 */
[----:B0-----:R-:W-:Y:S01]  /*29e0*/  MOV R73, 0x2 ;  /* 0x0000000200497802 */ /* 0x001fe20000000f00 */
[----:B------:R-:W-:Y:S01]  /*29f0*/  IMAD.MOV.U32 R74, RZ, RZ, R95 ;  /* 0x000000ffff4a7224 */ /* 0x000fe200078e005f */
[----:B------:R-:W-:Y:S01]  /*2a00*/  MOV R68, 0x2a40 ;  /* 0x00002a4000447802 */ /* 0x000fe20000000f00 */
        /* <DEDUP_REMOVED lines=12> */
[----:B0-----:R-:W-:Y:S01]  /*2ad0*/  MOV R74, R95 ;  /* 0x0000005f004a7202 */ /* 0x001fe20000000f00 */
[----:B------:R-:W-:Y:S01]  /*2ae0*/  IMAD.MOV.U32 R73, RZ, RZ, 0x1 ;  /* 0x00000001ff497424 */ /* 0x000fe200078e00ff */
[----:B------:R-:W-:Y:S01]  /*2af0*/  MOV R68, 0x2b30 ;  /* 0x00002b3000447802 */ /* 0x000fe20000000f00 */
[----:B------:R-:W-:-:S02]  /*2b00*/  IMAD.MOV.U32 R71, RZ, RZ, 0x1f ;  /* 0x0000001fff477424 */ /* 0x000fc400078e00ff */
[----:B------:R-:W-:Y:S02]  /*2b10*/  IMAD.MOV.U32 R72, RZ, RZ, -0x1 ;  /* 0xffffffffff487424 */ /* 0x000fe400078e00ff */
[----:B------:R-:W-:Y:S05]  /*2b20*/  CALL.REL.NOINC `($__internal_8_$__cuda_sm70_shflsync_down_p) ;  /* 0x0000002000007944 */ /* 0x000fea0003c00000 */
[----:B-1----:R-:W-:Y:S01]  /*2b30*/  IMAD.MOV.U32 R68, RZ, RZ, R72 ;  /* 0x000000ffff447224 */ /* 0x002fe200078e0048 */
[----:B0-----:R-:W-:Y:S05]  /*2b40*/  BRA `(.L_x_124) ;  /* 0xffffe70000007947 */ /* 0x001fea000383ffff */
        .weak           $__internal_8_$__cuda_sm70_shflsync_down_p
        .type           $__internal_8_$__cuda_sm70_shflsync_down_p,@function
        .size           $__internal_8_$__cuda_sm70_shflsync_down_p,(.L_x_1771 - $__internal_8_$__cuda_sm70_shflsync_down_p)
$__internal_8_$__cuda_sm70_shflsync_down_p:
[----:B------:R-:W-:Y:S01]  /*2b50*/  IMAD.MOV.U32 R69, RZ, RZ, 0x0 ;  /* 0x00000000ff457424 */ /* 0x000fe200078e00ff */
[----:B------:R-:W-:Y:S04]  /*2b60*/  WARPSYNC R72 ;  /* 0x0000004800007348 */ /* 0x000fe80003800000 */
[----:B------:R0:W1:Y:S01]  /*2b70*/  SHFL.DOWN PT, R72, R74, R73, R71 ;  /* 0x080000494a487389 */ /* 0x00006200000e0047 */
[----:B------:R-:W-:Y:S05]  /*2b80*/  RET.REL.NODEC R68 `(_ZN10layer_norm31ln_parallel_residual_bwd_kernelINS_13Kernel_traitsI13__nv_bfloat16S2_S2_S2_fjLj2048ELj1ELj1ELj4ELj16ENS_18Kernel_traits_baseILj2048ES2_S2_S2_S2_fjLj128EEEEELb1ELb1ELb0EEEvNS_9BwdParamsE) ;  /* 0xffffd47044007950 */ /* 0x000fea0003c3ffff */
.L_x_125:
        /* <DEDUP_REMOVED lines=15> */
.L_x_1771:


//--------------------- .text._ZN10layer_norm22ln_bwd_finalize_kernelINS_22Kernel_traits_finalizeILj2048E13__nv_bfloat16S2_S2_S2_fjLb0ELj1024ELj4ENS_18Kernel_traits_baseILj2048ES2_S2_S2_S2_fjLj1024EEEEELb0ELb1EEEvNS_9BwdParamsE --------------------------
	.section	.text._ZN10layer_norm22ln_bwd_finalize_kernelINS_22Kernel_traits_finalizeILj2048E13__nv_bfloat16S2_S2_S2_fjLb0ELj1024ELj4ENS_18Kernel_traits_baseILj2048ES2_S2_S2_S2_fjLj1024EEEEELb0ELb1EEEvNS_9BwdParamsE,"ax",@progbits
	.sectioninfo	@"SHI_REGISTERS=32"
	.align	128
        .global         _ZN10layer_norm22ln_bwd_finalize_kernelINS_22Kernel_traits_finalizeILj2048E13__nv_bfloat16S2_S2_S2_fjLb0ELj1024ELj4ENS_18Kernel_traits_baseILj2048ES2_S2_S2_S2_fjLj1024EEEEELb0ELb1EEEvNS_9BwdParamsE
        .type           _ZN10layer_norm22ln_bwd_finalize_kernelINS_22Kernel_traits_finalizeILj2048E13__nv_bfloat16S2_S2_S2_fjLb0ELj1024ELj4ENS_18Kernel_traits_baseILj2048ES2_S2_S2_S2_fjLj1024EEEEELb0ELb1EEEvNS_9BwdParamsE,@function
        .size           _ZN10layer_norm22ln_bwd_finalize_kernelINS_22Kernel_traits_finalizeILj2048E13__nv_bfloat16S2_S2_S2_fjLb0ELj1024ELj4ENS_18Kernel_traits_baseILj2048ES2_S2_S2_S2_fjLj1024EEEEELb0ELb1EEEvNS_9BwdParamsE,(.L_x_1772 - _ZN10layer_norm22ln_bwd_finalize_kernelINS_22Kernel_traits_finalizeILj2048E13__nv_bfloat16S2_S2_S2_fjLb0ELj1024ELj4ENS_18Kernel_traits_baseILj2048ES2_S2_S2_S2_fjLj1024EEEEELb0ELb1EEEvNS_9BwdParamsE)
        .other          _ZN10layer_norm22ln_bwd_finalize_kernelINS_22Kernel_traits_finalizeILj2048E13__nv_bfloat16S2_S2_S2_fjLb0ELj1024ELj4ENS_18Kernel_traits_baseILj2048ES2_S2_S2_S2_fjLj1024EEEEELb0ELb1EEEvNS_9BwdParamsE,@"STO_CUDA_ENTRY STV_DEFAULT"
_ZN10layer_norm22ln_bwd_finalize_kernelINS_22Kernel_traits_finalizeILj2048E13__nv_bfloat16S2_S2_S2_fjLb0ELj1024ELj4ENS_18Kernel_traits_baseILj2048ES2_S2_S2_S2_fjLj1024EEEEELb0ELb1EEEvNS_9BwdParamsE:
.text._ZN10layer_norm22ln_bwd_finalize_kernelINS_22Kernel_traits_finalizeILj2048E13__nv_bfloat16S2_S2_S2_fjLb0ELj1024ELj4ENS_18Kernel_traits_baseILj2048ES2_S2_S2_S2_fjLj1024EEEEELb0ELb1EEEvNS_9BwdParamsE:
        /* <DEDUP_REMOVED lines=8> */
[----:B------:R-:W-:Y:S01]  /*0080*/  SHF.L.U32 R2, R2, 0x4, RZ ;  /* 0x0000000402027819 */ /* 0x000fe200000006ff */
[----:B------:R-:W-:Y:S01]  /*0090*/  ULDC.64 UR4, c[0x0][0x118] ;  /* 0x0000460000047ab9 */ /* 0x000fe20000000a00 */
[--C-:B------:R-:W-:Y:S02]  /*00a0*/  SHF.R.U32.HI R17, RZ, 0x5, R0.reuse ;  /* 0x00000005ff117819 */ /* 0x100fe40000011600 */
[----:B------:R-:W-:Y:S02]  /*00b0*/  LOP3.LUT R20, R0, 0x3fffffe0, RZ, 0xc0, !PT ;  /* 0x3fffffe000147812 */ /* 0x000fe400078ec0ff */
[----:B------:R-:W-:Y:S02]  /*00c0*/  LOP3.LUT R19, R2, 0x7ffffff0, RZ, 0xc0, !PT ;  /* 0x7ffffff002137812 */ /* 0x000fe400078ec0ff */
[C---:B------:R-:W-:Y:S02]  /*00d0*/  LOP3.LUT R21, R17.reuse, 0x1f, R0, 0x78, !PT ;  /* 0x0000001f11157812 */ /* 0x040fe400078e7800 */
[C---:B------:R-:W-:Y:S01]  /*00e0*/  ISETP.GE.U32.AND P0, PT, R16.reuse, 0x10, PT ;  /* 0x000000101000780c */ /* 0x040fe20003f06070 */
[----:B------:R-:W-:Y:S01]  /*00f0*/  IMAD.IADD R19, R16, 0x1, R19 ;  /* 0x0000000110137824 */ /* 0x000fe200078e0213 */
[----:B------:R-:W-:Y:S01]  /*0100*/  IADD3 R20, R20, R21, RZ ;  /* 0x0000001514147210 */ /* 0x000fe20007ffe0ff */
[----:B------:R-:W-:Y:S01]  /*0110*/  IMAD R21, R16, 0x20, R21 ;  /* 0x0000002010157824 */ /* 0x000fe200078e0215 */
[----:B------:R-:W-:-:S02]  /*0120*/  ISETP.EQ.AND P0, PT, R17, 0x1f, !P0 ;  /* 0x0000001f1100780c */ /* 0x000fc40004702270 */
.L_x_138:
[----:B------:R-:W-:Y:S01]  /*0130*/  ISETP.GE.U32.AND P1, PT, R17, c[0x0][0x160], PT ;  /* 0x0000580011007a0c */ /* 0x000fe20003f26070 */
[----:B------:R-:W-:Y:S01]  /*0140*/  BSSY B0, `(.L_x_126) ;  /* 0x0000060000007945 */ /* 0x000fe20003800000 */
[----:B------:R-:W-:Y:S01]  /*0150*/  HFMA2.MMA R27, -RZ, RZ, 0, 0 ;  /* 0x00000000ff1b7435 */ /* 0x000fe200000001ff */
[----:B------:R-:W-:-:S10]  /*0160*/  IMAD.MOV.U32 R23, RZ, RZ, RZ ;  /* 0x000000ffff177224 */ /* 0x000fd400078e00ff */
        /* <DEDUP_REMOVED lines=23> */
.L_x_130:
[----:B------:R-:W-:Y:S01]  /*02e0*/  IMAD.MOV.U32 R14, RZ, RZ, 0x4 ;  /* 0x00000004ff0e7424 */ /* 0x000fe200078e00ff */
[C---:B------:R-:W-:Y:S01]  /*02f0*/  IADD3 R3, R25.reuse, 0x20, RZ ;  /* 0x0000002019037810 */ /* 0x040fe20007ffe0ff */
[C---:B------:R-:W-:Y:S01]  /*0300*/  IMAD R13, R25.reuse, c[0x0][0x168], R18 ;  /* 0x00005a00190d7a24 */ /* 0x040fe200078e0212 */
[----:B------:R-:W-:-:S03]  /*0310*/  IADD3 R5, R25, 0x40, RZ ;  /* 0x0000004019057810 */ /* 0x000fc60007ffe0ff */
[----:B------:R-:W-:Y:S01]  /*0320*/  IMAD.WIDE.U32 R10, R13, R14, c[0x0][0x220] ;  /* 0x000088000d0a7625 */ /* 0x000fe200078e000e */
[----:B------:R-:W-:-:S03]  /*0330*/  IADD3 R29, R25, 0x60, RZ ;  /* 0x00000060191d7810 */ /* 0x000fc60007ffe0ff */
[----:B------:R-:W-:Y:S01]  /*0340*/  IMAD R3, R3, c[0x0][0x168], R18 ;  /* 0x00005a0003037a24 */ /* 0x000fe200078e0212 */
[----:B------:R0:W2:Y:S01]  /*0350*/  LDG.E R24, [R10.64] ;  /* 0x000000040a187981 */ /* 0x0000a2000c1e1900 */
[----:B------:R-:W-:-:S04]  /*0360*/  IMAD.WIDE.U32 R12, R13, R14, c[0x0][0x228] ;  /* 0x00008a000d0c7625 */ /* 0x000fc800078e000e */
[--C-:B------:R-:W-:Y:S02]  /*0370*/  IMAD R15, R5, c[0x0][0x168], R18.reuse ;  /* 0x00005a00050f7a24 */ /* 0x100fe400078e0212 */
[CC--:B------:R-:W-:Y:S01]  /*0380*/  IMAD.WIDE.U32 R4, R3.reuse, R14.reuse, c[0x0][0x220] ;  /* 0x0000880003047625 */ /* 0x0c0fe200078e000e */
[----:B------:R-:W3:Y:S03]  /*0390*/  LDG.E R12, [R12.64] ;  /* 0x000000040c0c7981 */ /* 0x000ee6000c1e1900 */
[----:B------:R-:W-:Y:S02]  /*03a0*/  IMAD.WIDE.U32 R6, R3, R14, c[0x0][0x228] ;  /* 0x00008a0003067625 */ /* 0x000fe400078e000e */
[----:B------:R-:W4:Y:S02]  /*03b0*/  LDG.E R4, [R4.64] ;  /* 0x0000000404047981 */ /* 0x000f24000c1e1900 */
[----:B------:R-:W-:-:S02]  /*03c0*/  IMAD R29, R29, c[0x0][0x168], R18 ;  /* 0x00005a001d1d7a24 */ /* 0x000fc400078e0212 */
[CC--:B------:R-:W-:Y:S01]  /*03d0*/  IMAD.WIDE.U32 R8, R15.reuse, R14.reuse, c[0x0][0x220] ;  /* 0x000088000f087625 */ /* 0x0c0fe200078e000e */
[----:B------:R-:W5:Y:S03]  /*03e0*/  LDG.E R6, [R6.64] ;  /* 0x0000000406067981 */ /* 0x000f66000c1e1900 */
[-C--:B------:R-:W-:Y:S02]  /*03f0*/  IMAD.WIDE.U32 R2, R15, R14.reuse, c[0x0][0x228] ;  /* 0x00008a000f027625 */ /* 0x080fe400078e000e */
[----:B------:R-:W5:Y:S02]  /*0400*/  LDG.E R8, [R8.64] ;  /* 0x0000000408087981 */ /* 0x000f64000c1e1900 */
[CC--:B0-----:R-:W-:Y:S02]  /*0410*/  IMAD.WIDE.U32 R10, R29.reuse, R14.reuse, c[0x0][0x220] ;  /* 0x000088001d0a7625 */ /* 0x0c1fe400078e000e */
[----:B------:R-:W5:Y:S02]  /*0420*/  LDG.E R3, [R2.64] ;  /* 0x0000000402037981 */ /* 0x000f64000c1e1900 */
[----:B------:R-:W-:-:S02]  /*0430*/  IMAD.WIDE.U32 R14, R29, R14, c[0x0][0x228] ;  /* 0x00008a001d0e7625 */ /* 0x000fc400078e000e */
        /* <DEDUP_REMOVED lines=13> */
.L_x_129:
[----:B------:R-:W-:Y:S05]  /*0510*/  BSYNC B1 ;  /* 0x0000000000017941 */ /* 0x000fea0003800000 */
.L_x_128:
        /* <DEDUP_REMOVED lines=23> */
.L_x_132:
[----:B------:R-:W-:Y:S05]  /*0690*/  BSYNC B1 ;  /* 0x0000000000017941 */ /* 0x000fea0003800000 */
.L_x_131:
[----:B------:R-:W-:-:S13]  /*06a0*/  ISETP.LT.U32.OR P2, PT, R25, c[0x0][0x160], P2 ;  /* 0x0000580019007a0c */ /* 0x000fda0001741470 */
        /* <DEDUP_REMOVED lines=9> */
.L_x_127:
[----:B------:R-:W-:Y:S05]  /*0740*/  BSYNC B0 ;  /* 0x0000000000007941 */ /* 0x000fea0003800000 */
.L_x_126:
        /* <DEDUP_REMOVED lines=11> */
.L_x_139:
[----:B---3--:R-:W-:Y:S01]  /*0800*/  FADD.FTZ R13, R4, R3 ;  /* 0x00000003040d7221 */ /* 0x008fe20000010000 */
[----:B------:R-:W-:Y:S05]  /*0810*/  BRA.DIV ~URZ, `(.L_x_135) ;  /* 0x000003127f007947 */ /* 0x000fea000b800000 */
[----:B-1----:R-:W1:Y:S02]  /*0820*/  SHFL.BFLY PT, R2, R5, 0x1, 0x1f ;  /* 0x0c201f0005027f89 */ /* 0x002e6400000e0000 */
[----:B-1----:R-:W-:Y:S02]  /*0830*/  FADD.FTZ R6, R5, R2 ;  /* 0x0000000205067221 */ /* 0x002fe40000010000 */
[----:B------:R-:W1:Y:S04]  /*0840*/  SHFL.BFLY PT, R2, R13, 0x2, 0x1f ;  /* 0x0c401f000d027f89 */ /* 0x000e6800000e0000 */
[----:B------:R-:W3:Y:S01]  /*0850*/  SHFL.BFLY PT, R3, R6, 0x2, 0x1f ;  /* 0x0c401f0006037f89 */ /* 0x000ee200000e0000 */
[----:B-1----:R-:W-:-:S02]  /*0860*/  FADD.FTZ R2, R13, R2 ;  /* 0x000000020d027221 */ /* 0x002fc40000010000 */
[----:B---3--:R-:W-:-:S03]  /*0870*/  FADD.FTZ R8, R6, R3 ;  /* 0x0000000306087221 */ /* 0x008fc60000010000 */
[----:B------:R-:W1:Y:S04]  /*0880*/  SHFL.BFLY PT, R3, R2, 0x4, 0x1f ;  /* 0x0c801f0002037f89 */ /* 0x000e6800000e0000 */
[----:B------:R-:W3:Y:S01]  /*0890*/  SHFL.BFLY PT, R7, R8, 0x4, 0x1f ;  /* 0x0c801f0008077f89 */ /* 0x000ee200000e0000 */
[----:B-1----:R-:W-:Y:S02]  /*08a0*/  FADD.FTZ R3, R2, R3 ;  /* 0x0000000302037221 */ /* 0x002fe40000010000 */
[----:B---3--:R-:W-:-:S03]  /*08b0*/  FADD.FTZ R9, R8, R7 ;  /* 0x0000000708097221 */ /* 0x008fc60000010000 */
[----:B--2---:R-:W1:Y:S04]  /*08c0*/  SHFL.BFLY PT, R4, R3, 0x8, 0x1f ;  /* 0x0d001f0003047f89 */ /* 0x004e6800000e0000 */
[----:B------:R-:W2:Y:S01]  /*08d0*/  SHFL.BFLY PT, R10, R9, 0x8, 0x1f ;  /* 0x0d001f00090a7f89 */ /* 0x000ea200000e0000 */
[----:B-1----:R-:W-:Y:S02]  /*08e0*/  FADD.FTZ R4, R3, R4 ;  /* 0x0000000403047221 */ /* 0x002fe40000010000 */
[----:B--2---:R-:W-:-:S03]  /*08f0*/  FADD.FTZ R10, R9, R10 ;  /* 0x0000000a090a7221 */ /* 0x004fc60000010000 */
[----:B------:R1:W2:Y:S04]  /*0900*/  SHFL.BFLY PT, R7, R4, 0x10, 0x1f ;  /* 0x0e001f0004077f89 */ /* 0x0002a800000e0000 */
[----:B------:R1:W3:Y:S02]  /*0910*/  SHFL.BFLY PT, R5, R10, 0x10, 0x1f ;  /* 0x0e001f000a057f89 */ /* 0x0002e400000e0000 */
.L_x_140:
[----:B------:R-:W-:Y:S01]  /*0920*/  @!P1 SHF.R.U32.HI R2, RZ, 0x3, R0 ;  /* 0x00000003ff029819 */ /* 0x000fe20000011600 */
[----:B---3--:R-:W-:Y:S02]  /*0930*/  FADD.FTZ R5, R5, R10 ;  /* 0x0000000a05057221 */ /* 0x008fe40000010000 */
[----:B--2---:R-:W-:Y:S01]  /*0940*/  FADD.FTZ R7, R7, R4 ;  /* 0x0000000407077221 */ /* 0x004fe20000010000 */
[----:B------:R-:W-:-:S05]  /*0950*/  @!P1 LOP3.LUT R2, R2, 0x1ffffffc, RZ, 0xc0, !PT ;  /* 0x1ffffffc02029812 */ /* 0x000fca00078ec0ff */
[----:B------:R2:W-:Y:S04]  /*0960*/  @!P1 STS [R2+0x2000], R5 ;  /* 0x0020000502009388 */ /* 0x0005e80000000800 */
[----:B------:R2:W-:Y:S02]  /*0970*/  @!P1 STS [R2+0x2080], R7 ;  /* 0x0020800702009388 */ /* 0x0005e40000000800 */
.L_x_133:
[----:B0-----:R-:W-:Y:S01]  /*0980*/  WARPSYNC 0xffffffff ;  /* 0xffffffff00007948 */ /* 0x001fe20003800000 */
[----:B------:R-:W-:Y:S06]  /*0990*/  BAR.SYNC.DEFER_BLOCKING 0x0 ;  /* 0x0000000000007b1d */ /* 0x000fec0000010000 */
[----:B------:R-:W-:Y:S01]  /*09a0*/  BSSY B0, `(.L_x_136) ;  /* 0x000000b000007945 */ /* 0x000fe20003800000 */
[----:B------:R-:W-:Y:S05]  /*09b0*/  @!P0 BRA `(.L_x_137) ;  /* 0x0000009000008947 */ /* 0x000fea0003800000 */
[----:B--2---:R-:W0:Y:S01]  /*09c0*/  LDS.64 R2, [R16.X8+0x2000] ;  /* 0x0020000010027984 */ /* 0x004e220000008a00 */
[----:B------:R-:W-:-:S03]  /*09d0*/  HFMA2.MMA R6, -RZ, RZ, 0, 2.384185791015625e-07 ;  /* 0x00000004ff067435 */ /* 0x000fc600000001ff */
[----:B-1----:R-:W1:Y:S01]  /*09e0*/  LDS.64 R4, [R16.X8+0x2080] ;  /* 0x0020800010047984 */ /* 0x002e620000008a00 */
[----:B0-----:R-:W-:-:S06]  /*09f0*/  F2FP.BF16.PACK_AB R7, R3, R2 ;  /* 0x000000020307723e */ /* 0x001fcc00000010ff */
[----:B------:R-:W-:Y:S01]  /*0a00*/  IMAD.WIDE.U32 R2, R19, R6, c[0x0][0x268] ;  /* 0x00009a0013027625 */ /* 0x000fe200078e0006 */
[----:B-1----:R-:W-:-:S03]  /*0a10*/  F2FP.BF16.PACK_AB R9, R5, R4 ;  /* 0x000000040509723e */ /* 0x002fc600000010ff */
[----:B------:R-:W-:Y:S01]  /*0a20*/  IMAD.WIDE.U32 R4, R19, R6, c[0x0][0x260] ;  /* 0x0000980013047625 */ /* 0x000fe200078e0006 */
[----:B------:R0:W-:Y:S04]  /*0a30*/  STG.E [R2.64], R7 ;  /* 0x0000000702007986 */ /* 0x0001e8000c101904 */
[----:B------:R0:W-:Y:S02]  /*0a40*/  STG.E [R4.64], R9 ;  /* 0x0000000904007986 */ /* 0x0001e4000c101904 */
.L_x_137:
[----:B------:R-:W-:Y:S05]  /*0a50*/  BSYNC B0 ;  /* 0x0000000000007941 */ /* 0x000fea0003800000 */
.L_x_136:
[C---:B------:R-:W-:Y:S02]  /*0a60*/  ISETP.GT.U32.AND P1, PT, R18.reuse, -0x801, PT ;  /* 0xfffff7ff1200780c */ /* 0x040fe40003f24070 */
[----:B------:R-:W-:Y:S02]  /*0a70*/  IADD3 R18, R18, 0x800, RZ ;  /* 0x0000080012127810 */ /* 0x000fe40007ffe0ff */
[----:B------:R-:W-:-:S09]  /*0a80*/  IADD3 R19, R19, 0x400, RZ ;  /* 0x0000040013137810 */ /* 0x000fd20007ffe0ff */
[----:B012---:R-:W-:Y:S05]  /*0a90*/  @P1 BRA `(.L_x_138) ;  /* 0xfffff69000001947 */ /* 0x007fea000383ffff */
[----:B------:R-:W-:Y:S05]  /*0aa0*/  EXIT ;  /* 0x000000000000794d */ /* 0x000fea0003800000 */
.L_x_134:
[----:B--2---:R-:W-:Y:S01]  /*0ab0*/  IMAD.MOV.U32 R10, RZ, RZ, R4 ;  /* 0x000000ffff0a7224 */ /* 0x004fe200078e0004 */
[----:B------:R-:W-:Y:S01]  /*0ac0*/  MOV R9, 0x1 ;  /* 0x0000000100097802 */ /* 0x000fe20000000f00 */
[----:B------:R-:W-:Y:S01]  /*0ad0*/  IMAD.MOV.U32 R6, RZ, RZ, 0x1f ;  /* 0x0000001fff067424 */ /* 0x000fe200078e00ff */
[----:B------:R-:W-:Y:S02]  /*0ae0*/  MOV R11, 0xffffffff ;  /* 0xffffffff000b7802 */ /* 0x000fe40000000f00 */
[----:B------:R-:W-:Y:S02]  /*0af0*/  MOV R2, 0xb10 ;  /* 0x00000b1000027802 */ /* 0x000fe40000000f00 */
[----:B01----:R-:W-:Y:S05]  /*0b00*/  CALL.REL.NOINC `($__internal_9_$__cuda_sm70_shflsync_bfly_p) ;  /* 0x000003c000007944 */ /* 0x003fea0003c00000 */
[----:B-1----:R-:W-:Y:S01]  /*0b10*/  IMAD.MOV.U32 R3, RZ, RZ, R6 ;  /* 0x000000ffff037224 */ /* 0x002fe200078e0006 */
[----:B0-----:R-:W-:Y:S05]  /*0b20*/  BRA `(.L_x_139) ;  /* 0xfffffcd000007947 */ /* 0x001fea000383ffff */
.L_x_135:
[----:B------:R-:W-:Y:S01]  /*0b30*/  HFMA2.MMA R6, -RZ, RZ, 0, 1.847743988037109375e-06 ;  /* 0x0000001fff067435 */ /* 0x000fe200000001ff */
[----:B------:R-:W-:Y:S01]  /*0b40*/  MOV R10, R13 ;  /* 0x0000000d000a7202 */ /* 0x000fe20000000f00 */
[----:B------:R-:W-:Y:S01]  /*0b50*/  IMAD.MOV.U32 R9, RZ, RZ, 0x2 ;  /* 0x00000002ff097424 */ /* 0x000fe200078e00ff */
[----:B------:R-:W-:Y:S01]  /*0b60*/  MOV R2, 0xb90 ;  /* 0x00000b9000027802 */ /* 0x000fe20000000f00 */
[----:B------:R-:W-:-:S02]  /*0b70*/  IMAD.MOV.U32 R11, RZ, RZ, -0x1 ;  /* 0xffffffffff0b7424 */ /* 0x000fc400078e00ff */
[----:B012---:R-:W-:Y:S05]  /*0b80*/  CALL.REL.NOINC `($__internal_9_$__cuda_sm70_shflsync_bfly_p) ;  /* 0x0000034000007944 */ /* 0x007fea0003c00000 */
[----:B01----:R-:W-:Y:S01]  /*0b90*/  FADD.FTZ R10, R13, R6 ;  /* 0x000000060d0a7221 */ /* 0x003fe20000010000 */
[----:B------:R-:W-:Y:S01]  /*0ba0*/  HFMA2.MMA R6, -RZ, RZ, 0, 1.847743988037109375e-06 ;  /* 0x0000001fff067435 */ /* 0x000fe200000001ff */
[----:B------:R-:W-:Y:S01]  /*0bb0*/  MOV R9, 0x4 ;  /* 0x0000000400097802 */ /* 0x000fe20000000f00 */
[----:B------:R-:W-:Y:S01]  /*0bc0*/  IMAD.MOV.U32 R11, RZ, RZ, -0x1 ;  /* 0xffffffffff0b7424 */ /* 0x000fe200078e00ff */
[----:B------:R-:W-:-:S03]  /*0bd0*/  MOV R2, 0xbf0 ;  /* 0x00000bf000027802 */ /* 0x000fc60000000f00 */
[----:B------:R-:W-:Y:S05]  /*0be0*/  CALL.REL.NOINC `($__internal_9_$__cuda_sm70_shflsync_bfly_p) ;  /* 0x000002e000007944 */ /* 0x000fea0003c00000 */
[----:B01----:R-:W-:Y:S01]  /*0bf0*/  FADD.FTZ R10, R10, R6 ;  /* 0x000000060a0a7221 */ /* 0x003fe20000010000 */
[----:B------:R-:W-:Y:S01]  /*0c00*/  HFMA2.MMA R6, -RZ, RZ, 0, 1.847743988037109375e-06 ;  /* 0x0000001fff067435 */ /* 0x000fe200000001ff */
[----:B------:R-:W-:Y:S01]  /*0c10*/  MOV R9, 0x8 ;  /* 0x0000000800097802 */ /* 0x000fe20000000f00 */
[----:B------:R-:W-:Y:S01]  /*0c20*/  IMAD.MOV.U32 R11, RZ, RZ, -0x1 ;  /* 0xffffffffff0b7424 */ /* 0x000fe200078e00ff */
[----:B------:R-:W-:-:S03]  /*0c30*/  MOV R2, 0xc50 ;  /* 0x00000c5000027802 */ /* 0x000fc60000000f00 */
[----:B------:R-:W-:Y:S05]  /*0c40*/  CALL.REL.NOINC `($__internal_9_$__cuda_sm70_shflsync_bfly_p) ;  /* 0x0000028000007944 */ /* 0x000fea0003c00000 */
[----:B-1----:R-:W-:Y:S01]  /*0c50*/  FADD.FTZ R4, R10, R6 ;  /* 0x000000060a047221 */ /* 0x002fe20000010000 */
[----:B------:R-:W-:Y:S01]  /*0c60*/  HFMA2.MMA R6, -RZ, RZ, 0, 1.847743988037109375e-06 ;  /* 0x0000001fff067435 */ /* 0x000fe200000001ff */
[----:B0-----:R-:W-:Y:S01]  /*0c70*/  MOV R9, 0x10 ;  /* 0x0000001000097802 */ /* 0x001fe20000000f00 */
[----:B------:R-:W-:Y:S01]  /*0c80*/  IMAD.MOV.U32 R11, RZ, RZ, -0x1 ;  /* 0xffffffffff0b7424 */ /* 0x000fe200078e00ff */
[----:B------:R-:W-:-:S02]  /*0c90*/  MOV R2, 0xcc0 ;  /* 0x00000cc000027802 */ /* 0x000fc40000000f00 */
[----:B------:R-:W-:Y:S02]  /*0ca0*/  MOV R10, R4 ;  /* 0x00000004000a7202 */ /* 0x000fe40000000f00 */
[----:B------:R-:W-:Y:S05]  /*0cb0*/  CALL.REL.NOINC `($__internal_9_$__cuda_sm70_shflsync_bfly_p) ;  /* 0x0000021000007944 */ /* 0x000fea0003c00000 */
[----:B0-----:R-:W-:Y:S01]  /*0cc0*/  HFMA2.MMA R9, -RZ, RZ, 0, 5.9604644775390625e-08 ;  /* 0x00000001ff097435 */ /* 0x001fe200000001ff */
[----:B-1----:R-:W-:Y:S01]  /*0cd0*/  MOV R7, R6 ;  /* 0x0000000600077202 */ /* 0x002fe20000000f00 */
[----:B------:R-:W-:Y:S01]  /*0ce0*/  IMAD.MOV.U32 R10, RZ, RZ, R5 ;  /* 0x000000ffff0a7224 */ /* 0x000fe200078e0005 */
[----:B------:R-:W-:Y:S01]  /*0cf0*/  MOV R6, 0x1f ;  /* 0x0000001f00067802 */ /* 0x000fe20000000f00 */
[----:B------:R-:W-:Y:S01]  /*0d00*/  IMAD.MOV.U32 R11, RZ, RZ, -0x1 ;  /* 0xffffffffff0b7424 */ /* 0x000fe200078e00ff */
[----:B------:R-:W-:Y:S02]  /*0d10*/  MOV R2, 0xd30 ;  /* 0x00000d3000027802 */ /* 0x000fe40000000f00 */
[----:B------:R-:W-:Y:S05]  /*0d20*/  CALL.REL.NOINC `($__internal_9_$__cuda_sm70_shflsync_bfly_p) ;  /* 0x000001a000007944 */ /* 0x000fea0003c00000 */
[----:B0-----:R-:W-:Y:S01]  /*0d30*/  HFMA2.MMA R9, -RZ, RZ, 0, 1.1920928955078125e-07 ;  /* 0x00000002ff097435 */ /* 0x001fe200000001ff */
[----:B-1----:R-:W-:Y:S01]  /*0d40*/  FADD.FTZ R10, R5, R6 ;  /* 0x00000006050a7221 */ /* 0x002fe20000010000 */
[----:B------:R-:W-:Y:S01]  /*0d50*/  MOV R6, 0x1f ;  /* 0x0000001f00067802 */ /* 0x000fe20000000f00 */
[----:B------:R-:W-:Y:S01]  /*0d60*/  IMAD.MOV.U32 R11, RZ, RZ, -0x1 ;  /* 0xffffffffff0b7424 */ /* 0x000fe200078e00ff */
[----:B------:R-:W-:Y:S02]  /*0d70*/  MOV R2, 0xd90 ;  /* 0x00000d9000027802 */ /* 0x000fe40000000f00 */
[----:B------:R-:W-:Y:S05]  /*0d80*/  CALL.REL.NOINC `($__internal_9_$__cuda_sm70_shflsync_bfly_p) ;  /* 0x0000014000007944 */ /* 0x000fea0003c00000 */
[----:B0-----:R-:W-:Y:S01]  /*0d90*/  HFMA2.MMA R9, -RZ, RZ, 0, 2.384185791015625e-07 ;  /* 0x00000004ff097435 */ /* 0x001fe200000001ff */
[----:B-1----:R-:W-:Y:S01]  /*0da0*/  FADD.FTZ R10, R10, R6 ;  /* 0x000000060a0a7221 */ /* 0x002fe20000010000 */
[----:B------:R-:W-:Y:S01]  /*0db0*/  MOV R6, 0x1f ;  /* 0x0000001f00067802 */ /* 0x000fe20000000f00 */
[----:B------:R-:W-:Y:S01]  /*0dc0*/  IMAD.MOV.U32 R11, RZ, RZ, -0x1 ;  /* 0xffffffffff0b7424 */ /* 0x000fe200078e00ff */
[----:B------:R-:W-:-:S02]  /*0dd0*/  MOV R2, 0xdf0 ;  /* 0x00000df000027802 */ /* 0x000fc40000000f00 */
[----:B------:R-:W-:Y:S05]  /*0de0*/  CALL.REL.NOINC `($__internal_9_$__cuda_sm70_shflsync_bfly_p) ;  /* 0x000000e000007944 */ /* 0x000fea0003c00000 */
[----:B0-----:R-:W-:Y:S01]  /*0df0*/  HFMA2.MMA R9, -RZ, RZ, 0, 4.76837158203125e-07 ;  /* 0x00000008ff097435 */ /* 0x001fe200000001ff */
[----:B-1----:R-:W-:Y:S01]  /*0e00*/  FADD.FTZ R10, R10, R6 ;  /* 0x000000060a0a7221 */ /* 0x002fe20000010000 */
[----:B------:R-:W-:Y:S01]  /*0e10*/  MOV R6, 0x1f ;  /* 0x0000001f00067802 */ /* 0x000fe20000000f00 */
[----:B------:R-:W-:Y:S01]  /*0e20*/  IMAD.MOV.U32 R11, RZ, RZ, -0x1 ;  /* 0xffffffffff0b7424 */ /* 0x000fe200078e00ff */
[----:B------:R-:W-:-:S02]  /*0e30*/  MOV R2, 0xe50 ;  /* 0x00000e5000027802 */ /* 0x000fc40000000f00 */
[----:B------:R-:W-:Y:S05]  /*0e40*/  CALL.REL.NOINC `($__internal_9_$__cuda_sm70_shflsync_bfly_p) ;  /* 0x0000008000007944 */ /* 0x000fea0003c00000 */
[----:B0-----:R-:W-:Y:S01]  /*0e50*/  HFMA2.MMA R9, -RZ, RZ, 0, 9.5367431640625e-07 ;  /* 0x00000010ff097435 */ /* 0x001fe200000001ff */
[----:B-1----:R-:W-:Y:S01]  /*0e60*/  FADD.FTZ R10, R10, R6 ;  /* 0x000000060a0a7221 */ /* 0x002fe20000010000 */
[----:B------:R-:W-:Y:S01]  /*0e70*/  MOV R6, 0x1f ;  /* 0x0000001f00067802 */ /* 0x000fe20000000f00 */
[----:B------:R-:W-:Y:S01]  /*0e80*/  IMAD.MOV.U32 R11, RZ, RZ, -0x1 ;  /* 0xffffffffff0b7424 */ /* 0x000fe200078e00ff */
[----:B------:R-:W-:-:S02]  /*0e90*/  MOV R2, 0xeb0 ;  /* 0x00000eb000027802 */ /* 0x000fc40000000f00 */
[----:B------:R-:W-:Y:S05]  /*0ea0*/  CALL.REL.NOINC `($__internal_9_$__cuda_sm70_shflsync_bfly_p) ;  /* 0x0000002000007944 */ /* 0x000fea0003c00000 */
[----:B-1----:R-:W-:Y:S01]  /*0eb0*/  MOV R5, R6 ;  /* 0x0000000600057202 */ /* 0x002fe20000000f00 */
[----:B0-----:R-:W-:Y:S05]  /*0ec0*/  BRA `(.L_x_140) ;  /* 0xfffffa5000007947 */ /* 0x001fea000383ffff */
        .weak           $__internal_9_$__cuda_sm70_shflsync_bfly_p
        .type           $__internal_9_$__cuda_sm70_shflsync_bfly_p,@function
        .size           $__internal_9_$__cuda_sm70_shflsync_bfly_p,(.L_x_1772 - $__internal_9_$__cuda_sm70_shflsync_bfly_p)
$__internal_9_$__cuda_sm70_shflsync_bfly_p:
[----:B------:R-:W-:Y:S01]  /*0ed0*/  HFMA2.MMA R3, -RZ, RZ, 0, 0 ;  /* 0x00000000ff037435 */ /* 0x000fe200000001ff */
[----:B------:R-:W-:Y:S04]  /*0ee0*/  WARPSYNC R11 ;  /* 0x0000000b00007348 */ /* 0x000fe80003800000 */
[----:B------:R0:W1:Y:S01]  /*0ef0*/  SHFL.BFLY PT, R6, R10, R9, R6 ;  /* 0x0c0000090a067389 */ /* 0x00006200000e0006 */
[----:B------:R-:W-:Y:S05]  /*0f00*/  RET.REL.NODEC R2 `(_ZN10layer_norm22ln_bwd_finalize_kernelINS_22Kernel_traits_finalizeILj2048E13__nv_bfloat16S2_S2_S2_fjLb0ELj1024ELj4ENS_18Kernel_traits_baseILj2048ES2_S2_S2_S2_fjLj1024EEEEELb0ELb1EEEvNS_9BwdParamsE) ;  /* 0xfffff0f002007950 */ /* 0x000fea0003c3ffff */
.L_x_141:
        /* <DEDUP_REMOVED lines=15> */
.L_x_1772:


//--------------------- .text._ZN10layer_norm40ln_parallel_residual_bwd_finalize_kernelINS_22Kernel_traits_finalizeILj2048E13__nv_bfloat16S2_S2_S2_fjLb0ELj1024ELj4ENS_18Kernel_traits_baseILj2048ES2_S2_S2_S2_fjLj1024EEEEELb1EEEvNS_9BwdParamsE --------------------------
	.section	.text._ZN10layer_norm40ln_parallel_residual_bwd_finalize_kernelINS_22Kernel_traits_finalizeILj2048E13__nv_bfloat16S2_S2_S2_fjLb0ELj1024ELj4ENS_18Kernel_traits_baseILj2048ES2_S2_S2_S2_fjLj1024EEEEELb1EEEvNS_9BwdParamsE,"ax",@progbits
	.sectioninfo	@"SHI_REGISTERS=32"
	.align	128
        .global         _ZN10layer_norm40ln_parallel_residual_bwd_finalize_kernelINS_22Kernel_traits_finalizeILj2048E13__nv_bfloat16S2_S2_S2_fjLb0ELj1024ELj4ENS_18Kernel_traits_baseILj2048ES2_S2_S2_S2_fjLj1024EEEEELb1EEEvNS_9BwdParamsE
        .type           _ZN10layer_norm40ln_parallel_residual_bwd_finalize_kernelINS_22Kernel_traits_finalizeILj2048E13__nv_bfloat16S2_S2_S2_fjLb0ELj1024ELj4ENS_18Kernel_traits_baseILj2048ES2_S2_S2_S2_fjLj1024EEEEELb1EEEvNS_9BwdParamsE,@function
        .size           _ZN10layer_norm40ln_parallel_residual_bwd_finalize_kernelINS_22Kernel_traits_finalizeILj2048E13__nv_bfloat16S2_S2_S2_fjLb0ELj1024ELj4ENS_18Kernel_traits_baseILj2048ES2_S2_S2_S2_fjLj1024EEEEELb1EEEvNS_9BwdParamsE,(.L_x_1773 - _ZN10layer_norm40ln_parallel_residual_bwd_finalize_kernelINS_22Kernel_traits_finalizeILj2048E13__nv_bfloat16S2_S2_S2_fjLb0ELj1024ELj4ENS_18Kernel_traits_baseILj2048ES2_S2_S2_S2_fjLj1024EEEEELb1EEEvNS_9BwdParamsE)
        .other          _ZN10layer_norm40ln_parallel_residual_bwd_finalize_kernelINS_22Kernel_traits_finalizeILj2048E13__nv_bfloat16S2_S2_S2_fjLb0ELj1024ELj4ENS_18Kernel_traits_baseILj2048ES2_S2_S2_S2_fjLj1024EEEEELb1EEEvNS_9BwdParamsE,@"STO_CUDA_ENTRY STV_DEFAULT"
_ZN10layer_norm40ln_parallel_residual_bwd_finalize_kernelINS_22Kernel_traits_finalizeILj2048E13__nv_bfloat16S2_S2_S2_fjLb0ELj1024ELj4ENS_18Kernel_traits_baseILj2048ES2_S2_S2_S2_fjLj1024EEEEELb1EEEvNS_9BwdParamsE:
.text._ZN10layer_norm40ln_parallel_residual_bwd_finalize_kernelINS_22Kernel_traits_finalizeILj2048E13__nv_bfloat16S2_S2_S2_fjLb0ELj1024ELj4ENS_18Kernel_traits_baseILj2048ES2_S2_S2_S2_fjLj1024EEEEELb1EEEvNS_9BwdParamsE:
        /* <DEDUP_REMOVED lines=13> */
[----:B------:R-:W-:Y:S02]  /*00d0*/  LOP3.LUT R7, R3, 0x1f, R0, 0x78, !PT ;  /* 0x0000001f03077812 */ /* 0x000fe400078e7800 */
[C---:B------:R-:W-:Y:S01]  /*00e0*/  ISETP.GE.U32.AND P0, PT, R2.reuse, 0x10, PT ;  /* 0x000000100200780c */ /* 0x040fe20003f06070 */
[----:B------:R-:W-:Y:S01]  /*00f0*/  IMAD.IADD R5, R2, 0x1, R5 ;  /* 0x0000000102057824 */ /* 0x000fe200078e0205 */
[----:B------:R-:W-:-:S02]  /*0100*/  IADD3 R6, R6, R7, RZ ;  /* 0x0000000706067210 */ /* 0x000fc40007ffe0ff */
[----:B------:R-:W-:Y:S02]  /*0110*/  ISETP.EQ.AND P0, PT, R3, 0x1f, !P0 ;  /* 0x0000001f0300780c */ /* 0x000fe40004702270 */
[----:B------:R-:W-:Y:S02]  /*0120*/  LEA R7, R2, R7, 0x5 ;  /* 0x0000000702077211 */ /* 0x000fe400078e28ff */
.L_x_155:
[----:B------:R-:W-:Y:S01]  /*0130*/  ISETP.GE.U32.AND P1, PT, R3, c[0x0][0x160], PT ;  /* 0x0000580003007a0c */ /* 0x000fe20003f26070 */
[----:B------:R-:W-:Y:S01]  /*0140*/  BSSY B0, `(.L_x_142) ;  /* 0x0000094000007945 */ /* 0x000fe20003800000 */
[----:B------:R-:W-:Y:S01]  /*0150*/  HFMA2.MMA R21, -RZ, RZ, 0, 0 ;  /* 0x00000000ff157435 */ /* 0x000fe200000001ff */
[----:B------:R-:W-:Y:S01]  /*0160*/  IMAD.MOV.U32 R25, RZ, RZ, RZ ;  /* 0x000000ffff197224 */ /* 0x000fe200078e00ff */
[----:B------:R-:W-:Y:S01]  /*0170*/  HFMA2.MMA R27, -RZ, RZ, 0, 0 ;  /* 0x00000000ff1b7435 */ /* 0x000fe200000001ff */
[----:B------:R-:W-:-:S08]  /*0180*/  MOV R23, RZ ;  /* 0x000000ff00177202 */ /* 0x000fd00000000f00 */
[----:B------:R-:W-:Y:S05]  /*0190*/  @P1 BRA `(.L_x_143) ;  /* 0x000008e000001947 */ /* 0x000fea0003800000 */
[----:B------:R-:W-:Y:S02]  /*01a0*/  ISETP.GE.U32.AND P2, PT, R3, c[0x0][0x160], PT ;  /* 0x0000580003007a0c */ /* 0x000fe40003f46070 */
[----:B------:R-:W-:-:S11]  /*01b0*/  MOV R11, R3 ;  /* 0x00000003000b7202 */ /* 0x000fd60000000f00 */
[----:B------:R-:W-:Y:S02]  /*01c0*/  @P2 IMAD.MOV.U32 R13, RZ, RZ, 0x4 ;  /* 0x00000004ff0d2424 */ /* 0x000fe400078e00ff */
        /* <DEDUP_REMOVED lines=13> */
[----:B------:R-:W-:Y:S01]  /*02a0*/  IMAD.MOV.U32 R25, RZ, RZ, RZ ;  /* 0x000000ffff197224 */ /* 0x000fe200078e00ff */
[----:B------:R-:W-:Y:S02]  /*02b0*/  MOV R27, RZ ;  /* 0x000000ff001b7202 */ /* 0x000fe40000000f00 */
[----:B------:R-:W-:Y:S02]  /*02c0*/  MOV R23, RZ ;  /* 0x000000ff00177202 */ /* 0x000fe40000000f00 */
[----:B------:R-:W-:Y:S01]  /*02d0*/  MOV R21, RZ ;  /* 0x000000ff00157202 */ /* 0x000fe20000000f00 */
[----:B------:R-:W-:Y:S01]  /*02e0*/  BSSY B1, `(.L_x_144) ;  /* 0x0000045000017945 */ /* 0x000fe20003800000 */
[----:B--2---:R-:W-:Y:S02]  /*02f0*/  @P2 FADD.FTZ R27, R27, R16 ;  /* 0x000000101b1b2221 */ /* 0x004fe40000010000 */
[----:B---3--:R-:W-:-:S02]  /*0300*/  @P2 FADD.FTZ R23, R23, R14 ;  /* 0x0000000e17172221 */ /* 0x008fc40000010000 */
[----:B----4-:R-:W-:Y:S02]  /*0310*/  @P2 FADD.FTZ R21, R21, R8 ;  /* 0x0000000815152221 */ /* 0x010fe40000010000 */
[----:B-----5:R-:W-:Y:S01]  /*0320*/  @P2 FADD.FTZ R25, R25, R12 ;  /* 0x0000000c19192221 */ /* 0x020fe20000010000 */
[----:B------:R-:W-:Y:S01]  /*0330*/  PLOP3.LUT P2, PT, P2, PT, PT, 0x8, 0x0 ;  /* 0x000000000000781c */ /* 0x000fe2000174e170 */
[----:B------:R-:W-:Y:S07]  /*0340*/  @P1 BRA `(.L_x_145) ;  /* 0x000003e000001947 */ /* 0x000fee0003800000 */
[----:B------:R-:W-:Y:S02]  /*0350*/  MOV R8, c[0x0][0x160] ;  /* 0x0000580000087a02 */ /* 0x000fe40000000f00 */
[----:B------:R-:W-:Y:S02]  /*0360*/  PLOP3.LUT P2, PT, PT, PT, PT, 0x8, 0x0 ;  /* 0x000000000000781c */ /* 0x000fe40003f4e170 */
[----:B------:R-:W-:Y:S02]  /*0370*/  IADD3 R8, R8, -0x60, RZ ;  /* 0xffffffa008087810 */ /* 0x000fe40007ffe0ff */
.L_x_146:
[----:B------:R-:W-:Y:S01]  /*0380*/  HFMA2.MMA R9, -RZ, RZ, 0, 2.384185791015625e-07 ;  /* 0x00000004ff097435 */ /* 0x000fe200000001ff */
[C---:B------:R-:W-:Y:S01]  /*0390*/  IMAD R28, R11.reuse, c[0x0][0x168], R4 ;  /* 0x00005a000b1c7a24 */ /* 0x040fe200078e0204 */
[----:B------:R-:W-:-:S08]  /*03a0*/  IADD3 R17, R11, 0x20, RZ ;  /* 0x000000200b117810 */ /* 0x000fd00007ffe0ff */
[----:B------:R-:W-:-:S04]  /*03b0*/  IMAD.WIDE.U32 R14, R28, R9, c[0x0][0x220] ;  /* 0x000088001c0e7625 */ /* 0x000fc800078e0009 */
[CC--:B------:R-:W-:Y:S01]  /*03c0*/  IMAD.WIDE.U32 R18, R28.reuse, R9.reuse, c[0x0][0x230] ;  /* 0x00008c001c127625 */ /* 0x0c0fe200078e0009 */
[----:B------:R0:W2:Y:S03]  /*03d0*/  LDG.E R26, [R14.64] ;  /* 0x000000040e1a7981 */ /* 0x0000a6000c1e1900 */
[----:B------:R-:W-:Y:S02]  /*03e0*/  IMAD R22, R17, c[0x0][0x168], R4 ;  /* 0x00005a0011167a24 */ /* 0x000fe400078e0204 */
[CC--:B------:R-:W-:Y:S01]  /*03f0*/  IMAD.WIDE.U32 R12, R28.reuse, R9.reuse, c[0x0][0x228] ;  /* 0x00008a001c0c7625 */ /* 0x0c0fe200078e0009 */
[----:B------:R-:W3:Y:S03]  /*0400*/  LDG.E R18, [R18.64] ;  /* 0x0000000412127981 */ /* 0x000ee6000c1e1900 */
[-C--:B------:R-:W-:Y:S01]  /*0410*/  IMAD.WIDE.U32 R28, R28, R9.reuse, c[0x0][0x238] ;  /* 0x00008e001c1c7625 */ /* 0x080fe200078e0009 */
[----:B------:R1:W4:Y:S03]  /*0420*/  LDG.E R24, [R12.64] ;  /* 0x000000040c187981 */ /* 0x000326000c1e1900 */
[----:B------:R-:W-:-:S02]  /*0430*/  IMAD.WIDE.U32 R16, R22, R9, c[0x0][0x220] ;  /* 0x0000880016107625 */ /* 0x000fc400078e0009 */
[----:B------:R5:W4:Y:S04]  /*0440*/  LDG.E R28, [R28.64] ;  /* 0x000000041c1c7981 */ /* 0x000b28000c1e1900 */
[----:B-----5:R5:W4:Y:S01]  /*0450*/  LDG.E R29, [R16.64] ;  /* 0x00000004101d7981 */ /* 0x020b22000c1e1900 */
[----:B------:R-:W-:Y:S01]  /*0460*/  IADD3 R20, R11, 0x40, RZ ;  /* 0x000000400b147810 */ /* 0x000fe20007ffe0ff */
[----:B0-----:R-:W-:-:S04]  /*0470*/  IMAD.WIDE.U32 R14, R22, R9, c[0x0][0x228] ;  /* 0x00008a00160e7625 */ /* 0x001fc800078e0009 */
[----:B------:R-:W-:Y:S01]  /*0480*/  IMAD R20, R20, c[0x0][0x168], R4 ;  /* 0x00005a0014147a24 */ /* 0x000fe200078e0204 */
[----:B------:R0:W4:Y:S03]  /*0490*/  LDG.E R10, [R14.64] ;  /* 0x000000040e0a7981 */ /* 0x000126000c1e1900 */
[----:B-----5:R-:W-:-:S04]  /*04a0*/  IMAD.WIDE.U32 R16, R20, R9, c[0x0][0x220] ;  /* 0x0000880014107625 */ /* 0x020fc800078e0009 */
[----:B-1----:R-:W-:-:S04]  /*04b0*/  IMAD.WIDE.U32 R12, R22, R9, c[0x0][0x230] ;  /* 0x00008c00160c7625 */ /* 0x002fc800078e0009 */
[-C--:B0-----:R-:W-:Y:S02]  /*04c0*/  IMAD.WIDE.U32 R14, R22, R9.reuse, c[0x0][0x238] ;  /* 0x00008e00160e7625 */ /* 0x081fe400078e0009 */
[----:B------:R2:W5:Y:S04]  /*04d0*/  LDG.E R22, [R16.64] ;  /* 0x0000000410167981 */ /* 0x000568000c1e1900 */
[----:B------:R0:W5:Y:S04]  /*04e0*/  LDG.E R12, [R12.64] ;  /* 0x000000040c0c7981 */ /* 0x000168000c1e1900 */
[----:B0-----:R0:W5:Y:S02]  /*04f0*/  LDG.E R13, [R14.64] ;  /* 0x000000040e0d7981 */ /* 0x001164000c1e1900 */
[----:B0-----:R-:W-:-:S04]  /*0500*/  IMAD.WIDE.U32 R14, R20, R9, c[0x0][0x228] ;  /* 0x00008a00140e7625 */ /* 0x001fc800078e0009 */
[----:B--2---:R-:W-:Y:S01]  /*0510*/  FADD.FTZ R16, R26, R27 ;  /* 0x0000001b1a107221 */ /* 0x004fe20000010000 */
[----:B------:R-:W-:Y:S01]  /*0520*/  IADD3 R27, R11, 0x60, RZ ;  /* 0x000000600b1b7810 */ /* 0x000fe20007ffe0ff */
[----:B---3--:R-:W-:Y:S02]  /*0530*/  FADD.FTZ R25, R18, R25 ;  /* 0x0000001912197221 */ /* 0x008fe40000010000 */
[----:B------:R-:W-:-:S04]  /*0540*/  IMAD.WIDE.U32 R18, R20, R9, c[0x0][0x230] ;  /* 0x00008c0014127625 */ /* 0x000fc800078e0009 */
[----:B------:R-:W-:Y:S02]  /*0550*/  IMAD R26, R27, c[0x0][0x168], R4 ;  /* 0x00005a001b1a7a24 */ /* 0x000fe400078e0204 */
[----:B------:R0:W2:Y:S01]  /*0560*/  LDG.E R27, [R18.64] ;  /* 0x00000004121b7981 */ /* 0x0000a2000c1e1900 */
[----:B----4-:R-:W-:Y:S02]  /*0570*/  FADD.FTZ R28, R28, R21 ;  /* 0x000000151c1c7221 */ /* 0x010fe40000010000 */
[----:B------:R-:W-:-:S04]  /*0580*/  IMAD.WIDE.U32 R20, R20, R9, c[0x0][0x238] ;  /* 0x00008e0014147625 */ /* 0x000fc800078e0009 */
[----:B------:R-:W-:Y:S02]  /*0590*/  FADD.FTZ R23, R24, R23 ;  /* 0x0000001718177221 */ /* 0x000fe40000010000 */
[----:B------:R1:W3:Y:S01]  /*05a0*/  LDG.E R24, [R14.64] ;  /* 0x000000040e187981 */ /* 0x0002e2000c1e1900 */
[----:B------:R-:W-:Y:S02]  /*05b0*/  FADD.FTZ R29, R16, R29 ;  /* 0x0000001d101d7221 */ /* 0x000fe40000010000 */
[CC--:B------:R-:W-:Y:S01]  /*05c0*/  IMAD.WIDE.U32 R16, R26.reuse, R9.reuse, c[0x0][0x228] ;  /* 0x00008a001a107625 */ /* 0x0c0fe200078e0009 */
[----:B------:R-:W4:Y:S03]  /*05d0*/  LDG.E R20, [R20.64] ;  /* 0x0000000414147981 */ /* 0x000f26000c1e1900 */
[CC--:B0-----:R-:W-:Y:S02]  /*05e0*/  IMAD.WIDE.U32 R18, R26.reuse, R9.reuse, c[0x0][0x230] ;  /* 0x00008c001a127625 */ /* 0x0c1fe400078e0009 */
[----:B------:R0:W4:Y:S02]  /*05f0*/  LDG.E R16, [R16.64] ;  /* 0x0000000410107981 */ /* 0x000124000c1e1900 */
[----:B-1----:R-:W-:-:S06]  /*0600*/  IMAD.WIDE.U32 R14, R26, R9, c[0x0][0x220] ;  /* 0x000088001a0e7625 */ /* 0x002fcc00078e0009 */
[----:B------:R-:W4:Y:S04]  /*0610*/  LDG.E R14, [R14.64] ;  /* 0x000000040e0e7981 */ /* 0x000f28000c1e1900 */
[----:B0-----:R0:W4:Y:S02]  /*0620*/  LDG.E R17, [R18.64] ;  /* 0x0000000412117981 */ /* 0x001124000c1e1900 */
[----:B0-----:R-:W-:-:S05]  /*0630*/  IMAD.WIDE.U32 R18, R26, R9, c[0x0][0x238] ;  /* 0x00008e001a127625 */ /* 0x001fca00078e0009 */
[----:B------:R-:W4:Y:S01]  /*0640*/  LDG.E R9, [R18.64] ;  /* 0x0000000412097981 */ /* 0x000f22000c1e1900 */
[----:B------:R-:W-:-:S04]  /*0650*/  IADD3 R11, R11, 0x80, RZ ;  /* 0x000000800b0b7810 */ /* 0x000fc80007ffe0ff */
[----:B------:R-:W-:Y:S01]  /*0660*/  ISETP.GE.U32.AND P1, PT, R11, R8, PT ;  /* 0x000000080b00720c */ /* 0x000fe20003f26070 */
[----:B------:R-:W-:Y:S02]  /*0670*/  FADD.FTZ R23, R23, R10 ;  /* 0x0000000a17177221 */ /* 0x000fe40000010000 */
[----:B-----5:R-:W-:Y:S02]  /*0680*/  FADD.FTZ R12, R25, R12 ;  /* 0x0000000c190c7221 */ /* 0x020fe40000010000 */
[----:B------:R-:W-:Y:S02]  /*0690*/  FADD.FTZ R13, R28, R13 ;  /* 0x0000000d1c0d7221 */ /* 0x000fe40000010000 */
[----:B------:R-:W-:Y:S02]  /*06a0*/  FADD.FTZ R29, R29, R22 ;  /* 0x000000161d1d7221 */ /* 0x000fe40000010000 */
[----:B--2---:R-:W-:Y:S02]  /*06b0*/  FADD.FTZ R12, R12, R27 ;  /* 0x0000001b0c0c7221 */ /* 0x004fe40000010000 */
[----:B---3--:R-:W-:-:S02]  /*06c0*/  FADD.FTZ R23, R23, R24 ;  /* 0x0000001817177221 */ /* 0x008fc40000010000 */
[----:B----4-:R-:W-:Y:S02]  /*06d0*/  FADD.FTZ R20, R13, R20 ;  /* 0x000000140d147221 */ /* 0x010fe40000010000 */
[----:B------:R-:W-:Y:S02]  /*06e0*/  FADD.FTZ R23, R23, R16 ;  /* 0x0000001017177221 */ /* 0x000fe40000010000 */
[----:B------:R-:W-:Y:S02]  /*06f0*/  FADD.FTZ R27, R29, R14 ;  /* 0x0000000e1d1b7221 */ /* 0x000fe40000010000 */
[----:B------:R-:W-:Y:S02]  /*0700*/  FADD.FTZ R25, R12, R17 ;  /* 0x000000110c197221 */ /* 0x000fe40000010000 */
[----:B------:R-:W-:Y:S01]  /*0710*/  FADD.FTZ R21, R20, R9 ;  /* 0x0000000914157221 */ /* 0x000fe20000010000 */
[----:B------:R-:W-:Y:S05]  /*0720*/  @!P1 BRA `(.L_x_146) ;  /* 0xfffffc5000009947 */ /* 0x000fea000383ffff */
.L_x_145:
[----:B------:R-:W-:Y:S05]  /*0730*/  BSYNC B1 ;  /* 0x0000000000017941 */ /* 0x000fea0003800000 */
.L_x_144:
        /* <DEDUP_REMOVED lines=9> */
[CC--:B------:R-:W-:Y:S02]  /*07d0*/  IMAD.WIDE.U32 R14, R13.reuse, R28.reuse, c[0x0][0x228] ;  /* 0x00008a000d0e7625 */ /* 0x0c0fe400078e001c */
[----:B------:R-:W2:Y:S02]  /*07e0*/  LDG.E R16, [R16.64] ;  /* 0x0000000410107981 */ /* 0x000ea4000c1e1900 */
[CC--:B------:R-:W-:Y:S02]  /*07f0*/  IMAD.WIDE.U32 R8, R13.reuse, R28.reuse, c[0x0][0x230] ;  /* 0x00008c000d087625 */ /* 0x0c0fe400078e001c */
[----:B------:R-:W3:Y:S02]  /*0800*/  LDG.E R14, [R14.64] ;  /* 0x000000040e0e7981 */ /* 0x000ee4000c1e1900 */
[----:B------:R-:W-:Y:S02]  /*0810*/  IMAD.WIDE.U32 R12, R13, R28, c[0x0][0x238] ;  /* 0x00008e000d0c7625 */ /* 0x000fe400078e001c */
[----:B------:R0:W4:Y:S02]  /*0820*/  LDG.E R10, [R8.64] ;  /* 0x00000004080a7981 */ /* 0x000124000c1e1900 */
[----:B------:R-:W-:-:S02]  /*0830*/  IMAD R29, R29, c[0x0][0x168], R4 ;  /* 0x00005a001d1d7a24 */ /* 0x000fc400078e0204 */
[----:B------:R1:W5:Y:S02]  /*0840*/  LDG.E R20, [R12.64] ;  /* 0x000000040c147981 */ /* 0x000364000c1e1900 */
[----:B------:R-:W-:-:S04]  /*0850*/  IMAD.WIDE.U32 R18, R29, R28, c[0x0][0x230] ;  /* 0x00008c001d127625 */ /* 0x000fc800078e001c */
[CC--:B0-----:R-:W-:Y:S02]  /*0860*/  IMAD.WIDE.U32 R8, R29.reuse, R28.reuse, c[0x0][0x228] ;  /* 0x00008a001d087625 */ /* 0x0c1fe400078e001c */
[----:B------:R-:W5:Y:S02]  /*0870*/  LDG.E R19, [R18.64] ;  /* 0x0000000412137981 */ /* 0x000f64000c1e1900 */
[CC--:B-1----:R-:W-:Y:S02]  /*0880*/  IMAD.WIDE.U32 R12, R29.reuse, R28.reuse, c[0x0][0x220] ;  /* 0x000088001d0c7625 */ /* 0x0c2fe400078e001c */
[----:B------:R-:W5:Y:S02]  /*0890*/  LDG.E R24, [R8.64] ;  /* 0x0000000408187981 */ /* 0x000f64000c1e1900 */
[----:B------:R-:W-:Y:S02]  /*08a0*/  IMAD.WIDE.U32 R28, R29, R28, c[0x0][0x238] ;  /* 0x00008e001d1c7625 */ /* 0x000fe400078e001c */
[----:B------:R-:W5:Y:S04]  /*08b0*/  LDG.E R22, [R12.64] ;  /* 0x000000040c167981 */ /* 0x000f68000c1e1900 */
[----:B------:R-:W5:Y:S01]  /*08c0*/  LDG.E R29, [R28.64] ;  /* 0x000000041c1d7981 */ /* 0x000f62000c1e1900 */
[----:B------:R-:W-:-:S02]  /*08d0*/  PLOP3.LUT P2, PT, PT, PT, PT, 0x8, 0x0 ;  /* 0x000000000000781c */ /* 0x000fc40003f4e170 */
[----:B------:R-:W-:Y:S01]  /*08e0*/  IADD3 R11, R11, 0x40, RZ ;  /* 0x000000400b0b7810 */ /* 0x000fe20007ffe0ff */
[----:B--2---:R-:W-:Y:S02]  /*08f0*/  FADD.FTZ R27, R27, R16 ;  /* 0x000000101b1b7221 */ /* 0x004fe40000010000 */
[----:B---3--:R-:W-:Y:S02]  /*0900*/  FADD.FTZ R14, R23, R14 ;  /* 0x0000000e170e7221 */ /* 0x008fe40000010000 */
[----:B----4-:R-:W-:Y:S02]  /*0910*/  FADD.FTZ R10, R25, R10 ;  /* 0x0000000a190a7221 */ /* 0x010fe40000010000 */
[----:B-----5:R-:W-:Y:S02]  /*0920*/  FADD.FTZ R20, R21, R20 ;  /* 0x0000001415147221 */ /* 0x020fe40000010000 */
[----:B------:R-:W-:Y:S02]  /*0930*/  FADD.FTZ R25, R10, R19 ;  /* 0x000000130a197221 */ /* 0x000fe40000010000 */
[----:B------:R-:W-:-:S02]  /*0940*/  FADD.FTZ R23, R14, R24 ;  /* 0x000000180e177221 */ /* 0x000fc40000010000 */
[----:B------:R-:W-:Y:S02]  /*0950*/  FADD.FTZ R27, R27, R22 ;  /* 0x000000161b1b7221 */ /* 0x000fe40000010000 */
[----:B------:R-:W-:Y:S02]  /*0960*/  FADD.FTZ R21, R20, R29 ;  /* 0x0000001d14157221 */ /* 0x000fe40000010000 */
.L_x_148:
[----:B------:R-:W-:Y:S05]  /*0970*/  BSYNC B1 ;  /* 0x0000000000017941 */ /* 0x000fea0003800000 */
.L_x_147:
[----:B------:R-:W-:-:S13]  /*0980*/  ISETP.LT.U32.OR P2, PT, R11, c[0x0][0x160], P2 ;  /* 0x000058000b007a0c */ /* 0x000fda0001741470 */
        /* <DEDUP_REMOVED lines=15> */
.L_x_143:
[----:B------:R-:W-:Y:S05]  /*0a80*/  BSYNC B0 ;  /* 0x0000000000007941 */ /* 0x000fea0003800000 */
.L_x_142:
        /* <DEDUP_REMOVED lines=14> */
.L_x_156:
        /* <DEDUP_REMOVED lines=36> */
.L_x_157:
        /* <DEDUP_REMOVED lines=11> */
.L_x_149:
[----:B0-----:R-:W-:Y:S01]  /*0e60*/  WARPSYNC 0xffffffff ;  /* 0xffffffff00007948 */ /* 0x001fe20003800000 */
[----:B------:R-:W-:Y:S06]  /*0e70*/  BAR.SYNC.DEFER_BLOCKING 0x0 ;  /* 0x0000000000007b1d */ /* 0x000fec0000010000 */
[----:B------:R-:W-:Y:S01]  /*0e80*/  BSSY B0, `(.L_x_152) ;  /* 0x0000015000007945 */ /* 0x000fe20003800000 */
[----:B------:R-:W-:Y:S05]  /*0e90*/  @!P0 BRA `(.L_x_153) ;  /* 0x0000013000008947 */ /* 0x000fea0003800000 */
        /* <DEDUP_REMOVED lines=19> */
.L_x_153:
[----:B------:R-:W-:Y:S05]  /*0fd0*/  BSYNC B0 ;  /* 0x0000000000007941 */ /* 0x000fea0003800000 */
.L_x_152:
[C---:B------:R-:W-:Y:S02]  /*0fe0*/  ISETP.GT.U32.AND P1, PT, R4.reuse, -0x801, PT ;  /* 0xfffff7ff0400780c */ /* 0x040fe40003f24070 */
[----:B------:R-:W-:-:S02]  /*0ff0*/  IADD3 R4, R4, 0x800, RZ ;  /* 0x0000080004047810 */ /* 0x000fc40007ffe0ff */
[----:B------:R-:W-:-:S09]  /*1000*/  IADD3 R5, R5, 0x400, RZ ;  /* 0x0000040005057810 */ /* 0x000fd20007ffe0ff */
[----:B0-----:R-:W-:Y:S01]  /*1010*/  @!P1 CALL.REL.NOINC `(.L_x_154) ;  /* 0x0000001000009944 */ /* 0x001fe20003c00000 */
[----:B------:R-:W-:Y:S05]  /*1020*/  BRA `(.L_x_155) ;  /* 0xfffff10000007947 */ /* 0x000fea000383ffff */
.L_x_154:
[----:B------:R-:W-:Y:S05]  /*1030*/  EXIT ;  /* 0x000000000000794d */ /* 0x000fea0003800000 */
.L_x_150:
[----:B------:R-:W-:Y:S01]  /*1040*/  HFMA2.MMA R17, -RZ, RZ, 0, 1.847743988037109375e-06 ;  /* 0x0000001fff117435 */ /* 0x000fe200000001ff */
[----:B----4-:R-:W-:Y:S01]  /*1050*/  MOV R19, R12 ;  /* 0x0000000c00137202 */ /* 0x010fe20000000f00 */
[----:B------:R-:W-:Y:S01]  /*1060*/  IMAD.MOV.U32 R16, RZ, RZ, 0x1 ;  /* 0x00000001ff107424 */ /* 0x000fe200078e00ff */
[----:B------:R-:W-:Y:S02]  /*1070*/  MOV R14, 0xffffffff ;  /* 0xffffffff000e7802 */ /* 0x000fe40000000f00 */
[----:B------:R-:W-:Y:S02]  /*1080*/  MOV R8, 0x10a0 ;  /* 0x000010a000087802 */ /* 0x000fe40000000f00 */
[----:B0123--:R-:W-:Y:S05]  /*1090*/  CALL.REL.NOINC `($__internal_10_$__cuda_sm70_shflsync_bfly_p) ;  /* 0x000007b000007944 */ /* 0x00ffea0003c00000 */
[----:B01----:R-:W-:Y:S05]  /*10a0*/  BRA `(.L_x_156) ;  /* 0xfffffac000007947 */ /* 0x003fea000383ffff */
.L_x_151:
[----:B------:R-:W-:Y:S01]  /*10b0*/  HFMA2.MMA R17, -RZ, RZ, 0, 1.847743988037109375e-06 ;  /* 0x0000001fff117435 */ /* 0x000fe200000001ff */
[----:B------:R-:W-:Y:S01]  /*10c0*/  MOV R19, R12 ;  /* 0x0000000c00137202 */ /* 0x000fe20000000f00 */
[----:B------:R-:W-:Y:S01]  /*10d0*/  IMAD.MOV.U32 R16, RZ, RZ, 0x2 ;  /* 0x00000002ff107424 */ /* 0x000fe200078e00ff */
[----:B------:R-:W-:Y:S02]  /*10e0*/  MOV R14, 0xffffffff ;  /* 0xffffffff000e7802 */ /* 0x000fe40000000f00 */
[----:B------:R-:W-:-:S02]  /*10f0*/  MOV R8, 0x1110 ;  /* 0x0000111000087802 */ /* 0x000fc40000000f00 */
[----:B-123--:R-:W-:Y:S05]  /*1100*/  CALL.REL.NOINC `($__internal_10_$__cuda_sm70_shflsync_bfly_p) ;  /* 0x0000074000007944 */ /* 0x00efea0003c00000 */
[----:B0-----:R-:W-:Y:S01]  /*1110*/  HFMA2.MMA R16, -RZ, RZ, 0, 2.384185791015625e-07 ;  /* 0x00000004ff107435 */ /* 0x001fe200000001ff */
[----:B-1----:R-:W-:Y:S01]  /*1120*/  FADD.FTZ R19, R12, R14 ;  /* 0x0000000e0c137221 */ /* 0x002fe20000010000 */
[----:B------:R-:W-:Y:S01]  /*1130*/  MOV R14, 0xffffffff ;  /* 0xffffffff000e7802 */ /* 0x000fe20000000f00 */
[----:B------:R-:W-:Y:S01]  /*1140*/  IMAD.MOV.U32 R17, RZ, RZ, 0x1f ;  /* 0x0000001fff117424 */ /* 0x000fe200078e00ff */
[----:B------:R-:W-:-:S02]  /*1150*/  MOV R8, 0x1170 ;  /* 0x0000117000087802 */ /* 0x000fc40000000f00 */
[----:B------:R-:W-:Y:S05]  /*1160*/  CALL.REL.NOINC `($__internal_10_$__cuda_sm70_shflsync_bfly_p) ;  /* 0x000006e000007944 */ /* 0x000fea0003c00000 */
[----:B0-----:R-:W-:Y:S01]  /*1170*/  HFMA2.MMA R16, -RZ, RZ, 0, 4.76837158203125e-07 ;  /* 0x00000008ff107435 */ /* 0x001fe200000001ff */
[----:B-1----:R-:W-:Y:S01]  /*1180*/  FADD.FTZ R19, R19, R14 ;  /* 0x0000000e13137221 */ /* 0x002fe20000010000 */
[----:B------:R-:W-:Y:S01]  /*1190*/  MOV R17, 0x1f ;  /* 0x0000001f00117802 */ /* 0x000fe20000000f00 */
[----:B------:R-:W-:Y:S01]  /*11a0*/  IMAD.MOV.U32 R14, RZ, RZ, -0x1 ;  /* 0xffffffffff0e7424 */ /* 0x000fe200078e00ff */
[----:B------:R-:W-:-:S02]  /*11b0*/  MOV R8, 0x11d0 ;  /* 0x000011d000087802 */ /* 0x000fc40000000f00 */
[----:B------:R-:W-:Y:S05]  /*11c0*/  CALL.REL.NOINC `($__internal_10_$__cuda_sm70_shflsync_bfly_p) ;  /* 0x0000068000007944 */ /* 0x000fea0003c00000 */
[----:B-1----:R-:W-:Y:S01]  /*11d0*/  FADD.FTZ R12, R19, R14 ;  /* 0x0000000e130c7221 */ /* 0x002fe20000010000 */
[----:B0-----:R-:W-:Y:S01]  /*11e0*/  HFMA2.MMA R16, -RZ, RZ, 0, 9.5367431640625e-07 ;  /* 0x00000010ff107435 */ /* 0x001fe200000001ff */
[----:B------:R-:W-:-:S02]  /*11f0*/  MOV R17, 0x1f ;  /* 0x0000001f00117802 */ /* 0x000fc40000000f00 */
[----:B------:R-:W-:Y:S01]  /*1200*/  MOV R14, 0xffffffff ;  /* 0xffffffff000e7802 */ /* 0x000fe20000000f00 */
[----:B------:R-:W-:Y:S01]  /*1210*/  IMAD.MOV.U32 R19, RZ, RZ, R12 ;  /* 0x000000ffff137224 */ /* 0x000fe200078e000c */
[----:B------:R-:W-:Y:S02]  /*1220*/  MOV R8, 0x1240 ;  /* 0x0000124000087802 */ /* 0x000fe40000000f00 */
[----:B------:R-:W-:Y:S05]  /*1230*/  CALL.REL.NOINC `($__internal_10_$__cuda_sm70_shflsync_bfly_p) ;  /* 0x0000061000007944 */ /* 0x000fea0003c00000 */
[----:B0-----:R-:W-:Y:S01]  /*1240*/  HFMA2.MMA R16, -RZ, RZ, 0, 5.9604644775390625e-08 ;  /* 0x00000001ff107435 */ /* 0x001fe200000001ff */
[----:B-1----:R-:W-:Y:S01]  /*1250*/  MOV R15, R14 ;  /* 0x0000000e000f7202 */ /* 0x002fe20000000f00 */
[----:B------:R-:W-:Y:S01]  /*1260*/  IMAD.MOV.U32 R17, RZ, RZ, 0x1f ;  /* 0x0000001fff117424 */ /* 0x000fe200078e00ff */
[----:B------:R-:W-:Y:S02]  /*1270*/  MOV R19, R13 ;  /* 0x0000000d00137202 */ /* 0x000fe40000000f00 */
[----:B------:R-:W-:Y:S02]  /*1280*/  MOV R14, 0xffffffff ;  /* 0xffffffff000e7802 */ /* 0x000fe40000000f00 */
[----:B------:R-:W-:Y:S02]  /*1290*/  MOV R8, 0x12b0 ;  /* 0x000012b000087802 */ /* 0x000fe40000000f00 */
[----:B------:R-:W-:Y:S05]  /*12a0*/  CALL.REL.NOINC `($__internal_10_$__cuda_sm70_shflsync_bfly_p) ;  /* 0x000005a000007944 */ /* 0x000fea0003c00000 */
[----:B0-----:R-:W-:Y:S01]  /*12b0*/  HFMA2.MMA R16, -RZ, RZ, 0, 1.1920928955078125e-07 ;  /* 0x00000002ff107435 */ /* 0x001fe200000001ff */
[----:B-1----:R-:W-:Y:S01]  /*12c0*/  FADD.FTZ R19, R13, R14 ;  /* 0x0000000e0d137221 */ /* 0x002fe20000010000 */
[----:B------:R-:W-:Y:S01]  /*12d0*/  MOV R17, 0x1f ;  /* 0x0000001f00117802 */ /* 0x000fe20000000f00 */
[----:B------:R-:W-:Y:S01]  /*12e0*/  IMAD.MOV.U32 R14, RZ, RZ, -0x1 ;  /* 0xffffffffff0e7424 */ /* 0x000fe200078e00ff */
[----:B------:R-:W-:-:S02]  /*12f0*/  MOV R8, 0x1310 ;  /* 0x0000131000087802 */ /* 0x000fc40000000f00 */
[----:B------:R-:W-:Y:S05]  /*1300*/  CALL.REL.NOINC `($__internal_10_$__cuda_sm70_shflsync_bfly_p) ;  /* 0x0000054000007944 */ /* 0x000fea0003c00000 */
[----:B0-----:R-:W-:Y:S01]  /*1310*/  HFMA2.MMA R16, -RZ, RZ, 0, 2.384185791015625e-07 ;  /* 0x00000004ff107435 */ /* 0x001fe200000001ff */
[----:B-1----:R-:W-:Y:S01]  /*1320*/  FADD.FTZ R19, R19, R14 ;  /* 0x0000000e13137221 */ /* 0x002fe20000010000 */
[----:B------:R-:W-:-:S02]  /*1330*/  MOV R17, 0x1f ;  /* 0x0000001f00117802 */ /* 0x000fc40000000f00 */
[----:B------:R-:W-:Y:S02]  /*1340*/  MOV R14, 0xffffffff ;  /* 0xffffffff000e7802 */ /* 0x000fe40000000f00 */
[----:B------:R-:W-:Y:S02]  /*1350*/  MOV R8, 0x1370 ;  /* 0x0000137000087802 */ /* 0x000fe40000000f00 */
[----:B------:R-:W-:Y:S05]  /*1360*/  CALL.REL.NOINC `($__internal_10_$__cuda_sm70_shflsync_bfly_p) ;  /* 0x000004e000007944 */ /* 0x000fea0003c00000 */
[----:B0-----:R-:W-:Y:S01]  /*1370*/  HFMA2.MMA R17, -RZ, RZ, 0, 1.847743988037109375e-06 ;  /* 0x0000001fff117435 */ /* 0x001fe200000001ff */
[----:B-1----:R-:W-:Y:S01]  /*1380*/  FADD.FTZ R19, R19, R14 ;  /* 0x0000000e13137221 */ /* 0x002fe20000010000 */
[----:B------:R-:W-:Y:S01]  /*1390*/  MOV R14, 0xffffffff ;  /* 0xffffffff000e7802 */ /* 0x000fe20000000f00 */
[----:B------:R-:W-:Y:S01]  /*13a0*/  IMAD.MOV.U32 R16, RZ, RZ, 0x8 ;  /* 0x00000008ff107424 */ /* 0x000fe200078e00ff */
[----:B------:R-:W-:Y:S02]  /*13b0*/  MOV R8, 0x13d0 ;  /* 0x000013d000087802 */ /* 0x000fe40000000f00 */
[----:B------:R-:W-:Y:S05]  /*13c0*/  CALL.REL.NOINC `($__internal_10_$__cuda_sm70_shflsync_bfly_p) ;  /* 0x0000048000007944 */ /* 0x000fea0003c00000 */
[----:B-1----:R-:W-:Y:S01]  /*13d0*/  FADD.FTZ R13, R19, R14 ;  /* 0x0000000e130d7221 */ /* 0x002fe20000010000 */
[----:B0-----:R-:W-:Y:S01]  /*13e0*/  HFMA2.MMA R16, -RZ, RZ, 0, 9.5367431640625e-07 ;  /* 0x00000010ff107435 */ /* 0x001fe200000001ff */
[----:B------:R-:W-:Y:S01]  /*13f0*/  IMAD.MOV.U32 R17, RZ, RZ, 0x1f ;  /* 0x0000001fff117424 */ /* 0x000fe200078e00ff */
[----:B------:R-:W-:Y:S02]  /*1400*/  MOV R14, 0xffffffff ;  /* 0xffffffff000e7802 */ /* 0x000fe40000000f00 */
[----:B------:R-:W-:-:S02]  /*1410*/  MOV R19, R13 ;  /* 0x0000000d00137202 */ /* 0x000fc40000000f00 */
[----:B------:R-:W-:Y:S02]  /*1420*/  MOV R8, 0x1440 ;  /* 0x0000144000087802 */ /* 0x000fe40000000f00 */
[----:B------:R-:W-:Y:S05]  /*1430*/  CALL.REL.NOINC `($__internal_10_$__cuda_sm70_shflsync_bfly_p) ;  /* 0x0000041000007944 */ /* 0x000fea0003c00000 */
[----:B0-----:R-:W-:Y:S01]  /*1440*/  HFMA2.MMA R16, -RZ, RZ, 0, 5.9604644775390625e-08 ;  /* 0x00000001ff107435 */ /* 0x001fe200000001ff */
[----:B-1----:R-:W-:Y:S01]  /*1450*/  MOV R18, R14 ;  /* 0x0000000e00127202 */ /* 0x002fe20000000f00 */
[----:B------:R-:W-:Y:S01]  /*1460*/  IMAD.MOV.U32 R19, RZ, RZ, R11 ;  /* 0x000000ffff137224 */ /* 0x000fe200078e000b */
[----:B------:R-:W-:Y:S02]  /*1470*/  MOV R17, 0x1f ;  /* 0x0000001f00117802 */ /* 0x000fe40000000f00 */
[----:B------:R-:W-:Y:S02]  /*1480*/  MOV R14, 0xffffffff ;  /* 0xffffffff000e7802 */ /* 0x000fe40000000f00 */
[----:B------:R-:W-:Y:S02]  /*1490*/  MOV R8, 0x14b0 ;  /* 0x000014b000087802 */ /* 0x000fe40000000f00 */
[----:B------:R-:W-:Y:S05]  /*14a0*/  CALL.REL.NOINC `($__internal_10_$__cuda_sm70_shflsync_bfly_p) ;  /* 0x000003a000007944 */ /* 0x000fea0003c00000 */
[----:B0-----:R-:W-:Y:S01]  /*14b0*/  HFMA2.MMA R17, -RZ, RZ, 0, 1.847743988037109375e-06 ;  /* 0x0000001fff117435 */ /* 0x001fe200000001ff */
[----:B-1----:R-:W-:Y:S01]  /*14c0*/  FADD.FTZ R19, R11, R14 ;  /* 0x0000000e0b137221 */ /* 0x002fe20000010000 */
[----:B------:R-:W-:Y:S01]  /*14d0*/  MOV R14, 0xffffffff ;  /* 0xffffffff000e7802 */ /* 0x000fe20000000f00 */
[----:B------:R-:W-:Y:S01]  /*14e0*/  IMAD.MOV.U32 R16, RZ, RZ, 0x2 ;  /* 0x00000002ff107424 */ /* 0x000fe200078e00ff */
[----:B------:R-:W-:-:S02]  /*14f0*/  MOV R8, 0x1510 ;  /* 0x0000151000087802 */ /* 0x000fc40000000f00 */
[----:B------:R-:W-:Y:S05]  /*1500*/  CALL.REL.NOINC `($__internal_10_$__cuda_sm70_shflsync_bfly_p) ;  /* 0x0000034000007944 */ /* 0x000fea0003c00000 */
        /* <DEDUP_REMOVED lines=44> */
[----:B0-----:R-:W-:Y:S01]  /*17d0*/  HFMA2.MMA R16, -RZ, RZ, 0, 9.5367431640625e-07 ;  /* 0x00000010ff107435 */ /* 0x001fe200000001ff */
[----:B-1----:R-:W-:Y:S01]  /*17e0*/  FADD.FTZ R19, R19, R14 ;  /* 0x0000000e13137221 */ /* 0x002fe20000010000 */
[----:B------:R-:W-:Y:S01]  /*17f0*/  MOV R14, 0xffffffff ;  /* 0xffffffff000e7802 */ /* 0x000fe20000000f00 */
[----:B------:R-:W-:Y:S01]  /*1800*/  IMAD.MOV.U32 R17, RZ, RZ, 0x1f ;  /* 0x0000001fff117424 */ /* 0x000fe200078e00ff */
[----:B------:R-:W-:-:S02]  /*1810*/  MOV R8, 0x1830 ;  /* 0x0000183000087802 */ /* 0x000fc40000000f00 */
[----:B------:R-:W-:Y:S05]  /*1820*/  CALL.REL.NOINC `($__internal_10_$__cuda_sm70_shflsync_bfly_p) ;  /* 0x0000002000007944 */ /* 0x000fea0003c00000 */
[----:B-1----:R-:W-:Y:S01]  /*1830*/  MOV R8, R14 ;  /* 0x0000000e00087202 */ /* 0x002fe20000000f00 */
[----:B0-----:R-:W-:Y:S05]  /*1840*/  BRA `(.L_x_157) ;  /* 0xfffff56000007947 */ /* 0x001fea000383ffff */
        .weak           $__internal_10_$__cuda_sm70_shflsync_bfly_p
        .type           $__internal_10_$__cuda_sm70_shflsync_bfly_p,@function
        .size           $__internal_10_$__cuda_sm70_shflsync_bfly_p,(.L_x_1773 - $__internal_10_$__cuda_sm70_shflsync_bfly_p)
$__internal_10_$__cuda_sm70_shflsync_bfly_p:
[----:B------:R-:W-:Y:S01]  /*1850*/  HFMA2.MMA R9, -RZ, RZ, 0, 0 ;  /* 0x00000000ff097435 */ /* 0x000fe200000001ff */
[----:B------:R-:W-:Y:S04]  /*1860*/  WARPSYNC R14 ;  /* 0x0000000e00007348 */ /* 0x000fe80003800000 */
[----:B------:R0:W1:Y:S01]  /*1870*/  SHFL.BFLY PT, R14, R19, R16, R17 ;  /* 0x0c000010130e7389 */ /* 0x00006200000e0011 */
[----:B------:R-:W-:Y:S05]  /*1880*/  RET.REL.NODEC R8 `(_ZN10layer_norm40ln_parallel_residual_bwd_finalize_kernelINS_22Kernel_traits_finalizeILj2048E13__nv_bfloat16S2_S2_S2_fjLb0ELj1024ELj4ENS_18Kernel_traits_baseILj2048ES2_S2_S2_S2_fjLj1024EEEEELb1EEEvNS_9BwdParamsE) ;  /* 0xffffe77008007950 */ /* 0x000fea0003c3ffff */
.L_x_158:
        /* <DEDUP_REMOVED lines=15> */
.L_x_1773:


//--------------------- .text._ZN10layer_norm31ln_parallel_residual_bwd_kernelINS_13Kernel_traitsI13__nv_bfloat16S2_S2_S2_fjLj2048ELj1ELj1ELj4ELj16ENS_18Kernel_traits_baseILj2048ES2_S2_S2_S2_fjLj128EEEEELb1ELb1ELb1EEEvNS_9BwdParamsE --------------------------
	.section	.text._ZN10layer_norm31ln_parallel_residual_bwd_kernelINS_13Kernel_traitsI13__nv_bfloat16S2_S2_S2_fjLj2048ELj1ELj1ELj4ELj16ENS_18Kernel_traits_baseILj2048ES2_S2_S2_S2_fjLj128EEEEELb1ELb1ELb1EEEvNS_9BwdParamsE,"ax",@progbits
	.sectioninfo	@"SHI_REGISTERS=127"
	.align	128
        .global         _ZN10layer_norm31ln_parallel_residual_bwd_kernelINS_13Kernel_traitsI13__nv_bfloat16S2_S2_S2_fjLj2048ELj1ELj1ELj4ELj16ENS_18Kernel_traits_baseILj2048ES2_S2_S2_S2_fjLj128EEEEELb1ELb1ELb1EEEvNS_9BwdParamsE
        .type           _ZN10layer_norm31ln_parallel_residual_bwd_kernelINS_13Kernel_traitsI13__nv_bfloat16S2_S2_S2_fjLj2048ELj1ELj1ELj4ELj16ENS_18Kernel_traits_baseILj2048ES2_S2_S2_S2_fjLj128EEEEELb1ELb1ELb1EEEvNS_9BwdParamsE,@function
        .size           _ZN10layer_norm31ln_parallel_residual_bwd_kernelINS_13Kernel_traitsI13__nv_bfloat16S2_S2_S2_fjLj2048ELj1ELj1ELj4ELj16ENS_18Kernel_traits_baseILj2048ES2_S2_S2_S2_fjLj128EEEEELb1ELb1ELb1EEEvNS_9BwdParamsE,(.L_x_1774 - _ZN10layer_norm31ln_parallel_residual_bwd_kernelINS_13Kernel_traitsI13__nv_bfloat16S2_S2_S2_fjLj2048ELj1ELj1ELj4ELj16ENS_18Kernel_traits_baseILj2048ES2_S2_S2_S2_fjLj128EEEEELb1ELb1ELb1EEEvNS_9BwdParamsE)
        .other          _ZN10layer_norm31ln_parallel_residual_bwd_kernelINS_13Kernel_traitsI13__nv_bfloat16S2_S2_S2_fjLj2048ELj1ELj1ELj4ELj16ENS_18Kernel_traits_baseILj2048ES2_S2_S2_S2_fjLj128EEEEELb1ELb1ELb1EEEvNS_9BwdParamsE,@"STO_CUDA_ENTRY STV_DEFAULT"
_ZN10layer_norm31ln_parallel_residual_bwd_kernelINS_13Kernel_traitsI13__nv_bfloat16S2_S2_S2_fjLj2048ELj1ELj1ELj4ELj16ENS_18Kernel_traits_baseILj2048ES2_S2_S2_S2_fjLj128EEEEELb1ELb1ELb1EEEvNS_9BwdParamsE:
.text._ZN10layer_norm31ln_parallel_residual_bwd_kernelINS_13Kernel_traitsI13__nv_bfloat16S2_S2_S2_fjLj2048ELj1ELj1ELj4ELj16ENS_18Kernel_traits_baseILj2048ES2_S2_S2_S2_fjLj128EEEEELb1ELb1ELb1EEEvNS_9BwdParamsE:
[----:B------:R-:W-:Y:S02]  /*0000*/  IMAD.MOV.U32 R1, RZ, RZ, c[0x0][0x28] ;  /* 0x00000a00ff017624 */ /* 0x000fe400078e00ff */
        /* <DEDUP_REMOVED lines=24> */
.L_x_159:
[----:B------:R-:W-:-:S04]  /*0190*/  IMAD.MOV.U32 R5, RZ, RZ, 0x10 ;  /* 0x00000010ff057424 */ /* 0x000fc800078e00ff */
[----:B------:R-:W-:-:S05]  /*01a0*/  IMAD.WIDE.U32 R4, R2, R5, c[0x0][0x1b0] ;  /* 0x00006c0002047625 */ /* 0x000fca00078e0005 */
[----:B------:R0:W2:Y:S04]  /*01b0*/  LDG.E.128 R8, [R4.64] ;  /* 0x0000000404087981 */ /* 0x0000a8000c1e1d00 */
[----:B------:R0:W3:Y:S01]  /*01c0*/  LDG.E.128 R24, [R4.64+0x800] ;  /* 0x0008000404187981 */ /* 0x0000e2000c1e1d00 */
[----:B------:R-:W-:Y:S01]  /*01d0*/  HFMA2.MMA R102, -RZ, RZ, 0, 5.9604644775390625e-08 ;  /* 0x00000001ff667435 */ /* 0x000fe200000001ff */
        /* <DEDUP_REMOVED lines=10> */
[----:B------:R-:W-:Y:S01]  /*0280*/  CS2R R18, SRZ ;  /* 0x0000000000127805 */ /* 0x000fe2000001ff00 */
[----:B------:R-:W-:Y:S01]  /*0290*/  CS2R R20, SRZ ;  /* 0x0000000000147805 */ /* 0x000fe2000001ff00 */
[----:B------:R-:W-:Y:S01]  /*02a0*/  CS2R R22, SRZ ;  /* 0x0000000000167805 */ /* 0x000fe2000001ff00 */
[----:B------:R-:W-:Y:S01]  /*02b0*/  CS2R R56, SRZ ;  /* 0x0000000000387805 */ /* 0x000fe2000001ff00 */
[----:B------:R-:W-:-:S02]  /*02c0*/  MOV R67, RZ ;  /* 0x000000ff00437202 */ /* 0x000fc40000000f00 */
[--C-:B--2---:R-:W-:Y:S02]  /*02d0*/  PRMT R89, RZ, 0x5410, R8.reuse ;  /* 0x00005410ff597816 */ /* 0x104fe40000000008 */
        /* <DEDUP_REMOVED lines=8> */
[----:B------:R-:W-:Y:S01]  /*0360*/  CS2R R10, SRZ ;  /* 0x00000000000a7805 */ /* 0x000fe2000001ff00 */
[--C-:B---3--:R-:W-:Y:S02]  /*0370*/  PRMT R66, RZ, 0x5410, R24.reuse ;  /* 0x00005410ff427816 */ /* 0x108fe40000000018 */
[----:B------:R-:W-:Y:S02]  /*0380*/  PRMT R94, RZ, 0x7610, R24 ;  /* 0x00007610ff5e7816 */ /* 0x000fe40000000018 */
[--C-:B------:R-:W-:Y:S02]  /*0390*/  PRMT R93, RZ, 0x5410, R25.reuse ;  /* 0x00005410ff5d7816 */ /* 0x100fe40000000019 */
[----:B------:R-:W-:-:S02]  /*03a0*/  PRMT R96, RZ, 0x7610, R25 ;  /* 0x00007610ff607816 */ /* 0x000fc40000000019 */
[--C-:B------:R-:W-:Y:S02]  /*03b0*/  PRMT R95, RZ, 0x5410, R26.reuse ;  /* 0x00005410ff5f7816 */ /* 0x100fe4000000001a */
[----:B------:R-:W-:Y:S02]  /*03c0*/  PRMT R98, RZ, 0x7610, R26 ;  /* 0x00007610ff627816 */ /* 0x000fe4000000001a */
[--C-:B------:R-:W-:Y:S02]  /*03d0*/  PRMT R97, RZ, 0x5410, R27.reuse ;  /* 0x00005410ff617816 */ /* 0x100fe4000000001b */
[----:B------:R-:W-:Y:S02]  /*03e0*/  PRMT R99, RZ, 0x7610, R27 ;  /* 0x00007610ff637816 */ /* 0x000fe4000000001b */
.L_x_164:
[----:B------:R-:W-:Y:S02]  /*03f0*/  IMAD R40, R92, c[0x0][0x168], RZ ;  /* 0x00005a005c287a24 */ /* 0x000fe400078e02ff */
[----:B------:R-:W-:-:S03]  /*0400*/  IMAD.MOV.U32 R84, RZ, RZ, 0x10 ;  /* 0x00000010ff547424 */ /* 0x000fc600078e00ff */
[----:B------:R-:W-:-:S04]  /*0410*/  SHF.R.S32.HI R41, RZ, 0x1f, R40 ;  /* 0x0000001fff297819 */ /* 0x000fc80000011428 */
[----:B------:R-:W-:-:S04]  /*0420*/  LEA.HI R41, R41, R40, RZ, 0x3 ;  /* 0x0000002829297211 */ /* 0x000fc800078f18ff */
[----:B------:R-:W-:Y:S02]  /*0430*/  LEA.HI.SX32 R100, R41, R2, 0x1d ;  /* 0x0000000229647211 */ /* 0x000fe400078feaff */
[----:B------:R-:W-:Y:S02]  /*0440*/  MOV R77, 0x4 ;  /* 0x00000004004d7802 */ /* 0x000fe40000000f00 */
[C---:B------:R-:W-:Y:S01]  /*0450*/  IADD3 R101, R100.reuse, 0x80, RZ ;  /* 0x0000008064657810 */ /* 0x040fe20007ffe0ff */
[----:B------:R-:W-:-:S04]  /*0460*/  IMAD.WIDE.U32 R40, R100, R84, c[0x0][0x188] ;  /* 0x0000620064287625 */ /* 0x000fc800078e0054 */
[CC--:B------:R-:W-:Y:S02]  /*0470*/  IMAD.WIDE.U32 R48, R101.reuse, R84.reuse, c[0x0][0x188] ;  /* 0x0000620065307625 */ /* 0x0c0fe400078e0054 */
[----:B------:R-:W2:Y:S02]  /*0480*/  LDG.E.128 R40, [R40.64] ;  /* 0x0000000428287981 */ /* 0x000ea4000c1e1d00 */
[----:B------:R-:W-:Y:S02]  /*0490*/  IMAD.WIDE R78, R92, R77, c[0x0][0x1a0] ;  /* 0x000068005c4e7625 */ /* 0x000fe400078e024d */
[----:B------:R-:W3:Y:S02]  /*04a0*/  LDG.E.128 R48, [R48.64] ;  /* 0x0000000430307981 */ /* 0x000ee4000c1e1d00 */
[-C--:B------:R-:W-:Y:S02]  /*04b0*/  IMAD.WIDE.U32 R44, R100, R84.reuse, c[0x0][0x208] ;  /* 0x00008200642c7625 */ /* 0x080fe400078e0054 */
[----:B------:R0:W4:Y:S02]  /*04c0*/  LDG.E R104, [R78.64] ;  /* 0x000000044e687981 */ /* 0x000124000c1e1900 */
[----:B------:R-:W-:-:S02]  /*04d0*/  IMAD.WIDE.U32 R52, R101, R84, c[0x0][0x208] ;  /* 0x0000820065347625 */ /* 0x000fc400078e0054 */
[----:B------:R-:W3:Y:S02]  /*04e0*/  LDG.E.128 R44, [R44.64] ;  /* 0x000000042c2c7981 */ /* 0x000ee4000c1e1d00 */
[----:B------:R-:W-:Y:S02]  /*04f0*/  IMAD.WIDE R76, R92, R77, c[0x0][0x1a8] ;  /* 0x00006a005c4c7625 */ /* 0x000fe400078e024d */
[----:B------:R-:W3:Y:S04]  /*0500*/  LDG.E.128 R52, [R52.64] ;  /* 0x0000000434347981 */ /* 0x000ee8000c1e1d00 */
[----:B------:R1:W3:Y:S01]  /*0510*/  LDG.E R103, [R76.64] ;  /* 0x000000044c677981 */ /* 0x0002e2000c1e1900 */
[----:B------:R-:W-:-:S04]  /*0520*/  IMAD.MOV.U32 R105, RZ, RZ, 0x8 ;  /* 0x00000008ff697424 */ /* 0x000fc800078e00ff */
[----:B0-----:R-:W-:-:S04]  /*0530*/  IMAD.WIDE.U32 R78, R101, R105, c[0x0][0x190] ;  /* 0x00006400654e7625 */ /* 0x001fc800078e0069 */
[----:B-1----:R-:W-:Y:S02]  /*0540*/  IMAD.WIDE.U32 R76, R100, R105, c[0x0][0x190] ;  /* 0x00006400644c7625 */ /* 0x002fe400078e0069 */
[----:B------:R-:W5:Y:S04]  /*0550*/  LDG.E.64 R78, [R78.64] ;  /* 0x000000044e4e7981 */ /* 0x000f68000c1e1b00 */
[----:B------:R-:W5:Y:S01]  /*0560*/  LDG.E.64 R76, [R76.64] ;  /* 0x000000044c4c7981 */ /* 0x000f62000c1e1b00 */
[----:B------:R-:W-:Y:S02]  /*0570*/  ISETP.NE.U32.AND P1, PT, RZ, c[0x0][0x250], PT ;  /* 0x00009400ff007a0c */ /* 0x000fe40003f25070 */
[----:B------:R-:W-:Y:S02]  /*0580*/  ISETP.NE.U32.AND P2, PT, RZ, c[0x0][0x218], PT ;  /* 0x00008600ff007a0c */ /* 0x000fe40003f45070 */
[----:B------:R-:W-:-:S02]  /*0590*/  ISETP.NE.AND.EX P1, PT, RZ, c[0x0][0x254], PT, P1 ;  /* 0x00009500ff007a0c */ /* 0x000fc40003f25310 */
[----:B------:R-:W-:Y:S01]  /*05a0*/  ISETP.NE.AND.EX P2, PT, RZ, c[0x0][0x21c], PT, P2 ;  /* 0x00008700ff007a0c */ /* 0x000fe20003f45320 */
[----:B------:R-:W-:Y:S02]  /*05b0*/  ULDC.U8 UR6, c[0x0][0x1f0] ;  /* 0x00007c0000067ab9 */ /* 0x000fe40000000000 */
[----:B------:R-:W-:-:S08]  /*05c0*/  ISETP.NE.AND P0, PT, RZ, UR6, PT ;  /* 0x00000006ff007c0c */ /* 0x000fd0000bf05270 */
[----:B------:R-:W-:-:S04]  /*05d0*/  @P1 IMAD.WIDE.U32 R80, R101, R105, c[0x0][0x198] ;  /* 0x0000660065501625 */ /* 0x000fc800078e0069 */
[CC--:B------:R-:W-:Y:S01]  /*05e0*/  @P2 IMAD.WIDE.U32 R82, R100.reuse, R84.reuse, c[0x0][0x218] ;  /* 0x0000860064522625 */ /* 0x0c0fe200078e0054 */
[----:B------:R2:W5:Y:S03]  /*05f0*/  @P1 LDG.E.64 R72, [R80.64] ;  /* 0x0000000450481981 */ /* 0x000566000c1e1b00 */
[----:B------:R-:W-:Y:S01]  /*0600*/  @P1 IMAD.WIDE.U32 R90, R100, R105, c[0x0][0x198] ;  /* 0x00006600645a1625 */ /* 0x000fe200078e0069 */
[----:B------:R0:W5:Y:S03]  /*0610*/  @P2 LDG.E.128 R24, [R82.64] ;  /* 0x0000000452182981 */ /* 0x000166000c1e1d00 */
[----:B------:R-:W-:Y:S01]  /*0620*/  @P2 IMAD.WIDE.U32 R84, R101, R84, c[0x0][0x218] ;  /* 0x0000860065542625 */ /* 0x000fe200078e0054 */
[----:B------:R1:W5:Y:S04]  /*0630*/  @P1 LDG.E.64 R70, [R90.64] ;  /* 0x000000045a461981 */ /* 0x000368000c1e1b00 */
[----:B------:R0:W5:Y:S01]  /*0640*/  @P2 LDG.E.128 R28, [R84.64] ;  /* 0x00000004541c2981 */ /* 0x000162000c1e1d00 */
[----:B------:R-:W-:-:S02]  /*0650*/  IADD3 R92, R92, c[0x0][0x160], RZ ;  /* 0x000058005c5c7a10 */ /* 0x000fc40007ffe0ff */
[----:B------:R-:W-:Y:S02]  /*0660*/  LOP3.LUT P5, RZ, R0, 0x1f, RZ, 0xc0, !PT ;  /* 0x0000001f00ff7812 */ /* 0x000fe400078ac0ff */
[----:B------:R-:W-:Y:S02]  /*0670*/  ISETP.GE.AND P3, PT, R92, c[0x0][0x164], PT ;  /* 0x000059005c007a0c */ /* 0x000fe40003f66270 */
[--C-:B--2---:R-:W-:Y:S02]  /*0680*/  PRMT R81, RZ, 0x5410, R40.reuse ;  /* 0x00005410ff517816 */ /* 0x104fe40000000028 */
[----:B0-----:R-:W-:Y:S02]  /*0690*/  PRMT R83, RZ, 0x7610, R40 ;  /* 0x00007610ff537816 */ /* 0x001fe40000000028 */
[--C-:B------:R-:W-:Y:S02]  /*06a0*/  PRMT R109, RZ, 0x5410, R43.reuse ;  /* 0x00005410ff6d7816 */ /* 0x100fe4000000002b */
[----:B------:R-:W-:-:S02]  /*06b0*/  PRMT R43, RZ, 0x7610, R43 ;  /* 0x00007610ff2b7816 */ /* 0x000fc4000000002b */
[----:B----4-:R-:W-:Y:S02]  /*06c0*/  FSEL R40, R104, RZ, !P0 ;  /* 0x000000ff68287208 */ /* 0x010fe40004000000 */
[----:B---3--:R-:W-:Y:S02]  /*06d0*/  PRMT R113, RZ, 0x5410, R49 ;  /* 0x00005410ff717816 */ /* 0x008fe40000000031 */
[----:B------:R-:W-:Y:S02]  /*06e0*/  PRMT R107, RZ, 0x5410, R41 ;  /* 0x00005410ff6b7816 */ /* 0x000fe40000000029 */
[----:B------:R-:W-:Y:S02]  /*06f0*/  PRMT R49, RZ, 0x7610, R49 ;  /* 0x00007610ff317816 */ /* 0x000fe40000000031 */
[----:B------:R-:W-:Y:S02]  /*0700*/  PRMT R41, RZ, 0x7610, R41 ;  /* 0x00007610ff297816 */ /* 0x000fe40000000029 */
[----:B------:R-:W-:-:S02]  /*0710*/  PRMT R122, RZ, 0x5410, R45 ;  /* 0x00005410ff7a7816 */ /* 0x000fc4000000002d */
[----:B------:R-:W-:Y:S01]  /*0720*/  PRMT R120, RZ, 0x7610, R45 ;  /* 0x00007610ff787816 */ /* 0x000fe2000000002d */
[C---:B------:R-:W-:Y:S01]  /*0730*/  FADD.FTZ R83, -R40.reuse, R83 ;  /* 0x0000005328537221 */ /* 0x040fe20000010100 */
[----:B------:R-:W-:Y:S01]  /*0740*/  PRMT R45, RZ, 0x5410, R48 ;  /* 0x00005410ff2d7816 */ /* 0x000fe20000000030 */
[C---:B------:R-:W-:Y:S01]  /*0750*/  FADD.FTZ R106, -R40.reuse, R43 ;  /* 0x0000002b286a7221 */ /* 0x040fe20000010100 */
[----:B------:R-:W-:Y:S01]  /*0760*/  PRMT R117, RZ, 0x7610, R50 ;  /* 0x00007610ff757816 */ /* 0x000fe20000000032 */
[C---:B------:R-:W-:Y:S01]  /*0770*/  FADD.FTZ R80, -R40.reuse, R81 ;  /* 0x0000005128507221 */ /* 0x040fe20000010100 */
[----:B------:R-:W-:Y:S02]  /*0780*/  PRMT R110, RZ, 0x5410, R44 ;  /* 0x00005410ff6e7816 */ /* 0x000fe4000000002c */
[--C-:B-1----:R-:W-:Y:S02]  /*0790*/  PRMT R90, RZ, 0x5410, R46.reuse ;  /* 0x00005410ff5a7816 */ /* 0x102fe4000000002e */
[----:B------:R-:W-:Y:S01]  /*07a0*/  PRMT R85, RZ, 0x7610, R46 ;  /* 0x00007610ff557816 */ /* 0x000fe2000000002e */
[----:B------:R-:W-:Y:S01]  /*07b0*/  FADD.FTZ R46, -R40, R49 ;  /* 0x00000031282e7221 */ /* 0x000fe20000010100 */
[----:B------:R-:W-:-:S02]  /*07c0*/  PRMT R119, RZ, 0x5410, R51 ;  /* 0x00005410ff777816 */ /* 0x000fc40000000033 */
[----:B------:R-:W-:Y:S01]  /*07d0*/  PRMT R121, RZ, 0x7610, R51 ;  /* 0x00007610ff797816 */ /* 0x000fe20000000033 */
[C---:B------:R-:W-:Y:S01]  /*07e0*/  FADD.FTZ R51, -R40.reuse, R41 ;  /* 0x0000002928337221 */ /* 0x040fe20000010100 */
[----:B------:R-:W-:Y:S02]  /*07f0*/  PRMT R82, RZ, 0x5410, R47 ;  /* 0x00005410ff527816 */ /* 0x000fe4000000002f */
[--C-:B------:R-:W-:Y:S02]  /*0800*/  PRMT R49, RZ, 0x5410, R52.reuse ;  /* 0x00005410ff317816 */ /* 0x100fe40000000034 */
[----:B------:R-:W-:Y:S01]  /*0810*/  PRMT R81, RZ, 0x7610, R52 ;  /* 0x00007610ff517816 */ /* 0x000fe20000000034 */
[C---:B------:R-:W-:Y:S01]  /*0820*/  FADD.FTZ R107, -R40.reuse, R107 ;  /* 0x0000006b286b7221 */ /* 0x040fe20000010100 */
[--C-:B------:R-:W-:Y:S01]  /*0830*/  PRMT R91, RZ, 0x5410, R42.reuse ;  /* 0x00005410ff5b7816 */ /* 0x100fe2000000002a */
[----:B------:R-:W-:Y:S01]  /*0840*/  FMUL.FTZ R83, R103, R83 ;  /* 0x0000005367537220 */ /* 0x000fe20000410000 */
[----:B------:R-:W-:Y:S01]  /*0850*/  PRMT R105, RZ, 0x7610, R42 ;  /* 0x00007610ff697816 */ /* 0x000fe2000000002a */
[----:B------:R-:W-:Y:S01]  /*0860*/  FADD.FTZ R42, -R40, R117 ;  /* 0x00000075282a7221 */ /* 0x000fe20000010100 */
[----:B------:R-:W-:-:S02]  /*0870*/  PRMT R124, RZ, 0x7610, R44 ;  /* 0x00007610ff7c7816 */ /* 0x000fc4000000002c */
[----:B------:R-:W-:Y:S02]  /*0880*/  PRMT R47, RZ, 0x7610, R47 ;  /* 0x00007610ff2f7816 */ /* 0x000fe4000000002f */
[----:B------:R-:W-:Y:S01]  /*0890*/  PRMT R115, RZ, 0x5410, R50 ;  /* 0x00005410ff737816 */ /* 0x000fe20000000032 */
[----:B------:R-:W-:Y:S01]  /*08a0*/  FADD.FTZ R50, -R40, R45 ;  /* 0x0000002d28327221 */ /* 0x000fe20000010100 */
[--C-:B------:R-:W-:Y:S02]  /*08b0*/  PRMT R52, RZ, 0x5410, R55.reuse ;  /* 0x00005410ff347816 */ /* 0x100fe40000000037 */
[----:B------:R-:W-:Y:S01]  /*08c0*/  PRMT R41, RZ, 0x7610, R55 ;  /* 0x00007610ff297816 */ /* 0x000fe20000000037 */
[C---:B------:R-:W-:Y:S02]  /*08d0*/  FMUL.FTZ R55, R103.reuse, R106 ;  /* 0x0000006a67377220 */ /* 0x040fe40000410000 */
[----:B------:R-:W-:Y:S02]  /*08e0*/  FMUL.FTZ R80, R103, R80 ;  /* 0x0000005067507220 */ /* 0x000fe40000410000 */
[----:B------:R-:W-:Y:S01]  /*08f0*/  FMUL.FTZ R117, R89, R110 ;  /* 0x0000006e59757220 */ /* 0x000fe20000410000 */
[--C-:B------:R-:W-:Y:S01]  /*0900*/  PRMT R84, RZ, 0x5410, R54.reuse ;  /* 0x00005410ff547816 */ /* 0x100fe20000000036 */
[----:B------:R-:W-:Y:S01]  /*0910*/  FADD.FTZ R63, R124, R63 ;  /* 0x0000003f7c3f7221 */ /* 0x000fe20000010000 */
[----:B------:R-:W-:Y:S01]  /*0920*/  PRMT R43, RZ, 0x7610, R54 ;  /* 0x00007610ff2b7816 */ /* 0x000fe20000000036 */
[----:B------:R-:W-:-:S02]  /*0930*/  FMUL.FTZ R107, R103, R107 ;  /* 0x0000006b676b7220 */ /* 0x000fc40000410000 */
[----:B------:R-:W-:Y:S02]  /*0940*/  FFMA.FTZ R64, R83, R124, R64 ;  /* 0x0000007c53407223 */ /* 0x000fe40000010040 */
[----:B------:R-:W-:Y:S02]  /*0950*/  FADD.FTZ R12, R47, R12 ;  /* 0x0000000c2f0c7221 */ /* 0x000fe40000010000 */
[-C--:B------:R-:W-:Y:S02]  /*0960*/  FFMA.FTZ R56, R55, R47.reuse, R56 ;  /* 0x0000002f37387223 */ /* 0x080fe40000010038 */
[----:B------:R-:W-:Y:S02]  /*0970*/  FMUL.FTZ R106, R68, R47 ;  /* 0x0000002f446a7220 */ /* 0x000fe40000410000 */
[----:B------:R-:W-:Y:S02]  /*0980*/  FMUL.FTZ R54, R103, R50 ;  /* 0x0000003267367220 */ /* 0x000fe40000410000 */
[----:B------:R-:W-:-:S02]  /*0990*/  FMUL.FTZ R124, R88, R124 ;  /* 0x0000007c587c7220 */ /* 0x000fc40000410000 */
[----:B------:R-:W-:Y:S02]  /*09a0*/  FADD.FTZ R47, RZ, R117 ;  /* 0x00000075ff2f7221 */ /* 0x000fe40000010000 */
[----:B------:R-:W-:Y:S01]  /*09b0*/  FFMA.FTZ R50, R80, R117, RZ ;  /* 0x0000007550327223 */ /* 0x000fe200000100ff */
[----:B------:R-:W-:Y:S01]  /*09c0*/  PRMT R111, RZ, 0x7610, R48 ;  /* 0x00007610ff6f7816 */ /* 0x000fe20000000030 */
[----:B------:R-:W-:Y:S02]  /*09d0*/  FADD.FTZ R116, -R40, R109 ;  /* 0x0000006d28747221 */ /* 0x000fe40000010100 */
[----:B------:R-:W-:Y:S02]  /*09e0*/  FADD.FTZ R61, R122, R61 ;  /* 0x0000003d7a3d7221 */ /* 0x000fe40000010000 */
[----:B------:R-:W-:Y:S02]  /*09f0*/  FMUL.FTZ R51, R103, R51 ;  /* 0x0000003367337220 */ /* 0x000fe40000410000 */
[----:B------:R-:W-:-:S02]  /*0a00*/  FFMA.FTZ R62, R107, R122, R62 ;  /* 0x0000007a6b3e7223 */ /* 0x000fc4000001003e */
[----:B------:R-:W-:Y:S02]  /*0a10*/  FMUL.FTZ R122, R87, R122 ;  /* 0x0000007a577a7220 */ /* 0x000fe40000410000 */
[----:B------:R-:W-:Y:S02]  /*0a20*/  FADD.FTZ R47, R47, R124 ;  /* 0x0000007c2f2f7221 */ /* 0x000fe40000010000 */
[----:B------:R-:W-:Y:S02]  /*0a30*/  FFMA.FTZ R50, R83, R124, R50 ;  /* 0x0000007c53327223 */ /* 0x000fe40000010032 */
[----:B------:R-:W-:Y:S02]  /*0a40*/  FADD.FTZ R65, R110, R65 ;  /* 0x000000416e417221 */ /* 0x000fe40000010000 */
[----:B------:R-:W-:Y:S02]  /*0a50*/  FFMA.FTZ R67, R80, R110, R67 ;  /* 0x0000006e50437223 */ /* 0x000fe40000010043 */
[----:B------:R-:W-:-:S02]  /*0a60*/  FMUL.FTZ R110, R103, R116 ;  /* 0x00000074676e7220 */ /* 0x000fc40000410000 */
[----:B------:R-:W-:Y:S02]  /*0a70*/  FADD.FTZ R48, -R40, R111 ;  /* 0x0000006f28307221 */ /* 0x000fe40000010100 */
[----:B------:R-:W-:Y:S02]  /*0a80*/  FADD.FTZ R59, R120, R59 ;  /* 0x0000003b783b7221 */ /* 0x000fe40000010000 */
[-C--:B------:R-:W-:Y:S02]  /*0a90*/  FFMA.FTZ R60, R51, R120.reuse, R60 ;  /* 0x00000078333c7223 */ /* 0x080fe4000001003c */
[----:B------:R-:W-:Y:S02]  /*0aa0*/  FADD.FTZ R112, -R40, R91 ;  /* 0x0000005b28707221 */ /* 0x000fe40000010100 */
[----:B------:R-:W-:Y:S02]  /*0ab0*/  FMUL.FTZ R120, R86, R120 ;  /* 0x0000007856787220 */ /* 0x000fe40000410000 */
[----:B------:R-:W-:-:S02]  /*0ac0*/  FADD.FTZ R47, R47, R122 ;  /* 0x0000007a2f2f7221 */ /* 0x000fc40000010000 */
[----:B------:R-:W-:Y:S02]  /*0ad0*/  FFMA.FTZ R50, R107, R122, R50 ;  /* 0x0000007a6b327223 */ /* 0x000fe40000010032 */
[----:B------:R-:W-:Y:S02]  /*0ae0*/  FADD.FTZ R11, R82, R11 ;  /* 0x0000000b520b7221 */ /* 0x000fe40000010000 */
[-C--:B------:R-:W-:Y:S02]  /*0af0*/  FFMA.FTZ R23, R110, R82.reuse, R23 ;  /* 0x000000526e177223 */ /* 0x080fe40000010017 */
[----:B------:R-:W-:Y:S02]  /*0b00*/  FMUL.FTZ R111, R69, R82 ;  /* 0x00000052456f7220 */ /* 0x000fe40000410000 */
[C---:B------:R-:W-:Y:S02]  /*0b10*/  FADD.FTZ R118, -R40.reuse, R105 ;  /* 0x0000006928767221 */ /* 0x040fe40000010100 */
[----:B------:R-:W-:-:S02]  /*0b20*/  FADD.FTZ R44, -R40, R115 ;  /* 0x00000073282c7221 */ /* 0x000fc40000010100 */
[C---:B------:R-:W-:Y:S02]  /*0b30*/  FMUL.FTZ R82, R103.reuse, R48 ;  /* 0x0000003067527220 */ /* 0x040fe40000410000 */
[----:B------:R-:W-:Y:S02]  /*0b40*/  FMUL.FTZ R112, R103, R112 ;  /* 0x0000007067707220 */ /* 0x000fe40000410000 */
        /* <DEDUP_REMOVED lines=14> */
[----:B------:R-:W-:Y:S01]  /*0c30*/  FFMA.FTZ R50, R110, R111, R50 ;  /* 0x0000006f6e327223 */ /* 0x000fe20000010032 */
[----:B------:R-:W-:Y:S01]  /*0c40*/  PRMT R108, RZ, 0x5410, R53 ;  /* 0x00005410ff6c7816 */ /* 0x000fe20000000035 */
[----:B------:R-:W-:Y:S02]  /*0c50*/  FADD.FTZ R13, R90, R13 ;  /* 0x0000000d5a0d7221 */ /* 0x000fe40000010000 */
[----:B------:R-:W-:-:S02]  /*0c60*/  FFMA.FTZ R57, R112, R90, R57 ;  /* 0x0000005a70397223 */ /* 0x000fc40000010039 */
[----:B------:R-:W-:Y:S02]  /*0c70*/  FADD.FTZ R114, -R40, R113 ;  /* 0x0000007128727221 */ /* 0x000fe40000010100 */
        /* <DEDUP_REMOVED lines=8> */
[C---:B------:R-:W-:Y:S02]  /*0d00*/  FMUL.FTZ R114, R103.reuse, R114 ;  /* 0x0000007267727220 */ /* 0x040fe40000410000 */
[----:B------:R-:W-:Y:S02]  /*0d10*/  FMUL.FTZ R105, R103, R44 ;  /* 0x0000002c67697220 */ /* 0x000fe40000410000 */
[----:B------:R-:W-:-:S02]  /*0d20*/  FMUL.FTZ R81, R94, R81 ;  /* 0x000000515e517220 */ /* 0x000fc40000410000 */
[----:B------:R-:W-:Y:S02]  /*0d30*/  FADD.FTZ R44, R46, R53 ;  /* 0x000000352e2c7221 */ /* 0x000fe40000010000 */
[----:B------:R-:W-:Y:S02]  /*0d40*/  FFMA.FTZ R45, R54, R53, R45 ;  /* 0x00000035362d7223 */ /* 0x000fe4000001002d */
[----:B------:R-:W-:Y:S02]  /*0d50*/  FADD.FTZ R7, R108, R7 ;  /* 0x000000076c077221 */ /* 0x000fe40000010000 */
[-C--:B------:R-:W-:Y:S02]  /*0d60*/  FFMA.FTZ R19, R114, R108.reuse, R19 ;  /* 0x0000006c72137223 */ /* 0x080fe40000010013 */
[----:B------:R-:W-:Y:S02]  /*0d70*/  FMUL.FTZ R108, R93, R108 ;  /* 0x0000006c5d6c7220 */ /* 0x000fe40000410000 */
[----:B------:R-:W-:-:S02]  /*0d80*/  FADD.FTZ R47, R44, R81 ;  /* 0x000000512c2f7221 */ /* 0x000fc40000010000 */
[----:B------:R-:W-:Y:S02]  /*0d90*/  FFMA.FTZ R45, R82, R81, R45 ;  /* 0x00000051522d7223 */ /* 0x000fe4000001002d */
[----:B------:R-:W-:Y:S02]  /*0da0*/  FADD.FTZ R47, R47, R108 ;  /* 0x0000006c2f2f7221 */ /* 0x000fe40000010000 */
[----:B------:R-:W-:Y:S02]  /*0db0*/  FFMA.FTZ R45, R114, R108, R45 ;  /* 0x0000006c722d7223 */ /* 0x000fe4000001002d */
[----:B------:R-:W-:Y:S02]  /*0dc0*/  FADD.FTZ R104, -R40, R119 ;  /* 0x0000007728687221 */ /* 0x000fe40000010100 */
[----:B------:R-:W-:Y:S02]  /*0dd0*/  FADD.FTZ R5, R84, R5 ;  /* 0x0000000554057221 */ /* 0x000fe40000010000 */
[----:B------:R-:W-:-:S02]  /*0de0*/  FFMA.FTZ R17, R105, R84, R17 ;  /* 0x0000005469117223 */ /* 0x000fc40000010011 */
[----:B------:R-:W-:Y:S02]  /*0df0*/  FMUL.FTZ R84, R95, R84 ;  /* 0x000000545f547220 */ /* 0x000fe40000410000 */
[----:B------:R-:W-:Y:S02]  /*0e00*/  FADD.FTZ R47, R47, R90 ;  /* 0x0000005a2f2f7221 */ /* 0x000fe40000010000 */
[----:B------:R-:W-:Y:S02]  /*0e10*/  FFMA.FTZ R45, R85, R90, R45 ;  /* 0x0000005a552d7223 */ /* 0x000fe4000001002d */
[C---:B------:R-:W-:Y:S02]  /*0e20*/  FMUL.FTZ R104, R103.reuse, R104 ;  /* 0x0000006867687220 */ /* 0x040fe40000410000 */
[----:B------:R-:W-:Y:S02]  /*0e30*/  FMUL.FTZ R113, R103, R42 ;  /* 0x0000002a67717220 */ /* 0x000fe40000410000 */
[----:B------:R-:W-:-:S02]  /*0e40*/  FMUL.FTZ R50, R98, R43 ;  /* 0x0000002b62327220 */ /* 0x000fc40000410000 */
[----:B------:R-:W-:Y:S02]  /*0e50*/  FADD.FTZ R47, R47, R84 ;  /* 0x000000542f2f7221 */ /* 0x000fe40000010000 */
[----:B------:R-:W-:Y:S02]  /*0e60*/  FFMA.FTZ R45, R105, R84, R45 ;  /* 0x00000054692d7223 */ /* 0x000fe4000001002d */
[----:B------:R-:W-:Y:S02]  /*0e70*/  FADD.FTZ R3, R52, R3 ;  /* 0x0000000334037221 */ /* 0x000fe40000010000 */
[-C--:B------:R-:W-:Y:S02]  /*0e80*/  FFMA.FTZ R15, R104, R52.reuse, R15 ;  /* 0x00000034680f7223 */ /* 0x080fe4000001000f */
[----:B------:R-:W-:Y:S02]  /*0e90*/  FADD.FTZ R40, -R40, R121 ;  /* 0x0000007928287221 */ /* 0x000fe40000010100 */
[----:B------:R-:W-:-:S02]  /*0ea0*/  FMUL.FTZ R52, R97, R52 ;  /* 0x0000003461347220 */ /* 0x000fc40000410000 */
[----:B------:R-:W-:Y:S02]  /*0eb0*/  FADD.FTZ R47, R47, R50 ;  /* 0x000000322f2f7221 */ /* 0x000fe40000010000 */
[----:B------:R-:W-:Y:S02]  /*0ec0*/  FFMA.FTZ R45, R113, R50, R45 ;  /* 0x00000032712d7223 */ /* 0x000fe4000001002d */
[----:B------:R-:W-:Y:S02]  /*0ed0*/  FMUL.FTZ R109, R103, R40 ;  /* 0x00000028676d7220 */ /* 0x000fe40000410000 */
[----:B------:R-:W-:Y:S02]  /*0ee0*/  FADD.FTZ R47, R47, R52 ;  /* 0x000000342f2f7221 */ /* 0x000fe40000010000 */
        /* <DEDUP_REMOVED lines=9> */
[----:B------:R-:W-:Y:S01]  /*0f80*/  FFMA.FTZ R48, R109, R116, R45 ;  /* 0x000000746d307223 */ /* 0x000fe2000001002d */
[----:B------:R-:W-:Y:S05]  /*0f90*/  BRA.DIV ~URZ, `(.L_x_161) ;  /* 0x000016027f007947 */ /* 0x000fea000b800000 */
[----:B------:R0:W1:Y:S02]  /*0fa0*/  SHFL.DOWN PT, R45, R42, 0x10, 0x1f ;  /* 0x0a001f002a2d7f89 */ /* 0x00006400000e0000 */
.L_x_165:
[----:B------:R-:W-:Y:S05]  /*0fb0*/  BRA.DIV ~URZ, `(.L_x_162) ;  /* 0x000016627f007947 */ /* 0x000fea000b800000 */
[----:B------:R-:W2:Y:S01]  /*0fc0*/  SHFL.DOWN PT, R41, R48, 0x10, 0x1f ;  /* 0x0a001f0030297f89 */ /* 0x000ea200000e0000 */
[----:B-1----:R-:W-:-:S05]  /*0fd0*/  FADD.FTZ R47, R42, R45 ;  /* 0x0000002d2a2f7221 */ /* 0x002fca0000010000 */
[----:B------:R-:W1:Y:S01]  /*0fe0*/  SHFL.DOWN PT, R40, R47, 0x8, 0x1f ;  /* 0x09001f002f287f89 */ /* 0x000e6200000e0000 */
[----:B--2---:R-:W-:-:S05]  /*0ff0*/  FADD.FTZ R41, R48, R41 ;  /* 0x0000002930297221 */ /* 0x004fca0000010000 */
[----:B0-----:R-:W0:Y:S01]  /*1000*/  SHFL.DOWN PT, R42, R41, 0x8, 0x1f ;  /* 0x09001f00292a7f89 */ /* 0x001e2200000e0000 */
[----:B-1----:R-:W-:-:S05]  /*1010*/  FADD.FTZ R40, R40, R47 ;  /* 0x0000002f28287221 */ /* 0x002fca0000010000 */
[----:B------:R-:W1:Y:S01]  /*1020*/  SHFL.DOWN PT, R43, R40, 0x4, 0x1f ;  /* 0x08801f00282b7f89 */ /* 0x000e6200000e0000 */
[----:B0-----:R-:W-:-:S05]  /*1030*/  FADD.FTZ R42, R41, R42 ;  /* 0x0000002a292a7221 */ /* 0x001fca0000010000 */
[----:B------:R-:W0:Y:S01]  /*1040*/  SHFL.DOWN PT, R45, R42, 0x4, 0x1f ;  /* 0x08801f002a2d7f89 */ /* 0x000e2200000e0000 */
[----:B-1----:R-:W-:-:S05]  /*1050*/  FADD.FTZ R43, R40, R43 ;  /* 0x0000002b282b7221 */ /* 0x002fca0000010000 */
[----:B------:R-:W1:Y:S01]  /*1060*/  SHFL.DOWN PT, R48, R43, 0x2, 0x1f ;  /* 0x08401f002b307f89 */ /* 0x000e6200000e0000 */
[----:B0-----:R-:W-:-:S05]  /*1070*/  FADD.FTZ R44, R42, R45 ;  /* 0x0000002d2a2c7221 */ /* 0x001fca0000010000 */
[----:B------:R-:W0:Y:S01]  /*1080*/  SHFL.DOWN PT, R45, R44, 0x2, 0x1f ;  /* 0x08401f002c2d7f89 */ /* 0x000e2200000e0000 */
[----:B-1----:R-:W-:Y:S02]  /*1090*/  FADD.FTZ R48, R43, R48 ;  /* 0x000000302b307221 */ /* 0x002fe40000010000 */
[----:B0-----:R-:W-:-:S03]  /*10a0*/  FADD.FTZ R49, R44, R45 ;  /* 0x0000002d2c317221 */ /* 0x001fc60000010000 */
[----:B------:R0:W1:Y:S04]  /*10b0*/  SHFL.DOWN PT, R45, R48, 0x1, 0x1f ;  /* 0x08201f00302d7f89 */ /* 0x00006800000e0000 */
[----:B------:R0:W2:Y:S02]  /*10c0*/  SHFL.DOWN PT, R46, R49, 0x1, 0x1f ;  /* 0x08201f00312e7f89 */ /* 0x0000a400000e0000 */
.L_x_166:
[----:B------:R-:W-:Y:S01]  /*10d0*/  LOP3.LUT P4, RZ, R102, 0xff, RZ, 0xc0, !PT ;  /* 0x000000ff66ff7812 */ /* 0x000fe2000788c0ff */
[----:B0-2---:R-:W-:Y:S01]  /*10e0*/  FADD.FTZ R49, R46, R49 ;  /* 0x000000312e317221 */ /* 0x005fe20000010000 */
[----:B------:R-:W-:Y:S01]  /*10f0*/  PLOP3.LUT P0, PT, PT, PT, PT, 0x80, 0x0 ;  /* 0x000000000000781c */ /* 0x000fe20003f0f070 */
[----:B-1----:R-:W-:Y:S01]  /*1100*/  FADD.FTZ R48, R45, R48 ;  /* 0x000000302d307221 */ /* 0x002fe20000010000 */
[----:B------:R-:W-:Y:S01]  /*1110*/  @!P5 PLOP3.LUT P0, PT, P4, PT, PT, 0x80, 0x0 ;  /* 0x000000000000d81c */ /* 0x000fe2000270f070 */
[----:B------:R-:W-:Y:S01]  /*1120*/  ULDC.U8 UR6, c[0x0][0x1f0] ;  /* 0x00007c0000067ab9 */ /* 0x000fe20000000000 */
[----:B------:R-:W-:-:S02]  /*1130*/  SHF.R.U32.HI R40, RZ, 0x5, R0 ;  /* 0x00000005ff287819 */ /* 0x000fc40000011600 */
[----:B-----5:R-:W-:Y:S02]  /*1140*/  LOP3.LUT P6, RZ, R76, 0xff00, RZ, 0xc0, !PT ;  /* 0x0000ff004cff7812 */ /* 0x020fe400078cc0ff */
        /* <DEDUP_REMOVED lines=12> */
[----:B0-----:R-:W-:-:S02]  /*1210*/  FADD.FTZ R121, RZ, R40 ;  /* 0x00000028ff797221 */ /* 0x001fc40000010000 */
[----:B------:R-:W-:Y:S02]  /*1220*/  FADD.FTZ R40, RZ, R41 ;  /* 0x00000029ff287221 */ /* 0x000fe40000010000 */
[----:B------:R-:W-:Y:S02]  /*1230*/  FADD.FTZ R121, R42, R121 ;  /* 0x000000792a797221 */ /* 0x000fe40000010000 */
[----:B------:R-:W-:Y:S01]  /*1240*/  FADD.FTZ R40, R43, R40 ;  /* 0x000000282b287221 */ /* 0x000fe20000010000 */
[----:B------:R-:W-:Y:S01]  /*1250*/  @P1 MOV R43, R70 ;  /* 0x00000046002b1202 */ /* 0x000fe20000000f00 */
[----:B-1----:R-:W-:Y:S02]  /*1260*/  FADD.FTZ R121, R121, R44 ;  /* 0x0000002c79797221 */ /* 0x002fe40000010000 */
[----:B------:R-:W-:Y:S01]  /*1270*/  FADD.FTZ R40, R40, R45 ;  /* 0x0000002d28287221 */ /* 0x000fe20000010000 */
[----:B------:R-:W-:Y:S01]  /*1280*/  @P1 LOP3.LUT P5, RZ, R43, 0xff, RZ, 0xc0, !PT ;  /* 0x000000ff2bff1812 */ /* 0x000fe200078ac0ff */
[----:B------:R-:W-:Y:S01]  /*1290*/  FADD.FTZ R46, R46, R121 ;  /* 0x000000792e2e7221 */ /* 0x000fe20000010000 */
[----:B------:R-:W-:Y:S01]  /*12a0*/  @P2 PRMT R45, RZ, 0x5410, R26 ;  /* 0x00005410ff2d2816 */ /* 0x000fe2000000001a */
[----:B------:R-:W-:-:S02]  /*12b0*/  FADD.FTZ R41, R47, R40 ;  /* 0x000000282f297221 */ /* 0x000fc40000010000 */
[----:B------:R-:W-:Y:S02]  /*12c0*/  FMUL.FTZ R46, R46, c[0x0][0x1e0] ;  /* 0x000078002e2e7a20 */ /* 0x000fe40000410000 */
[----:B------:R-:W-:Y:S02]  /*12d0*/  FMUL.FTZ R41, R41, c[0x0][0x1e0] ;  /* 0x0000780029297a20 */ /* 0x000fe40000410000 */
[----:B------:R-:W-:Y:S01]  /*12e0*/  IMAD.MOV.U32 R42, RZ, RZ, R76 ;  /* 0x000000ffff2a7224 */ /* 0x000fe200078e004c */
[----:B------:R-:W-:-:S04]  /*12f0*/  FSEL R40, R46, RZ, !P0 ;  /* 0x000000ff2e287208 */ /* 0x000fc80004000000 */
[----:B------:R-:W-:Y:S01]  /*1300*/  LOP3.LUT P0, RZ, R42, 0xff, RZ, 0xc0, !PT ;  /* 0x000000ff2aff7812 */ /* 0x000fe2000780c0ff */
[-C--:B------:R-:W-:Y:S01]  /*1310*/  FFMA.FTZ R80, R80, R41.reuse, R40 ;  /* 0x0000002950507223 */ /* 0x080fe20000010028 */
[----:B------:R-:W-:Y:S01]  /*1320*/  @P2 PRMT R42, RZ, 0x5410, R24 ;  /* 0x00005410ff2a2816 */ /* 0x000fe20000000018 */
[-C--:B------:R-:W-:Y:S02]  /*1330*/  FFMA.FTZ R83, R83, R41.reuse, R40 ;  /* 0x0000002953537223 */ /* 0x080fe40000010028 */
[----:B------:R-:W-:Y:S02]  /*1340*/  FADD.FTZ R80, R117, -R80 ;  /* 0x8000005075507221 */ /* 0x000fe40000010000 */
[----:B------:R-:W-:Y:S02]  /*1350*/  FFMA.FTZ R107, R107, R41, R40 ;  /* 0x000000296b6b7223 */ /* 0x000fe40000010028 */
[----:B------:R-:W-:Y:S02]  /*1360*/  FMUL.FTZ R43, R103, R80 ;  /* 0x00000050672b7220 */ /* 0x000fe40000410000 */
[----:B------:R-:W-:-:S02]  /*1370*/  FADD.FTZ R124, R124, -R83 ;  /* 0x800000537c7c7221 */ /* 0x000fc40000010000 */
[----:B------:R-:W-:Y:S01]  /*1380*/  @P2 FADD.FTZ R43, R43, R42 ;  /* 0x0000002a2b2b2221 */ /* 0x000fe20000010000 */
[----:B------:R-:W-:Y:S01]  /*1390*/  @P2 PRMT R42, RZ, 0x7610, R24 ;  /* 0x00007610ff2a2816 */ /* 0x000fe20000000018 */
[----:B------:R-:W-:Y:S02]  /*13a0*/  FADD.FTZ R122, R122, -R107 ;  /* 0x8000006b7a7a7221 */ /* 0x000fe40000010000 */
[----:B------:R-:W-:Y:S02]  /*13b0*/  FMUL.FTZ R107, R103, R124 ;  /* 0x0000007c676b7220 */ /* 0x000fe40000410000 */
[-CC-:B------:R-:W-:Y:S02]  /*13c0*/  FFMA.FTZ R91, R91, R41.reuse, R40.reuse ;  /* 0x000000295b5b7223 */ /* 0x180fe40000010028 */
[----:B------:R-:W-:Y:S02]  /*13d0*/  FFMA.FTZ R51, R51, R41, R40 ;  /* 0x0000002933337223 */ /* 0x000fe40000010028 */
[----:B------:R-:W-:Y:S01]  /*13e0*/  @P2 FADD.FTZ R107, R107, R42 ;  /* 0x0000002a6b6b2221 */ /* 0x000fe20000010000 */
[----:B------:R-:W-:Y:S01]  /*13f0*/  @P2 PRMT R42, RZ, 0x5410, R25 ;  /* 0x00005410ff2a2816 */ /* 0x000fe20000000019 */
[----:B------:R-:W-:-:S02]  /*1400*/  FADD.FTZ R118, R118, -R91 ;  /* 0x8000005b76767221 */ /* 0x000fc40000010000 */
[----:B------:R-:W-:Y:S02]  /*1410*/  FFMA.FTZ R112, R112, R41, R40 ;  /* 0x0000002970707223 */ /* 0x000fe40000010028 */
[----:B------:R-:W-:Y:S02]  /*1420*/  FMUL.FTZ R91, R103, R122 ;  /* 0x0000007a675b7220 */ /* 0x000fe40000410000 */
[----:B------:R-:W-:Y:S02]  /*1430*/  FADD.FTZ R120, R120, -R51 ;  /* 0x8000003378787221 */ /* 0x000fe40000010000 */
[----:B------:R-:W-:Y:S02]  /*1440*/  FADD.FTZ R112, R115, -R112 ;  /* 0x8000007073707221 */ /* 0x000fe40000010000 */
[----:B------:R-:W-:Y:S01]  /*1450*/  @P2 FADD.FTZ R91, R91, R42 ;  /* 0x0000002a5b5b2221 */ /* 0x000fe20000010000 */
[----:B------:R-:W-:Y:S01]  /*1460*/  @P2 PRMT R42, RZ, 0x7610, R25 ;  /* 0x00007610ff2a2816 */ /* 0x000fe20000000019 */
[----:B------:R-:W-:-:S02]  /*1470*/  FMUL.FTZ R51, R43, c[0x0][0x1e8] ;  /* 0x00007a002b337a20 */ /* 0x000fc40000410000 */
[C---:B------:R-:W-:Y:S02]  /*1480*/  FMUL.FTZ R83, R103.reuse, R120 ;  /* 0x0000007867537220 */ /* 0x040fe40000410000 */
[----:B------:R-:W-:Y:S01]  /*1490*/  FMUL.FTZ R102, R103, R112 ;  /* 0x0000007067667220 */ /* 0x000fe20000410000 */
[----:B------:R-:W-:Y:S01]  /*14a0*/  FSEL R44, R51, RZ, P0 ;  /* 0x000000ff332c7208 */ /* 0x000fe20000000000 */
[----:B------:R-:W-:Y:S01]  /*14b0*/  FMUL.FTZ R49, R107, c[0x0][0x1e8] ;  /* 0x00007a006b317a20 */ /* 0x000fe20000410000 */
[----:B------:R-:W-:Y:S01]  /*14c0*/  @P1 LOP3.LUT P0, RZ, R70, 0xff00, RZ, 0xc0, !PT ;  /* 0x0000ff0046ff1812 */ /* 0x000fe2000780c0ff */
[----:B------:R-:W-:Y:S01]  /*14d0*/  @P2 FADD.FTZ R83, R83, R42 ;  /* 0x0000002a53532221 */ /* 0x000fe20000010000 */
[----:B------:R-:W-:Y:S01]  /*14e0*/  @P1 FSEL R51, R51, RZ, P5 ;  /* 0x000000ff33331208 */ /* 0x000fe20002800000 */
[----:B------:R-:W-:Y:S01]  /*14f0*/  @P2 FADD.FTZ R102, R102, R45 ;  /* 0x0000002d66662221 */ /* 0x000fe20000010000 */
[----:B------:R-:W-:Y:S01]  /*1500*/  LOP3.LUT P5, RZ, R76, 0xff0000, RZ, 0xc0, !PT ;  /* 0x00ff00004cff7812 */ /* 0x000fe200078ac0ff */
[----:B------:R-:W-:Y:S01]  /*1510*/  FMUL.FTZ R80, R91, c[0x0][0x1e8] ;  /* 0x00007a005b507a20 */ /* 0x000fe20000410000 */
[----:B------:R-:W-:Y:S01]  /*1520*/  FSEL R45, R49, RZ, P6 ;  /* 0x000000ff312d7208 */ /* 0x000fe20003000000 */
[----:B------:R-:W-:Y:S01]  /*1530*/  FMUL.FTZ R48, R83, c[0x0][0x1e8] ;  /* 0x00007a0053307a20 */ /* 0x000fe20000410000 */
[----:B------:R-:W-:Y:S01]  /*1540*/  @P1 LOP3.LUT P6, RZ, R70, 0xff0000, RZ, 0xc0, !PT ;  /* 0x00ff000046ff1812 */ /* 0x000fe200078cc0ff */
[-CC-:B------:R-:W-:Y:S01]  /*1550*/  FFMA.FTZ R115, R55, R41.reuse, R40.reuse ;  /* 0x0000002937737223 */ /* 0x180fe20000010028 */
[----:B------:R-:W-:Y:S01]  /*1560*/  @P1 FSEL R49, R49, RZ, P0 ;  /* 0x000000ff31311208 */ /* 0x000fe20000000000 */
[-CC-:B------:R-:W-:Y:S01]  /*1570*/  FFMA.FTZ R110, R110, R41.reuse, R40.reuse ;  /* 0x000000296e6e7223 */ /* 0x180fe20000010028 */
[----:B------:R-:W-:Y:S01]  /*1580*/  LOP3.LUT P0, RZ, R76, 0xff000000, RZ, 0xc0, !PT ;  /* 0xff0000004cff7812 */ /* 0x000fe2000780c0ff */
[----:B------:R-:W-:Y:S01]  /*1590*/  FMUL.FTZ R76, R102, c[0x0][0x1e8] ;  /* 0x00007a00664c7a20 */ /* 0x000fe20000410000 */
[----:B------:R-:W-:Y:S01]  /*15a0*/  FSEL R47, R80, RZ, P5 ;  /* 0x000000ff502f7208 */ /* 0x000fe20002800000 */
[-CC-:B------:R-:W-:Y:S01]  /*15b0*/  FFMA.FTZ R54, R54, R41.reuse, R40.reuse ;  /* 0x0000002936367223 */ /* 0x180fe20000010028 */
[----:B------:R-:W-:Y:S01]  /*15c0*/  @P1 FSEL R80, R80, RZ, P6 ;  /* 0x000000ff50501208 */ /* 0x000fe20003000000 */
[-CC-:B------:R-:W-:Y:S01]  /*15d0*/  FFMA.FTZ R55, R114, R41.reuse, R40.reuse ;  /* 0x0000002972377223 */ /* 0x180fe20000010028 */
[----:B------:R-:W-:Y:S01]  /*15e0*/  LOP3.LUT P6, RZ, R77, 0xff, RZ, 0xc0, !PT ;  /* 0x000000ff4dff7812 */ /* 0x000fe200078cc0ff */
[-CC-:B------:R-:W-:Y:S01]  /*15f0*/  FFMA.FTZ R85, R85, R41.reuse, R40.reuse ;  /* 0x0000002955557223 */ /* 0x180fe20000010028 */
[----:B------:R-:W-:Y:S01]  /*1600*/  FSEL R46, R48, RZ, P0 ;  /* 0x000000ff302e7208 */ /* 0x000fe20000000000 */
[-CC-:B------:R-:W-:Y:S01]  /*1610*/  FFMA.FTZ R105, R105, R41.reuse, R40.reuse ;  /* 0x0000002969697223 */ /* 0x180fe20000010028 */
[----:B------:R-:W-:Y:S01]  /*1620*/  @P1 LOP3.LUT P5, RZ, R70, 0xff000000, RZ, 0xc0, !PT ;  /* 0xff00000046ff1812 */ /* 0x000fe200078ac0ff */
[-CC-:B------:R-:W-:Y:S01]  /*1630*/  FFMA.FTZ R113, R113, R41.reuse, R40.reuse ;  /* 0x0000002971717223 */ /* 0x180fe20000010028 */
[----:B------:R-:W-:Y:S01]  /*1640*/  @P1 LOP3.LUT P0, RZ, R71, 0xff, RZ, 0xc0, !PT ;  /* 0x000000ff47ff1812 */ /* 0x000fe2000780c0ff */
[-CC-:B------:R-:W-:Y:S01]  /*1650*/  FFMA.FTZ R117, R104, R41.reuse, R40.reuse ;  /* 0x0000002968757223 */ /* 0x180fe20000010028 */
[----:B------:R-:W-:Y:S01]  /*1660*/  FSEL R42, R76, RZ, P6 ;  /* 0x000000ff4c2a7208 */ /* 0x000fe20003000000 */
[-C--:B------:R-:W-:Y:S01]  /*1670*/  FFMA.FTZ R109, R109, R41.reuse, R40 ;  /* 0x000000296d6d7223 */ /* 0x080fe20000010028 */
[----:B------:R-:W-:Y:S01]  /*1680*/  @P1 FSEL R48, R48, RZ, P5 ;  /* 0x000000ff30301208 */ /* 0x000fe20002800000 */
[----:B------:R-:W-:Y:S01]  /*1690*/  FADD.FTZ R110, R111, -R110 ;  /* 0x8000006e6f6e7221 */ /* 0x000fe20000010000 */
[----:B------:R-:W-:Y:S01]  /*16a0*/  @P1 FSEL R76, R76, RZ, P0 ;  /* 0x000000ff4c4c1208 */ /* 0x000fe20000000000 */
[----:B------:R-:W-:Y:S01]  /*16b0*/  FADD.FTZ R54, R53, -R54 ;  /* 0x8000003635367221 */ /* 0x000fe20000010000 */
[C---:B------:R-:W-:Y:S01]  /*16c0*/  LOP3.LUT P5, RZ, R77.reuse, 0xff00, RZ, 0xc0, !PT ;  /* 0x0000ff004dff7812 */ /* 0x040fe200078ac0ff */
[----:B------:R-:W-:Y:S01]  /*16d0*/  FADD.FTZ R106, R106, -R115 ;  /* 0x800000736a6a7221 */ /* 0x000fe20000010000 */
[C---:B------:R-:W-:Y:S01]  /*16e0*/  LOP3.LUT P6, RZ, R77.reuse, 0xff0000, RZ, 0xc0, !PT ;  /* 0x00ff00004dff7812 */ /* 0x040fe200078cc0ff */
[----:B------:R-:W-:Y:S01]  /*16f0*/  FADD.FTZ R52, R52, -R117 ;  /* 0x8000007534347221 */ /* 0x000fe20000010000 */
[----:B------:R-:W-:Y:S01]  /*1700*/  LOP3.LUT P0, RZ, R77, 0xff000000, RZ, 0xc0, !PT ;  /* 0xff0000004dff7812 */ /* 0x000fe2000780c0ff */
[----:B------:R-:W-:Y:S01]  /*1710*/  FMUL.FTZ R77, R103, R118 ;  /* 0x00000076674d7220 */ /* 0x000fe20000410000 */
[----:B------:R-:W-:Y:S01]  /*1720*/  @P2 PRMT R112, RZ, 0x7610, R26 ;  /* 0x00007610ff702816 */ /* 0x000fe2000000001a */
[----:B------:R-:W-:Y:S01]  /*1730*/  FFMA.FTZ R118, R82, R41, R40 ;  /* 0x0000002952767223 */ /* 0x000fe20000010028 */
[----:B------:R-:W-:Y:S01]  /*1740*/  @P2 PRMT R53, RZ, 0x5410, R27 ;  /* 0x00005410ff352816 */ /* 0x000fe2000000001b */
[----:B------:R-:W-:Y:S01]  /*1750*/  IMAD.MOV.U32 R40, RZ, RZ, R78 ;  /* 0x000000ffff287224 */ /* 0x000fe200078e004e */
[----:B------:R-:W-:Y:S01]  /*1760*/  @P1 F2FP.BF16.PACK_AB R51, RZ, R51 ;  /* 0x00000033ff33123e */ /* 0x000fe200000010ff */
[----:B------:R-:W-:Y:S01]  /*1770*/  @P2 FADD.FTZ R77, R77, R112 ;  /* 0x000000704d4d2221 */ /* 0x000fe20000010000 */
[----:B------:R-:W-:Y:S01]  /*1780*/  @P1 F2FP.BF16.PACK_AB R80, RZ, R80 ;  /* 0x00000050ff50123e */ /* 0x000fe200000010ff */
[----:B------:R-:W-:Y:S01]  /*1790*/  FADD.FTZ R112, R50, -R113 ;  /* 0x8000007132707221 */ /* 0x000fe20000010000 */
[----:B------:R-:W-:Y:S01]  /*17a0*/  @P2 PRMT R50, RZ, 0x7610, R27 ;  /* 0x00007610ff322816 */ /* 0x000fe2000000001b */
[----:B------:R-:W-:Y:S01]  /*17b0*/  FMUL.FTZ R82, R77, c[0x0][0x1e8] ;  /* 0x00007a004d527a20 */ /* 0x000fe20000410000 */
[----:B------:R-:W-:Y:S01]  /*17c0*/  @P1 F2FP.BF16.PACK_AB R76, RZ, R76 ;  /* 0x0000004cff4c123e */ /* 0x000fe200000010ff */
[C---:B------:R-:W-:Y:S01]  /*17d0*/  FMUL.FTZ R114, R103.reuse, R54 ;  /* 0x0000003667727220 */ /* 0x040fe20000410000 */
[----:B------:R-:W-:Y:S01]  /*17e0*/  @P1 F2FP.BF16.PACK_AB R49, RZ, R49 ;  /* 0x00000031ff31123e */ /* 0x000fe200000010ff */
[----:B------:R-:W-:Y:S01]  /*17f0*/  FMUL.FTZ R117, R103, R106 ;  /* 0x0000006a67757220 */ /* 0x000fe20000410000 */
[----:B------:R-:W-:Y:S01]  /*1800*/  FSEL R41, R82, RZ, P5 ;  /* 0x000000ff52297208 */ /* 0x000fe20002800000 */
[----:B------:R-:W-:Y:S01]  /*1810*/  FADD.FTZ R90, R90, -R85 ;  /* 0x800000555a5a7221 */ /* 0x000fe20000010000 */
[----:B------:R-:W-:Y:S01]  /*1820*/  @P1 LOP3.LUT P5, RZ, R71, 0xff00, RZ, 0xc0, !PT ;  /* 0x0000ff0047ff1812 */ /* 0x000fe200078ac0ff */
[----:B------:R-:W-:Y:S01]  /*1830*/  FADD.FTZ R108, R108, -R55 ;  /* 0x800000376c6c7221 */ /* 0x000fe20000010000 */
[----:B------:R-:W-:Y:S01]  /*1840*/  F2FP.BF16.PACK_AB R42, R41, R42 ;  /* 0x0000002a292a723e */ /* 0x000fe200000010ff */
[----:B------:R-:W-:Y:S01]  /*1850*/  @P2 FADD.FTZ R117, R117, R50 ;  /* 0x0000003275752221 */ /* 0x000fe20000010000 */
[----:B------:R-:W-:Y:S01]  /*1860*/  @P1 FSEL R82, R82, RZ, P5 ;  /* 0x000000ff52521208 */ /* 0x000fe20002800000 */
[C---:B------:R-:W-:Y:S01]  /*1870*/  FMUL.FTZ R111, R103.reuse, R108 ;  /* 0x0000006c676f7220 */ /* 0x040fe20000410000 */
[----:B------:R-:W-:Y:S01]  /*1880*/  LOP3.LUT P5, RZ, R40, 0xff, RZ, 0xc0, !PT ;  /* 0x000000ff28ff7812 */ /* 0x000fe200078ac0ff */
[C---:B------:R-:W-:Y:S01]  /*1890*/  FMUL.FTZ R40, R103.reuse, R110 ;  /* 0x0000006e67287220 */ /* 0x040fe20000410000 */
[----:B------:R-:W-:Y:S01]  /*18a0*/  @P2 PRMT R50, RZ, 0x5410, R29 ;  /* 0x00005410ff322816 */ /* 0x000fe2000000001d */
[----:B------:R-:W-:Y:S01]  /*18b0*/  FMUL.FTZ R110, R103, R90 ;  /* 0x0000005a676e7220 */ /* 0x000fe20000410000 */
[----:B------:R-:W-:Y:S01]  /*18c0*/  F2FP.BF16.PACK_AB R41, R46, R47 ;  /* 0x0000002f2e29723e */ /* 0x000fe200000010ff */
[----:B------:R-:W-:Y:S01]  /*18d0*/  @P2 FADD.FTZ R40, R40, R53 ;  /* 0x0000003528282221 */ /* 0x000fe20000010000 */
[----:B------:R-:W-:Y:S01]  /*18e0*/  @P2 PRMT R53, RZ, 0x5410, R28 ;  /* 0x00005410ff352816 */ /* 0x000fe2000000001c */
[----:B------:R-:W-:Y:S01]  /*18f0*/  FADD.FTZ R84, R84, -R105 ;  /* 0x8000006954547221 */ /* 0x000fe20000010000 */
[----:B------:R-:W-:Y:S01]  /*1900*/  @P1 F2FP.BF16.PACK_AB R48, RZ, R48 ;  /* 0x00000030ff30123e */ /* 0x000fe200000010ff */
[----:B------:R-:W-:Y:S01]  /*1910*/  FMUL.FTZ R106, R40, c[0x0][0x1e8] ;  /* 0x00007a00286a7a20 */ /* 0x000fe20000410000 */
[----:B------:R-:W-:Y:S01]  /*1920*/  @P1 PRMT R36, R51, 0x7610, R36 ;  /* 0x0000761033241816 */ /* 0x000fe20000000024 */
[----:B------:R-:W-:Y:S01]  /*1930*/  @P2 FADD.FTZ R114, R114, R53 ;  /* 0x0000003572722221 */ /* 0x000fe20000010000 */
[----:B------:R-:W-:Y:S01]  /*1940*/  @P2 PRMT R53, RZ, 0x7610, R29 ;  /* 0x00007610ff352816 */ /* 0x000fe2000000001d */
[----:B------:R-:W-:Y:S01]  /*1950*/  @P2 FADD.FTZ R111, R111, R50 ;  /* 0x000000326f6f2221 */ /* 0x000fe20000010000 */
[----:B------:R-:W-:Y:S01]  /*1960*/  FSEL R115, R106, RZ, P6 ;  /* 0x000000ff6a737208 */ /* 0x000fe20003000000 */
[----:B------:R-:W-:Y:S01]  /*1970*/  FADD.FTZ R120, R116, -R109 ;  /* 0x8000006d74787221 */ /* 0x000fe20000010000 */
[----:B------:R-:W-:Y:S01]  /*1980*/  @P1 LOP3.LUT P6, RZ, R71, 0xff0000, RZ, 0xc0, !PT ;  /* 0x00ff000047ff1812 */ /* 0x000fe200078cc0ff */
[----:B------:R-:W-:Y:S01]  /*1990*/  @P2 FADD.FTZ R110, R110, R53 ;  /* 0x000000356e6e2221 */ /* 0x000fe20000010000 */
[--C-:B------:R-:W-:Y:S01]  /*19a0*/  @P2 PRMT R53, RZ, 0x7610, R30.reuse ;  /* 0x00007610ff352816 */ /* 0x100fe2000000001e */
[C---:B------:R-:W-:Y:S01]  /*19b0*/  FMUL.FTZ R112, R103.reuse, R112 ;  /* 0x0000007067707220 */ /* 0x040fe20000410000 */
[----:B------:R-:W-:Y:S01]  /*19c0*/  @P2 PRMT R50, RZ, 0x5410, R30 ;  /* 0x00005410ff322816 */ /* 0x000fe2000000001e */
[----:B------:R-:W-:Y:S01]  /*19d0*/  FMUL.FTZ R109, R103, R84 ;  /* 0x00000054676d7220 */ /* 0x000fe20000410000 */
[----:B------:R-:W-:Y:S01]  /*19e0*/  @P1 FSEL R106, R106, RZ, P6 ;  /* 0x000000ff6a6a1208 */ /* 0x000fe20003000000 */
[----:B------:R-:W-:Y:S01]  /*19f0*/  FMUL.FTZ R113, R117, c[0x0][0x1e8] ;  /* 0x00007a0075717a20 */ /* 0x000fe20000410000 */
[----:B------:R-:W-:Y:S01]  /*1a00*/  @P1 LOP3.LUT P6, RZ, R71, 0xff000000, RZ, 0xc0, !PT ;  /* 0xff00000047ff1812 */ /* 0x000fe200078cc0ff */
[----:B------:R-:W-:Y:S01]  /*1a10*/  @P2 FADD.FTZ R112, R112, R53 ;  /* 0x0000003570702221 */ /* 0x000fe20000010000 */
[----:B------:R-:W-:Y:S01]  /*1a20*/  @P2 PRMT R53, RZ, 0x5410, R31 ;  /* 0x00005410ff352816 */ /* 0x000fe2000000001f */
[----:B------:R-:W-:Y:S01]  /*1a30*/  @P2 FADD.FTZ R109, R109, R50 ;  /* 0x000000326d6d2221 */ /* 0x000fe20000010000 */
[----:B------:R-:W-:Y:S01]  /*1a40*/  FSEL R116, R113, RZ, P0 ;  /* 0x000000ff71747208 */ /* 0x000fe20000000000 */
[----:B------:R-:W-:Y:S01]  /*1a50*/  FMUL.FTZ R108, R103, R52 ;  /* 0x00000034676c7220 */ /* 0x000fe20000410000 */
[----:B------:R-:W-:Y:S01]  /*1a60*/  @P1 FSEL R113, R113, RZ, P6 ;  /* 0x000000ff71711208 */ /* 0x000fe20003000000 */
[----:B------:R-:W-:Y:S01]  /*1a70*/  FMUL.FTZ R50, R114, c[0x0][0x1e8] ;  /* 0x00007a0072327a20 */ /* 0x000fe20000410000 */
[----:B------:R-:W-:Y:S01]  /*1a80*/  LOP3.LUT P6, RZ, R78, 0xff0000, RZ, 0xc0, !PT ;  /* 0x00ff00004eff7812 */ /* 0x000fe200078cc0ff */
[----:B------:R-:W-:Y:S01]  /*1a90*/  FMUL.FTZ R52, R111, c[0x0][0x1e8] ;  /* 0x00007a006f347a20 */ /* 0x000fe20000410000 */
[----:B------:R-:W-:Y:S01]  /*1aa0*/  ISETP.NE.U32.AND P0, PT, RZ, c[0x0][0x258], PT ;  /* 0x00009600ff007a0c */ /* 0x000fe20003f05070 */
[----:B------:R-:W-:Y:S01]  /*1ab0*/  @P2 FADD.FTZ R108, R108, R53 ;  /* 0x000000356c6c2221 */ /* 0x000fe20000010000 */
[----:B------:R-:W-:Y:S01]  /*1ac0*/  FSEL R84, R50, RZ, P5 ;  /* 0x000000ff32547208 */ /* 0x000fe20002800000 */
[----:B------:R-:W-:Y:S01]  /*1ad0*/  FMUL.FTZ R53, R110, c[0x0][0x1e8] ;  /* 0x00007a006e357a20 */ /* 0x000fe20000410000 */
[----:B------:R-:W-:Y:S01]  /*1ae0*/  LOP3.LUT P5, RZ, R78, 0xff000000, RZ, 0xc0, !PT ;  /* 0xff0000004eff7812 */ /* 0x000fe200078ac0ff */
[----:B------:R-:W-:Y:S01]  /*1af0*/  FMUL.FTZ R54, R109, c[0x0][0x1e8] ;  /* 0x00007a006d367a20 */ /* 0x000fe20000410000 */
[----:B------:R-:W-:Y:S01]  /*1b00*/  FSEL R90, R52, RZ, P6 ;  /* 0x000000ff345a7208 */ /* 0x000fe20003000000 */
[----:B------:R-:W-:Y:S01]  /*1b10*/  FMUL.FTZ R55, R112, c[0x0][0x1e8] ;  /* 0x00007a0070377a20 */ /* 0x000fe20000410000 */
[----:B------:R-:W-:Y:S01]  /*1b20*/  LOP3.LUT P6, RZ, R79, 0xff, RZ, 0xc0, !PT ;  /* 0x000000ff4fff7812 */ /* 0x000fe200078cc0ff */
[----:B------:R-:W-:Y:S01]  /*1b30*/  FADD.FTZ R118, R81, -R118 ;  /* 0x8000007651767221 */ /* 0x000fe20000010000 */
[----:B------:R-:W-:Y:S01]  /*1b40*/  FSEL R85, R53, RZ, P5 ;  /* 0x000000ff35557208 */ /* 0x000fe20002800000 */
[----:B------:R-:W-:Y:S01]  /*1b50*/  FMUL.FTZ R81, R108, c[0x0][0x1e8] ;  /* 0x00007a006c517a20 */ /* 0x000fe20000410000 */
[----:B------:R-:W-:-:S02]  /*1b60*/  LOP3.LUT P5, RZ, R79, 0xff00, RZ, 0xc0, !PT ;  /* 0x0000ff004fff7812 */ /* 0x000fc400078ac0ff */
[----:B------:R-:W-:Y:S02]  /*1b70*/  FSEL R105, R54, RZ, P6 ;  /* 0x000000ff36697208 */ /* 0x000fe40003000000 */
[----:B------:R-:W-:Y:S02]  /*1b80*/  LOP3.LUT P6, RZ, R79, 0xff0000, RZ, 0xc0, !PT ;  /* 0x00ff00004fff7812 */ /* 0x000fe400078cc0ff */
[----:B------:R-:W-:Y:S02]  /*1b90*/  ISETP.NE.AND.EX P0, PT, RZ, c[0x0][0x25c], PT, P0 ;  /* 0x00009700ff007a0c */ /* 0x000fe40003f05300 */
[----:B------:R-:W-:Y:S02]  /*1ba0*/  FSEL R104, R55, RZ, P5 ;  /* 0x000000ff37687208 */ /* 0x000fe40002800000 */
[----:B------:R-:W-:Y:S02]  /*1bb0*/  LOP3.LUT P5, RZ, R78, 0xff00, RZ, 0xc0, !PT ;  /* 0x0000ff004eff7812 */ /* 0x000fe400078ac0ff */
[----:B------:R-:W-:-:S02]  /*1bc0*/  FSEL R78, R81, RZ, P6 ;  /* 0x000000ff514e7208 */ /* 0x000fc40003000000 */
[----:B------:R-:W-:Y:S01]  /*1bd0*/  LOP3.LUT P6, RZ, R79, 0xff000000, RZ, 0xc0, !PT ;  /* 0xff0000004fff7812 */ /* 0x000fe200078cc0ff */
[C---:B------:R-:W-:Y:S01]  /*1be0*/  FMUL.FTZ R79, R103.reuse, R118 ;  /* 0x00000076674f7220 */ /* 0x040fe20000410000 */
[----:B------:R-:W-:Y:S01]  /*1bf0*/  @P1 F2FP.BF16.PACK_AB R106, RZ, R106 ;  /* 0x0000006aff6a123e */ /* 0x000fe200000010ff */
[----:B------:R-:W-:Y:S01]  /*1c00*/  FMUL.FTZ R103, R103, R120 ;  /* 0x0000007867677220 */ /* 0x000fe20000410000 */
[----:B------:R-:W-:Y:S02]  /*1c10*/  @P2 PRMT R120, RZ, 0x7610, R28 ;  /* 0x00007610ff782816 */ /* 0x000fe4000000001c */
[----:B------:R-:W-:Y:S02]  /*1c20*/  @P0 F2FP.BF16.PACK_AB R118, RZ, R91 ;  /* 0x0000005bff76023e */ /* 0x000fe400000010ff */
[----:B------:R-:W-:Y:S01]  /*1c30*/  @P0 F2FP.BF16.PACK_AB R91, RZ, R77 ;  /* 0x0000004dff5b023e */ /* 0x000fe200000010ff */
[----:B------:R-:W-:Y:S01]  /*1c40*/  @P2 FADD.FTZ R79, R79, R120 ;  /* 0x000000784f4f2221 */ /* 0x000fe20000010000 */
[----:B------:R-:W-:-:S02]  /*1c50*/  @P2 PRMT R120, RZ, 0x7610, R31 ;  /* 0x00007610ff782816 */ /* 0x000fc4000000001f */
[----:B------:R-:W-:Y:S02]  /*1c60*/  @P1 MOV R77, R72 ;  /* 0x00000048004d1202 */ /* 0x000fe40000000f00 */
[----:B------:R-:W-:Y:S01]  /*1c70*/  @P0 F2FP.BF16.PACK_AB R43, RZ, R43 ;  /* 0x0000002bff2b023e */ /* 0x000fe200000010ff */
[----:B------:R-:W-:Y:S01]  /*1c80*/  @P2 FADD.FTZ R103, R103, R120 ;  /* 0x0000007867672221 */ /* 0x000fe20000010000 */
[----:B------:R-:W-:Y:S02]  /*1c90*/  @P0 F2FP.BF16.PACK_AB R102, RZ, R102 ;  /* 0x00000066ff66023e */ /* 0x000fe400000010ff */
[----:B------:R-:W-:Y:S02]  /*1ca0*/  @P0 F2FP.BF16.PACK_AB R40, RZ, R40 ;  /* 0x00000028ff28023e */ /* 0x000fe400000010ff */
[----:B------:R-:W-:Y:S01]  /*1cb0*/  @P1 LOP3.LUT P2, RZ, R77, 0xff, RZ, 0xc0, !PT ;  /* 0x000000ff4dff1812 */ /* 0x000fe2000784c0ff */
[----:B------:R-:W-:Y:S01]  /*1cc0*/  IMAD.MOV.U32 R77, RZ, RZ, 0x10 ;  /* 0x00000010ff4d7424 */ /* 0x000fe200078e00ff */
[----:B------:R-:W-:-:S02]  /*1cd0*/  @P0 F2FP.BF16.PACK_AB R107, RZ, R107 ;  /* 0x0000006bff6b023e */ /* 0x000fc400000010ff */
[----:B------:R-:W-:Y:S01]  /*1ce0*/  @P0 F2FP.BF16.PACK_AB R83, RZ, R83 ;  /* 0x00000053ff53023e */ /* 0x000fe200000010ff */
[----:B------:R-:W-:Y:S01]  /*1cf0*/  @P0 IMAD.WIDE.U32 R46, R100, R77, c[0x0][0x258] ;  /* 0x00009600642e0625 */ /* 0x000fe200078e004d */
[----:B------:R-:W-:Y:S02]  /*1d00*/  @P0 F2FP.BF16.PACK_AB R117, RZ, R117 ;  /* 0x00000075ff75023e */ /* 0x000fe400000010ff */
[----:B------:R-:W-:Y:S02]  /*1d10*/  @P0 PRMT R32, R43, 0x7610, R32 ;  /* 0x000076102b200816 */ /* 0x000fe40000000020 */
[----:B------:R-:W-:Y:S02]  /*1d20*/  @P0 PRMT R33, R118, 0x7610, R33 ;  /* 0x0000761076210816 */ /* 0x000fe40000000021 */
[----:B------:R-:W-:Y:S02]  /*1d30*/  @P0 PRMT R34, R102, 0x7610, R34 ;  /* 0x0000761066220816 */ /* 0x000fe40000000022 */
[----:B------:R-:W-:-:S02]  /*1d40*/  @P0 PRMT R35, R40, 0x7610, R35 ;  /* 0x0000761028230816 */ /* 0x000fc40000000023 */
[----:B------:R-:W-:Y:S01]  /*1d50*/  F2FP.BF16.PACK_AB R40, R45, R44 ;  /* 0x0000002c2d28723e */ /* 0x000fe200000010ff */
[----:B------:R-:W-:Y:S01]  /*1d60*/  IMAD.WIDE.U32 R44, R100, R77, c[0x0][0x248] ;  /* 0x00009200642c7625 */ /* 0x000fe200078e004d */
[----:B------:R-:W-:Y:S02]  /*1d70*/  @P0 PRMT R32, R32, 0x5410, R107 ;  /* 0x0000541020200816 */ /* 0x000fe4000000006b */
[----:B------:R-:W-:Y:S02]  /*1d80*/  @P0 PRMT R33, R33, 0x5410, R83 ;  /* 0x0000541021210816 */ /* 0x000fe40000000053 */
[----:B------:R-:W-:Y:S02]  /*1d90*/  @P0 PRMT R34, R34, 0x5410, R91 ;  /* 0x0000541022220816 */ /* 0x000fe4000000005b */
[----:B------:R-:W-:Y:S02]  /*1da0*/  @P0 PRMT R35, R35, 0x5410, R117 ;  /* 0x0000541023230816 */ /* 0x000fe40000000075 */
[----:B------:R-:W-:-:S02]  /*1db0*/  F2FP.BF16.PACK_AB R43, R116, R115 ;  /* 0x00000073742b723e */ /* 0x000fc400000010ff */
[----:B------:R-:W-:Y:S01]  /*1dc0*/  @P0 F2FP.BF16.PACK_AB R114, RZ, R114 ;  /* 0x00000072ff72023e */ /* 0x000fe200000010ff */
[----:B------:R-:W-:Y:S01]  /*1dd0*/  @P0 STG.E.128 [R46.64], R32 ;  /* 0x000000202e000986 */ /* 0x000fe2000c101d04 */
[----:B------:R-:W-:Y:S02]  /*1de0*/  @P0 F2FP.BF16.PACK_AB R111, RZ, R111 ;  /* 0x0000006fff6f023e */ /* 0x000fe400000010ff */
[----:B------:R-:W-:Y:S01]  /*1df0*/  @P0 F2FP.BF16.PACK_AB R109, RZ, R109 ;  /* 0x0000006dff6d023e */ /* 0x000fe200000010ff */
[----:B------:R0:W-:Y:S01]  /*1e00*/  STG.E.128 [R44.64], R40 ;  /* 0x000000282c007986 */ /* 0x0001e2000c101d04 */
[----:B------:R-:W-:Y:S02]  /*1e10*/  @P0 F2FP.BF16.PACK_AB R108, RZ, R108 ;  /* 0x0000006cff6c023e */ /* 0x000fe400000010ff */
[----:B------:R-:W-:Y:S02]  /*1e20*/  @P1 PRMT R37, R80, 0x7610, R37 ;  /* 0x0000761050251816 */ /* 0x000fe40000000025 */
[----:B------:R-:W-:-:S02]  /*1e30*/  @P1 F2FP.BF16.PACK_AB R82, RZ, R82 ;  /* 0x00000052ff52123e */ /* 0x000fc400000010ff */
[----:B------:R-:W-:Y:S02]  /*1e40*/  @P1 F2FP.BF16.PACK_AB R113, RZ, R113 ;  /* 0x00000071ff71123e */ /* 0x000fe400000010ff */
[----:B------:R-:W-:Y:S02]  /*1e50*/  @P1 PRMT R38, R76, 0x7610, R38 ;  /* 0x000076104c261816 */ /* 0x000fe40000000026 */
[----:B------:R-:W-:Y:S02]  /*1e60*/  @P1 PRMT R39, R106, 0x7610, R39 ;  /* 0x000076106a271816 */ /* 0x000fe40000000027 */
[----:B------:R-:W-:Y:S02]  /*1e70*/  @P0 F2FP.BF16.PACK_AB R110, RZ, R110 ;  /* 0x0000006eff6e023e */ /* 0x000fe400000010ff */
[----:B------:R-:W-:Y:S02]  /*1e80*/  @P0 F2FP.BF16.PACK_AB R112, RZ, R112 ;  /* 0x00000070ff70023e */ /* 0x000fe400000010ff */
[----:B------:R-:W-:Y:S01]  /*1e90*/  @P0 F2FP.BF16.PACK_AB R83, RZ, R103 ;  /* 0x00000067ff53023e */ /* 0x000fe200000010ff */
[----:B------:R-:W-:Y:S01]  /*1ea0*/  FMUL.FTZ R103, R103, c[0x0][0x1e8] ;  /* 0x00007a0067677a20 */ /* 0x000fe20000410000 */
[----:B0-----:R-:W-:Y:S01]  /*1eb0*/  @P0 F2FP.BF16.PACK_AB R45, RZ, R79 ;  /* 0x0000004fff2d023e */ /* 0x001fe200000010ff */
[----:B------:R-:W-:Y:S01]  /*1ec0*/  FMUL.FTZ R79, R79, c[0x0][0x1e8] ;  /* 0x00007a004f4f7a20 */ /* 0x000fe20000410000 */
[----:B------:R-:W-:-:S02]  /*1ed0*/  @P0 PRMT R32, R114, 0x7610, R32 ;  /* 0x0000761072200816 */ /* 0x000fc40000000020 */
[----:B------:R-:W-:Y:S02]  /*1ee0*/  @P0 PRMT R33, R111, 0x7610, R33 ;  /* 0x000076106f210816 */ /* 0x000fe40000000021 */
[----:B------:R-:W-:Y:S02]  /*1ef0*/  FSEL R47, R79, RZ, P5 ;  /* 0x000000ff4f2f7208 */ /* 0x000fe40002800000 */
[----:B------:R-:W-:Y:S02]  /*1f00*/  @P0 PRMT R34, R109, 0x7610, R34 ;  /* 0x000076106d220816 */ /* 0x000fe40000000022 */
[----:B------:R-:W-:Y:S02]  /*1f10*/  @P0 PRMT R35, R108, 0x7610, R35 ;  /* 0x000076106c230816 */ /* 0x000fe40000000023 */
[----:B------:R-:W-:Y:S02]  /*1f20*/  @P1 PRMT R36, R36, 0x5410, R49 ;  /* 0x0000541024241816 */ /* 0x000fe40000000031 */
[----:B------:R-:W-:Y:S01]  /*1f30*/  @P1 PRMT R37, R37, 0x5410, R48 ;  /* 0x0000541025251816 */ /* 0x000fe20000000030 */
[----:B------:R-:W-:Y:S01]  /*1f40*/  @P1 IMAD.WIDE.U32 R48, R100, R77, c[0x0][0x250] ;  /* 0x0000940064301625 */ /* 0x000fe200078e004d */
[----:B------:R-:W-:-:S02]  /*1f50*/  F2FP.BF16.PACK_AB R40, R47, R84 ;  /* 0x000000542f28723e */ /* 0x000fc400000010ff */
[----:B------:R-:W-:Y:S01]  /*1f60*/  @P1 PRMT R38, R38, 0x5410, R82 ;  /* 0x0000541026261816 */ /* 0x000fe20000000052 */
[----:B------:R-:W-:Y:S01]  /*1f70*/  @P0 IMAD.WIDE.U32 R46, R101, R77, c[0x0][0x258] ;  /* 0x00009600652e0625 */ /* 0x000fe200078e004d */
[----:B------:R-:W-:Y:S02]  /*1f80*/  @P1 PRMT R39, R39, 0x5410, R113 ;  /* 0x0000541027271816 */ /* 0x000fe40000000071 */
[----:B------:R-:W-:Y:S02]  /*1f90*/  @P0 PRMT R32, R32, 0x5410, R45 ;  /* 0x0000541020200816 */ /* 0x000fe4000000002d */
[----:B------:R-:W-:Y:S01]  /*1fa0*/  @P0 PRMT R33, R33, 0x5410, R110 ;  /* 0x0000541021210816 */ /* 0x000fe2000000006e */
[----:B------:R0:W-:Y:S01]  /*1fb0*/  @P1 STG.E.128 [R48.64], R36 ;  /* 0x0000002430001986 */ /* 0x0001e2000c101d04 */
[----:B------:R-:W-:Y:S02]  /*1fc0*/  @P0 PRMT R34, R34, 0x5410, R112 ;  /* 0x0000541022220816 */ /* 0x000fe40000000070 */
[----:B------:R-:W-:-:S02]  /*1fd0*/  @P0 PRMT R35, R35, 0x5410, R83 ;  /* 0x0000541023230816 */ /* 0x000fc40000000053 */
[C---:B------:R-:W-:Y:S02]  /*1fe0*/  @P1 LOP3.LUT P5, RZ, R72.reuse, 0xff0000, RZ, 0xc0, !PT ;  /* 0x00ff000048ff1812 */ /* 0x040fe400078ac0ff */
[----:B------:R-:W-:Y:S01]  /*1ff0*/  FSEL R43, R103, RZ, P6 ;  /* 0x000000ff672b7208 */ /* 0x000fe20003000000 */
[----:B------:R-:W-:Y:S01]  /*2000*/  @P0 STG.E.128 [R46.64], R32 ;  /* 0x000000202e000986 */ /* 0x000fe2000c101d04 */
[C---:B------:R-:W-:Y:S02]  /*2010*/  @P1 LOP3.LUT P0, RZ, R72.reuse, 0xff00, RZ, 0xc0, !PT ;  /* 0x0000ff0048ff1812 */ /* 0x040fe4000780c0ff */
[----:B------:R-:W-:Y:S02]  /*2020*/  @P1 LOP3.LUT P6, RZ, R72, 0xff000000, RZ, 0xc0, !PT ;  /* 0xff00000048ff1812 */ /* 0x000fe400078cc0ff */
[----:B------:R-:W-:Y:S02]  /*2030*/  @P1 FSEL R52, R52, RZ, P5 ;  /* 0x000000ff34341208 */ /* 0x000fe40002800000 */
[----:B------:R-:W-:-:S02]  /*2040*/  @P1 LOP3.LUT P5, RZ, R73, 0xff0000, RZ, 0xc0, !PT ;  /* 0x00ff000049ff1812 */ /* 0x000fc400078ac0ff */
[----:B------:R-:W-:Y:S02]  /*2050*/  @P1 FSEL R50, R50, RZ, P2 ;  /* 0x000000ff32321208 */ /* 0x000fe40001000000 */
[----:B0-----:R-:W-:Y:S02]  /*2060*/  @P1 FSEL R48, R79, RZ, P0 ;  /* 0x000000ff4f301208 */ /* 0x001fe40000000000 */
[----:B------:R-:W-:Y:S02]  /*2070*/  @P1 LOP3.LUT P0, RZ, R73, 0xff, RZ, 0xc0, !PT ;  /* 0x000000ff49ff1812 */ /* 0x000fe4000780c0ff */
[----:B------:R-:W-:Y:S02]  /*2080*/  @P1 FSEL R53, R53, RZ, P6 ;  /* 0x000000ff35351208 */ /* 0x000fe40003000000 */
[C---:B------:R-:W-:Y:S02]  /*2090*/  @P1 LOP3.LUT P2, RZ, R73.reuse, 0xff00, RZ, 0xc0, !PT ;  /* 0x0000ff0049ff1812 */ /* 0x040fe4000784c0ff */
[----:B------:R-:W-:-:S02]  /*20a0*/  @P1 LOP3.LUT P6, RZ, R73, 0xff000000, RZ, 0xc0, !PT ;  /* 0xff00000049ff1812 */ /* 0x000fc400078cc0ff */
[----:B------:R-:W-:Y:S02]  /*20b0*/  @P1 FSEL R54, R54, RZ, P0 ;  /* 0x000000ff36361208 */ /* 0x000fe40000000000 */
[----:B------:R-:W-:Y:S02]  /*20c0*/  @P1 FSEL R81, R81, RZ, P5 ;  /* 0x000000ff51511208 */ /* 0x000fe40002800000 */
[----:B------:R-:W-:Y:S02]  /*20d0*/  IADD3 R44, R100, 0x80, RZ ;  /* 0x00000080642c7810 */ /* 0x000fe40007ffe0ff */
[----:B------:R-:W-:Y:S02]  /*20e0*/  @P1 F2FP.BF16.PACK_AB R50, RZ, R50 ;  /* 0x00000032ff32123e */ /* 0x000fe400000010ff */
[----:B------:R-:W-:Y:S01]  /*20f0*/  @P1 F2FP.BF16.PACK_AB R52, RZ, R52 ;  /* 0x00000034ff34123e */ /* 0x000fe200000010ff */
[----:B------:R-:W-:Y:S01]  /*2100*/  IMAD.WIDE.U32 R44, R77, R44, c[0x0][0x248] ;  /* 0x000092004d2c7625 */ /* 0x000fe200078e002c */
[----:B------:R-:W-:-:S02]  /*2110*/  @P1 FSEL R55, R55, RZ, P2 ;  /* 0x000000ff37371208 */ /* 0x000fc40001000000 */
[----:B------:R-:W-:Y:S02]  /*2120*/  @P1 FSEL R103, R103, RZ, P6 ;  /* 0x000000ff67671208 */ /* 0x000fe40003000000 */
[----:B------:R-:W-:Y:S02]  /*2130*/  @P1 F2FP.BF16.PACK_AB R54, RZ, R54 ;  /* 0x00000036ff36123e */ /* 0x000fe400000010ff */
[----:B------:R-:W-:Y:S02]  /*2140*/  @P1 F2FP.BF16.PACK_AB R81, RZ, R81 ;  /* 0x00000051ff51123e */ /* 0x000fe400000010ff */
[----:B------:R-:W-:Y:S02]  /*2150*/  F2FP.BF16.PACK_AB R43, R43, R78 ;  /* 0x0000004e2b2b723e */ /* 0x000fe400000010ff */
[----:B------:R-:W-:Y:S02]  /*2160*/  F2FP.BF16.PACK_AB R42, R104, R105 ;  /* 0x00000069682a723e */ /* 0x000fe400000010ff */
[----:B------:R-:W-:-:S02]  /*2170*/  F2FP.BF16.PACK_AB R41, R85, R90 ;  /* 0x0000005a5529723e */ /* 0x000fc400000010ff */
[----:B------:R-:W-:Y:S02]  /*2180*/  @P1 F2FP.BF16.PACK_AB R48, RZ, R48 ;  /* 0x00000030ff30123e */ /* 0x000fe400000010ff */
[----:B------:R-:W-:Y:S01]  /*2190*/  @P1 F2FP.BF16.PACK_AB R53, RZ, R53 ;  /* 0x00000035ff35123e */ /* 0x000fe200000010ff */
[----:B------:R0:W-:Y:S01]  /*21a0*/  STG.E.128 [R44.64], R40 ;  /* 0x000000282c007986 */ /* 0x0001e2000c101d04 */
[----:B------:R-:W-:Y:S02]  /*21b0*/  @P1 F2FP.BF16.PACK_AB R55, RZ, R55 ;  /* 0x00000037ff37123e */ /* 0x000fe400000010ff */
[----:B------:R-:W-:Y:S02]  /*21c0*/  @P1 F2FP.BF16.PACK_AB R103, RZ, R103 ;  /* 0x00000067ff67123e */ /* 0x000fe400000010ff */
[----:B------:R-:W-:Y:S02]  /*21d0*/  @P1 PRMT R36, R50, 0x7610, R36 ;  /* 0x0000761032241816 */ /* 0x000fe40000000024 */
[----:B------:R-:W-:-:S02]  /*21e0*/  @P1 PRMT R37, R52, 0x7610, R37 ;  /* 0x0000761034251816 */ /* 0x000fc40000000025 */
[----:B------:R-:W-:Y:S02]  /*21f0*/  @P1 PRMT R38, R54, 0x7610, R38 ;  /* 0x0000761036261816 */ /* 0x000fe40000000026 */
[----:B------:R-:W-:Y:S02]  /*2200*/  @P1 PRMT R39, R81, 0x7610, R39 ;  /* 0x0000761051271816 */ /* 0x000fe40000000027 */
[----:B------:R-:W-:Y:S02]  /*2210*/  @P1 PRMT R36, R36, 0x5410, R48 ;  /* 0x0000541024241816 */ /* 0x000fe40000000030 */
[----:B------:R-:W-:Y:S02]  /*2220*/  @P1 PRMT R37, R37, 0x5410, R53 ;  /* 0x0000541025251816 */ /* 0x000fe40000000035 */
[----:B------:R-:W-:Y:S01]  /*2230*/  @P1 PRMT R38, R38, 0x5410, R55 ;  /* 0x0000541026261816 */ /* 0x000fe20000000037 */
[----:B0-----:R-:W-:Y:S01]  /*2240*/  @P1 IMAD.WIDE.U32 R40, R101, R77, c[0x0][0x250] ;  /* 0x0000940065281625 */ /* 0x001fe200078e004d */
[----:B------:R-:W-:-:S02]  /*2250*/  @P1 PRMT R39, R39, 0x5410, R103 ;  /* 0x0000541027271816 */ /* 0x000fc40000000067 */
[----:B------:R-:W-:-:S03]  /*2260*/  SEL R102, RZ, 0x1, P4 ;  /* 0x00000001ff667807 */ /* 0x000fc60002000000 */
[----:B------:R0:W-:Y:S02]  /*2270*/  @P1 STG.E.128 [R40.64], R36 ;  /* 0x0000002428001986 */ /* 0x0001e4000c101d04 */
[----:B0-----:R-:W-:Y:S01]  /*2280*/  @P3 CALL.REL.NOINC `(.L_x_163) ;  /* 0x0000001000003944 */ /* 0x001fe20003c00000 */
[----:B------:R-:W-:Y:S05]  /*2290*/  BRA `(.L_x_164) ;  /* 0xffffe15000007947 */ /* 0x000fea000383ffff */
.L_x_163:
        /* <DEDUP_REMOVED lines=32> */
.L_x_160:
[----:B------:R-:W0:Y:S01]  /*24a0*/  S2UR UR6, SR_CTAID.X ;  /* 0x00000000000679c3 */ /* 0x000e220000002500 */
[----:B------:R-:W-:Y:S01]  /*24b0*/  HFMA2.MMA R5, -RZ, RZ, 0, 1.9073486328125e-06 ;  /* 0x00000020ff057435 */ /* 0x000fe200000001ff */
        /* <DEDUP_REMOVED lines=14> */
.L_x_161:
[----:B------:R-:W-:Y:S01]  /*25a0*/  IMAD.MOV.U32 R47, RZ, RZ, R42 ;  /* 0x000000ffff2f7224 */ /* 0x000fe200078e002a */
[----:B------:R-:W-:Y:S01]  /*25b0*/  MOV R46, 0x10 ;  /* 0x00000010002e7802 */ /* 0x000fe20000000f00 */
[----:B------:R-:W-:Y:S01]  /*25c0*/  IMAD.MOV.U32 R44, RZ, RZ, 0x1f ;  /* 0x0000001fff2c7424 */ /* 0x000fe200078e00ff */
[----:B------:R-:W-:-:S02]  /*25d0*/  MOV R43, 0xffffffff ;  /* 0xffffffff002b7802 */ /* 0x000fc40000000f00 */
[----:B------:R-:W-:Y:S02]  /*25e0*/  MOV R40, 0x2600 ;  /* 0x0000260000287802 */ /* 0x000fe40000000f00 */
[----:B-----5:R-:W-:Y:S05]  /*25f0*/  CALL.REL.NOINC `($__internal_11_$__cuda_sm70_shflsync_down_p) ;  /* 0x0000046000007944 */ /* 0x020fea0003c00000 */
[----:B-1----:R-:W-:Y:S01]  /*2600*/  IMAD.MOV.U32 R45, RZ, RZ, R43 ;  /* 0x000000ffff2d7224 */ /* 0x002fe200078e002b */
[----:B0-----:R-:W-:Y:S05]  /*2610*/  BRA `(.L_x_165) ;  /* 0xffffe99000007947 */ /* 0x001fea000383ffff */
.L_x_162:
[----:B------:R-:W-:Y:S01]  /*2620*/  HFMA2.MMA R44, -RZ, RZ, 0, 1.847743988037109375e-06 ;  /* 0x0000001fff2c7435 */ /* 0x000fe200000001ff */
[----:B------:R-:W-:Y:S01]  /*2630*/  MOV R47, R48 ;  /* 0x00000030002f7202 */ /* 0x000fe20000000f00 */
[----:B------:R-:W-:Y:S01]  /*2640*/  IMAD.MOV.U32 R46, RZ, RZ, 0x10 ;  /* 0x00000010ff2e7424 */ /* 0x000fe200078e00ff */
[----:B------:R-:W-:Y:S01]  /*2650*/  MOV R40, 0x2680 ;  /* 0x0000268000287802 */ /* 0x000fe20000000f00 */
[----:B------:R-:W-:Y:S02]  /*2660*/  IMAD.MOV.U32 R43, RZ, RZ, -0x1 ;  /* 0xffffffffff2b7424 */ /* 0x000fe400078e00ff */
[----:B01---5:R-:W-:Y:S05]  /*2670*/  CALL.REL.NOINC `($__internal_11_$__cuda_sm70_shflsync_down_p) ;  /* 0x000003e000007944 */ /* 0x023fea0003c00000 */
[----:B------:R-:W-:Y:S01]  /*2680*/  FADD.FTZ R45, R42, R45 ;  /* 0x0000002d2a2d7221 */ /* 0x000fe20000010000 */
[----:B0-----:R-:W-:Y:S01]  /*2690*/  MOV R46, 0x8 ;  /* 0x00000008002e7802 */ /* 0x001fe20000000f00 */
[----:B-1----:R-:W-:Y:S01]  /*26a0*/  FADD.FTZ R48, R48, R43 ;  /* 0x0000002b30307221 */ /* 0x002fe20000010000 */
[----:B------:R-:W-:Y:S01]  /*26b0*/  MOV R43, 0xffffffff ;  /* 0xffffffff002b7802 */ /* 0x000fe20000000f00 */
[----:B------:R-:W-:Y:S01]  /*26c0*/  IMAD.MOV.U32 R44, RZ, RZ, 0x1f ;  /* 0x0000001fff2c7424 */ /* 0x000fe200078e00ff */
[----:B------:R-:W-:Y:S01]  /*26d0*/  MOV R40, 0x2700 ;  /* 0x0000270000287802 */ /* 0x000fe20000000f00 */
[----:B------:R-:W-:-:S02]  /*26e0*/  IMAD.MOV.U32 R47, RZ, RZ, R45 ;  /* 0x000000ffff2f7224 */ /* 0x000fc400078e002d */
[----:B------:R-:W-:Y:S05]  /*26f0*/  CALL.REL.NOINC `($__internal_11_$__cuda_sm70_shflsync_down_p) ;  /* 0x0000036000007944 */ /* 0x000fea0003c00000 */
[----:B0-----:R-:W-:Y:S01]  /*2700*/  HFMA2.MMA R46, -RZ, RZ, 0, 4.76837158203125e-07 ;  /* 0x00000008ff2e7435 */ /* 0x001fe200000001ff */
[----:B-1----:R-:W-:Y:S01]  /*2710*/  MOV R42, R43 ;  /* 0x0000002b002a7202 */ /* 0x002fe20000000f00 */
[----:B------:R-:W-:Y:S01]  /*2720*/  IMAD.MOV.U32 R47, RZ, RZ, R48 ;  /* 0x000000ffff2f7224 */ /* 0x000fe200078e0030 */
[----:B------:R-:W-:Y:S01]  /*2730*/  MOV R43, 0xffffffff ;  /* 0xffffffff002b7802 */ /* 0x000fe20000000f00 */
[----:B------:R-:W-:Y:S01]  /*2740*/  IMAD.MOV.U32 R44, RZ, RZ, 0x1f ;  /* 0x0000001fff2c7424 */ /* 0x000fe200078e00ff */
[----:B------:R-:W-:-:S02]  /*2750*/  MOV R40, 0x2770 ;  /* 0x0000277000287802 */ /* 0x000fc40000000f00 */
[----:B------:R-:W-:Y:S05]  /*2760*/  CALL.REL.NOINC `($__internal_11_$__cuda_sm70_shflsync_down_p) ;  /* 0x000002f000007944 */ /* 0x000fea0003c00000 */
[----:B------:R-:W-:Y:S01]  /*2770*/  FADD.FTZ R45, R42, R45 ;  /* 0x0000002d2a2d7221 */ /* 0x000fe20000010000 */
[----:B0-----:R-:W-:Y:S01]  /*2780*/  HFMA2.MMA R44, -RZ, RZ, 0, 1.847743988037109375e-06 ;  /* 0x0000001fff2c7435 */ /* 0x001fe200000001ff */
[----:B-1----:R-:W-:Y:S01]  /*2790*/  FADD.FTZ R48, R48, R43 ;  /* 0x0000002b30307221 */ /* 0x002fe20000010000 */
[----:B------:R-:W-:Y:S01]  /*27a0*/  MOV R40, 0x27f0 ;  /* 0x000027f000287802 */ /* 0x000fe20000000f00 */
[----:B------:R-:W-:Y:S01]  /*27b0*/  IMAD.MOV.U32 R46, RZ, RZ, 0x4 ;  /* 0x00000004ff2e7424 */ /* 0x000fe200078e00ff */
[----:B------:R-:W-:Y:S01]  /*27c0*/  MOV R47, R45 ;  /* 0x0000002d002f7202 */ /* 0x000fe20000000f00 */
[----:B------:R-:W-:-:S02]  /*27d0*/  IMAD.MOV.U32 R43, RZ, RZ, -0x1 ;  /* 0xffffffffff2b7424 */ /* 0x000fc400078e00ff */
[----:B------:R-:W-:Y:S05]  /*27e0*/  CALL.REL.NOINC `($__internal_11_$__cuda_sm70_shflsync_down_p) ;  /* 0x0000027000007944 */ /* 0x000fea0003c00000 */
[----:B0-----:R-:W-:Y:S01]  /*27f0*/  HFMA2.MMA R44, -RZ, RZ, 0, 1.847743988037109375e-06 ;  /* 0x0000001fff2c7435 */ /* 0x001fe200000001ff */
[----:B-1----:R-:W-:Y:S01]  /*2800*/  IMAD.MOV.U32 R42, RZ, RZ, R43 ;  /* 0x000000ffff2a7224 */ /* 0x002fe200078e002b */
[----:B------:R-:W-:Y:S01]  /*2810*/  MOV R47, R48 ;  /* 0x00000030002f7202 */ /* 0x000fe20000000f00 */
[----:B------:R-:W-:Y:S01]  /*2820*/  IMAD.MOV.U32 R46, RZ, RZ, 0x4 ;  /* 0x00000004ff2e7424 */ /* 0x000fe200078e00ff */
[----:B------:R-:W-:Y:S01]  /*2830*/  MOV R40, 0x2860 ;  /* 0x0000286000287802 */ /* 0x000fe20000000f00 */
[----:B------:R-:W-:-:S02]  /*2840*/  IMAD.MOV.U32 R43, RZ, RZ, -0x1 ;  /* 0xffffffffff2b7424 */ /* 0x000fc400078e00ff */
[----:B------:R-:W-:Y:S05]  /*2850*/  CALL.REL.NOINC `($__internal_11_$__cuda_sm70_shflsync_down_p) ;  /* 0x0000020000007944 */ /* 0x000fea0003c00000 */
        /* <DEDUP_REMOVED lines=8> */
[----:B0-----:R-:W-:Y:S01]  /*28e0*/  HFMA2.MMA R46, -RZ, RZ, 0, 1.1920928955078125e-07 ;  /* 0x00000002ff2e7435 */ /* 0x001fe200000001ff */
        /* <DEDUP_REMOVED lines=21> */
[----:B01----:R-:W-:Y:S01]  /*2a40*/  MOV R46, R43 ;  /* 0x0000002b002e7202 */ /* 0x003fe20000000f00 */
[----:B------:R-:W-:Y:S05]  /*2a50*/  BRA `(.L_x_166) ;  /* 0xffffe67000007947 */ /* 0x000fea000383ffff */
        .weak           $__internal_11_$__cuda_sm70_shflsync_down_p
        .type           $__internal_11_$__cuda_sm70_shflsync_down_p,@function
        .size           $__internal_11_$__cuda_sm70_shflsync_down_p,(.L_x_1774 - $__internal_11_$__cuda_sm70_shflsync_down_p)
$__internal_11_$__cuda_sm70_shflsync_down_p:
[----:B------:R-:W-:Y:S01]  /*2a60*/  HFMA2.MMA R41, -RZ, RZ, 0, 0 ;  /* 0x00000000ff297435 */ /* 0x000fe200000001ff */
[----:B------:R-:W-:Y:S04]  /*2a70*/  WARPSYNC R43 ;  /* 0x0000002b00007348 */ /* 0x000fe80003800000 */
[----:B------:R0:W1:Y:S01]  /*2a80*/  SHFL.DOWN PT, R43, R47, R46, R44 ;  /* 0x0800002e2f2b7389 */ /* 0x00006200000e002c */
[----:B------:R-:W-:Y:S05]  /*2a90*/  RET.REL.NODEC R40 `(_ZN10layer_norm31ln_parallel_residual_bwd_kernelINS_13Kernel_traitsI13__nv_bfloat16S2_S2_S2_fjLj2048ELj1ELj1ELj4ELj16ENS_18Kernel_traits_baseILj2048ES2_S2_S2_S2_fjLj128EEEEELb1ELb1ELb1EEEvNS_9BwdParamsE) ;  /* 0xffffd56028007950 */ /* 0x000fea0003c3ffff */
.L_x_167:
        /* <DEDUP_REMOVED lines=14> */
.L_x_1774:


//--------------------- .text._ZN10layer_norm31ln_parallel_residual_bwd_kernelINS_13Kernel_traitsI6__halfS2_S2_S2_fjLj2048ELj1ELj1ELj4ELj16ENS_18Kernel_traits_baseILj2048ES2_S2_S2_S2_fjLj128EEEEELb0ELb0ELb0EEEvNS_9BwdParamsE --------------------------
	.section	.text._ZN10layer_norm31ln_parallel_residual_bwd_kernelINS_13Kernel_traitsI6__halfS2_S2_S2_fjLj2048ELj1ELj1ELj4ELj16ENS_18Kernel_traits_baseILj2048ES2_S2_S2_S2_fjLj128EEEEELb0ELb0ELb0EEEvNS_9BwdParamsE,"ax",@progbits
	.sectioninfo	@"SHI_REGISTERS=168"
	.align	128
        .global         _ZN10layer_norm31ln_parallel_residual_bwd_kernelINS_13Kernel_traitsI6__halfS2_S2_S2_fjLj2048ELj1ELj1ELj4ELj16ENS_18Kernel_traits_baseILj2048ES2_S2_S2_S2_fjLj128EEEEELb0ELb0ELb0EEEvNS_9BwdParamsE
        .type           _ZN10layer_norm31ln_parallel_residual_bwd_kernelINS_13Kernel_traitsI6__halfS2_S2_S2_fjLj2048ELj1ELj1ELj4ELj16ENS_18Kernel_traits_baseILj2048ES2_S2_S2_S2_fjLj128EEEEELb0ELb0ELb0EEEvNS_9BwdParamsE,@function
        .size           _ZN10layer_norm31ln_parallel_residual_bwd_kernelINS_13Kernel_traitsI6__halfS2_S2_S2_fjLj2048ELj1ELj1ELj4ELj16ENS_18Kernel_traits_baseILj2048ES2_S2_S2_S2_fjLj128EEEEELb0ELb0ELb0EEEvNS_9BwdParamsE,(.L_x_1775 - _ZN10layer_norm31ln_parallel_residual_bwd_kernelINS_13Kernel_traitsI6__halfS2_S2_S2_fjLj2048ELj1ELj1ELj4ELj16ENS_18Kernel_traits_baseILj2048ES2_S2_S2_S2_fjLj128EEEEELb0ELb0ELb0EEEvNS_9BwdParamsE)
        .other          _ZN10layer_norm31ln_parallel_residual_bwd_kernelINS_13Kernel_traitsI6__halfS2_S2_S2_fjLj2048ELj1ELj1ELj4ELj16ENS_18Kernel_traits_baseILj2048ES2_S2_S2_S2_fjLj128EEEEELb0ELb0ELb0EEEvNS_9BwdParamsE,@"STO_CUDA_ENTRY STV_DEFAULT"
_ZN10layer_norm31ln_parallel_residual_bwd_kernelINS_13Kernel_traitsI6__halfS2_S2_S2_fjLj2048ELj1ELj1ELj4ELj16ENS_18Kernel_traits_baseILj2048ES2_S2_S2_S2_fjLj128EEEEELb0ELb0ELb0EEEvNS_9BwdParamsE:
.text._ZN10layer_norm31ln_parallel_residual_bwd_kernelINS_13Kernel_traitsI6__halfS2_S2_S2_fjLj2048ELj1ELj1ELj4ELj16ENS_18Kernel_traits_baseILj2048ES2_S2_S2_S2_fjLj128EEEEELb0ELb0ELb0EEEvNS_9BwdParamsE:
        /* <DEDUP_REMOVED lines=12> */
[----:B------:R-:W-:-:S03]  /*00c0*/  @P4 MOV R21, 0x10 ;  /* 0x0000001000154802 */ /* 0x000fc60000000f00 */
        /* <DEDUP_REMOVED lines=46> */
[--C-:B-----5:R-:W-:Y:S01]  /*03b0*/  HADD2.F32 R160, -RZ, R140.reuse.H0_H0 ;  /* 0x2000008cffa07230 */ /* 0x120fe20000004100 */
[----:B------:R-:W-:Y:S01]  /*03c0*/  MOV R41, RZ ;  /* 0x000000ff00297202 */ /* 0x000fe20000000f00 */
[----:B------:R-:W-:-:S02]  /*03d0*/  HADD2.F32 R158, -RZ, R140.H1_H1 ;  /* 0x3000008cff9e7230 */ /* 0x000fc40000004100 */
[--C-:B------:R-:W-:Y:S02]  /*03e0*/  HADD2.F32 R139, -RZ, R8.reuse.H0_H0 ;  /* 0x20000008ff8b7230 */ /* 0x100fe40000004100 */
[----:B------:R-:W-:Y:S01]  /*03f0*/  HADD2.F32 R137, -RZ, R8.H1_H1 ;  /* 0x30000008ff897230 */ /* 0x000fe20000004100 */
[----:B------:R-:W-:Y:S01]  /*0400*/  HFMA2.MMA R8, -RZ, RZ, 0, 5.9604644775390625e-08 ;  /* 0x00000001ff087435 */ /* 0x000fe200000001ff */
[--C-:B------:R-:W-:Y:S02]  /*0410*/  HADD2.F32 R140, -RZ, R4.reuse.H0_H0 ;  /* 0x20000004ff8c7230 */ /* 0x100fe40000004100 */
[----:B------:R-:W-:Y:S02]  /*0420*/  HADD2.F32 R138, -RZ, R4.H1_H1 ;  /* 0x30000004ff8a7230 */ /* 0x000fe40000004100 */
[--C-:B------:R-:W-:Y:S02]  /*0430*/  HADD2.F32 R151, -RZ, R142.reuse.H0_H0 ;  /* 0x2000008eff977230 */ /* 0x100fe40000004100 */
[----:B------:R-:W-:-:S02]  /*0440*/  HADD2.F32 R147, -RZ, R142.H1_H1 ;  /* 0x3000008eff937230 */ /* 0x000fc40000004100 */
[----:B------:R-:W-:Y:S02]  /*0450*/  HADD2.F32 R145, -RZ, R143.H0_H0 ;  /* 0x2000008fff917230 */ /* 0x000fe40000004100 */
[--C-:B------:R-:W-:Y:S02]  /*0460*/  HADD2.F32 R136, -RZ, R5.reuse.H0_H0 ;  /* 0x20000005ff887230 */ /* 0x100fe40000004100 */
[----:B------:R-:W-:Y:S02]  /*0470*/  HADD2.F32 R134, -RZ, R5.H1_H1 ;  /* 0x30000005ff867230 */ /* 0x000fe40000004100 */
[--C-:B------:R-:W-:Y:S02]  /*0480*/  HADD2.F32 R132, -RZ, R6.reuse.H0_H0 ;  /* 0x20000006ff847230 */ /* 0x100fe40000004100 */
[----:B------:R-:W-:Y:S02]  /*0490*/  HADD2.F32 R2, -RZ, R6.H1_H1 ;  /* 0x30000006ff027230 */ /* 0x000fe40000004100 */
[----:B------:R-:W-:-:S02]  /*04a0*/  HADD2.F32 R3, -RZ, R7.H0_H0 ;  /* 0x20000007ff037230 */ /* 0x000fc40000004100 */
[----:B------:R-:W-:Y:S02]  /*04b0*/  HADD2.F32 R4, -RZ, R7.H1_H1 ;  /* 0x30000007ff047230 */ /* 0x000fe40000004100 */
[--C-:B------:R-:W-:Y:S02]  /*04c0*/  HADD2.F32 R156, -RZ, R141.reuse.H0_H0 ;  /* 0x2000008dff9c7230 */ /* 0x100fe40000004100 */
[----:B------:R-:W-:Y:S02]  /*04d0*/  HADD2.F32 R154, -RZ, R141.H1_H1 ;  /* 0x3000008dff9a7230 */ /* 0x000fe40000004100 */
[----:B------:R-:W-:Y:S02]  /*04e0*/  HADD2.F32 R143, -RZ, R143.H1_H1 ;  /* 0x3000008fff8f7230 */ /* 0x000fe40000004100 */
[--C-:B------:R-:W-:Y:S02]  /*04f0*/  HADD2.F32 R159, -RZ, R12.reuse.H0_H0 ;  /* 0x2000000cff9f7230 */ /* 0x100fe40000004100 */
[----:B------:R-:W-:-:S02]  /*0500*/  HADD2.F32 R157, -RZ, R12.H1_H1 ;  /* 0x3000000cff9d7230 */ /* 0x000fc40000004100 */
[--C-:B------:R-:W-:Y:S02]  /*0510*/  HADD2.F32 R155, -RZ, R13.reuse.H0_H0 ;  /* 0x2000000dff9b7230 */ /* 0x100fe40000004100 */
[----:B------:R-:W-:Y:S02]  /*0520*/  HADD2.F32 R152, -RZ, R13.H1_H1 ;  /* 0x3000000dff987230 */ /* 0x000fe40000004100 */
[--C-:B------:R-:W-:Y:S02]  /*0530*/  HADD2.F32 R150, -RZ, R14.reuse.H0_H0 ;  /* 0x2000000eff967230 */ /* 0x100fe40000004100 */
        /* <DEDUP_REMOVED lines=8> */
[----:B0-----:R-:W-:-:S02]  /*05c0*/  HADD2.F32 R7, -RZ, R11.H1_H1 ;  /* 0x3000000bff077230 */ /* 0x001fc40000004100 */
.L_x_179:
[----:B------:R-:W-:-:S05]  /*05d0*/  MOV R103, 0x4 ;  /* 0x0000000400677802 */ /* 0x000fca0000000f00 */
        /* <DEDUP_REMOVED lines=26> */
[----:B------:R-:W-:Y:S01]  /*0780*/  ISETP.NE.AND P0, PT, R162, RZ, PT ;  /* 0x000000ffa200720c */ /* 0x000fe20003f05270 */
[--C-:B--2---:R-:W-:Y:S02]  /*0790*/  HADD2.F32 R15, -RZ, R16.reuse.H0_H0 ;  /* 0x20000010ff0f7230 */ /* 0x104fe40000004100 */
[----:B------:R-:W-:Y:S01]  /*07a0*/  HADD2.F32 R113, -RZ, R16.H1_H1 ;  /* 0x30000010ff717230 */ /* 0x000fe20000004100 */
[----:B-----5:R-:W-:Y:S01]  /*07b0*/  FSEL R16, R141, RZ, !P0 ;  /* 0x000000ff8d107208 */ /* 0x020fe20004000000 */
[----:B------:R-:W-:Y:S02]  /*07c0*/  HADD2.F32 R125, -RZ, R17.H1_H1 ;  /* 0x30000011ff7d7230 */ /* 0x000fe40000004100 */
[----:B------:R-:W-:Y:S02]  /*07d0*/  HADD2.F32 R149, -RZ, R18.H1_H1 ;  /* 0x30000012ff957230 */ /* 0x000fe40000004100 */
[--C-:B------:R-:W-:Y:S01]  /*07e0*/  HADD2.F32 R163, -RZ, R19.reuse.H0_H0 ;  /* 0x20000013ffa37230 */ /* 0x100fe20000004100 */
[----:B------:R-:W-:Y:S01]  /*07f0*/  FADD.FTZ R15, R15, -R16 ;  /* 0x800000100f0f7221 */ /* 0x000fe20000010000 */
[----:B------:R-:W-:Y:S01]  /*0800*/  HADD2.F32 R165, -RZ, R19.H1_H1 ;  /* 0x30000013ffa57230 */ /* 0x000fe20000004100 */
[C---:B------:R-:W-:Y:S01]  /*0810*/  FADD.FTZ R19, -R16.reuse, R125 ;  /* 0x0000007d10137221 */ /* 0x040fe20000010100 */
[----:B----4-:R-:W-:Y:S01]  /*0820*/  HADD2.F32 R11, -RZ, R104.H0_H0 ;  /* 0x20000068ff0b7230 */ /* 0x010fe20000004100 */
[----:B------:R-:W-:Y:S01]  /*0830*/  FADD.FTZ R125, -R16, R149 ;  /* 0x00000095107d7221 */ /* 0x000fe20000010100 */
[--C-:B---3--:R-:W-:Y:S01]  /*0840*/  HADD2.F32 R149, -RZ, R100.reuse.H0_H0 ;  /* 0x20000064ff957230 */ /* 0x108fe20000004100 */
[----:B------:R-:W-:Y:S01]  /*0850*/  FMUL.FTZ R10, R14, R15 ;  /* 0x0000000f0e0a7220 */ /* 0x000fe20000410000 */
[----:B------:R-:W-:Y:S01]  /*0860*/  HADD2.F32 R123, -RZ, R17.H0_H0 ;  /* 0x20000011ff7b7230 */ /* 0x000fe20000004100 */
[----:B------:R-:W-:Y:S01]  /*0870*/  FADD.FTZ R153, -R16, R113 ;  /* 0x0000007110997221 */ /* 0x000fe20000010100 */
[----:B------:R-:W-:Y:S01]  /*0880*/  HADD2.F32 R100, -RZ, R100.H1_H1 ;  /* 0x30000064ff647230 */ /* 0x000fe20000004100 */
[----:B------:R-:W-:Y:S01]  /*0890*/  FMUL.FTZ R15, R159, R149 ;  /* 0x000000959f0f7220 */ /* 0x000fe20000410000 */
[----:B------:R-:W-:Y:S01]  /*08a0*/  HADD2.F32 R127, -RZ, R18.H0_H0 ;  /* 0x20000012ff7f7230 */ /* 0x000fe20000004100 */
[----:B------:R-:W-:Y:S01]  /*08b0*/  FADD.FTZ R52, R52, R11 ;  /* 0x0000000b34347221 */ /* 0x000fe20000010000 */
[----:B------:R-:W-:Y:S01]  /*08c0*/  HADD2.F32 R112, -RZ, R105.H1_H1 ;  /* 0x30000069ff707230 */ /* 0x000fe20000004100 */
[-C--:B------:R-:W-:Y:S01]  /*08d0*/  FFMA.FTZ R40, R10, R11.reuse, R40 ;  /* 0x0000000b0a287223 */ /* 0x080fe20000010028 */
[--C-:B------:R-:W-:Y:S01]  /*08e0*/  HADD2.F32 R114, -RZ, R106.reuse.H0_H0 ;  /* 0x2000006aff727230 */ /* 0x100fe20000004100 */
[----:B------:R-:W-:Y:S01]  /*08f0*/  FFMA.FTZ R11, R160, R11, R15 ;  /* 0x0000000ba00b7223 */ /* 0x000fe2000001000f */
[----:B------:R-:W-:Y:S01]  /*0900*/  HADD2.F32 R128, -RZ, R107.H1_H1 ;  /* 0x3000006bff807230 */ /* 0x000fe20000004100 */
[----:B------:R-:W-:Y:S01]  /*0910*/  FMUL.FTZ R15, R14, R153 ;  /* 0x000000990e0f7220 */ /* 0x000fe20000410000 */
[----:B------:R-:W-:Y:S01]  /*0920*/  HADD2.F32 R106, -RZ, R106.H1_H1 ;  /* 0x3000006aff6a7230 */ /* 0x000fe20000004100 */
[----:B------:R-:W-:Y:S01]  /*0930*/  FADD.FTZ R17, -R16, R123 ;  /* 0x0000007b10117221 */ /* 0x000fe20000010100 */
[----:B------:R-:W-:Y:S01]  /*0940*/  IADD3 R153, R9, 0x80, RZ ;  /* 0x0000008009997810 */ /* 0x000fe20007ffe0ff */
[----:B------:R-:W-:-:S02]  /*0950*/  FADD.FTZ R72, R72, R149 ;  /* 0x0000009548487221 */ /* 0x000fc40000010000 */
[----:B------:R-:W-:Y:S02]  /*0960*/  FFMA.FTZ R64, R10, R149, R64 ;  /* 0x000000950a407223 */ /* 0x000fe40000010040 */
[-C--:B------:R-:W-:Y:S02]  /*0970*/  FMUL.FTZ R149, R157, R100.reuse ;  /* 0x000000649d957220 */ /* 0x080fe40000410000 */
[----:B------:R-:W-:Y:S02]  /*0980*/  FADD.FTZ R73, R73, R100 ;  /* 0x0000006449497221 */ /* 0x000fe40000010000 */
[----:B------:R-:W-:Y:S01]  /*0990*/  FFMA.FTZ R65, R15, R100, R65 ;  /* 0x000000640f417223 */ /* 0x000fe20000010041 */
[----:B------:R-:W-:Y:S01]  /*09a0*/  HADD2.F32 R100, -RZ, R101.H0_H0 ;  /* 0x20000065ff647230 */ /* 0x000fe20000004100 */
[C---:B------:R-:W-:Y:S02]  /*09b0*/  FMUL.FTZ R17, R14.reuse, R17 ;  /* 0x000000110e117220 */ /* 0x040fe40000410000 */
[----:B------:R-:W-:-:S02]  /*09c0*/  FMUL.FTZ R19, R14, R19 ;  /* 0x000000130e137220 */ /* 0x000fc40000410000 */
[-C--:B------:R-:W-:Y:S02]  /*09d0*/  FMUL.FTZ R18, R155, R100.reuse ;  /* 0x000000649b127220 */ /* 0x080fe40000410000 */
[----:B------:R-:W-:Y:S02]  /*09e0*/  FADD.FTZ R74, R74, R100 ;  /* 0x000000644a4a7221 */ /* 0x000fe40000010000 */
[----:B------:R-:W-:Y:S01]  /*09f0*/  FFMA.FTZ R66, R17, R100, R66 ;  /* 0x0000006411427223 */ /* 0x000fe20000010042 */
[----:B------:R-:W-:Y:S01]  /*0a00*/  HADD2.F32 R100, -RZ, R101.H1_H1 ;  /* 0x30000065ff647230 */ /* 0x000fe20000004100 */
[C---:B------:R-:W-:Y:S02]  /*0a10*/  FADD.FTZ R113, -R16.reuse, R127 ;  /* 0x0000007f10717221 */ /* 0x040fe40000010100 */
[----:B------:R-:W-:Y:S02]  /*0a20*/  FADD.FTZ R123, -R16, R163 ;  /* 0x000000a3107b7221 */ /* 0x000fe40000010100 */
[----:B------:R-:W-:-:S02]  /*0a30*/  FMUL.FTZ R101, R152, R100 ;  /* 0x0000006498657220 */ /* 0x000fc40000410000 */
[----:B------:R-:W-:Y:S01]  /*0a40*/  FADD.FTZ R127, -R16, R165 ;  /* 0x000000a5107f7221 */ /* 0x000fe20000010100 */
[----:B------:R-:W-:Y:S01]  /*0a50*/  HADD2.F32 R16, -RZ, R104.H1_H1 ;  /* 0x30000068ff107230 */ /* 0x000fe20000004100 */
[----:B------:R-:W-:Y:S02]  /*0a60*/  FADD.FTZ R55, R55, R112 ;  /* 0x0000007037377221 */ /* 0x000fe40000010000 */
[-C--:B------:R-:W-:Y:S02]  /*0a70*/  FFMA.FTZ R43, R19, R112.reuse, R43 ;  /* 0x00000070132b7223 */ /* 0x080fe4000001002b */
[----:B------:R-:W-:Y:S01]  /*0a80*/  FFMA.FTZ R112, R154, R112, R101 ;  /* 0x000000709a707223 */ /* 0x000fe20000010065 */
[--C-:B------:R-:W-:Y:S01]  /*0a90*/  HADD2.F32 R101, -RZ, R102.reuse.H0_H0 ;  /* 0x20000066ff657230 */ /* 0x100fe20000004100 */
[----:B------:R-:W-:Y:S01]  /*0aa0*/  FADD.FTZ R53, R53, R16 ;  /* 0x0000001035357221 */ /* 0x000fe20000010000 */
[----:B------:R-:W-:Y:S01]  /*0ab0*/  HADD2.F32 R102, -RZ, R102.H1_H1 ;  /* 0x30000066ff667230 */ /* 0x000fe20000004100 */
[----:B------:R-:W-:-:S02]  /*0ac0*/  FFMA.FTZ R41, R15, R16, R41 ;  /* 0x000000100f297223 */ /* 0x000fc40000010029 */
[----:B------:R-:W-:Y:S01]  /*0ad0*/  FFMA.FTZ R16, R158, R16, R149 ;  /* 0x000000109e107223 */ /* 0x000fe20000010095 */
[----:B------:R-:W-:Y:S01]  /*0ae0*/  HADD2.F32 R149, -RZ, R105.H0_H0 ;  /* 0x20000069ff957230 */ /* 0x000fe20000004100 */
[----:B------:R-:W-:Y:S01]  /*0af0*/  FADD.FTZ R75, R75, R100 ;  /* 0x000000644b4b7221 */ /* 0x000fe20000010000 */
[----:B------:R-:W-:Y:S01]  /*0b00*/  HADD2.F32 R105, -RZ, R103.H0_H0 ;  /* 0x20000067ff697230 */ /* 0x000fe20000004100 */
[----:B------:R-:W-:Y:S02]  /*0b10*/  FFMA.FTZ R67, R19, R100, R67 ;  /* 0x0000006413437223 */ /* 0x000fe40000010043 */
[----:B------:R-:W-:Y:S02]  /*0b20*/  FMUL.FTZ R113, R14, R113 ;  /* 0x000000710e717220 */ /* 0x000fe40000410000 */
[----:B------:R-:W-:Y:S02]  /*0b30*/  FMUL.FTZ R100, R150, R101 ;  /* 0x0000006596647220 */ /* 0x000fe40000410000 */
[----:B------:R-:W-:-:S02]  /*0b40*/  FADD.FTZ R56, R56, R114 ;  /* 0x0000007238387221 */ /* 0x000fc40000010000 */
[CC--:B------:R-:W-:Y:S02]  /*0b50*/  FFMA.FTZ R44, R113.reuse, R114.reuse, R44 ;  /* 0x00000072712c7223 */ /* 0x0c0fe4000001002c */
[----:B------:R-:W-:Y:S02]  /*0b60*/  FADD.FTZ R76, R76, R101 ;  /* 0x000000654c4c7221 */ /* 0x000fe40000010000 */
[----:B------:R-:W-:Y:S01]  /*0b70*/  FFMA.FTZ R68, R113, R101, R68 ;  /* 0x0000006571447223 */ /* 0x000fe20000010044 */
[----:B------:R-:W-:Y:S01]  /*0b80*/  HADD2.F32 R101, -RZ, R107.H0_H0 ;  /* 0x2000006bff657230 */ /* 0x000fe20000004100 */
[----:B------:R-:W-:Y:S02]  /*0b90*/  FFMA.FTZ R114, R151, R114, R100 ;  /* 0x0000007297727223 */ /* 0x000fe40000010064 */
[----:B------:R-:W-:Y:S02]  /*0ba0*/  FMUL.FTZ R100, R144, R105 ;  /* 0x0000006990647220 */ /* 0x000fe40000410000 */
[----:B------:R-:W-:-:S02]  /*0bb0*/  FMUL.FTZ R124, R14, R123 ;  /* 0x0000007b0e7c7220 */ /* 0x000fc40000410000 */
[-C--:B------:R-:W-:Y:S01]  /*0bc0*/  FFMA.FTZ R123, R145, R101.reuse, R100 ;  /* 0x00000065917b7223 */ /* 0x080fe20000010064 */
[----:B------:R-:W-:Y:S01]  /*0bd0*/  HADD2.F32 R100, -RZ, R103.H1_H1 ;  /* 0x30000067ff647230 */ /* 0x000fe20000004100 */
[----:B------:R-:W-:Y:S02]  /*0be0*/  FADD.FTZ R58, R58, R101 ;  /* 0x000000653a3a7221 */ /* 0x000fe40000010000 */
[----:B------:R-:W-:Y:S02]  /*0bf0*/  FFMA.FTZ R46, R124, R101, R46 ;  /* 0x000000657c2e7223 */ /* 0x000fe4000001002e */
[----:B------:R-:W-:Y:S02]  /*0c00*/  FMUL.FTZ R127, R14, R127 ;  /* 0x0000007f0e7f7220 */ /* 0x000fe40000410000 */
[----:B------:R-:W-:Y:S02]  /*0c10*/  FMUL.FTZ R101, R142, R100 ;  /* 0x000000648e657220 */ /* 0x000fe40000410000 */
[----:B------:R-:W-:-:S02]  /*0c20*/  FADD.FTZ R59, R59, R128 ;  /* 0x000000803b3b7221 */ /* 0x000fc40000010000 */
[-C--:B------:R-:W-:Y:S02]  /*0c30*/  FFMA.FTZ R47, R127, R128.reuse, R47 ;  /* 0x000000807f2f7223 */ /* 0x080fe4000001002f */
[----:B------:R-:W-:Y:S02]  /*0c40*/  FFMA.FTZ R128, R143, R128, R101 ;  /* 0x000000808f807223 */ /* 0x000fe40000010065 */
[----:B------:R-:W-:Y:S02]  /*0c50*/  FADD.FTZ R79, R79, R100 ;  /* 0x000000644f4f7221 */ /* 0x000fe40000010000 */
[----:B------:R-:W-:Y:S02]  /*0c60*/  FFMA.FTZ R71, R127, R100, R71 ;  /* 0x000000647f477223 */ /* 0x000fe40000010047 */
[----:B------:R-:W-:Y:S02]  /*0c70*/  FADD.FTZ R101, RZ, R11 ;  /* 0x0000000bff657221 */ /* 0x000fe40000010000 */
[----:B------:R-:W-:-:S02]  /*0c80*/  FFMA.FTZ R100, R10, R11, RZ ;  /* 0x0000000b0a647223 */ /* 0x000fc400000100ff */
[----:B------:R-:W-:Y:S02]  /*0c90*/  FFMA.FTZ R18, R156, R149, R18 ;  /* 0x000000959c127223 */ /* 0x000fe40000010012 */
[----:B------:R-:W-:Y:S02]  /*0ca0*/  FADD.FTZ R101, R101, R16 ;  /* 0x0000001065657221 */ /* 0x000fe40000010000 */
[----:B------:R-:W-:Y:S02]  /*0cb0*/  FFMA.FTZ R100, R15, R16, R100 ;  /* 0x000000100f647223 */ /* 0x000fe40000010064 */
        /* <DEDUP_REMOVED lines=23> */
.L_x_170:
[----:B0-----:R-:W-:Y:S05]  /*0e30*/  BSYNC B0 ;  /* 0x0000000000007941 */ /* 0x001fea0003800000 */
.L_x_169:
[----:B------:R-:W-:Y:S01]  /*0e40*/  BSSY B0, `(.L_x_171) ;  /* 0x0000079000007945 */ /* 0x000fe20003800000 */
[----:B------:R-:W-:Y:S05]  /*0e50*/  @!P4 BRA `(.L_x_172) ;  /* 0x000007700000c947 */ /* 0x000fea0003800000 */
[----:B------:R-:W-:-:S04]  /*0e60*/  LEA R108, P0, R153, c[0x0][0x188], 0x4 ;  /* 0x00006200996c7a11 */ /* 0x000fc800078020ff */
[----:B------:R-:W-:Y:S02]  /*0e70*/  LEA.HI.X R109, R153, c[0x0][0x18c], RZ, 0x4, P0 ;  /* 0x00006300996d7a11 */ /* 0x000fe400000f24ff */
[----:B------:R-:W-:-:S04]  /*0e80*/  MOV R104, 0x10 ;  /* 0x0000001000687802 */ /* 0x000fc80000000f00 */
        /* <DEDUP_REMOVED lines=11> */
[----:B-----5:R-:W-:Y:S01]  /*0f40*/  FSEL R120, R141, RZ, !P0 ;  /* 0x000000ff8d787208 */ /* 0x020fe20004000000 */
[--C-:B--2---:R-:W-:Y:S02]  /*0f50*/  HADD2.F32 R115, -RZ, R108.reuse.H0_H0 ;  /* 0x2000006cff737230 */ /* 0x104fe40000004100 */
[----:B------:R-:W-:Y:S02]  /*0f60*/  HADD2.F32 R108, -RZ, R108.H1_H1 ;  /* 0x3000006cff6c7230 */ /* 0x000fe40000004100 */
[--C-:B------:R-:W-:Y:S01]  /*0f70*/  HADD2.F32 R116, -RZ, R109.reuse.H0_H0 ;  /* 0x2000006dff747230 */ /* 0x100fe20000004100 */
[C---:B0-----:R-:W-:Y:S01]  /*0f80*/  FADD.FTZ R13, -R120.reuse, R115 ;  /* 0x00000073780d7221 */ /* 0x041fe20000010100 */
[----:B------:R-:W-:Y:S01]  /*0f90*/  HADD2.F32 R117, -RZ, R109.H1_H1 ;  /* 0x3000006dff757230 */ /* 0x000fe20000004100 */
[----:B------:R-:W-:Y:S01]  /*0fa0*/  FADD.FTZ R109, -R120, R108 ;  /* 0x0000006c786d7221 */ /* 0x000fe20000010100 */
[--C-:B---3--:R-:W-:Y:S01]  /*0fb0*/  HADD2.F32 R153, -RZ, R100.reuse.H0_H0 ;  /* 0x20000064ff997230 */ /* 0x108fe20000004100 */
[C---:B------:R-:W-:Y:S01]  /*0fc0*/  FMUL.FTZ R12, R14.reuse, R13 ;  /* 0x0000000d0e0c7220 */ /* 0x040fe20000410000 */
[----:B------:R-:W-:Y:S01]  /*0fd0*/  HADD2.F32 R100, -RZ, R100.H1_H1 ;  /* 0x30000064ff647230 */ /* 0x000fe20000004100 */
[----:B------:R-:W-:Y:S01]  /*0fe0*/  FMUL.FTZ R108, R14, R109 ;  /* 0x0000006d0e6c7220 */ /* 0x000fe20000410000 */
[--C-:B------:R-:W-:Y:S01]  /*0ff0*/  HADD2.F32 R119, -RZ, R111.reuse.H0_H0 ;  /* 0x2000006fff777230 */ /* 0x100fe20000004100 */
[----:B------:R-:W-:Y:S01]  /*1000*/  FADD.FTZ R115, -R120, R117 ;  /* 0x0000007578737221 */ /* 0x000fe20000010100 */
[----:B------:R-:W-:Y:S01]  /*1010*/  HADD2.F32 R129, -RZ, R111.H1_H1 ;  /* 0x3000006fff817230 */ /* 0x000fe20000004100 */
[-C--:B------:R-:W-:Y:S01]  /*1020*/  FMUL.FTZ R109, R137, R100.reuse ;  /* 0x00000064896d7220 */ /* 0x080fe20000410000 */
[----:B------:R-:W-:Y:S01]  /*1030*/  HADD2.F32 R118, -RZ, R110.H0_H0 ;  /* 0x2000006eff767230 */ /* 0x000fe20000004100 */
[----:B------:R-:W-:Y:S01]  /*1040*/  FADD.FTZ R25, R25, R100 ;  /* 0x0000006419197221 */ /* 0x000fe20000010000 */
[----:B----4-:R-:W-:Y:S01]  /*1050*/  HADD2.F32 R141, -RZ, R104.H0_H0 ;  /* 0x20000068ff8d7230 */ /* 0x010fe20000004100 */
[----:B------:R-:W-:Y:S01]  /*1060*/  FFMA.FTZ R21, R108, R100, R21 ;  /* 0x000000646c157223 */ /* 0x000fe20000010015 */
[----:B------:R-:W-:Y:S01]  /*1070*/  HADD2.F32 R100, -RZ, R101.H1_H1 ;  /* 0x30000065ff647230 */ /* 0x000fe20000004100 */
[----:B------:R-:W-:Y:S01]  /*1080*/  FMUL.FTZ R115, R14, R115 ;  /* 0x000000730e737220 */ /* 0x000fe20000410000 */
[----:B------:R-:W-:Y:S01]  /*1090*/  HADD2.F32 R121, -RZ, R110.H1_H1 ;  /* 0x3000006eff797230 */ /* 0x000fe20000004100 */
[----:B------:R-:W-:Y:S01]  /*10a0*/  FADD.FTZ R111, -R120, R116 ;  /* 0x00000074786f7221 */ /* 0x000fe20000010100 */
[----:B------:R-:W-:Y:S01]  /*10b0*/  HADD2.F32 R116, -RZ, R105.H1_H1 ;  /* 0x30000069ff747230 */ /* 0x000fe20000004100 */
[-C--:B------:R-:W-:Y:S01]  /*10c0*/  FMUL.FTZ R13, R139, R153.reuse ;  /* 0x000000998b0d7220 */ /* 0x080fe20000410000 */
[----:B------:R-:W-:Y:S01]  /*10d0*/  HADD2.F32 R104, -RZ, R104.H1_H1 ;  /* 0x30000068ff687230 */ /* 0x000fe20000004100 */
[----:B------:R-:W-:Y:S01]  /*10e0*/  FADD.FTZ R24, R24, R153 ;  /* 0x0000009918187221 */ /* 0x000fe20000010000 */
[----:B------:R-:W-:Y:S01]  /*10f0*/  HADD2.F32 R130, -RZ, R107.H1_H1 ;  /* 0x3000006bff827230 */ /* 0x000fe20000004100 */
[----:B------:R-:W-:Y:S01]  /*1100*/  FFMA.FTZ R20, R12, R153, R20 ;  /* 0x000000990c147223 */ /* 0x000fe20000010014 */
[----:B------:R-:W-:Y:S01]  /*1110*/  HADD2.F32 R153, -RZ, R101.H0_H0 ;  /* 0x20000065ff997230 */ /* 0x000fe20000004100 */
[----:B------:R-:W-:-:S02]  /*1120*/  FMUL.FTZ R101, R133, R100 ;  /* 0x0000006485657220 */ /* 0x000fc40000410000 */
[----:B------:R-:W-:Y:S02]  /*1130*/  FADD.FTZ R27, R27, R100 ;  /* 0x000000641b1b7221 */ /* 0x000fe40000010000 */
[----:B------:R-:W-:Y:S01]  /*1140*/  FFMA.FTZ R23, R115, R100, R23 ;  /* 0x0000006473177223 */ /* 0x000fe20000010017 */
[--C-:B------:R-:W-:Y:S01]  /*1150*/  HADD2.F32 R100, -RZ, R102.reuse.H0_H0 ;  /* 0x20000066ff647230 */ /* 0x100fe20000004100 */
        /* <DEDUP_REMOVED lines=11> */
[----:B------:R-:W-:Y:S01]  /*1210*/  FMUL.FTZ R117, R14, R117 ;  /* 0x000000750e757220 */ /* 0x000fe20000410000 */
[----:B------:R-:W-:Y:S01]  /*1220*/  HADD2.F32 R105, -RZ, R103.H0_H0 ;  /* 0x20000067ff697230 */ /* 0x000fe20000004100 */
[----:B------:R-:W-:Y:S02]  /*1230*/  FMUL.FTZ R118, R131, R100 ;  /* 0x0000006483767220 */ /* 0x000fe40000410000 */
[----:B------:R-:W-:Y:S02]  /*1240*/  FADD.FTZ R48, R48, R101 ;  /* 0x0000006530307221 */ /* 0x000fe40000010000 */
[-C--:B------:R-:W-:Y:S02]  /*1250*/  FFMA.FTZ R60, R117, R101.reuse, R60 ;  /* 0x00000065753c7223 */ /* 0x080fe4000001003c */
[----:B------:R-:W-:Y:S01]  /*1260*/  FFMA.FTZ R118, R132, R101, R118 ;  /* 0x0000006584767223 */ /* 0x000fe20000010076 */
[----:B------:R-:W-:Y:S01]  /*1270*/  HADD2.F32 R101, -RZ, R107.H0_H0 ;  /* 0x2000006bff657230 */ /* 0x000fe20000004100 */
[----:B------:R-:W-:-:S02]  /*1280*/  FADD.FTZ R119, -R120, R119 ;  /* 0x0000007778777221 */ /* 0x000fc40000010100 */
[----:B------:R-:W-:Y:S02]  /*1290*/  FADD.FTZ R88, R88, R100 ;  /* 0x0000006458587221 */ /* 0x000fe40000010000 */
[----:B------:R-:W-:Y:S02]  /*12a0*/  FFMA.FTZ R80, R117, R100, R80 ;  /* 0x0000006475507223 */ /* 0x000fe40000010050 */
[----:B------:R-:W-:Y:S02]  /*12b0*/  FMUL.FTZ R100, R6, R105 ;  /* 0x0000006906647220 */ /* 0x000fe40000410000 */
[C---:B------:R-:W-:Y:S02]  /*12c0*/  FADD.FTZ R121, -R120.reuse, R121 ;  /* 0x0000007978797221 */ /* 0x040fe40000010100 */
[----:B------:R-:W-:Y:S02]  /*12d0*/  FADD.FTZ R129, -R120, R129 ;  /* 0x0000008178817221 */ /* 0x000fe40000010100 */
[----:B------:R-:W-:-:S02]  /*12e0*/  FMUL.FTZ R120, R14, R119 ;  /* 0x000000770e787220 */ /* 0x000fc40000410000 */
[----:B------:R-:W-:Y:S01]  /*12f0*/  FFMA.FTZ R119, R3, R101, R100 ;  /* 0x0000006503777223 */ /* 0x000fe20000010064 */
[----:B------:R-:W-:Y:S01]  /*1300*/  HADD2.F32 R100, -RZ, R103.H1_H1 ;  /* 0x30000067ff647230 */ /* 0x000fe20000004100 */
[----:B------:R-:W-:Y:S02]  /*1310*/  FMUL.FTZ R110, R14, R111 ;  /* 0x0000006f0e6e7220 */ /* 0x000fe40000410000 */
[----:B------:R-:W-:Y:S02]  /*1320*/  FFMA.FTZ R109, R138, R104, R109 ;  /* 0x000000688a6d7223 */ /* 0x000fe4000001006d */
[----:B------:R-:W-:Y:S02]  /*1330*/  FMUL.FTZ R111, R135, R153 ;  /* 0x00000099876f7220 */ /* 0x000fe40000410000 */
[----:B------:R-:W-:Y:S02]  /*1340*/  FADD.FTZ R148, R148, R13 ;  /* 0x0000000d94947221 */ /* 0x000fe40000010000 */
[----:B------:R-:W-:-:S02]  /*1350*/  FFMA.FTZ R149, R12, R13, R149 ;  /* 0x0000000d0c957223 */ /* 0x000fc40000010095 */
[----:B------:R-:W-:Y:S02]  /*1360*/  FADD.FTZ R50, R50, R101 ;  /* 0x0000006532327221 */ /* 0x000fe40000010000 */
[----:B------:R-:W-:Y:S02]  /*1370*/  FFMA.FTZ R62, R120, R101, R62 ;  /* 0x00000065783e7223 */ /* 0x000fe4000001003e */
[----:B------:R-:W-:Y:S02]  /*1380*/  FMUL.FTZ R129, R14, R129 ;  /* 0x000000810e817220 */ /* 0x000fe40000410000 */
[----:B------:R-:W-:Y:S02]  /*1390*/  FMUL.FTZ R101, R7, R100 ;  /* 0x0000006407657220 */ /* 0x000fe40000410000 */
[----:B------:R-:W-:Y:S02]  /*13a0*/  FFMA.FTZ R111, R136, R141, R111 ;  /* 0x0000008d886f7223 */ /* 0x000fe4000001006f */
[----:B------:R-:W-:-:S02]  /*13b0*/  FADD.FTZ R148, R148, R109 ;  /* 0x0000006d94947221 */ /* 0x000fc40000010000 */
[----:B------:R-:W-:Y:S02]  /*13c0*/  FFMA.FTZ R149, R108, R109, R149 ;  /* 0x0000006d6c957223 */ /* 0x000fe40000010095 */
[----:B------:R-:W-:Y:S02]  /*13d0*/  FADD.FTZ R51, R51, R130 ;  /* 0x0000008233337221 */ /* 0x000fe40000010000 */
[-C--:B------:R-:W-:Y:S02]  /*13e0*/  FFMA.FTZ R63, R129, R130.reuse, R63 ;  /* 0x00000082813f7223 */ /* 0x080fe4000001003f */
[----:B------:R-:W-:Y:S02]  /*13f0*/  FFMA.FTZ R130, R4, R130, R101 ;  /* 0x0000008204827223 */ /* 0x000fe40000010065 */
[----:B------:R-:W-:Y:S02]  /*1400*/  FADD.FTZ R101, R148, R111 ;  /* 0x0000006f94657221 */ /* 0x000fe40000010000 */
[----:B------:R-:W-:-:S02]  /*1410*/  FFMA.FTZ R149, R110, R111, R149 ;  /* 0x0000006f6e957223 */ /* 0x000fc40000010095 */
[----:B------:R-:W-:Y:S02]  /*1420*/  FMUL.FTZ R122, R14, R121 ;  /* 0x000000790e7a7220 */ /* 0x000fe40000410000 */
[----:B------:R-:W-:Y:S02]  /*1430*/  FMUL.FTZ R121, R5, R102 ;  /* 0x0000006605797220 */ /* 0x000fe40000410000 */
[----:B------:R-:W-:Y:S02]  /*1440*/  FADD.FTZ R101, R101, R116 ;  /* 0x0000007465657221 */ /* 0x000fe40000010000 */
[----:B------:R-:W-:Y:S02]  /*1450*/  FFMA.FTZ R149, R115, R116, R149 ;  /* 0x0000007473957223 */ /* 0x000fe40000010095 */
[----:B------:R-:W-:Y:S02]  /*1460*/  FADD.FTZ R91, R91, R100 ;  /* 0x000000645b5b7221 */ /* 0x000fe40000010000 */
[----:B------:R-:W-:-:S02]  /*1470*/  FFMA.FTZ R83, R129, R100, R83 ;  /* 0x0000006481537223 */ /* 0x000fc40000010053 */
        /* <DEDUP_REMOVED lines=14> */
[C---:B------:R-:W-:Y:S02]  /*1560*/  FFMA.FTZ R61, R122.reuse, R106, R61 ;  /* 0x0000006a7a3d7223 */ /* 0x040fe4000001003d */
[----:B------:R-:W-:Y:S02]  /*1570*/  FADD.FTZ R89, R89, R102 ;  /* 0x0000006659597221 */ /* 0x000fe40000010000 */
[----:B------:R-:W-:Y:S02]  /*1580*/  FFMA.FTZ R81, R122, R102, R81 ;  /* 0x000000667a517223 */ /* 0x000fe40000010051 */
[----:B------:R-:W-:-:S02]  /*1590*/  FADD.FTZ R90, R90, R105 ;  /* 0x000000695a5a7221 */ /* 0x000fc40000010000 */
[----:B------:R-:W-:Y:S02]  /*15a0*/  FFMA.FTZ R82, R120, R105, R82 ;  /* 0x0000006978527223 */ /* 0x000fe40000010052 */
[----:B------:R-:W-:Y:S02]  /*15b0*/  FADD.FTZ R148, R101, R130 ;  /* 0x0000008265947221 */ /* 0x000fe40000010000 */
[----:B------:R-:W-:Y:S02]  /*15c0*/  FFMA.FTZ R149, R129, R130, R149 ;  /* 0x0000008281957223 */ /* 0x000fe40000010095 */
.L_x_172:
[----:B------:R-:W-:Y:S05]  /*15d0*/  BSYNC B0 ;  /* 0x0000000000007941 */ /* 0x000fea0003800000 */
.L_x_171:
[----:B------:R-:W-:Y:S02]  /*15e0*/  LOP3.LUT P1, RZ, R8, 0xff, RZ, 0xc0, !PT ;  /* 0x000000ff08ff7812 */ /* 0x000fe4000782c0ff */
[----:B------:R-:W-:Y:S02]  /*15f0*/  SHF.R.U32.HI R102, RZ, 0x5, R161 ;  /* 0x00000005ff667819 */ /* 0x000fe400000116a1 */
[----:B------:R-:W-:Y:S02]  /*1600*/  IADD3 R0, R0, c[0x0][0x160], RZ ;  /* 0x0000580000007a10 */ /* 0x000fe40007ffe0ff */
[----:B-----5:R-:W-:-:S02]  /*1610*/  LOP3.LUT R141, R102, 0x7fffffc, RZ, 0xc0, !PT ;  /* 0x07fffffc668d7812 */ /* 0x020fc400078ec0ff */
[----:B------:R-:W-:Y:S02]  /*1620*/  LOP3.LUT P0, RZ, R161, 0x1f, RZ, 0xc0, !PT ;  /* 0x0000001fa1ff7812 */ /* 0x000fe4000780c0ff */
[----:B------:R-:W-:-:S03]  /*1630*/  ISETP.GE.AND P5, PT, R0, c[0x0][0x164], PT ;  /* 0x0000590000007a0c */ /* 0x000fc60003fa6270 */
[----:B------:R-:W-:Y:S01]  /*1640*/  @!P1 IADD3 R141, R141, 0x4, RZ ;  /* 0x000000048d8d9810 */ /* 0x000fe20007ffe0ff */
[----:B------:R-:W-:Y:S07]  /*1650*/  BRA.DIV ~URZ, `(.L_x_173) ;  /* 0x000011027f007947 */ /* 0x000fee000b800000 */
[----:B------:R0:W1:Y:S02]  /*1660*/  SHFL.DOWN PT, R107, R148, 0x10, 0x1f ;  /* 0x0a001f00946b7f89 */ /* 0x00006400000e0000 */
.L_x_182:
        /* <DEDUP_REMOVED lines=18> */
.L_x_183:
        /* <DEDUP_REMOVED lines=32> */
[C---:B------:R-:W-:Y:S01]  /*1990*/  FMUL.FTZ R100, R14.reuse, R101 ;  /* 0x000000650e647220 */ /* 0x040fe20000410000 */
[----:B------:R-:W-:Y:S01]  /*19a0*/  ISETP.NE.AND.EX P2, PT, RZ, c[0x0][0x254], PT, P2 ;  /* 0x00009500ff007a0c */ /* 0x000fe20003f45320 */
[----:B------:R-:W-:-:S06]  /*19b0*/  FMUL.FTZ R164, R14, R103 ;  /* 0x000000670ea47220 */ /* 0x000fcc0000410000 */
[--C-:B------:R-:W-:Y:S02]  /*19c0*/  @P0 HADD2.F32 R101, -RZ, R84.reuse.H0_H0 ;  /* 0x20000054ff650230 */ /* 0x100fe40000004100 */
[----:B------:R-:W-:Y:S02]  /*19d0*/  @P0 HADD2.F32 R102, -RZ, R84.H1_H1 ;  /* 0x30000054ff660230 */ /* 0x000fe40000004100 */
[----:B------:R-:W-:Y:S01]  /*19e0*/  @P0 HADD2.F32 R103, -RZ, R85.H1_H1 ;  /* 0x30000055ff670230 */ /* 0x000fe20000004100 */
[----:B------:R-:W-:Y:S02]  /*19f0*/  @P0 FADD.FTZ R100, R100, R101 ;  /* 0x0000006564640221 */ /* 0x000fe40000010000 */
[----:B------:R-:W-:Y:S02]  /*1a00*/  FFMA.FTZ R101, R15, R106, R107 ;  /* 0x0000006a0f657223 */ /* 0x000fe4000001006b */
[----:B------:R-:W-:Y:S01]  /*1a10*/  @P0 FADD.FTZ R164, R164, R103 ;  /* 0x00000067a4a40221 */ /* 0x000fe20000010000 */
[-C--:B------:R-:W-:Y:S01]  /*1a20*/  @P1 F2FP.PACK_AB R141, RZ, R100.reuse ;  /* 0x00000064ff8d123e */ /* 0x080fe200000000ff */
[----:B------:R-:W-:Y:S01]  /*1a30*/  FADD.FTZ R101, R16, -R101 ;  /* 0x8000006510657221 */ /* 0x000fe20000010000 */
[----:B------:R-:W-:-:S02]  /*1a40*/  @P2 F2FP.PACK_AB R148, RZ, R100 ;  /* 0x00000064ff94223e */ /* 0x000fc400000000ff */
[-C--:B------:R-:W-:Y:S01]  /*1a50*/  @P1 F2FP.PACK_AB R149, RZ, R164.reuse ;  /* 0x000000a4ff95123e */ /* 0x080fe200000000ff */
[----:B------:R-:W-:Y:S01]  /*1a60*/  FMUL.FTZ R105, R14, R101 ;  /* 0x000000650e697220 */ /* 0x000fe20000410000 */
[----:B------:R-:W-:Y:S01]  /*1a70*/  @P2 F2FP.PACK_AB R104, RZ, R164 ;  /* 0x000000a4ff68223e */ /* 0x000fe200000000ff */
[-C--:B------:R-:W-:Y:S01]  /*1a80*/  FFMA.FTZ R101, R17, R106.reuse, R107 ;  /* 0x0000006a11657223 */ /* 0x080fe2000001006b */
[----:B------:R-:W-:Y:S01]  /*1a90*/  @P2 PRMT R96, R148, 0x7610, R96 ;  /* 0x0000761094602816 */ /* 0x000fe20000000060 */
[----:B------:R-:W-:Y:S01]  /*1aa0*/  @P0 FADD.FTZ R105, R105, R102 ;  /* 0x0000006669690221 */ /* 0x000fe20000010000 */
[----:B------:R-:W-:Y:S01]  /*1ab0*/  @P0 HADD2.F32 R102, -RZ, R85.H0_H0 ;  /* 0x20000055ff660230 */ /* 0x000fe20000004100 */
[----:B------:R-:W-:Y:S01]  /*1ac0*/  FADD.FTZ R101, R18, -R101 ;  /* 0x8000006512657221 */ /* 0x000fe20000010000 */
[----:B------:R-:W-:Y:S01]  /*1ad0*/  @P1 PRMT R92, R141, 0x7610, R92 ;  /* 0x000076108d5c1816 */ /* 0x000fe2000000005c */
[----:B------:R-:W-:Y:S01]  /*1ae0*/  FFMA.FTZ R148, R126, R106, R107 ;  /* 0x0000006a7e947223 */ /* 0x000fe2000001006b */
[----:B------:R-:W-:Y:S01]  /*1af0*/  @P2 F2FP.PACK_AB R103, RZ, R105 ;  /* 0x00000069ff67223e */ /* 0x000fe200000000ff */
[----:B------:R-:W-:Y:S01]  /*1b00*/  FMUL.FTZ R101, R14, R101 ;  /* 0x000000650e657220 */ /* 0x000fe20000410000 */
[----:B------:R-:W-:-:S02]  /*1b10*/  F2FP.PACK_AB R100, R105, R100 ;  /* 0x000000646964723e */ /* 0x000fc400000000ff */
[----:B------:R-:W-:Y:S01]  /*1b20*/  @P2 PRMT R96, R96, 0x5410, R103 ;  /* 0x0000541060602816 */ /* 0x000fe20000000067 */
[----:B------:R-:W-:Y:S01]  /*1b30*/  @P0 FADD.FTZ R101, R101, R102 ;  /* 0x0000006665650221 */ /* 0x000fe20000010000 */
[----:B------:R-:W-:Y:S01]  /*1b40*/  @P1 F2FP.PACK_AB R102, RZ, R105 ;  /* 0x00000069ff66123e */ /* 0x000fe200000000ff */
[----:B------:R-:W-:-:S03]  /*1b50*/  FFMA.FTZ R105, R113, R106, R107 ;  /* 0x0000006a71697223 */ /* 0x000fc6000001006b */
[-C--:B------:R-:W-:Y:S01]  /*1b60*/  @P1 F2FP.PACK_AB R163, RZ, R101.reuse ;  /* 0x00000065ffa3123e */ /* 0x080fe200000000ff */
[----:B------:R-:W-:Y:S01]  /*1b70*/  FADD.FTZ R105, R114, -R105 ;  /* 0x8000006972697221 */ /* 0x000fe20000010000 */
[-C--:B------:R-:W-:Y:S02]  /*1b80*/  @P2 F2FP.PACK_AB R153, RZ, R101.reuse ;  /* 0x00000065ff99223e */ /* 0x080fe400000000ff */
[----:B------:R-:W-:Y:S01]  /*1b90*/  F2FP.PACK_AB R101, R164, R101 ;  /* 0x00000065a465723e */ /* 0x000fe200000000ff */
[----:B------:R-:W-:Y:S01]  /*1ba0*/  @P0 HADD2.F32 R164, -RZ, R86.H0_H0 ;  /* 0x20000056ffa40230 */ /* 0x000fe20000004100 */
[----:B------:R-:W-:Y:S01]  /*1bb0*/  FMUL.FTZ R105, R14, R105 ;  /* 0x000000690e697220 */ /* 0x000fe20000410000 */
[----:B------:R-:W-:Y:S01]  /*1bc0*/  @P2 PRMT R97, R153, 0x7610, R97 ;  /* 0x0000761099612816 */ /* 0x000fe20000000061 */
[----:B------:R-:W-:Y:S01]  /*1bd0*/  FADD.FTZ R153, R125, -R148 ;  /* 0x800000947d997221 */ /* 0x000fe20000010000 */
[----:B------:R-:W-:Y:S01]  /*1be0*/  @P1 PRMT R92, R92, 0x5410, R102 ;  /* 0x000054105c5c1816 */ /* 0x000fe20000000066 */
[----:B------:R-:W-:Y:S01]  /*1bf0*/  @P0 FADD.FTZ R105, R105, R164 ;  /* 0x000000a469690221 */ /* 0x000fe20000010000 */
[----:B------:R-:W-:Y:S01]  /*1c00*/  @P1 PRMT R93, R163, 0x7610, R93 ;  /* 0x00007610a35d1816 */ /* 0x000fe2000000005d */
[----:B------:R-:W-:Y:S01]  /*1c10*/  FFMA.FTZ R148, R124, R106, R107 ;  /* 0x0000006a7c947223 */ /* 0x000fe2000001006b */
[----:B------:R-:W-:Y:S01]  /*1c20*/  @P2 PRMT R97, R97, 0x5410, R104 ;  /* 0x0000541061612816 */ /* 0x000fe20000000068 */
[----:B------:R-:W-:Y:S01]  /*1c30*/  FMUL.FTZ R164, R14, R153 ;  /* 0x000000990ea47220 */ /* 0x000fe20000410000 */
[----:B------:R-:W-:Y:S01]  /*1c40*/  @P1 F2FP.PACK_AB R141, RZ, R105 ;  /* 0x00000069ff8d123e */ /* 0x000fe200000000ff */
[----:B------:R-:W-:Y:S01]  /*1c50*/  FADD.FTZ R153, R123, -R148 ;  /* 0x800000947b997221 */ /* 0x000fe20000010000 */
[----:B------:R-:W-:Y:S01]  /*1c60*/  @P0 HADD2.F32 R148, -RZ, R87.H0_H0 ;  /* 0x20000057ff940230 */ /* 0x000fe20000004100 */
[----:B------:R-:W-:-:S02]  /*1c70*/  @P1 PRMT R93, R93, 0x5410, R149 ;  /* 0x000054105d5d1816 */ /* 0x000fc40000000095 */
[----:B------:R-:W-:Y:S01]  /*1c80*/  @P1 PRMT R94, R141, 0x7610, R94 ;  /* 0x000076108d5e1816 */ /* 0x000fe2000000005e */
[----:B------:R-:W-:Y:S01]  /*1c90*/  @P0 HADD2.F32 R141, -RZ, R86.H1_H1 ;  /* 0x30000056ff8d0230 */ /* 0x000fe20000004100 */
[----:B------:R-:W-:-:S04]  /*1ca0*/  @P2 F2FP.PACK_AB R163, RZ, R105 ;  /* 0x00000069ffa3223e */ /* 0x000fc800000000ff */
[----:B------:R-:W-:Y:S01]  /*1cb0*/  @P0 FADD.FTZ R164, R164, R141 ;  /* 0x0000008da4a40221 */ /* 0x000fe20000010000 */
[----:B------:R-:W-:Y:S01]  /*1cc0*/  @P2 PRMT R98, R163, 0x7610, R98 ;  /* 0x00007610a3622816 */ /* 0x000fe20000000062 */
[----:B------:R-:W-:Y:S02]  /*1cd0*/  FMUL.FTZ R141, R14, R153 ;  /* 0x000000990e8d7220 */ /* 0x000fe40000410000 */
[----:B------:R-:W-:Y:S01]  /*1ce0*/  FFMA.FTZ R153, R127, R106, R107 ;  /* 0x0000006a7f997223 */ /* 0x000fe2000001006b */
[-C--:B------:R-:W-:Y:S01]  /*1cf0*/  @P1 F2FP.PACK_AB R102, RZ, R164.reuse ;  /* 0x000000a4ff66123e */ /* 0x080fe200000000ff */
[----:B------:R-:W-:Y:S01]  /*1d00*/  @P0 FADD.FTZ R141, R141, R148 ;  /* 0x000000948d8d0221 */ /* 0x000fe20000010000 */
[----:B------:R-:W-:Y:S01]  /*1d10*/  @P2 F2FP.PACK_AB R149, RZ, R164 ;  /* 0x000000a4ff95223e */ /* 0x000fe200000000ff */
[----:B------:R-:W-:Y:S01]  /*1d20*/  FADD.FTZ R153, R128, -R153 ;  /* 0x8000009980997221 */ /* 0x000fe20000010000 */
[----:B------:R-:W-:Y:S02]  /*1d30*/  @P1 PRMT R94, R94, 0x5410, R102 ;  /* 0x000054105e5e1816 */ /* 0x000fe40000000066 */
[----:B------:R-:W-:Y:S01]  /*1d40*/  @P2 PRMT R98, R98, 0x5410, R149 ;  /* 0x0000541062622816 */ /* 0x000fe20000000095 */
[----:B------:R-:W-:Y:S01]  /*1d50*/  FMUL.FTZ R148, R14, R153 ;  /* 0x000000990e947220 */ /* 0x000fe20000410000 */
[----:B------:R-:W-:-:S05]  /*1d60*/  @P0 HADD2.F32 R153, -RZ, R87.H1_H1 ;  /* 0x30000057ff990230 */ /* 0x000fca0000004100 */
[----:B------:R-:W-:Y:S01]  /*1d70*/  @P0 FADD.FTZ R148, R148, R153 ;  /* 0x0000009994940221 */ /* 0x000fe20000010000 */
[-C--:B------:R-:W-:Y:S02]  /*1d80*/  @P1 F2FP.PACK_AB R153, RZ, R141.reuse ;  /* 0x0000008dff99123e */ /* 0x080fe400000000ff */
[----:B------:R-:W-:Y:S02]  /*1d90*/  ISETP.NE.U32.AND P0, PT, RZ, c[0x0][0x258], PT ;  /* 0x00009600ff007a0c */ /* 0x000fe40003f05070 */
[----:B------:R-:W-:Y:S02]  /*1da0*/  @P1 PRMT R95, R153, 0x7610, R95 ;  /* 0x00007610995f1816 */ /* 0x000fe4000000005f */
[----:B------:R-:W-:Y:S02]  /*1db0*/  @P2 F2FP.PACK_AB R153, RZ, R141 ;  /* 0x0000008dff99223e */ /* 0x000fe400000000ff */
[----:B------:R-:W-:Y:S02]  /*1dc0*/  ISETP.NE.AND.EX P0, PT, RZ, c[0x0][0x25c], PT, P0 ;  /* 0x00009700ff007a0c */ /* 0x000fe40003f05300 */
[----:B------:R-:W-:Y:S01]  /*1dd0*/  @P2 PRMT R99, R153, 0x7610, R99 ;  /* 0x0000761099632816 */ /* 0x000fe20000000063 */
[----:B------:R-:W-:Y:S01]  /*1de0*/  HFMA2.MMA R153, -RZ, RZ, 0, 9.5367431640625e-07 ;  /* 0x00000010ff997435 */ /* 0x000fe200000001ff */
[----:B------:R-:W-:-:S02]  /*1df0*/  @P1 F2FP.PACK_AB R103, RZ, R148 ;  /* 0x00000094ff67123e */ /* 0x000fc400000000ff */
[----:B------:R-:W-:Y:S02]  /*1e00*/  @P2 F2FP.PACK_AB R163, RZ, R148 ;  /* 0x00000094ffa3223e */ /* 0x000fe400000000ff */
[----:B------:R-:W-:Y:S02]  /*1e10*/  @P1 PRMT R95, R95, 0x5410, R103 ;  /* 0x000054105f5f1816 */ /* 0x000fe40000000067 */
[----:B------:R-:W-:-:S03]  /*1e20*/  @P2 PRMT R99, R99, 0x5410, R163 ;  /* 0x0000541063632816 */ /* 0x000fc600000000a3 */
[----:B------:R-:W-:-:S05]  /*1e30*/  @P0 IMAD.WIDE.U32 R102, R9, R153, c[0x0][0x258] ;  /* 0x0000960009660625 */ /* 0x000fca00078e0099 */
[----:B------:R0:W-:Y:S02]  /*1e40*/  @P0 STG.E.128 [R102.64], R92 ;  /* 0x0000005c66000986 */ /* 0x0001e4000c101d04 */
[----:B0-----:R-:W-:Y:S01]  /*1e50*/  F2FP.PACK_AB R102, R164, R105 ;  /* 0x00000069a466723e */ /* 0x001fe200000000ff */
[----:B------:R-:W-:Y:S01]  /*1e60*/  IMAD.WIDE.U32 R104, R9, R153, c[0x0][0x248] ;  /* 0x0000920009687625 */ /* 0x000fe200078e0099 */
[----:B------:R-:W-:-:S05]  /*1e70*/  F2FP.PACK_AB R103, R148, R141 ;  /* 0x0000008d9467723e */ /* 0x000fca00000000ff */
[----:B------:R0:W-:Y:S02]  /*1e80*/  STG.E.128 [R104.64], R100 ;  /* 0x0000006468007986 */ /* 0x0001e4000c101d04 */
[----:B0-----:R-:W-:-:S04]  /*1e90*/  @P2 LEA R100, P0, R9, c[0x0][0x250], 0x4 ;  /* 0x0000940009642a11 */ /* 0x001fc800078020ff */
[C---:B------:R-:W-:Y:S02]  /*1ea0*/  @P2 LEA.HI.X R101, R9.reuse, c[0x0][0x254], RZ, 0x4, P0 ;  /* 0x0000950009652a11 */ /* 0x040fe400000f24ff */
[----:B------:R-:W-:-:S03]  /*1eb0*/  IADD3 R9, R9, 0x80, RZ ;  /* 0x0000008009097810 */ /* 0x000fc60007ffe0ff */
[----:B------:R0:W-:Y:S04]  /*1ec0*/  @P2 STG.E.128 [R100.64], R96 ;  /* 0x0000006064002986 */ /* 0x0001e8000c101d04 */
.L_x_176:
[----:B------:R-:W-:Y:S05]  /*1ed0*/  BSYNC B0 ;  /* 0x0000000000007941 */ /* 0x000fea0003800000 */
.L_x_175:
[----:B------:R-:W-:Y:S01]  /*1ee0*/  BSSY B0, `(.L_x_177) ;  /* 0x000005e000007945 */ /* 0x000fe20003800000 */
[----:B------:R-:W-:Y:S05]  /*1ef0*/  @!P4 BRA `(.L_x_178) ;  /* 0x000005c00000c947 */ /* 0x000fea0003800000 */
[----:B------:R-:W-:Y:S01]  /*1f00*/  ISETP.NE.U32.AND P0, PT, RZ, c[0x0][0x218], PT ;  /* 0x00008600ff007a0c */ /* 0x000fe20003f05070 */
[-CC-:B------:R-:W-:Y:S01]  /*1f10*/  FFMA.FTZ R102, R12, R106.reuse, R107.reuse ;  /* 0x0000006a0c667223 */ /* 0x180fe2000001006b */
[----:B------:R-:W-:Y:S01]  /*1f20*/  ISETP.NE.U32.AND P2, PT, RZ, c[0x0][0x250], PT ;  /* 0x00009400ff007a0c */ /* 0x000fe20003f45070 */
[-CC-:B------:R-:W-:Y:S01]  /*1f30*/  FFMA.FTZ R148, R110, R106.reuse, R107.reuse ;  /* 0x0000006a6e947223 */ /* 0x180fe2000001006b */
[----:B------:R-:W-:Y:S01]  /*1f40*/  ISETP.NE.AND.EX P1, PT, RZ, c[0x0][0x21c], PT, P0 ;  /* 0x00008700ff007a0c */ /* 0x000fe20003f25300 */
[----:B0-----:R-:W-:Y:S01]  /*1f50*/  FADD.FTZ R101, R13, -R102 ;  /* 0x800000660d657221 */ /* 0x001fe20000010000 */
[----:B------:R-:W-:Y:S01]  /*1f60*/  ISETP.NE.U32.AND P0, PT, RZ, c[0x0][0x258], PT ;  /* 0x00009600ff007a0c */ /* 0x000fe20003f05070 */
[----:B------:R-:W-:Y:S01]  /*1f70*/  FADD.FTZ R103, R111, -R148 ;  /* 0x800000946f677221 */ /* 0x000fe20000010000 */
[----:B------:R-:W-:Y:S01]  /*1f80*/  ISETP.NE.AND.EX P2, PT, RZ, c[0x0][0x254], PT, P2 ;  /* 0x00009500ff007a0c */ /* 0x000fe20003f45320 */
[----:B------:R-:W-:Y:S01]  /*1f90*/  FMUL.FTZ R148, R14, R101 ;  /* 0x000000650e947220 */ /* 0x000fe20000410000 */
[----:B------:R-:W-:Y:S01]  /*1fa0*/  ISETP.NE.AND.EX P0, PT, RZ, c[0x0][0x25c], PT, P0 ;  /* 0x00009700ff007a0c */ /* 0x000fe20003f05300 */
[----:B------:R-:W-:-:S02]  /*1fb0*/  FFMA.FTZ R141, R117, R106, R107 ;  /* 0x0000006a758d7223 */ /* 0x000fc4000001006b */
[-CC-:B------:R-:W-:Y:S02]  /*1fc0*/  FFMA.FTZ R104, R108, R106.reuse, R107.reuse ;  /* 0x0000006a6c687223 */ /* 0x180fe4000001006b */
[-CC-:B------:R-:W-:Y:S02]  /*1fd0*/  FFMA.FTZ R105, R115, R106.reuse, R107.reuse ;  /* 0x0000006a73697223 */ /* 0x180fe4000001006b */
[----:B------:R-:W-:Y:S01]  /*1fe0*/  @P1 HADD2.F32 R101, -RZ, R36.H0_H0 ;  /* 0x20000024ff651230 */ /* 0x000fe20000004100 */
[-CC-:B------:R-:W-:Y:S02]  /*1ff0*/  FFMA.FTZ R164, R122, R106.reuse, R107.reuse ;  /* 0x0000006a7aa47223 */ /* 0x180fe4000001006b */
[-C--:B------:R-:W-:Y:S02]  /*2000*/  FFMA.FTZ R100, R120, R106.reuse, R107 ;  /* 0x0000006a78647223 */ /* 0x080fe4000001006b */
[----:B------:R-:W-:Y:S01]  /*2010*/  @P1 FADD.FTZ R148, R148, R101 ;  /* 0x0000006594941221 */ /* 0x000fe20000010000 */
[----:B------:R-:W-:Y:S01]  /*2020*/  @P1 HADD2.F32 R101, -RZ, R37.H0_H0 ;  /* 0x20000025ff651230 */ /* 0x000fe20000004100 */
[----:B------:R-:W-:-:S02]  /*2030*/  FFMA.FTZ R153, R129, R106, R107 ;  /* 0x0000006a81997223 */ /* 0x000fc4000001006b */
[----:B------:R-:W-:Y:S02]  /*2040*/  FMUL.FTZ R106, R14, R103 ;  /* 0x000000670e6a7220 */ /* 0x000fe40000410000 */
[----:B------:R-:W-:Y:S02]  /*2050*/  FADD.FTZ R141, R118, -R141 ;  /* 0x8000008d768d7221 */ /* 0x000fe40000010000 */
[----:B------:R-:W-:Y:S01]  /*2060*/  @P1 FADD.FTZ R106, R106, R101 ;  /* 0x000000656a6a1221 */ /* 0x000fe20000010000 */
[----:B------:R-:W-:Y:S01]  /*2070*/  @P1 HADD2.F32 R101, -RZ, R38.H0_H0 ;  /* 0x20000026ff651230 */ /* 0x000fe20000004100 */
[----:B------:R-:W-:Y:S02]  /*2080*/  FMUL.FTZ R102, R14, R141 ;  /* 0x0000008d0e667220 */ /* 0x000fe40000410000 */
[----:B------:R-:W-:Y:S02]  /*2090*/  FADD.FTZ R105, R116, -R105 ;  /* 0x8000006974697221 */ /* 0x000fe40000010000 */
[----:B------:R-:W-:Y:S01]  /*20a0*/  FADD.FTZ R149, R109, -R104 ;  /* 0x800000686d957221 */ /* 0x000fe20000010000 */
[----:B------:R-:W-:Y:S01]  /*20b0*/  @P1 HADD2.F32 R104, -RZ, R37.H1_H1 ;  /* 0x30000025ff681230 */ /* 0x000fe20000004100 */
[----:B------:R-:W-:-:S02]  /*20c0*/  FADD.FTZ R107, R121, -R164 ;  /* 0x800000a4796b7221 */ /* 0x000fc40000010000 */
[----:B------:R-:W-:Y:S01]  /*20d0*/  FADD.FTZ R163, R119, -R100 ;  /* 0x8000006477a37221 */ /* 0x000fe20000010000 */
[----:B------:R-:W-:Y:S01]  /*20e0*/  @P0 F2FP.PACK_AB R100, RZ, R106 ;  /* 0x0000006aff64023e */ /* 0x000fe200000000ff */
[----:B------:R-:W-:Y:S02]  /*20f0*/  FADD.FTZ R165, R130, -R153 ;  /* 0x8000009982a57221 */ /* 0x000fe40000010000 */
[----:B------:R-:W-:Y:S01]  /*2100*/  @P1 FADD.FTZ R102, R102, R101 ;  /* 0x0000006566661221 */ /* 0x000fe20000010000 */
[----:B------:R-:W-:Y:S01]  /*2110*/  @P0 PRMT R93, R100, 0x7610, R93 ;  /* 0x00007610645d0816 */ /* 0x000fe2000000005d */
[C---:B------:R-:W-:Y:S02]  /*2120*/  FMUL.FTZ R153, R14.reuse, R105 ;  /* 0x000000690e997220 */ /* 0x040fe40000410000 */
[C---:B------:R-:W-:Y:S01]  /*2130*/  FMUL.FTZ R149, R14.reuse, R149 ;  /* 0x000000950e957220 */ /* 0x040fe20000410000 */
[----:B------:R-:W-:Y:S01]  /*2140*/  @P0 F2FP.PACK_AB R101, RZ, R102 ;  /* 0x00000066ff65023e */ /* 0x000fe200000000ff */
[----:B------:R-:W-:-:S02]  /*2150*/  FMUL.FTZ R105, R14, R107 ;  /* 0x0000006b0e697220 */ /* 0x000fc40000410000 */
[C---:B------:R-:W-:Y:S01]  /*2160*/  FMUL.FTZ R103, R14.reuse, R163 ;  /* 0x000000a30e677220 */ /* 0x040fe20000410000 */
[----:B------:R-:W-:Y:S01]  /*2170*/  @P0 PRMT R94, R101, 0x7610, R94 ;  /* 0x00007610655e0816 */ /* 0x000fe2000000005e */
[----:B------:R-:W-:Y:S01]  /*2180*/  FMUL.FTZ R164, R14, R165 ;  /* 0x000000a50ea47220 */ /* 0x000fe20000410000 */
[----:B------:R-:W-:Y:S01]  /*2190*/  @P1 HADD2.F32 R14, -RZ, R36.H1_H1 ;  /* 0x30000024ff0e1230 */ /* 0x000fe20000004100 */
[----:B------:R-:W-:Y:S01]  /*21a0*/  @P1 FADD.FTZ R153, R153, R104 ;  /* 0x0000006899991221 */ /* 0x000fe20000010000 */
[----:B------:R-:W-:Y:S02]  /*21b0*/  @P1 HADD2.F32 R104, -RZ, R38.H1_H1 ;  /* 0x30000026ff681230 */ /* 0x000fe40000004100 */
[--C-:B------:R-:W-:Y:S01]  /*21c0*/  @P1 HADD2.F32 R101, -RZ, R39.reuse.H1_H1 ;  /* 0x30000027ff651230 */ /* 0x100fe20000004100 */
[----:B------:R-:W-:Y:S01]  /*21d0*/  @P1 FADD.FTZ R149, R149, R14 ;  /* 0x0000000e95951221 */ /* 0x000fe20000010000 */
[----:B------:R-:W-:Y:S01]  /*21e0*/  @P1 HADD2.F32 R14, -RZ, R39.H0_H0 ;  /* 0x20000027ff0e1230 */ /* 0x000fe20000004100 */
[----:B------:R-:W-:Y:S01]  /*21f0*/  @P1 FADD.FTZ R105, R105, R104 ;  /* 0x0000006869691221 */ /* 0x000fe20000010000 */
[----:B------:R-:W-:Y:S01]  /*2200*/  @P0 F2FP.PACK_AB R100, RZ, R153 ;  /* 0x00000099ff64023e */ /* 0x000fe200000000ff */
[----:B------:R-:W-:Y:S01]  /*2210*/  @P1 FADD.FTZ R164, R164, R101 ;  /* 0x00000065a4a41221 */ /* 0x000fe20000010000 */
[----:B------:R-:W-:Y:S01]  /*2220*/  MOV R104, 0x10 ;  /* 0x0000001000687802 */ /* 0x000fe20000000f00 */
[----:B------:R-:W-:Y:S01]  /*2230*/  @P1 FADD.FTZ R103, R103, R14 ;  /* 0x0000000e67671221 */ /* 0x000fe20000010000 */
[----:B------:R-:W-:-:S02]  /*2240*/  ISETP.NE.U32.AND P1, PT, RZ, c[0x0][0x258], PT ;  /* 0x00009600ff007a0c */ /* 0x000fc40003f25070 */
[----:B------:R-:W-:Y:S02]  /*2250*/  @P0 F2FP.PACK_AB R14, RZ, R148 ;  /* 0x00000094ff0e023e */ /* 0x000fe400000000ff */
[----:B------:R-:W-:Y:S02]  /*2260*/  ISETP.NE.AND.EX P1, PT, RZ, c[0x0][0x25c], PT, P1 ;  /* 0x00009700ff007a0c */ /* 0x000fe40003f25310 */
[----:B------:R-:W-:Y:S02]  /*2270*/  @P0 PRMT R92, R14, 0x7610, R92 ;  /* 0x000076100e5c0816 */ /* 0x000fe4000000005c */
[----:B------:R-:W-:Y:S02]  /*2280*/  @P0 F2FP.PACK_AB R107, RZ, R103 ;  /* 0x00000067ff6b023e */ /* 0x000fe400000000ff */
[----:B------:R-:W-:Y:S02]  /*2290*/  @P0 F2FP.PACK_AB R14, RZ, R149 ;  /* 0x00000095ff0e023e */ /* 0x000fe400000000ff */
[----:B------:R-:W-:-:S02]  /*22a0*/  @P0 PRMT R93, R93, 0x5410, R100 ;  /* 0x000054105d5d0816 */ /* 0x000fc40000000064 */
[----:B------:R-:W-:Y:S02]  /*22b0*/  @P0 PRMT R95, R107, 0x7610, R95 ;  /* 0x000076106b5f0816 */ /* 0x000fe4000000005f */
[----:B------:R-:W-:Y:S02]  /*22c0*/  @P0 PRMT R92, R92, 0x5410, R14 ;  /* 0x000054105c5c0816 */ /* 0x000fe4000000000e */
[----:B------:R-:W-:Y:S02]  /*22d0*/  @P0 F2FP.PACK_AB R100, RZ, R164 ;  /* 0x000000a4ff64023e */ /* 0x000fe400000000ff */
[----:B------:R-:W-:Y:S02]  /*22e0*/  @P0 F2FP.PACK_AB R14, RZ, R105 ;  /* 0x00000069ff0e023e */ /* 0x000fe400000000ff */
[----:B------:R-:W-:Y:S01]  /*22f0*/  @P0 PRMT R95, R95, 0x5410, R100 ;  /* 0x000054105f5f0816 */ /* 0x000fe20000000064 */
[----:B------:R-:W-:Y:S01]  /*2300*/  @P1 IMAD.WIDE.U32 R100, R9, R104, c[0x0][0x258] ;  /* 0x0000960009641625 */ /* 0x000fe200078e0068 */
[----:B------:R-:W-:-:S02]  /*2310*/  @P0 PRMT R94, R94, 0x5410, R14 ;  /* 0x000054105e5e0816 */ /* 0x000fc4000000000e */
[----:B------:R-:W-:Y:S02]  /*2320*/  @P2 F2FP.PACK_AB R141, RZ, R149 ;  /* 0x00000095ff8d223e */ /* 0x000fe400000000ff */
[----:B------:R-:W-:Y:S01]  /*2330*/  @P2 F2FP.PACK_AB R14, RZ, R105 ;  /* 0x00000069ff0e223e */ /* 0x000fe200000000ff */
[----:B------:R0:W-:Y:S01]  /*2340*/  @P1 STG.E.128 [R100.64], R92 ;  /* 0x0000005c64001986 */ /* 0x0001e2000c101d04 */
[-C--:B------:R-:W-:Y:S02]  /*2350*/  @P2 F2FP.PACK_AB R163, RZ, R103.reuse ;  /* 0x00000067ffa3223e */ /* 0x080fe400000000ff */
[----:B------:R-:W-:Y:S02]  /*2360*/  F2FP.PACK_AB R103, R164, R103 ;  /* 0x00000067a467723e */ /* 0x000fe400000000ff */
[----:B------:R-:W-:Y:S02]  /*2370*/  @P2 F2FP.PACK_AB R107, RZ, R148 ;  /* 0x00000094ff6b223e */ /* 0x000fe400000000ff */
[----:B------:R-:W-:-:S02]  /*2380*/  @P2 PRMT R99, R163, 0x7610, R99 ;  /* 0x00007610a3632816 */ /* 0x000fc40000000063 */
[----:B------:R-:W-:-:S04]  /*2390*/  @P2 PRMT R96, R107, 0x7610, R96 ;  /* 0x000076106b602816 */ /* 0x000fc80000000060 */
[----:B------:R-:W-:Y:S02]  /*23a0*/  @P2 PRMT R96, R96, 0x5410, R141 ;  /* 0x0000541060602816 */ /* 0x000fe4000000008d */
[----:B0-----:R-:W-:Y:S02]  /*23b0*/  F2FP.PACK_AB R100, R149, R148 ;  /* 0x000000949564723e */ /* 0x001fe400000000ff */
[----:B------:R-:W-:Y:S02]  /*23c0*/  @P2 F2FP.PACK_AB R149, RZ, R153 ;  /* 0x00000099ff95223e */ /* 0x000fe400000000ff */
[----:B------:R-:W-:Y:S02]  /*23d0*/  F2FP.PACK_AB R101, R153, R106 ;  /* 0x0000006a9965723e */ /* 0x000fe400000000ff */
[-C--:B------:R-:W-:Y:S02]  /*23e0*/  @P2 F2FP.PACK_AB R153, RZ, R102.reuse ;  /* 0x00000066ff99223e */ /* 0x080fe400000000ff */
[----:B------:R-:W-:Y:S01]  /*23f0*/  F2FP.PACK_AB R102, R105, R102 ;  /* 0x000000666966723e */ /* 0x000fe200000000ff */
[----:B------:R-:W-:Y:S01]  /*2400*/  IMAD.WIDE.U32 R104, R9, R104, c[0x0][0x248] ;  /* 0x0000920009687625 */ /* 0x000fe200078e0068 */
[----:B------:R-:W-:-:S02]  /*2410*/  @P2 F2FP.PACK_AB R148, RZ, R106 ;  /* 0x0000006aff94223e */ /* 0x000fc400000000ff */
[----:B------:R-:W-:Y:S02]  /*2420*/  @P2 F2FP.PACK_AB R106, RZ, R164 ;  /* 0x000000a4ff6a223e */ /* 0x000fe400000000ff */
        /* <DEDUP_REMOVED lines=9> */
.L_x_178:
[----:B------:R-:W-:Y:S05]  /*24c0*/  BSYNC B0 ;  /* 0x0000000000007941 */ /* 0x000fea0003800000 */
.L_x_177:
[----:B------:R-:W-:-:S04]  /*24d0*/  LOP3.LUT P0, RZ, R8, 0xff, RZ, 0xc0, !PT ;  /* 0x000000ff08ff7812 */ /* 0x000fc8000780c0ff */
[----:B------:R-:W-:Y:S01]  /*24e0*/  SEL R8, RZ, 0x1, P0 ;  /* 0x00000001ff087807 */ /* 0x000fe20000000000 */
[----:B0-----:R-:W-:Y:S01]  /*24f0*/  @P5 CALL.REL.NOINC `(.L_x_168) ;  /* 0x0000001000005944 */ /* 0x001fe20003c00000 */
[----:B------:R-:W-:Y:S05]  /*2500*/  BRA `(.L_x_179) ;  /* 0xffffe0c000007947 */ /* 0x000fea000383ffff */
.L_x_168:
[----:B0-----:R-:W0:Y:S01]  /*2510*/  S2UR UR6, SR_CTAID.X ;  /* 0x00000000000679c3 */ /* 0x001e220000002500 */
[----:B------:R-:W-:Y:S01]  /*2520*/  BSSY B0, `(.L_x_180) ;  /* 0x0000014000007945 */ /* 0x000fe20003800000 */
[C---:B0-----:R-:W-:Y:S02]  /*2530*/  LEA.HI R0, R161.reuse, UR6, RZ, 0x19 ;  /* 0x00000006a1007c11 */ /* 0x041fe4000f8fc8ff */
[----:B------:R-:W-:-:S03]  /*2540*/  LOP3.LUT R161, R161, 0x7f, RZ, 0xc0, !PT ;  /* 0x0000007fa1a17812 */ /* 0x000fc600078ec0ff */
[----:B------:R-:W-:-:S05]  /*2550*/  IMAD R0, R0, c[0x0][0x168], RZ ;  /* 0x00005a0000007a24 */ /* 0x000fca00078e02ff */
[----:B------:R-:W-:Y:S01]  /*2560*/  LEA.HI R0, R0, R161, RZ, 0x1d ;  /* 0x000000a100007211 */ /* 0x000fe200078fe8ff */
[----:B------:R-:W-:Y:S05]  /*2570*/  @!P3 BRA `(.L_x_181) ;  /* 0x000000e00000b947 */ /* 0x000fea0003800000 */
[----:B-----5:R-:W-:-:S10]  /*2580*/  HFMA2.MMA R9, -RZ, RZ, 0, 1.9073486328125e-06 ;  /* 0x00000020ff097435 */ /* 0x020fd400000001ff */
        /* <DEDUP_REMOVED lines=13> */
.L_x_181:
[----:B------:R-:W-:Y:S05]  /*2660*/  BSYNC B0 ;  /* 0x0000000000007941 */ /* 0x000fea0003800000 */
.L_x_180:
        /* <DEDUP_REMOVED lines=15> */
.L_x_173:
[----:B------:R-:W-:Y:S01]  /*2760*/  HFMA2.MMA R105, -RZ, RZ, 0, 9.5367431640625e-07 ;  /* 0x00000010ff697435 */ /* 0x000fe200000001ff */
[----:B------:R-:W-:-:S02]  /*2770*/  MOV R106, R148 ;  /* 0x00000094006a7202 */ /* 0x000fc40000000f00 */
[----:B------:R-:W-:Y:S02]  /*2780*/  MOV R103, 0x1f ;  /* 0x0000001f00677802 */ /* 0x000fe40000000f00 */
[----:B------:R-:W-:Y:S02]  /*2790*/  MOV R104, 0xffffffff ;  /* 0xffffffff00687802 */ /* 0x000fe40000000f00 */
[----:B------:R-:W-:Y:S02]  /*27a0*/  MOV R100, 0x27c0 ;  /* 0x000027c000647802 */ /* 0x000fe40000000f00 */
[----:B------:R-:W-:Y:S05]  /*27b0*/  CALL.REL.NOINC `($__internal_12_$__cuda_sm70_shflsync_down_p) ;  /* 0x0000045000007944 */ /* 0x000fea0003c00000 */
[----:B-1----:R-:W-:Y:S01]  /*27c0*/  MOV R107, R104 ;  /* 0x00000068006b7202 */ /* 0x002fe20000000f00 */
[----:B0-----:R-:W-:Y:S05]  /*27d0*/  BRA `(.L_x_182) ;  /* 0xffffee9000007947 */ /* 0x001fea000383ffff */
.L_x_174:
[----:B------:R-:W-:Y:S01]  /*27e0*/  HFMA2.MMA R105, -RZ, RZ, 0, 9.5367431640625e-07 ;  /* 0x00000010ff697435 */ /* 0x000fe200000001ff */
[----:B------:R-:W-:Y:S02]  /*27f0*/  MOV R106, R149 ;  /* 0x00000095006a7202 */ /* 0x000fe40000000f00 */
[----:B------:R-:W-:Y:S02]  /*2800*/  MOV R103, 0x1f ;  /* 0x0000001f00677802 */ /* 0x000fe40000000f00 */
[----:B------:R-:W-:-:S02]  /*2810*/  MOV R104, 0xffffffff ;  /* 0xffffffff00687802 */ /* 0x000fc40000000f00 */
[----:B------:R-:W-:Y:S02]  /*2820*/  MOV R100, 0x2840 ;  /* 0x0000284000647802 */ /* 0x000fe40000000f00 */
[----:B01----:R-:W-:Y:S05]  /*2830*/  CALL.REL.NOINC `($__internal_12_$__cuda_sm70_shflsync_down_p) ;  /* 0x000003d000007944 */ /* 0x003fea0003c00000 */
[----:B------:R-:W-:Y:S01]  /*2840*/  FADD.FTZ R148, R107, R148 ;  /* 0x000000946b947221 */ /* 0x000fe20000010000 */
[----:B0-----:R-:W-:Y:S01]  /*2850*/  HFMA2.MMA R105, -RZ, RZ, 0, 4.76837158203125e-07 ;  /* 0x00000008ff697435 */ /* 0x001fe200000001ff */
[----:B-1----:R-:W-:Y:S01]  /*2860*/  FADD.FTZ R149, R149, R104 ;  /* 0x0000006895957221 */ /* 0x002fe20000010000 */
[----:B------:R-:W-:Y:S02]  /*2870*/  MOV R103, 0x1f ;  /* 0x0000001f00677802 */ /* 0x000fe40000000f00 */
[----:B------:R-:W-:Y:S02]  /*2880*/  MOV R104, 0xffffffff ;  /* 0xffffffff00687802 */ /* 0x000fe40000000f00 */
[----:B------:R-:W-:Y:S02]  /*2890*/  MOV R106, R148 ;  /* 0x00000094006a7202 */ /* 0x000fe40000000f00 */
[----:B------:R-:W-:Y:S02]  /*28a0*/  MOV R100, 0x28c0 ;  /* 0x000028c000647802 */ /* 0x000fe40000000f00 */
[----:B------:R-:W-:Y:S05]  /*28b0*/  CALL.REL.NOINC `($__internal_12_$__cuda_sm70_shflsync_down_p) ;  /* 0x0000035000007944 */ /* 0x000fea0003c00000 */
[----:B0-----:R-:W-:Y:S01]  /*28c0*/  HFMA2.MMA R105, -RZ, RZ, 0, 4.76837158203125e-07 ;  /* 0x00000008ff697435 */ /* 0x001fe200000001ff */
[----:B-1----:R-:W-:-:S02]  /*28d0*/  MOV R107, R104 ;  /* 0x00000068006b7202 */ /* 0x002fc40000000f00 */
[----:B------:R-:W-:Y:S02]  /*28e0*/  MOV R106, R149 ;  /* 0x00000095006a7202 */ /* 0x000fe40000000f00 */
[----:B------:R-:W-:Y:S02]  /*28f0*/  MOV R103, 0x1f ;  /* 0x0000001f00677802 */ /* 0x000fe40000000f00 */
[----:B------:R-:W-:Y:S02]  /*2900*/  MOV R104, 0xffffffff ;  /* 0xffffffff00687802 */ /* 0x000fe40000000f00 */
[----:B------:R-:W-:Y:S02]  /*2910*/  MOV R100, 0x2930 ;  /* 0x0000293000647802 */ /* 0x000fe40000000f00 */
[----:B------:R-:W-:Y:S05]  /*2920*/  CALL.REL.NOINC `($__internal_12_$__cuda_sm70_shflsync_down_p) ;  /* 0x000002e000007944 */ /* 0x000fea0003c00000 */
[----:B------:R-:W-:Y:S01]  /*2930*/  FADD.FTZ R148, R107, R148 ;  /* 0x000000946b947221 */ /* 0x000fe20000010000 */
[----:B0-----:R-:W-:Y:S01]  /*2940*/  HFMA2.MMA R105, -RZ, RZ, 0, 2.384185791015625e-07 ;  /* 0x00000004ff697435 */ /* 0x001fe200000001ff */
[----:B-1----:R-:W-:Y:S01]  /*2950*/  FADD.FTZ R149, R149, R104 ;  /* 0x0000006895957221 */ /* 0x002fe20000010000 */
[----:B------:R-:W-:Y:S02]  /*2960*/  MOV R103, 0x1f ;  /* 0x0000001f00677802 */ /* 0x000fe40000000f00 */
[----:B------:R-:W-:-:S02]  /*2970*/  MOV R104, 0xffffffff ;  /* 0xffffffff00687802 */ /* 0x000fc40000000f00 */
[----:B------:R-:W-:Y:S02]  /*2980*/  MOV R106, R148 ;  /* 0x00000094006a7202 */ /* 0x000fe40000000f00 */
[----:B------:R-:W-:Y:S02]  /*2990*/  MOV R100, 0x29b0 ;  /* 0x000029b000647802 */ /* 0x000fe40000000f00 */
[----:B------:R-:W-:Y:S05]  /*29a0*/  CALL.REL.NOINC `($__internal_12_$__cuda_sm70_shflsync_down_p) ;  /* 0x0000026000007944 */ /* 0x000fea0003c00000 */
[----:B0-----:R-:W-:Y:S01]  /*29b0*/  HFMA2.MMA R105, -RZ, RZ, 0, 2.384185791015625e-07 ;  /* 0x00000004ff697435 */ /* 0x001fe200000001ff */
[----:B-1----:R-:W-:Y:S02]  /*29c0*/  MOV R107, R104 ;  /* 0x00000068006b7202 */ /* 0x002fe40000000f00 */
[----:B------:R-:W-:Y:S02]  /*29d0*/  MOV R106, R149 ;  /* 0x00000095006a7202 */ /* 0x000fe40000000f00 */
[----:B------:R-:W-:Y:S02]  /*29e0*/  MOV R103, 0x1f ;  /* 0x0000001f00677802 */ /* 0x000fe40000000f00 */
[----:B------:R-:W-:Y:S02]  /*29f0*/  MOV R104, 0xffffffff ;  /* 0xffffffff00687802 */ /* 0x000fe40000000f00 */
[----:B------:R-:W-:-:S02]  /*2a00*/  MOV R100, 0x2a20 ;  /* 0x00002a2000647802 */ /* 0x000fc40000000f00 */
[----:B------:R-:W-:Y:S05]  /*2a10*/  CALL.REL.NOINC `($__internal_12_$__cuda_sm70_shflsync_down_p) ;  /* 0x000001f000007944 */ /* 0x000fea0003c00000 */
[----:B------:R-:W-:Y:S01]  /*2a20*/  FADD.FTZ R148, R107, R148 ;  /* 0x000000946b947221 */ /* 0x000fe20000010000 */
[----:B0-----:R-:W-:Y:S01]  /*2a30*/  HFMA2.MMA R105, -RZ, RZ, 0, 1.1920928955078125e-07 ;  /* 0x00000002ff697435 */ /* 0x001fe200000001ff */
[----:B-1----:R-:W-:Y:S01]  /*2a40*/  FADD.FTZ R107, R149, R104 ;  /* 0x00000068956b7221 */ /* 0x002fe20000010000 */
[----:B------:R-:W-:-:S02]  /*2a50*/  MOV R103, 0x1f ;  /* 0x0000001f00677802 */ /* 0x000fc40000000f00 */
[----:B------:R-:W-:Y:S02]  /*2a60*/  MOV R104, 0xffffffff ;  /* 0xffffffff00687802 */ /* 0x000fe40000000f00 */
[----:B------:R-:W-:Y:S02]  /*2a70*/  MOV R106, R148 ;  /* 0x00000094006a7202 */ /* 0x000fe40000000f00 */
[----:B------:R-:W-:Y:S02]  /*2a80*/  MOV R100, 0x2aa0 ;  /* 0x00002aa000647802 */ /* 0x000fe40000000f00 */
[----:B------:R-:W-:Y:S05]  /*2a90*/  CALL.REL.NOINC `($__internal_12_$__cuda_sm70_shflsync_down_p) ;  /* 0x0000017000007944 */ /* 0x000fea0003c00000 */
[----:B0-----:R-:W-:Y:S01]  /*2aa0*/  HFMA2.MMA R105, -RZ, RZ, 0, 1.1920928955078125e-07 ;  /* 0x00000002ff697435 */ /* 0x001fe200000001ff */
[----:B-1----:R-:W-:Y:S02]  /*2ab0*/  MOV R149, R104 ;  /* 0x0000006800957202 */ /* 0x002fe40000000f00 */
[----:B------:R-:W-:Y:S02]  /*2ac0*/  MOV R106, R107 ;  /* 0x0000006b006a7202 */ /* 0x000fe40000000f00 */
[----:B------:R-:W-:Y:S02]  /*2ad0*/  MOV R103, 0x1f ;  /* 0x0000001f00677802 */ /* 0x000fe40000000f00 */
[----:B------:R-:W-:-:S02]  /*2ae0*/  MOV R104, 0xffffffff ;  /* 0xffffffff00687802 */ /* 0x000fc40000000f00 */
[----:B------:R-:W-:Y:S02]  /*2af0*/  MOV R100, 0x2b10 ;  /* 0x00002b1000647802 */ /* 0x000fe40000000f00 */
[----:B------:R-:W-:Y:S05]  /*2b00*/  CALL.REL.NOINC `($__internal_12_$__cuda_sm70_shflsync_down_p) ;  /* 0x0000010000007944 */ /* 0x000fea0003c00000 */
[----:B------:R-:W-:Y:S01]  /*2b10*/  FADD.FTZ R148, R149, R148 ;  /* 0x0000009495947221 */ /* 0x000fe20000010000 */
[----:B0-----:R-:W-:Y:S01]  /*2b20*/  HFMA2.MMA R105, -RZ, RZ, 0, 5.9604644775390625e-08 ;  /* 0x00000001ff697435 */ /* 0x001fe200000001ff */
[----:B-1----:R-:W-:Y:S01]  /*2b30*/  FADD.FTZ R107, R107, R104 ;  /* 0x000000686b6b7221 */ /* 0x002fe20000010000 */
[----:B------:R-:W-:Y:S02]  /*2b40*/  MOV R103, 0x1f ;  /* 0x0000001f00677802 */ /* 0x000fe40000000f00 */
[----:B------:R-:W-:Y:S02]  /*2b50*/  MOV R104, 0xffffffff ;  /* 0xffffffff00687802 */ /* 0x000fe40000000f00 */
[----:B------:R-:W-:Y:S02]  /*2b60*/  MOV R106, R148 ;  /* 0x00000094006a7202 */ /* 0x000fe40000000f00 */
[----:B------:R-:W-:Y:S02]  /*2b70*/  MOV R100, 0x2b90 ;  /* 0x00002b9000647802 */ /* 0x000fe40000000f00 */
[----:B------:R-:W-:Y:S05]  /*2b80*/  CALL.REL.NOINC `($__internal_12_$__cuda_sm70_shflsync_down_p) ;  /* 0x0000008000007944 */ /* 0x000fea0003c00000 */
[----:B0-----:R-:W-:Y:S01]  /*2b90*/  HFMA2.MMA R105, -RZ, RZ, 0, 5.9604644775390625e-08 ;  /* 0x00000001ff697435 */ /* 0x001fe200000001ff */
[----:B-1----:R-:W-:-:S02]  /*2ba0*/  MOV R149, R104 ;  /* 0x0000006800957202 */ /* 0x002fc40000000f00 */
[----:B------:R-:W-:Y:S02]  /*2bb0*/  MOV R106, R107 ;  /* 0x0000006b006a7202 */ /* 0x000fe40000000f00 */
[----:B------:R-:W-:Y:S02]  /*2bc0*/  MOV R103, 0x1f ;  /* 0x0000001f00677802 */ /* 0x000fe40000000f00 */
[----:B------:R-:W-:Y:S02]  /*2bd0*/  MOV R104, 0xffffffff ;  /* 0xffffffff00687802 */ /* 0x000fe40000000f00 */
[----:B------:R-:W-:Y:S02]  /*2be0*/  MOV R100, 0x2c00 ;  /* 0x00002c0000647802 */ /* 0x000fe40000000f00 */
[----:B------:R-:W-:Y:S05]  /*2bf0*/  CALL.REL.NOINC `($__internal_12_$__cuda_sm70_shflsync_down_p) ;  /* 0x0000001000007944 */ /* 0x000fea0003c00000 */
[----:B01----:R-:W-:Y:S05]  /*2c00*/  BRA `(.L_x_183) ;  /* 0xffffeb8000007947 */ /* 0x003fea000383ffff */
        .weak           $__internal_12_$__cuda_sm70_shflsync_down_p
        .type           $__internal_12_$__cuda_sm70_shflsync_down_p,@function
        .size           $__internal_12_$__cuda_sm70_shflsync_down_p,(.L_x_1775 - $__internal_12_$__cuda_sm70_shflsync_down_p)
$__internal_12_$__cuda_sm70_shflsync_down_p:
[----:B------:R-:W-:Y:S01]  /*2c10*/  HFMA2.MMA R101, -RZ, RZ, 0, 0 ;  /* 0x00000000ff657435 */ /* 0x000fe200000001ff */
[----:B------:R-:W-:Y:S04]  /*2c20*/  WARPSYNC R104 ;  /* 0x0000006800007348 */ /* 0x000fe80003800000 */
[----:B------:R0:W1:Y:S01]  /*2c30*/  SHFL.DOWN PT, R104, R106, R105, R103 ;  /* 0x080000696a687389 */ /* 0x00006200000e0067 */
[----:B------:R-:W-:Y:S05]  /*2c40*/  RET.REL.NODEC R100 `(_ZN10layer_norm31ln_parallel_residual_bwd_kernelINS_13Kernel_traitsI6__halfS2_S2_S2_fjLj2048ELj1ELj1ELj4ELj16ENS_18Kernel_traits_baseILj2048ES2_S2_S2_S2_fjLj128EEEEELb0ELb0ELb0EEEvNS_9BwdParamsE) ;  /* 0xffffd3b064007950 */ /* 0x000fea0003c3ffff */
.L_x_184:
        /* <DEDUP_REMOVED lines=11> */
.L_x_1775:


//--------------------- .text._ZN10layer_norm31ln_parallel_residual_bwd_kernelINS_13Kernel_traitsI6__halfS2_S2_S2_fjLj2048ELj1ELj1ELj4ELj16ENS_18Kernel_traits_baseILj2048ES2_S2_S2_S2_fjLj128EEEEELb0ELb0ELb1EEEvNS_9BwdParamsE --------------------------
	.section	.text._ZN10layer_norm31ln_parallel_residual_bwd_kernelINS_13Kernel_traitsI6__halfS2_S2_S2_fjLj2048ELj1ELj1ELj4ELj16ENS_18Kernel_traits_baseILj2048ES2_S2_S2_S2_fjLj128EEEEELb0ELb0ELb1EEEvNS_9BwdParamsE,"ax",@progbits
	.sectioninfo	@"SHI_REGISTERS=168"
	.align	128
        .global         _ZN10layer_norm31ln_parallel_residual_bwd_kernelINS_13Kernel_traitsI6__halfS2_S2_S2_fjLj2048ELj1ELj1ELj4ELj16ENS_18Kernel_traits_baseILj2048ES2_S2_S2_S2_fjLj128EEEEELb0ELb0ELb1EEEvNS_9BwdParamsE
        .type           _ZN10layer_norm31ln_parallel_residual_bwd_kernelINS_13Kernel_traitsI6__halfS2_S2_S2_fjLj2048ELj1ELj1ELj4ELj16ENS_18Kernel_traits_baseILj2048ES2_S2_S2_S2_fjLj128EEEEELb0ELb0ELb1EEEvNS_9BwdParamsE,@function
        .size           _ZN10layer_norm31ln_parallel_residual_bwd_kernelINS_13Kernel_traitsI6__halfS2_S2_S2_fjLj2048ELj1ELj1ELj4ELj16ENS_18Kernel_traits_baseILj2048ES2_S2_S2_S2_fjLj128EEEEELb0ELb0ELb1EEEvNS_9BwdParamsE,(.L_x_1776 - _ZN10layer_norm31ln_parallel_residual_bwd_kernelINS_13Kernel_traitsI6__halfS2_S2_S2_fjLj2048ELj1ELj1ELj4ELj16ENS_18Kernel_traits_baseILj2048ES2_S2_S2_S2_fjLj128EEEEELb0ELb0ELb1EEEvNS_9BwdParamsE)
        .other          _ZN10layer_norm31ln_parallel_residual_bwd_kernelINS_13Kernel_traitsI6__halfS2_S2_S2_fjLj2048ELj1ELj1ELj4ELj16ENS_18Kernel_traits_baseILj2048ES2_S2_S2_S2_fjLj128EEEEELb0ELb0ELb1EEEvNS_9BwdParamsE,@"STO_CUDA_ENTRY STV_DEFAULT"
_ZN10layer_norm31ln_parallel_residual_bwd_kernelINS_13Kernel_traitsI6__halfS2_S2_S2_fjLj2048ELj1ELj1ELj4ELj16ENS_18Kernel_traits_baseILj2048ES2_S2_S2_S2_fjLj128EEEEELb0ELb0ELb1EEEvNS_9BwdParamsE:
.text._ZN10layer_norm31ln_parallel_residual_bwd_kernelINS_13Kernel_traitsI6__halfS2_S2_S2_fjLj2048ELj1ELj1ELj4ELj16ENS_18Kernel_traits_baseILj2048ES2_S2_S2_S2_fjLj128EEEEELb0ELb0ELb1EEEvNS_9BwdParamsE:
        /* <DEDUP_REMOVED lines=41> */
.L_x_185:
        /* <DEDUP_REMOVED lines=32> */
[----:B------:R-:W-:Y:S01]  /*0490*/  MOV R142, RZ ;  /* 0x000000ff008e7202 */ /* 0x000fe20000000f00 */
[----:B--2---:R-:W-:-:S02]  /*04a0*/  HADD2.F32 R110, -RZ, R8.H0_H0 ;  /* 0x20000008ff6e7230 */ /* 0x004fc40000004100 */
[----:B------:R-:W-:Y:S02]  /*04b0*/  HADD2.F32 R111, -RZ, R8.H1_H1 ;  /* 0x30000008ff6f7230 */ /* 0x000fe40000004100 */
[--C-:B------:R-:W-:Y:S02]  /*04c0*/  HADD2.F32 R112, -RZ, R9.reuse.H0_H0 ;  /* 0x20000009ff707230 */ /* 0x100fe40000004100 */
[----:B------:R-:W-:Y:S01]  /*04d0*/  HADD2.F32 R113, -RZ, R9.H1_H1 ;  /* 0x30000009ff717230 */ /* 0x000fe20000004100 */
[----:B------:R-:W-:Y:S01]  /*04e0*/  CS2R R8, SRZ ;  /* 0x0000000000087805 */ /* 0x000fe2000001ff00 */
[--C-:B------:R-:W-:Y:S02]  /*04f0*/  HADD2.F32 R114, -RZ, R10.reuse.H0_H0 ;  /* 0x2000000aff727230 */ /* 0x100fe40000004100 */
[----:B------:R-:W-:Y:S02]  /*0500*/  HADD2.F32 R115, -RZ, R10.H1_H1 ;  /* 0x3000000aff737230 */ /* 0x000fe40000004100 */
[----:B------:R-:W-:-:S02]  /*0510*/  HADD2.F32 R116, -RZ, R11.H0_H0 ;  /* 0x2000000bff747230 */ /* 0x000fc40000004100 */
[----:B------:R-:W-:Y:S01]  /*0520*/  HADD2.F32 R117, -RZ, R11.H1_H1 ;  /* 0x3000000bff757230 */ /* 0x000fe20000004100 */
[----:B------:R-:W-:Y:S01]  /*0530*/  CS2R R10, SRZ ;  /* 0x00000000000a7805 */ /* 0x000fe2000001ff00 */
[--C-:B---3--:R-:W-:Y:S02]  /*0540*/  HADD2.F32 R118, -RZ, R12.reuse.H0_H0 ;  /* 0x2000000cff767230 */ /* 0x108fe40000004100 */
[----:B------:R-:W-:Y:S02]  /*0550*/  HADD2.F32 R119, -RZ, R12.H1_H1 ;  /* 0x3000000cff777230 */ /* 0x000fe40000004100 */
[--C-:B------:R-:W-:Y:S02]  /*0560*/  HADD2.F32 R120, -RZ, R13.reuse.H0_H0 ;  /* 0x2000000dff787230 */ /* 0x100fe40000004100 */
[----:B------:R-:W-:Y:S01]  /*0570*/  HADD2.F32 R121, -RZ, R13.H1_H1 ;  /* 0x3000000dff797230 */ /* 0x000fe20000004100 */
[----:B------:R-:W-:Y:S01]  /*0580*/  CS2R R12, SRZ ;  /* 0x00000000000c7805 */ /* 0x000fe2000001ff00 */
[----:B------:R-:W-:-:S02]  /*0590*/  HADD2.F32 R122, -RZ, R14.H0_H0 ;  /* 0x2000000eff7a7230 */ /* 0x000fc40000004100 */
[----:B------:R-:W-:Y:S02]  /*05a0*/  HADD2.F32 R123, -RZ, R14.H1_H1 ;  /* 0x3000000eff7b7230 */ /* 0x000fe40000004100 */
[--C-:B------:R-:W-:Y:S02]  /*05b0*/  HADD2.F32 R124, -RZ, R15.reuse.H0_H0 ;  /* 0x2000000fff7c7230 */ /* 0x100fe40000004100 */
[----:B------:R-:W-:Y:S01]  /*05c0*/  HADD2.F32 R125, -RZ, R15.H1_H1 ;  /* 0x3000000fff7d7230 */ /* 0x000fe20000004100 */
[----:B------:R-:W-:Y:S01]  /*05d0*/  CS2R R14, SRZ ;  /* 0x00000000000e7805 */ /* 0x000fe2000001ff00 */
[--C-:B----4-:R-:W-:Y:S02]  /*05e0*/  HADD2.F32 R126, -RZ, R16.reuse.H0_H0 ;  /* 0x20000010ff7e7230 */ /* 0x110fe40000004100 */
[----:B------:R-:W-:Y:S02]  /*05f0*/  HADD2.F32 R127, -RZ, R16.H1_H1 ;  /* 0x30000010ff7f7230 */ /* 0x000fe40000004100 */
[----:B------:R-:W-:-:S02]  /*0600*/  HADD2.F32 R128, -RZ, R17.H0_H0 ;  /* 0x20000011ff807230 */ /* 0x000fc40000004100 */
[----:B------:R-:W-:Y:S01]  /*0610*/  HADD2.F32 R129, -RZ, R17.H1_H1 ;  /* 0x30000011ff817230 */ /* 0x000fe20000004100 */
[----:B------:R-:W-:Y:S01]  /*0620*/  CS2R R16, SRZ ;  /* 0x0000000000107805 */ /* 0x000fe2000001ff00 */
[--C-:B------:R-:W-:Y:S02]  /*0630*/  HADD2.F32 R130, -RZ, R18.reuse.H0_H0 ;  /* 0x20000012ff827230 */ /* 0x100fe40000004100 */
[----:B------:R-:W-:Y:S02]  /*0640*/  HADD2.F32 R131, -RZ, R18.H1_H1 ;  /* 0x30000012ff837230 */ /* 0x000fe40000004100 */
[--C-:B------:R-:W-:Y:S02]  /*0650*/  HADD2.F32 R132, -RZ, R19.reuse.H0_H0 ;  /* 0x20000013ff847230 */ /* 0x100fe40000004100 */
[----:B------:R-:W-:Y:S01]  /*0660*/  HADD2.F32 R133, -RZ, R19.H1_H1 ;  /* 0x30000013ff857230 */ /* 0x000fe20000004100 */
[----:B------:R-:W-:Y:S01]  /*0670*/  CS2R R18, SRZ ;  /* 0x0000000000127805 */ /* 0x000fe2000001ff00 */
[----:B-----5:R-:W-:-:S02]  /*0680*/  HADD2.F32 R134, -RZ, R20.H0_H0 ;  /* 0x20000014ff867230 */ /* 0x020fc40000004100 */
        /* <DEDUP_REMOVED lines=8> */
[----:B------:R-:W-:Y:S02]  /*0710*/  CS2R R22, SRZ ;  /* 0x0000000000167805 */ /* 0x000fe4000001ff00 */
.L_x_190:
[----:B------:R-:W-:Y:S01]  /*0720*/  IMAD R56, R144, c[0x0][0x168], RZ ;  /* 0x00005a0090387a24 */ /* 0x000fe200078e02ff */
[----:B------:R-:W-:Y:S02]  /*0730*/  MOV R148, 0x10 ;  /* 0x0000001000947802 */ /* 0x000fe40000000f00 */
[----:B------:R-:W-:Y:S02]  /*0740*/  MOV R105, 0x4 ;  /* 0x0000000400697802 */ /* 0x000fe40000000f00 */
[----:B------:R-:W-:-:S03]  /*0750*/  SHF.R.S32.HI R57, RZ, 0x1f, R56 ;  /* 0x0000001fff397819 */ /* 0x000fc60000011438 */
[----:B------:R-:W-:Y:S01]  /*0760*/  IMAD.WIDE R72, R144, R105, c[0x0][0x1a0] ;  /* 0x0000680090487625 */ /* 0x000fe200078e0269 */
[----:B------:R-:W-:-:S04]  /*0770*/  LEA.HI R57, R57, R56, RZ, 0x3 ;  /* 0x0000003839397211 */ /* 0x000fc800078f18ff */
[----:B------:R-:W-:Y:S01]  /*0780*/  LEA.HI.SX32 R145, R57, R2, 0x1d ;  /* 0x0000000239917211 */ /* 0x000fe200078feaff */
[----:B------:R0:W2:Y:S04]  /*0790*/  LDG.E R156, [R72.64] ;  /* 0x00000004489c7981 */ /* 0x0000a8000c1e1900 */
        /* <DEDUP_REMOVED lines=11> */
[----:B------:R-:W4:Y:S04]  /*0850*/  LDG.E.128 R68, [R68.64] ;  /* 0x0000000444447981 */ /* 0x000f28000c1e1d00 */
[----:B------:R-:W4:Y:S01]  /*0860*/  LDG.E.128 R72, [R72.64] ;  /* 0x0000000448487981 */ /* 0x000f22000c1e1d00 */
[----:B------:R-:W-:-:S06]  /*0870*/  IMAD.WIDE.U32 R76, R143, R148, c[0x0][0x208] ;  /* 0x000082008f4c7625 */ /* 0x000fcc00078e0094 */
        /* <DEDUP_REMOVED lines=12> */
[----:B--2---:R-:W-:Y:S01]  /*0940*/  FSEL R156, R156, RZ, !P0 ;  /* 0x000000ff9c9c7208 */ /* 0x004fe20004000000 */
[--C-:B---3--:R-:W-:Y:S02]  /*0950*/  HADD2.F32 R149, -RZ, R56.reuse.H0_H0 ;  /* 0x20000038ff957230 */ /* 0x108fe40000004100 */
[----:B------:R-:W-:Y:S02]  /*0960*/  HADD2.F32 R151, -RZ, R56.H1_H1 ;  /* 0x30000038ff977230 */ /* 0x000fe40000004100 */
[--C-:B----4-:R-:W-:Y:S01]  /*0970*/  HADD2.F32 R148, -RZ, R60.reuse.H0_H0 ;  /* 0x2000003cff947230 */ /* 0x110fe20000004100 */
[----:B------:R-:W-:Y:S01]  /*0980*/  FADD.FTZ R149, R149, -R156 ;  /* 0x8000009c95957221 */ /* 0x000fe20000010000 */
[----:B------:R-:W-:Y:S02]  /*0990*/  HADD2.F32 R60, -RZ, R60.H1_H1 ;  /* 0x3000003cff3c7230 */ /* 0x000fe40000004100 */
[----:B------:R-:W-:Y:S01]  /*09a0*/  HADD2.F32 R56, -RZ, R64.H0_H0 ;  /* 0x20000040ff387230 */ /* 0x000fe20000004100 */
[----:B0-----:R-:W-:-:S02]  /*09b0*/  FMUL.FTZ R103, R118, R148 ;  /* 0x0000009476677220 */ /* 0x001fc40000410000 */
[----:B------:R-:W-:Y:S02]  /*09c0*/  FADD.FTZ R151, -R156, R151 ;  /* 0x000000979c977221 */ /* 0x000fe40000010100 */
[----:B-1----:R-:W-:Y:S01]  /*09d0*/  FMUL.FTZ R105, R146, R149 ;  /* 0x0000009592697220 */ /* 0x002fe20000410000 */
[----:B------:R-:W-:Y:S01]  /*09e0*/  HADD2.F32 R149, -RZ, R57.H0_H0 ;  /* 0x20000039ff957230 */ /* 0x000fe20000004100 */
[-C--:B------:R-:W-:Y:S01]  /*09f0*/  FFMA.FTZ R104, R110, R56.reuse, R103 ;  /* 0x000000386e687223 */ /* 0x080fe20000010067 */
[----:B------:R-:W-:Y:S01]  /*0a00*/  HADD2.F32 R64, -RZ, R64.H1_H1 ;  /* 0x30000040ff407230 */ /* 0x000fe20000004100 */
[----:B------:R-:W-:Y:S02]  /*0a10*/  FADD.FTZ R109, R56, R109 ;  /* 0x0000006d386d7221 */ /* 0x000fe40000010000 */
[----:B------:R-:W-:Y:S01]  /*0a20*/  FFMA.FTZ R142, R105, R56, R142 ;  /* 0x00000038698e7223 */ /* 0x000fe2000001008e */
[----:B------:R-:W-:Y:S01]  /*0a30*/  HADD2.F32 R56, -RZ, R61.H0_H0 ;  /* 0x2000003dff387230 */ /* 0x000fe20000004100 */
[----:B------:R-:W-:Y:S01]  /*0a40*/  FMUL.FTZ R103, R146, R151 ;  /* 0x0000009792677220 */ /* 0x000fe20000410000 */
[----:B------:R-:W-:Y:S01]  /*0a50*/  HADD2.F32 R151, -RZ, R57.H1_H1 ;  /* 0x30000039ff977230 */ /* 0x000fe20000004100 */
[----:B------:R-:W-:-:S02]  /*0a60*/  FMUL.FTZ R102, R119, R60 ;  /* 0x0000003c77667220 */ /* 0x000fc40000410000 */
[----:B------:R-:W-:Y:S02]  /*0a70*/  FADD.FTZ R149, -R156, R149 ;  /* 0x000000959c957221 */ /* 0x000fe40000010100 */
[----:B------:R-:W-:Y:S02]  /*0a80*/  FADD.FTZ R107, R148, R107 ;  /* 0x0000006b946b7221 */ /* 0x000fe40000010000 */
[----:B------:R-:W-:Y:S01]  /*0a90*/  FFMA.FTZ R108, R105, R148, R108 ;  /* 0x00000094696c7223 */ /* 0x000fe2000001006c */
[----:B------:R-:W-:Y:S01]  /*0aa0*/  HADD2.F32 R148, -RZ, R65.H0_H0 ;  /* 0x20000041ff947230 */ /* 0x000fe20000004100 */
[----:B------:R-:W-:Y:S02]  /*0ab0*/  FADD.FTZ R101, R64, R101 ;  /* 0x0000006540657221 */ /* 0x000fe40000010000 */
[-C--:B------:R-:W-:Y:S02]  /*0ac0*/  FFMA.FTZ R106, R103, R64.reuse, R106 ;  /* 0x00000040676a7223 */ /* 0x080fe4000001006a */
[----:B------:R-:W-:Y:S01]  /*0ad0*/  FFMA.FTZ R102, R111, R64, R102 ;  /* 0x000000406f667223 */ /* 0x000fe20000010066 */
[----:B------:R-:W-:Y:S01]  /*0ae0*/  HADD2.F32 R64, -RZ, R61.H1_H1 ;  /* 0x3000003dff407230 */ /* 0x000fe20000004100 */
[----:B------:R-:W-:Y:S01]  /*0af0*/  FMUL.FTZ R149, R146, R149 ;  /* 0x0000009592957220 */ /* 0x000fe20000410000 */
[----:B------:R-:W-:Y:S01]  /*0b00*/  HADD2.F32 R61, -RZ, R58.H0_H0 ;  /* 0x2000003aff3d7230 */ /* 0x000fe20000004100 */
[----:B------:R-:W-:-:S02]  /*0b10*/  FMUL.FTZ R57, R120, R56 ;  /* 0x0000003878397220 */ /* 0x000fc40000410000 */
[----:B------:R-:W-:Y:S01]  /*0b20*/  FADD.FTZ R151, -R156, R151 ;  /* 0x000000979c977221 */ /* 0x000fe20000010100 */
[----:B------:R-:W-:Y:S01]  /*0b30*/  HADD2.F32 R150, -RZ, R65.H1_H1 ;  /* 0x30000041ff967230 */ /* 0x000fe20000004100 */
[----:B------:R-:W-:Y:S02]  /*0b40*/  FADD.FTZ R97, R148, R97 ;  /* 0x0000006194617221 */ /* 0x000fe40000010000 */
[-C--:B------:R-:W-:Y:S02]  /*0b50*/  FFMA.FTZ R98, R149, R148.reuse, R98 ;  /* 0x0000009495627223 */ /* 0x080fe40000010062 */
[----:B------:R-:W-:Y:S02]  /*0b60*/  FFMA.FTZ R148, R112, R148, R57 ;  /* 0x0000009470947223 */ /* 0x000fe40000010039 */
[----:B------:R-:W-:Y:S02]  /*0b70*/  FMUL.FTZ R151, R146, R151 ;  /* 0x0000009792977220 */ /* 0x000fe40000410000 */
[----:B------:R-:W-:-:S02]  /*0b80*/  FADD.FTZ R95, R56, R95 ;  /* 0x0000005f385f7221 */ /* 0x000fc40000010000 */
[----:B------:R-:W-:Y:S01]  /*0b90*/  FFMA.FTZ R96, R149, R56, R96 ;  /* 0x0000003895607223 */ /* 0x000fe20000010060 */
[----:B------:R-:W-:Y:S01]  /*0ba0*/  HADD2.F32 R56, -RZ, R62.H0_H0 ;  /* 0x2000003eff387230 */ /* 0x000fe20000004100 */
[----:B------:R-:W-:Y:S02]  /*0bb0*/  FMUL.FTZ R57, R121, R64 ;  /* 0x0000004079397220 */ /* 0x000fe40000410000 */
[----:B------:R-:W-:Y:S01]  /*0bc0*/  FADD.FTZ R61, -R156, R61 ;  /* 0x0000003d9c3d7221 */ /* 0x000fe20000010100 */
[----:B------:R-:W-:Y:S01]  /*0bd0*/  HADD2.F32 R152, -RZ, R66.H0_H0 ;  /* 0x20000042ff987230 */ /* 0x000fe20000004100 */
[----:B------:R-:W-:Y:S02]  /*0be0*/  FADD.FTZ R93, R150, R93 ;  /* 0x0000005d965d7221 */ /* 0x000fe40000010000 */
[-C--:B------:R-:W-:Y:S02]  /*0bf0*/  FFMA.FTZ R94, R151, R150.reuse, R94 ;  /* 0x00000096975e7223 */ /* 0x080fe4000001005e */
[----:B------:R-:W-:-:S02]  /*0c00*/  FFMA.FTZ R150, R113, R150, R57 ;  /* 0x0000009671967223 */ /* 0x000fc40000010039 */
[----:B------:R-:W-:Y:S02]  /*0c10*/  FMUL.FTZ R153, R146, R61 ;  /* 0x0000003d92997220 */ /* 0x000fe40000410000 */
[----:B------:R-:W-:Y:S01]  /*0c20*/  FMUL.FTZ R57, R122, R56 ;  /* 0x000000387a397220 */ /* 0x000fe20000410000 */
[----:B------:R-:W-:Y:S01]  /*0c30*/  HADD2.F32 R65, -RZ, R58.H1_H1 ;  /* 0x3000003aff417230 */ /* 0x000fe20000004100 */
[----:B------:R-:W-:Y:S02]  /*0c40*/  FADD.FTZ R89, R152, R89 ;  /* 0x0000005998597221 */ /* 0x000fe40000010000 */
[-C--:B------:R-:W-:Y:S02]  /*0c50*/  FFMA.FTZ R90, R153, R152.reuse, R90 ;  /* 0x00000098995a7223 */ /* 0x080fe4000001005a */
[----:B------:R-:W-:Y:S01]  /*0c60*/  FFMA.FTZ R152, R114, R152, R57 ;  /* 0x0000009872987223 */ /* 0x000fe20000010039 */
[----:B------:R-:W-:Y:S01]  /*0c70*/  HADD2.F32 R57, -RZ, R59.H0_H0 ;  /* 0x2000003bff397230 */ /* 0x000fe20000004100 */
[----:B------:R-:W-:Y:S01]  /*0c80*/  FADD.FTZ R65, -R156, R65 ;  /* 0x000000419c417221 */ /* 0x000fe20000010100 */
[----:B------:R-:W-:-:S02]  /*0c90*/  HADD2.F32 R62, -RZ, R62.H1_H1 ;  /* 0x3000003eff3e7230 */ /* 0x000fc40000004100 */
[----:B------:R-:W-:Y:S01]  /*0ca0*/  HADD2.F32 R66, -RZ, R66.H1_H1 ;  /* 0x30000042ff427230 */ /* 0x000fe20000004100 */
[----:B------:R-:W-:Y:S01]  /*0cb0*/  FADD.FTZ R57, -R156, R57 ;  /* 0x000000399c397221 */ /* 0x000fe20000010100 */
[----:B------:R-:W-:Y:S01]  /*0cc0*/  HADD2.F32 R59, -RZ, R59.H1_H1 ;  /* 0x3000003bff3b7230 */ /* 0x000fe20000004100 */
[----:B------:R-:W-:Y:S02]  /*0cd0*/  FMUL.FTZ R157, R146, R65 ;  /* 0x00000041929d7220 */ /* 0x000fe40000410000 */
[----:B------:R-:W-:Y:S02]  /*0ce0*/  FMUL.FTZ R154, R123, R62 ;  /* 0x0000003e7b9a7220 */ /* 0x000fe40000410000 */
[----:B------:R-:W-:Y:S02]  /*0cf0*/  FADD.FTZ R87, R56, R87 ;  /* 0x0000005738577221 */ /* 0x000fe40000010000 */
[----:B------:R-:W-:Y:S01]  /*0d00*/  FFMA.FTZ R88, R153, R56, R88 ;  /* 0x0000003899587223 */ /* 0x000fe20000010058 */
[--C-:B------:R-:W-:Y:S01]  /*0d10*/  HADD2.F32 R56, -RZ, R63.reuse.H0_H0 ;  /* 0x2000003fff387230 */ /* 0x100fe20000004100 */
[----:B------:R-:W-:Y:S01]  /*0d20*/  FMUL.FTZ R155, R146, R57 ;  /* 0x00000039929b7220 */ /* 0x000fe20000410000 */
[----:B------:R-:W-:Y:S01]  /*0d30*/  HADD2.F32 R58, -RZ, R63.H1_H1 ;  /* 0x3000003fff3a7230 */ /* 0x000fe20000004100 */
[----:B------:R-:W-:-:S02]  /*0d40*/  FADD.FTZ R85, R66, R85 ;  /* 0x0000005542557221 */ /* 0x000fc40000010000 */
[-C--:B------:R-:W-:Y:S02]  /*0d50*/  FFMA.FTZ R86, R157, R66.reuse, R86 ;  /* 0x000000429d567223 */ /* 0x080fe40000010056 */
[----:B------:R-:W-:Y:S01]  /*0d60*/  FFMA.FTZ R154, R115, R66, R154 ;  /* 0x00000042739a7223 */ /* 0x000fe2000001009a */
[--C-:B------:R-:W-:Y:S01]  /*0d70*/  HADD2.F32 R66, -RZ, R67.reuse.H0_H0 ;  /* 0x20000043ff427230 */ /* 0x100fe20000004100 */
[----:B------:R-:W-:Y:S02]  /*0d80*/  FADD.FTZ R59, -R156, R59 ;  /* 0x0000003b9c3b7221 */ /* 0x000fe40000010100 */
[-C--:B------:R-:W-:Y:S02]  /*0d90*/  FMUL.FTZ R57, R124, R56.reuse ;  /* 0x000000387c397220 */ /* 0x080fe40000410000 */
[----:B------:R-:W-:Y:S02]  /*0da0*/  FADD.FTZ R55, R56, R55 ;  /* 0x0000003738377221 */ /* 0x000fe40000010000 */
[----:B------:R-:W-:Y:S01]  /*0db0*/  FFMA.FTZ R80, R155, R56, R80 ;  /* 0x000000389b507223 */ /* 0x000fe20000010050 */
[----:B------:R-:W-:Y:S01]  /*0dc0*/  HADD2.F32 R56, -RZ, R67.H1_H1 ;  /* 0x30000043ff387230 */ /* 0x000fe20000004100 */
[----:B------:R-:W-:-:S02]  /*0dd0*/  FMUL.FTZ R159, R146, R59 ;  /* 0x0000003b929f7220 */ /* 0x000fc40000410000 */
[----:B------:R-:W-:Y:S02]  /*0de0*/  FMUL.FTZ R67, R125, R58 ;  /* 0x0000003a7d437220 */ /* 0x000fe40000410000 */
[----:B------:R-:W-:Y:S02]  /*0df0*/  FADD.FTZ R81, R66, R81 ;  /* 0x0000005142517221 */ /* 0x000fe40000010000 */
[-C--:B------:R-:W-:Y:S02]  /*0e00*/  FFMA.FTZ R82, R155, R66.reuse, R82 ;  /* 0x000000429b527223 */ /* 0x080fe40000010052 */
[----:B------:R-:W-:Y:S01]  /*0e10*/  FFMA.FTZ R66, R116, R66, R57 ;  /* 0x0000004274427223 */ /* 0x000fe20000010039 */
[----:B------:R-:W-:Y:S01]  /*0e20*/  HADD2.F32 R57, -RZ, R68.H0_H0 ;  /* 0x20000044ff397230 */ /* 0x000fe20000004100 */
[----:B------:R-:W-:Y:S02]  /*0e30*/  FADD.FTZ R43, R56, R43 ;  /* 0x0000002b382b7221 */ /* 0x000fe40000010000 */
[----:B------:R-:W-:-:S02]  /*0e40*/  FFMA.FTZ R54, R159, R56, R54 ;  /* 0x000000389f367223 */ /* 0x000fc40000010036 */
[----:B------:R-:W-:Y:S01]  /*0e50*/  FFMA.FTZ R67, R117, R56, R67 ;  /* 0x0000003875437223 */ /* 0x000fe20000010043 */
[----:B------:R-:W-:Y:S02]  /*0e60*/  HADD2.F32 R56, -RZ, R71.H1_H1 ;  /* 0x30000047ff387230 */ /* 0x000fe40000004100 */
[--C-:B------:R-:W-:Y:S02]  /*0e70*/  HADD2.F32 R61, -RZ, R69.reuse.H0_H0 ;  /* 0x20000045ff3d7230 */ /* 0x100fe40000004100 */
[----:B------:R-:W-:Y:S01]  /*0e80*/  HADD2.F32 R63, -RZ, R69.H1_H1 ;  /* 0x30000045ff3f7230 */ /* 0x000fe20000004100 */
[C---:B------:R-:W-:Y:S01]  /*0e90*/  FADD.FTZ R69, -R156.reuse, R57 ;  /* 0x000000399c457221 */ /* 0x040fe20000010100 */
[----:B------:R-:W-:Y:S01]  /*0ea0*/  HADD2.F32 R59, -RZ, R68.H1_H1 ;  /* 0x30000044ff3b7230 */ /* 0x000fe20000004100 */
[----:B------:R-:W-:Y:S01]  /*0eb0*/  FADD.FTZ R57, -R156, R56 ;  /* 0x000000389c397221 */ /* 0x000fe20000010100 */
[----:B------:R-:W-:Y:S01]  /*0ec0*/  HADD2.F32 R56, -RZ, R72.H0_H0 ;  /* 0x20000048ff387230 */ /* 0x000fe20000004100 */
[----:B------:R-:W-:-:S02]  /*0ed0*/  FMUL.FTZ R69, R146, R69 ;  /* 0x0000004592457220 */ /* 0x000fc40000410000 */
[----:B------:R-:W-:Y:S02]  /*0ee0*/  FADD.FTZ R161, -R156, R59 ;  /* 0x0000003b9ca17221 */ /* 0x000fe40000010100 */
[-C--:B------:R-:W-:Y:S02]  /*0ef0*/  FMUL.FTZ R68, R134, R56.reuse ;  /* 0x0000003886447220 */ /* 0x080fe40000410000 */
[----:B------:R-:W-:Y:S02]  /*0f00*/  FADD.FTZ R29, R56, R29 ;  /* 0x0000001d381d7221 */ /* 0x000fe40000010000 */
[----:B------:R-:W-:Y:S01]  /*0f10*/  FFMA.FTZ R30, R69, R56, R30 ;  /* 0x00000038451e7223 */ /* 0x000fe2000001001e */
[----:B------:R-:W-:Y:S01]  /*0f20*/  HADD2.F32 R56, -RZ, R72.H1_H1 ;  /* 0x30000048ff387230 */ /* 0x000fe20000004100 */
[----:B------:R-:W-:Y:S01]  /*0f30*/  FMUL.FTZ R161, R146, R161 ;  /* 0x000000a192a17220 */ /* 0x000fe20000410000 */
[----:B------:R-:W-:Y:S01]  /*0f40*/  HADD2.F32 R163, -RZ, R71.H0_H0 ;  /* 0x20000047ffa37230 */ /* 0x000fe20000004100 */
[----:B------:R-:W-:Y:S01]  /*0f50*/  FADD.FTZ R71, -R156, R61 ;  /* 0x0000003d9c477221 */ /* 0x000fe20000010100 */
[--C-:B------:R-:W-:Y:S01]  /*0f60*/  HADD2.F32 R65, -RZ, R70.reuse.H0_H0 ;  /* 0x20000046ff417230 */ /* 0x100fe20000004100 */
[----:B------:R-:W-:Y:S01]  /*0f70*/  FADD.FTZ R31, R58, R31 ;  /* 0x0000001f3a1f7221 */ /* 0x000fe20000010000 */
[----:B------:R-:W-:Y:S01]  /*0f80*/  HADD2.F32 R165, -RZ, R70.H1_H1 ;  /* 0x30000046ffa57230 */ /* 0x000fe20000004100 */
[----:B------:R-:W-:-:S02]  /*0f90*/  FFMA.FTZ R42, R159, R58, R42 ;  /* 0x0000003a9f2a7223 */ /* 0x000fc4000001002a */
[----:B------:R-:W-:Y:S01]  /*0fa0*/  FADD.FTZ R61, -R156, R63 ;  /* 0x0000003f9c3d7221 */ /* 0x000fe20000010100 */
[----:B------:R-:W-:Y:S01]  /*0fb0*/  HADD2.F32 R63, -RZ, R76.H0_H0 ;  /* 0x2000004cff3f7230 */ /* 0x000fe20000004100 */
[-C--:B------:R-:W-:Y:S02]  /*0fc0*/  FMUL.FTZ R58, R135, R56.reuse ;  /* 0x00000038873a7220 */ /* 0x080fe40000410000 */
[----:B------:R-:W-:Y:S02]  /*0fd0*/  FADD.FTZ R27, R56, R27 ;  /* 0x0000001b381b7221 */ /* 0x000fe40000010000 */
[----:B------:R-:W-:Y:S01]  /*0fe0*/  FFMA.FTZ R28, R161, R56, R28 ;  /* 0x00000038a11c7223 */ /* 0x000fe2000001001c */
[--C-:B------:R-:W-:Y:S01]  /*0ff0*/  HADD2.F32 R56, -RZ, R73.reuse.H0_H0 ;  /* 0x20000049ff387230 */ /* 0x100fe20000004100 */
[----:B------:R-:W-:Y:S01]  /*1000*/  FMUL.FTZ R71, R146, R71 ;  /* 0x0000004792477220 */ /* 0x000fe20000410000 */
[----:B------:R-:W-:Y:S01]  /*1010*/  HADD2.F32 R73, -RZ, R73.H1_H1 ;  /* 0x30000049ff497230 */ /* 0x000fe20000004100 */
[C---:B------:R-:W-:Y:S01]  /*1020*/  FADD.FTZ R59, -R156.reuse, R65 ;  /* 0x000000419c3b7221 */ /* 0x040fe20000010100 */
[--C-:B------:R-:W-:Y:S01]  /*1030*/  HADD2.F32 R70, -RZ, R77.reuse.H0_H0 ;  /* 0x2000004dff467230 */ /* 0x100fe20000004100 */
[C---:B------:R-:W-:Y:S01]  /*1040*/  FADD.FTZ R165, -R156.reuse, R165 ;  /* 0x000000a59ca57221 */ /* 0x040fe20000010100 */
[----:B------:R-:W-:Y:S01]  /*1050*/  HADD2.F32 R77, -RZ, R77.H1_H1 ;  /* 0x3000004dff4d7230 */ /* 0x000fe20000004100 */
[----:B------:R-:W-:-:S02]  /*1060*/  FADD.FTZ R163, -R156, R163 ;  /* 0x000000a39ca37221 */ /* 0x000fc40000010100 */
[----:B------:R-:W-:Y:S02]  /*1070*/  FADD.FTZ R52, R63, R52 ;  /* 0x000000343f347221 */ /* 0x000fe40000010000 */
[-C--:B------:R-:W-:Y:S02]  /*1080*/  FFMA.FTZ R40, R69, R63.reuse, R40 ;  /* 0x0000003f45287223 */ /* 0x080fe40000010028 */
[----:B------:R-:W-:Y:S02]  /*1090*/  FFMA.FTZ R68, R126, R63, R68 ;  /* 0x0000003f7e447223 */ /* 0x000fe40000010044 */
[----:B------:R-:W-:Y:S01]  /*10a0*/  FMUL.FTZ R156, R146, R61 ;  /* 0x0000003d929c7220 */ /* 0x000fe20000410000 */
[----:B------:R-:W-:Y:S01]  /*10b0*/  HADD2.F32 R61, -RZ, R74.H0_H0 ;  /* 0x2000004aff3d7230 */ /* 0x000fe20000004100 */
[----:B------:R-:W-:Y:S02]  /*10c0*/  FMUL.FTZ R63, R136, R56 ;  /* 0x00000038883f7220 */ /* 0x000fe40000410000 */
[----:B------:R-:W-:-:S02]  /*10d0*/  FADD.FTZ R23, R56, R23 ;  /* 0x0000001738177221 */ /* 0x000fc40000010000 */
[----:B------:R-:W-:Y:S02]  /*10e0*/  FFMA.FTZ R24, R71, R56, R24 ;  /* 0x0000003847187223 */ /* 0x000fe40000010018 */
[-C--:B------:R-:W-:Y:S01]  /*10f0*/  FMUL.FTZ R56, R137, R73.reuse ;  /* 0x0000004989387220 */ /* 0x080fe20000410000 */
[----:B------:R-:W-:Y:S01]  /*1100*/  HADD2.F32 R72, -RZ, R76.H1_H1 ;  /* 0x3000004cff487230 */ /* 0x000fe20000004100 */
[----:B------:R-:W-:Y:S02]  /*1110*/  FADD.FTZ R20, R73, R20 ;  /* 0x0000001449147221 */ /* 0x000fe40000010000 */
[C---:B------:R-:W-:Y:S01]  /*1120*/  FFMA.FTZ R19, R156.reuse, R73, R19 ;  /* 0x000000499c137223 */ /* 0x040fe20000010013 */
[----:B------:R-:W-:Y:S01]  /*1130*/  HADD2.F32 R73, -RZ, R78.H0_H0 ;  /* 0x2000004eff497230 */ /* 0x000fe20000004100 */
[----:B------:R-:W-:Y:S02]  /*1140*/  FADD.FTZ R21, R77, R21 ;  /* 0x000000154d157221 */ /* 0x000fe40000010000 */
[-C--:B------:R-:W-:Y:S01]  /*1150*/  FFMA.FTZ R22, R156, R77.reuse, R22 ;  /* 0x0000004d9c167223 */ /* 0x080fe20000010016 */
[----:B------:R-:W-:Y:S01]  /*1160*/  HADD2.F32 R74, -RZ, R74.H1_H1 ;  /* 0x3000004aff4a7230 */ /* 0x000fe20000004100 */
[----:B------:R-:W-:-:S02]  /*1170*/  FFMA.FTZ R77, R129, R77, R56 ;  /* 0x0000004d814d7223 */ /* 0x000fc40000010038 */
[----:B------:R-:W-:Y:S02]  /*1180*/  FMUL.FTZ R76, R146, R59 ;  /* 0x0000003b924c7220 */ /* 0x000fe40000410000 */
[----:B------:R-:W-:Y:S01]  /*1190*/  FMUL.FTZ R56, R138, R61 ;  /* 0x0000003d8a387220 */ /* 0x000fe20000410000 */
[----:B------:R-:W-:Y:S01]  /*11a0*/  HADD2.F32 R78, -RZ, R78.H1_H1 ;  /* 0x3000004eff4e7230 */ /* 0x000fe20000004100 */
[----:B------:R-:W-:Y:S02]  /*11b0*/  FADD.FTZ R13, R73, R13 ;  /* 0x0000000d490d7221 */ /* 0x000fe40000010000 */
[-C--:B------:R-:W-:Y:S02]  /*11c0*/  FFMA.FTZ R9, R76, R73.reuse, R9 ;  /* 0x000000494c097223 */ /* 0x080fe40000010009 */
[----:B------:R-:W-:Y:S02]  /*11d0*/  FFMA.FTZ R73, R130, R73, R56 ;  /* 0x0000004982497223 */ /* 0x000fe40000010038 */
[----:B------:R-:W-:-:S02]  /*11e0*/  FMUL.FTZ R165, R146, R165 ;  /* 0x000000a592a57220 */ /* 0x000fc40000410000 */
[----:B------:R-:W-:Y:S02]  /*11f0*/  FMUL.FTZ R56, R139, R74 ;  /* 0x0000004a8b387220 */ /* 0x000fe40000410000 */
[----:B------:R-:W-:Y:S02]  /*1200*/  FADD.FTZ R14, R78, R14 ;  /* 0x0000000e4e0e7221 */ /* 0x000fe40000010000 */
[-C--:B------:R-:W-:Y:S02]  /*1210*/  FFMA.FTZ R10, R165, R78.reuse, R10 ;  /* 0x0000004ea50a7223 */ /* 0x080fe4000001000a */
        /* <DEDUP_REMOVED lines=8> */
[----:B------:R-:W-:Y:S02]  /*12a0*/  FADD.FTZ R53, R72, R53 ;  /* 0x0000003548357221 */ /* 0x000fe40000010000 */
[-C--:B------:R-:W-:Y:S02]  /*12b0*/  FFMA.FTZ R41, R161, R72.reuse, R41 ;  /* 0x00000048a1297223 */ /* 0x080fe40000010029 */
[----:B------:R-:W-:-:S02]  /*12c0*/  FFMA.FTZ R72, R127, R72, R58 ;  /* 0x000000487f487223 */ /* 0x000fc4000001003a */
[-C--:B------:R-:W-:Y:S02]  /*12d0*/  FMUL.FTZ R58, R141, R56.reuse ;  /* 0x000000388d3a7220 */ /* 0x080fe40000410000 */
[----:B------:R-:W-:Y:S02]  /*12e0*/  FADD.FTZ R18, R56, R18 ;  /* 0x0000001238127221 */ /* 0x000fe40000010000 */
        /* <DEDUP_REMOVED lines=9> */
[----:B------:R-:W-:Y:S01]  /*1380*/  FFMA.FTZ R56, R153, R152, R56 ;  /* 0x0000009899387223 */ /* 0x000fe20000010038 */
[----:B------:R-:W-:Y:S01]  /*1390*/  HADD2.F32 R75, -RZ, R79.H1_H1 ;  /* 0x3000004fff4b7230 */ /* 0x000fe20000004100 */
[----:B------:R-:W-:-:S02]  /*13a0*/  FADD.FTZ R57, R152, R57 ;  /* 0x0000003998397221 */ /* 0x000fc40000010000 */
[----:B------:R-:W-:Y:S02]  /*13b0*/  FFMA.FTZ R56, R157, R154, R56 ;  /* 0x0000009a9d387223 */ /* 0x000fe40000010038 */
[----:B------:R-:W-:Y:S02]  /*13c0*/  FADD.FTZ R57, R154, R57 ;  /* 0x000000399a397221 */ /* 0x000fe40000010000 */
[----:B------:R-:W-:Y:S02]  /*13d0*/  FADD.FTZ R12, R75, R12 ;  /* 0x0000000c4b0c7221 */ /* 0x000fe40000010000 */
[-C--:B------:R-:W-:Y:S02]  /*13e0*/  FFMA.FTZ R8, R158, R75.reuse, R8 ;  /* 0x0000004b9e087223 */ /* 0x080fe40000010008 */
[----:B------:R-:W-:Y:S02]  /*13f0*/  FFMA.FTZ R75, R133, R75, R58 ;  /* 0x0000004b854b7223 */ /* 0x000fe4000001003a */
[----:B------:R-:W-:-:S02]  /*1400*/  FFMA.FTZ R56, R155, R66, R56 ;  /* 0x000000429b387223 */ /* 0x000fc40000010038 */
[----:B------:R-:W-:Y:S02]  /*1410*/  FADD.FTZ R58, R66, R57 ;  /* 0x00000039423a7221 */ /* 0x000fe40000010000 */
[----:B------:R-:W-:Y:S02]  /*1420*/  FFMA.FTZ R56, R159, R67, R56 ;  /* 0x000000439f387223 */ /* 0x000fe40000010038 */
[----:B------:R-:W-:Y:S02]  /*1430*/  FADD.FTZ R57, R67, R58 ;  /* 0x0000003a43397221 */ /* 0x000fe40000010000 */
[----:B------:R-:W-:Y:S02]  /*1440*/  FFMA.FTZ R56, R69, R68, R56 ;  /* 0x0000004445387223 */ /* 0x000fe40000010038 */
[----:B------:R-:W-:Y:S02]  /*1450*/  FADD.FTZ R57, R68, R57 ;  /* 0x0000003944397221 */ /* 0x000fe40000010000 */
[----:B------:R-:W-:-:S02]  /*1460*/  FADD.FTZ R25, R70, R25 ;  /* 0x0000001946197221 */ /* 0x000fc40000010000 */
[-C--:B------:R-:W-:Y:S02]  /*1470*/  FFMA.FTZ R26, R71, R70.reuse, R26 ;  /* 0x00000046471a7223 */ /* 0x080fe4000001001a */
[----:B------:R-:W-:Y:S02]  /*1480*/  FFMA.FTZ R70, R128, R70, R63 ;  /* 0x0000004680467223 */ /* 0x000fe4000001003f */
[----:B------:R-:W-:Y:S02]  /*1490*/  FFMA.FTZ R56, R161, R72, R56 ;  /* 0x00000048a1387223 */ /* 0x000fe40000010038 */
[----:B------:R-:W-:Y:S02]  /*14a0*/  FADD.FTZ R57, R57, R72 ;  /* 0x0000004839397221 */ /* 0x000fe40000010000 */
[----:B------:R-:W-:Y:S02]  /*14b0*/  FFMA.FTZ R58, R71, R70, R56 ;  /* 0x00000046473a7223 */ /* 0x000fe40000010038 */
[----:B------:R-:W-:-:S02]  /*14c0*/  FADD.FTZ R56, R57, R70 ;  /* 0x0000004639387221 */ /* 0x000fc40000010000 */
[----:B------:R-:W-:Y:S02]  /*14d0*/  FFMA.FTZ R58, R156, R77, R58 ;  /* 0x0000004d9c3a7223 */ /* 0x000fe4000001003a */
[----:B------:R-:W-:Y:S02]  /*14e0*/  FADD.FTZ R56, R56, R77 ;  /* 0x0000004d38387221 */ /* 0x000fe40000010000 */
[----:B------:R-:W-:Y:S02]  /*14f0*/  FADD.FTZ R16, R74, R16 ;  /* 0x000000104a107221 */ /* 0x000fe40000010000 */
[----:B------:R-:W-:Y:S01]  /*1500*/  FFMA.FTZ R3, R165, R74, R3 ;  /* 0x0000004aa5037223 */ /* 0x000fe20000010003 */
[----:B------:R-:W-:Y:S01]  /*1510*/  HADD2.F32 R74, -RZ, R79.H0_H0 ;  /* 0x2000004fff4a7230 */ /* 0x000fe20000004100 */
[----:B------:R-:W-:Y:S02]  /*1520*/  FFMA.FTZ R58, R76, R73, R58 ;  /* 0x000000494c3a7223 */ /* 0x000fe4000001003a */
[----:B------:R-:W-:-:S02]  /*1530*/  FADD.FTZ R57, R56, R73 ;  /* 0x0000004938397221 */ /* 0x000fc40000010000 */
[----:B------:R-:W-:Y:S02]  /*1540*/  FADD.FTZ R11, R74, R11 ;  /* 0x0000000b4a0b7221 */ /* 0x000fe40000010000 */
[-C--:B------:R-:W-:Y:S02]  /*1550*/  FFMA.FTZ R7, R163, R74.reuse, R7 ;  /* 0x0000004aa3077223 */ /* 0x080fe40000010007 */
[----:B------:R-:W-:Y:S02]  /*1560*/  FFMA.FTZ R74, R132, R74, R59 ;  /* 0x0000004a844a7223 */ /* 0x000fe4000001003b */
[----:B------:R-:W-:Y:S02]  /*1570*/  FFMA.FTZ R58, R165, R78, R58 ;  /* 0x0000004ea53a7223 */ /* 0x000fe4000001003a */
[----:B------:R-:W-:Y:S02]  /*1580*/  FADD.FTZ R57, R57, R78 ;  /* 0x0000004e39397221 */ /* 0x000fe40000010000 */
[----:B------:R-:W-:-:S02]  /*1590*/  FFMA.FTZ R58, R163, R74, R58 ;  /* 0x0000004aa33a7223 */ /* 0x000fc4000001003a */
[----:B------:R-:W-:Y:S02]  /*15a0*/  FADD.FTZ R56, R57, R74 ;  /* 0x0000004a39387221 */ /* 0x000fe40000010000 */
        /* <DEDUP_REMOVED lines=8> */
[----:B------:R-:W-:Y:S02]  /*1630*/  FFMA.FTZ R58, R158, R75, R58 ;  /* 0x0000004b9e3a7223 */ /* 0x000fe4000001003a */
[----:B------:R-:W-:Y:S01]  /*1640*/  FADD.FTZ R64, R56, R75 ;  /* 0x0000004b38407221 */ /* 0x000fe20000010000 */
[----:B------:R-:W-:Y:S05]  /*1650*/  BRA.DIV ~URZ, `(.L_x_187) ;  /* 0x000013427f007947 */ /* 0x000fea000b800000 */
[----:B------:R0:W1:Y:S02]  /*1660*/  SHFL.DOWN PT, R59, R64, 0x10, 0x1f ;  /* 0x0a001f00403b7f89 */ /* 0x00006400000e0000 */
.L_x_191:
        /* <DEDUP_REMOVED lines=18> */
.L_x_192:
        /* <DEDUP_REMOVED lines=18> */
[----:B------:R1:W2:Y:S02]  /*18b0*/  LDS.128 R60, [R147+0x2010] ;  /* 0x00201000933c7984 */ /* 0x0002a40000000c00 */
[----:B-1----:R-:W-:Y:S01]  /*18c0*/  SEL R147, RZ, 0x1, P3 ;  /* 0x00000001ff937807 */ /* 0x002fe20001800000 */
[----:B0-----:R-:W-:-:S04]  /*18d0*/  FADD.FTZ R56, RZ, R56 ;  /* 0x00000038ff387221 */ /* 0x001fc80000010000 */
[----:B------:R-:W-:Y:S02]  /*18e0*/  FADD.FTZ R65, R58, R56 ;  /* 0x000000383a417221 */ /* 0x000fe40000010000 */
[----:B------:R-:W-:Y:S02]  /*18f0*/  FADD.FTZ R56, RZ, R57 ;  /* 0x00000039ff387221 */ /* 0x000fe40000010000 */
[----:B--2---:R-:W-:Y:S01]  /*1900*/  FADD.FTZ R65, R65, R60 ;  /* 0x0000003c41417221 */ /* 0x004fe20000010000 */
[----:B-----5:R-:W-:Y:S01]  /*1910*/  @P1 HADD2.F32 R60, -RZ, R39.H1_H1 ;  /* 0x30000027ff3c1230 */ /* 0x020fe20000004100 */
        /* <DEDUP_REMOVED lines=25> */
[--C-:B------:R-:W-:Y:S01]  /*1ab0*/  @P1 HADD2.F32 R57, -RZ, R35.reuse.H0_H0 ;  /* 0x20000023ff391230 */ /* 0x100fe20000004100 */
[----:B------:R-:W-:Y:S02]  /*1ac0*/  FADD.FTZ R155, R66, -R155 ;  /* 0x8000009b429b7221 */ /* 0x000fe40000010000 */
[----:B------:R-:W-:Y:S01]  /*1ad0*/  FADD.FTZ R67, R67, -R58 ;  /* 0x8000003a43437221 */ /* 0x000fe20000010000 */
[----:B------:R-:W-:Y:S01]  /*1ae0*/  @P1 HADD2.F32 R58, -RZ, R34.H1_H1 ;  /* 0x30000022ff3a1230 */ /* 0x000fe20000004100 */
[----:B------:R-:W-:Y:S01]  /*1af0*/  FADD.FTZ R61, R75, -R56 ;  /* 0x800000384b3d7221 */ /* 0x000fe20000010000 */
[----:B------:R-:W-:Y:S01]  /*1b00*/  @P1 HADD2.F32 R56, -RZ, R35.H1_H1 ;  /* 0x30000023ff381230 */ /* 0x000fe20000004100 */
[----:B------:R-:W-:-:S02]  /*1b10*/  FADD.FTZ R69, R68, -R69 ;  /* 0x8000004544457221 */ /* 0x000fc40000010000 */
[----:B------:R-:W-:Y:S02]  /*1b20*/  FADD.FTZ R165, R78, -R165 ;  /* 0x800000a54ea57221 */ /* 0x000fe40000010000 */
[----:B------:R-:W-:Y:S02]  /*1b30*/  FADD.FTZ R59, R77, -R156 ;  /* 0x8000009c4d3b7221 */ /* 0x000fe40000010000 */
[C---:B------:R-:W-:Y:S02]  /*1b40*/  FMUL.FTZ R78, R146.reuse, R155 ;  /* 0x0000009b924e7220 */ /* 0x040fe40000410000 */
[----:B------:R-:W-:Y:S02]  /*1b50*/  FMUL.FTZ R79, R146, R67 ;  /* 0x00000043924f7220 */ /* 0x000fe40000410000 */
[----:B------:R-:W-:Y:S02]  /*1b60*/  FADD.FTZ R105, R104, -R105 ;  /* 0x8000006968697221 */ /* 0x000fe40000010000 */
[----:B------:R-:W-:-:S02]  /*1b70*/  FADD.FTZ R149, R148, -R149 ;  /* 0x8000009594957221 */ /* 0x000fc40000010000 */
[----:B------:R-:W-:Y:S02]  /*1b80*/  FADD.FTZ R151, R150, -R151 ;  /* 0x8000009796977221 */ /* 0x000fe40000010000 */
[----:B------:R-:W-:Y:S02]  /*1b90*/  FADD.FTZ R157, R154, -R157 ;  /* 0x8000009d9a9d7221 */ /* 0x000fe40000010000 */
[C---:B------:R-:W-:Y:S02]  /*1ba0*/  FMUL.FTZ R66, R146.reuse, R69 ;  /* 0x0000004592427220 */ /* 0x040fe40000410000 */
[----:B------:R-:W-:Y:S01]  /*1bb0*/  FMUL.FTZ R69, R146, R59 ;  /* 0x0000003b92457220 */ /* 0x000fe20000410000 */
[--C-:B------:R-:W-:Y:S01]  /*1bc0*/  @P1 HADD2.F32 R59, -RZ, R33.reuse.H0_H0 ;  /* 0x20000021ff3b1230 */ /* 0x100fe20000004100 */
[----:B------:R-:W-:Y:S01]  /*1bd0*/  @P1 FADD.FTZ R78, R78, R57 ;  /* 0x000000394e4e1221 */ /* 0x000fe20000010000 */
[----:B------:R-:W-:Y:S01]  /*1be0*/  @P1 HADD2.F32 R57, -RZ, R32.H0_H0 ;  /* 0x20000020ff391230 */ /* 0x000fe20000004100 */
[----:B------:R-:W-:Y:S01]  /*1bf0*/  @P1 FADD.FTZ R79, R79, R56 ;  /* 0x000000384f4f1221 */ /* 0x000fe20000010000 */
[----:B------:R-:W-:Y:S01]  /*1c00*/  @P1 HADD2.F32 R56, -RZ, R33.H1_H1 ;  /* 0x30000021ff381230 */ /* 0x000fe20000004100 */
[----:B------:R-:W-:-:S02]  /*1c10*/  FADD.FTZ R163, R74, -R163 ;  /* 0x800000a34aa37221 */ /* 0x000fc40000010000 */
[C---:B------:R-:W-:Y:S02]  /*1c20*/  FMUL.FTZ R64, R146.reuse, R105 ;  /* 0x0000006992407220 */ /* 0x040fe40000410000 */
[C---:B------:R-:W-:Y:S02]  /*1c30*/  FMUL.FTZ R74, R146.reuse, R149 ;  /* 0x00000095924a7220 */ /* 0x040fe40000410000 */
[C---:B------:R-:W-:Y:S02]  /*1c40*/  FMUL.FTZ R75, R146.reuse, R151 ;  /* 0x00000097924b7220 */ /* 0x040fe40000410000 */
[----:B------:R-:W-:Y:S02]  /*1c50*/  FMUL.FTZ R77, R146, R157 ;  /* 0x0000009d924d7220 */ /* 0x000fe40000410000 */
[----:B------:R-:W-:Y:S01]  /*1c60*/  FADD.FTZ R103, R102, -R103 ;  /* 0x8000006766677221 */ /* 0x000fe20000010000 */
[----:B------:R-:W-:Y:S01]  /*1c70*/  HFMA2.MMA R102, -RZ, RZ, 0, 9.5367431640625e-07 ;  /* 0x00000010ff667435 */ /* 0x000fe200000001ff */
[----:B------:R-:W-:-:S02]  /*1c80*/  FADD.FTZ R161, R72, -R161 ;  /* 0x800000a148a17221 */ /* 0x000fc40000010000 */
[----:B------:R-:W-:Y:S02]  /*1c90*/  FADD.FTZ R71, R70, -R71 ;  /* 0x8000004746477221 */ /* 0x000fe40000010000 */
[----:B------:R-:W-:Y:S02]  /*1ca0*/  FADD.FTZ R73, R73, -R76 ;  /* 0x8000004c49497221 */ /* 0x000fe40000010000 */
[----:B------:R-:W-:Y:S01]  /*1cb0*/  @P1 FADD.FTZ R77, R77, R58 ;  /* 0x0000003a4d4d1221 */ /* 0x000fe20000010000 */
[----:B------:R-:W-:Y:S01]  /*1cc0*/  @P1 HADD2.F32 R58, -RZ, R36.H1_H1 ;  /* 0x30000024ff3a1230 */ /* 0x000fe20000004100 */
[----:B------:R-:W-:Y:S01]  /*1cd0*/  @P1 FADD.FTZ R74, R74, R59 ;  /* 0x0000003b4a4a1221 */ /* 0x000fe20000010000 */
[----:B------:R-:W-:Y:S01]  /*1ce0*/  @P1 HADD2.F32 R59, -RZ, R37.H0_H0 ;  /* 0x20000025ff3b1230 */ /* 0x000fe20000004100 */
[----:B------:R-:W-:Y:S01]  /*1cf0*/  @P1 FADD.FTZ R75, R75, R56 ;  /* 0x000000384b4b1221 */ /* 0x000fe20000010000 */
[----:B------:R-:W-:Y:S01]  /*1d00*/  @P1 HADD2.F32 R56, -RZ, R32.H1_H1 ;  /* 0x30000020ff381230 */ /* 0x000fe20000004100 */
[----:B------:R-:W-:Y:S01]  /*1d10*/  @P1 FADD.FTZ R64, R64, R57 ;  /* 0x0000003940401221 */ /* 0x000fe20000010000 */
[----:B------:R-:W-:Y:S01]  /*1d20*/  @P1 HADD2.F32 R57, -RZ, R36.H0_H0 ;  /* 0x20000024ff391230 */ /* 0x000fe20000004100 */
[C---:B------:R-:W-:Y:S01]  /*1d30*/  FMUL.FTZ R65, R146.reuse, R103 ;  /* 0x0000006792417220 */ /* 0x040fe20000410000 */
[----:B------:R-:W-:Y:S01]  /*1d40*/  @P0 F2FP.PACK_AB R105, RZ, R77 ;  /* 0x0000004dff69023e */ /* 0x000fe200000000ff */
[C---:B------:R-:W-:Y:S01]  /*1d50*/  FMUL.FTZ R67, R146.reuse, R161 ;  /* 0x000000a192437220 */ /* 0x040fe20000410000 */
[----:B------:R-:W-:Y:S01]  /*1d60*/  @P0 F2FP.PACK_AB R104, RZ, R75 ;  /* 0x0000004bff68023e */ /* 0x000fe200000000ff */
[----:B------:R-:W-:-:S02]  /*1d70*/  FMUL.FTZ R68, R146, R71 ;  /* 0x0000004792447220 */ /* 0x000fc40000410000 */
[----:B------:R-:W-:Y:S02]  /*1d80*/  FADD.FTZ R153, R152, -R153 ;  /* 0x8000009998997221 */ /* 0x000fe40000010000 */
[C---:B------:R-:W-:Y:S02]  /*1d90*/  FMUL.FTZ R70, R146.reuse, R73 ;  /* 0x0000004992467220 */ /* 0x040fe40000410000 */
[----:B------:R-:W-:Y:S01]  /*1da0*/  FMUL.FTZ R73, R146, R61 ;  /* 0x0000003d92497220 */ /* 0x000fe20000410000 */
[----:B------:R-:W-:Y:S01]  /*1db0*/  @P1 HADD2.F32 R61, -RZ, R34.H0_H0 ;  /* 0x20000022ff3d1230 */ /* 0x000fe20000004100 */
[----:B------:R-:W-:Y:S01]  /*1dc0*/  @P1 FADD.FTZ R65, R65, R56 ;  /* 0x0000003841411221 */ /* 0x000fe20000010000 */
[----:B------:R-:W-:Y:S01]  /*1dd0*/  @P1 HADD2.F32 R56, -RZ, R37.H1_H1 ;  /* 0x30000025ff381230 */ /* 0x000fe20000004100 */
[----:B------:R-:W-:Y:S01]  /*1de0*/  @P1 FADD.FTZ R66, R66, R57 ;  /* 0x0000003942421221 */ /* 0x000fe20000010000 */
[--C-:B------:R-:W-:Y:S01]  /*1df0*/  @P1 HADD2.F32 R57, -RZ, R38.reuse.H0_H0 ;  /* 0x20000026ff391230 */ /* 0x100fe20000004100 */
[----:B------:R-:W-:Y:S01]  /*1e00*/  @P1 FADD.FTZ R67, R67, R58 ;  /* 0x0000003a43431221 */ /* 0x000fe20000010000 */
[----:B------:R-:W-:Y:S01]  /*1e10*/  @P1 HADD2.F32 R58, -RZ, R38.H1_H1 ;  /* 0x30000026ff3a1230 */ /* 0x000fe20000004100 */
[----:B------:R-:W-:Y:S01]  /*1e20*/  @P1 FADD.FTZ R68, R68, R59 ;  /* 0x0000003b44441221 */ /* 0x000fe20000010000 */
[----:B------:R-:W-:Y:S01]  /*1e30*/  @P1 HADD2.F32 R59, -RZ, R39.H0_H0 ;  /* 0x20000027ff3b1230 */ /* 0x000fe20000004100 */
[C---:B------:R-:W-:Y:S01]  /*1e40*/  FMUL.FTZ R76, R146.reuse, R153 ;  /* 0x00000099924c7220 */ /* 0x040fe20000410000 */
[----:B------:R-:W-:Y:S01]  /*1e50*/  @P0 F2FP.PACK_AB R103, RZ, R65 ;  /* 0x00000041ff67023e */ /* 0x000fe200000000ff */
[----:B------:R-:W-:-:S02]  /*1e60*/  FMUL.FTZ R71, R146, R165 ;  /* 0x000000a592477220 */ /* 0x000fc40000410000 */
[----:B------:R-:W-:Y:S02]  /*1e70*/  FMUL.FTZ R72, R146, R163 ;  /* 0x000000a392487220 */ /* 0x000fe40000410000 */
[----:B------:R-:W-:Y:S02]  /*1e80*/  @P1 FADD.FTZ R76, R76, R61 ;  /* 0x0000003d4c4c1221 */ /* 0x000fe40000010000 */
[----:B------:R-:W-:Y:S01]  /*1e90*/  @P1 FADD.FTZ R69, R69, R56 ;  /* 0x0000003845451221 */ /* 0x000fe20000010000 */
[----:B------:R-:W-:Y:S01]  /*1ea0*/  @P0 F2FP.PACK_AB R56, RZ, R64 ;  /* 0x00000040ff38023e */ /* 0x000fe200000000ff */
[----:B------:R-:W-:Y:S01]  /*1eb0*/  @P1 FADD.FTZ R70, R70, R57 ;  /* 0x0000003946461221 */ /* 0x000fe20000010000 */
[----:B------:R-:W-:Y:S01]  /*1ec0*/  @P0 F2FP.PACK_AB R57, RZ, R74 ;  /* 0x0000004aff39023e */ /* 0x000fe200000000ff */
[----:B------:R-:W-:Y:S01]  /*1ed0*/  @P1 FADD.FTZ R71, R71, R58 ;  /* 0x0000003a47471221 */ /* 0x000fe20000010000 */
[----:B------:R-:W-:Y:S01]  /*1ee0*/  @P0 F2FP.PACK_AB R58, RZ, R76 ;  /* 0x0000004cff3a023e */ /* 0x000fe200000000ff */
[----:B------:R-:W-:Y:S01]  /*1ef0*/  @P1 FADD.FTZ R72, R72, R59 ;  /* 0x0000003b48481221 */ /* 0x000fe20000010000 */
[----:B------:R-:W-:Y:S01]  /*1f00*/  @P0 F2FP.PACK_AB R59, RZ, R78 ;  /* 0x0000004eff3b023e */ /* 0x000fe200000000ff */
[----:B------:R-:W-:Y:S01]  /*1f10*/  @P1 FADD.FTZ R73, R73, R60 ;  /* 0x0000003c49491221 */ /* 0x000fe20000010000 */
[----:B------:R-:W-:Y:S01]  /*1f20*/  ISETP.NE.U32.AND P1, PT, RZ, c[0x0][0x250], PT ;  /* 0x00009400ff007a0c */ /* 0x000fe20003f25070 */
[----:B------:R-:W-:Y:S01]  /*1f30*/  @P0 IMAD.WIDE.U32 R62, R145, R102, c[0x0][0x258] ;  /* 0x00009600913e0625 */ /* 0x000fe200078e0066 */
[----:B------:R-:W-:-:S02]  /*1f40*/  @P0 F2FP.PACK_AB R60, RZ, R79 ;  /* 0x0000004fff3c023e */ /* 0x000fc400000000ff */
[----:B------:R-:W-:Y:S02]  /*1f50*/  ISETP.NE.AND.EX P1, PT, RZ, c[0x0][0x254], PT, P1 ;  /* 0x00009500ff007a0c */ /* 0x000fe40003f25310 */
[----:B------:R-:W-:Y:S02]  /*1f60*/  @P0 PRMT R47, R59, 0x7610, R47 ;  /* 0x000076103b2f0816 */ /* 0x000fe4000000002f */
[----:B------:R-:W-:Y:S02]  /*1f70*/  @P0 PRMT R46, R58, 0x7610, R46 ;  /* 0x000076103a2e0816 */ /* 0x000fe4000000002e */
[----:B------:R-:W-:Y:S02]  /*1f80*/  @P0 PRMT R45, R57, 0x7610, R45 ;  /* 0x00007610392d0816 */ /* 0x000fe4000000002d */
[----:B------:R-:W-:Y:S02]  /*1f90*/  @P0 PRMT R44, R56, 0x7610, R44 ;  /* 0x00007610382c0816 */ /* 0x000fe4000000002c */
[----:B------:R-:W-:Y:S01]  /*1fa0*/  @P0 PRMT R47, R47, 0x5410, R60 ;  /* 0x000054102f2f0816 */ /* 0x000fe2000000003c */
[----:B------:R-:W-:Y:S01]  /*1fb0*/  IMAD.WIDE.U32 R60, R145, R102, c[0x0][0x248] ;  /* 0x00009200913c7625 */ /* 0x000fe200078e0066 */
[----:B------:R-:W-:-:S02]  /*1fc0*/  @P0 PRMT R46, R46, 0x5410, R105 ;  /* 0x000054102e2e0816 */ /* 0x000fc40000000069 */
[----:B------:R-:W-:Y:S02]  /*1fd0*/  @P0 PRMT R45, R45, 0x5410, R104 ;  /* 0x000054102d2d0816 */ /* 0x000fe40000000068 */
[----:B------:R-:W-:Y:S02]  /*1fe0*/  @P0 PRMT R44, R44, 0x5410, R103 ;  /* 0x000054102c2c0816 */ /* 0x000fe40000000067 */
[----:B------:R-:W-:Y:S02]  /*1ff0*/  F2FP.PACK_AB R59, R79, R78 ;  /* 0x0000004e4f3b723e */ /* 0x000fe400000000ff */
[----:B------:R-:W-:Y:S01]  /*2000*/  F2FP.PACK_AB R58, R77, R76 ;  /* 0x0000004c4d3a723e */ /* 0x000fe200000000ff */
[----:B------:R0:W-:Y:S01]  /*2010*/  @P0 STG.E.128 [R62.64], R44 ;  /* 0x0000002c3e000986 */ /* 0x0001e2000c101d04 */
[----:B------:R-:W-:Y:S02]  /*2020*/  F2FP.PACK_AB R57, R75, R74 ;  /* 0x0000004a4b39723e */ /* 0x000fe400000000ff */
[----:B------:R-:W-:-:S02]  /*2030*/  F2FP.PACK_AB R56, R65, R64 ;  /* 0x000000404138723e */ /* 0x000fc400000000ff */
[----:B------:R-:W-:Y:S02]  /*2040*/  @P1 F2FP.PACK_AB R64, RZ, R64 ;  /* 0x00000040ff40123e */ /* 0x000fe400000000ff */
[----:B------:R-:W-:Y:S01]  /*2050*/  @P1 F2FP.PACK_AB R78, RZ, R78 ;  /* 0x0000004eff4e123e */ /* 0x000fe200000000ff */
[----:B------:R1:W-:Y:S01]  /*2060*/  STG.E.128 [R60.64], R56 ;  /* 0x000000383c007986 */ /* 0x0003e2000c101d04 */
[----:B------:R-:W-:Y:S02]  /*2070*/  @P1 F2FP.PACK_AB R76, RZ, R76 ;  /* 0x0000004cff4c123e */ /* 0x000fe400000000ff */
[----:B------:R-:W-:Y:S02]  /*2080*/  @P1 F2FP.PACK_AB R65, RZ, R65 ;  /* 0x00000041ff41123e */ /* 0x000fe400000000ff */
[----:B------:R-:W-:Y:S02]  /*2090*/  @P1 PRMT R48, R64, 0x7610, R48 ;  /* 0x0000761040301816 */ /* 0x000fe40000000030 */
[----:B------:R-:W-:-:S02]  /*20a0*/  @P1 F2FP.PACK_AB R79, RZ, R79 ;  /* 0x0000004fff4f123e */ /* 0x000fc400000000ff */
[----:B------:R-:W-:Y:S02]  /*20b0*/  @P1 F2FP.PACK_AB R77, RZ, R77 ;  /* 0x0000004dff4d123e */ /* 0x000fe400000000ff */
[----:B0-----:R-:W-:Y:S02]  /*20c0*/  @P1 F2FP.PACK_AB R63, RZ, R74 ;  /* 0x0000004aff3f123e */ /* 0x001fe400000000ff */
[----:B------:R-:W-:Y:S02]  /*20d0*/  @P1 F2FP.PACK_AB R75, RZ, R75 ;  /* 0x0000004bff4b123e */ /* 0x000fe400000000ff */
[----:B------:R-:W-:Y:S02]  /*20e0*/  @P1 PRMT R51, R78, 0x7610, R51 ;  /* 0x000076104e331816 */ /* 0x000fe40000000033 */
[----:B------:R-:W-:Y:S02]  /*20f0*/  @P1 PRMT R50, R76, 0x7610, R50 ;  /* 0x000076104c321816 */ /* 0x000fe40000000032 */
[----:B-1----:R-:W-:-:S02]  /*2100*/  @P0 F2FP.PACK_AB R56, RZ, R68 ;  /* 0x00000044ff38023e */ /* 0x002fc400000000ff */
[----:B------:R-:W-:Y:S02]  /*2110*/  @P0 F2FP.PACK_AB R58, RZ, R70 ;  /* 0x00000046ff3a023e */ /* 0x000fe400000000ff */
[----:B------:R-:W-:Y:S02]  /*2120*/  @P0 F2FP.PACK_AB R61, RZ, R66 ;  /* 0x00000042ff3d023e */ /* 0x000fe400000000ff */
[----:B------:R-:W-:Y:S02]  /*2130*/  @P0 F2FP.PACK_AB R60, RZ, R72 ;  /* 0x00000048ff3c023e */ /* 0x000fe400000000ff */
[----:B------:R-:W-:Y:S02]  /*2140*/  @P0 F2FP.PACK_AB R57, RZ, R69 ;  /* 0x00000045ff39023e */ /* 0x000fe400000000ff */
[----:B------:R-:W-:Y:S02]  /*2150*/  @P0 F2FP.PACK_AB R59, RZ, R71 ;  /* 0x00000047ff3b023e */ /* 0x000fe400000000ff */
[----:B------:R-:W-:-:S02]  /*2160*/  @P1 PRMT R49, R63, 0x7610, R49 ;  /* 0x000076103f311816 */ /* 0x000fc40000000031 */
[----:B------:R-:W-:Y:S02]  /*2170*/  @P0 PRMT R45, R56, 0x7610, R45 ;  /* 0x00007610382d0816 */ /* 0x000fe4000000002d */
[----:B------:R-:W-:Y:S02]  /*2180*/  @P0 PRMT R46, R58, 0x7610, R46 ;  /* 0x000076103a2e0816 */ /* 0x000fe4000000002e */
[----:B------:R-:W-:Y:S02]  /*2190*/  @P0 F2FP.PACK_AB R62, RZ, R67 ;  /* 0x00000043ff3e023e */ /* 0x000fe400000000ff */
[----:B------:R-:W-:Y:S02]  /*21a0*/  @P0 PRMT R44, R61, 0x7610, R44 ;  /* 0x000076103d2c0816 */ /* 0x000fe4000000002c */
[----:B------:R-:W-:Y:S02]  /*21b0*/  @P0 F2FP.PACK_AB R74, RZ, R73 ;  /* 0x00000049ff4a023e */ /* 0x000fe400000000ff */
[----:B------:R-:W-:Y:S01]  /*21c0*/  @P1 PRMT R48, R48, 0x5410, R65 ;  /* 0x0000541030301816 */ /* 0x000fe20000000041 */
[----:B------:R-:W-:Y:S01]  /*21d0*/  @P1 IMAD.WIDE.U32 R64, R145, R102, c[0x0][0x250] ;  /* 0x0000940091401625 */ /* 0x000fe200078e0066 */
[----:B------:R-:W-:-:S02]  /*21e0*/  @P0 PRMT R47, R60, 0x7610, R47 ;  /* 0x000076103c2f0816 */ /* 0x000fc4000000002f */
[----:B------:R-:W-:Y:S02]  /*21f0*/  IADD3 R61, R145, 0x80, RZ ;  /* 0x00000080913d7810 */ /* 0x000fe40007ffe0ff */
[----:B------:R-:W-:Y:S02]  /*2200*/  @P1 PRMT R51, R51, 0x5410, R79 ;  /* 0x0000541033331816 */ /* 0x000fe4000000004f */
[----:B------:R-:W-:Y:S01]  /*2210*/  @P1 PRMT R50, R50, 0x5410, R77 ;  /* 0x0000541032321816 */ /* 0x000fe2000000004d */
[----:B------:R-:W-:Y:S01]  /*2220*/  IMAD.WIDE.U32 R60, R102, R61, c[0x0][0x248] ;  /* 0x00009200663c7625 */ /* 0x000fe200078e003d */
[----:B------:R-:W-:Y:S02]  /*2230*/  @P1 PRMT R49, R49, 0x5410, R75 ;  /* 0x0000541031311816 */ /* 0x000fe4000000004b */
[----:B------:R-:W-:Y:S02]  /*2240*/  @P0 PRMT R45, R45, 0x5410, R57 ;  /* 0x000054102d2d0816 */ /* 0x000fe40000000039 */
[----:B------:R-:W-:Y:S01]  /*2250*/  @P0 PRMT R46, R46, 0x5410, R59 ;  /* 0x000054102e2e0816 */ /* 0x000fe2000000003b */
[----:B------:R0:W-:Y:S01]  /*2260*/  @P1 STG.E.128 [R64.64], R48 ;  /* 0x0000003040001986 */ /* 0x0001e2000c101d04 */
[----:B------:R-:W-:-:S02]  /*2270*/  F2FP.PACK_AB R59, R73, R72 ;  /* 0x00000048493b723e */ /* 0x000fc400000000ff */
[----:B------:R-:W-:Y:S02]  /*2280*/  F2FP.PACK_AB R58, R71, R70 ;  /* 0x00000046473a723e */ /* 0x000fe400000000ff */
[----:B------:R-:W-:Y:S02]  /*2290*/  F2FP.PACK_AB R57, R69, R68 ;  /* 0x000000444539723e */ /* 0x000fe400000000ff */
[----:B------:R-:W-:Y:S02]  /*22a0*/  F2FP.PACK_AB R56, R67, R66 ;  /* 0x000000424338723e */ /* 0x000fe400000000ff */
[----:B------:R-:W-:Y:S01]  /*22b0*/  @P0 PRMT R44, R44, 0x5410, R62 ;  /* 0x000054102c2c0816 */ /* 0x000fe2000000003e */
[----:B------:R-:W-:Y:S01]  /*22c0*/  @P0 IMAD.WIDE.U32 R62, R143, R102, c[0x0][0x258] ;  /* 0x000096008f3e0625 */ /* 0x000fe200078e0066 */
[----:B------:R-:W-:Y:S02]  /*22d0*/  @P1 F2FP.PACK_AB R72, RZ, R72 ;  /* 0x00000048ff48123e */ /* 0x000fe400000000ff */
[----:B------:R-:W-:-:S02]  /*22e0*/  @P1 F2FP.PACK_AB R70, RZ, R70 ;  /* 0x00000046ff46123e */ /* 0x000fc400000000ff */
[----:B------:R-:W-:Y:S02]  /*22f0*/  @P1 F2FP.PACK_AB R68, RZ, R68 ;  /* 0x00000044ff44123e */ /* 0x000fe400000000ff */
[----:B------:R-:W-:Y:S02]  /*2300*/  @P1 F2FP.PACK_AB R66, RZ, R66 ;  /* 0x00000042ff42123e */ /* 0x000fe400000000ff */
[----:B------:R-:W-:Y:S02]  /*2310*/  @P0 PRMT R47, R47, 0x5410, R74 ;  /* 0x000054102f2f0816 */ /* 0x000fe4000000004a */
[----:B------:R-:W-:Y:S02]  /*2320*/  @P1 F2FP.PACK_AB R73, RZ, R73 ;  /* 0x00000049ff49123e */ /* 0x000fe400000000ff */
[----:B------:R-:W-:Y:S01]  /*2330*/  @P1 F2FP.PACK_AB R71, RZ, R71 ;  /* 0x00000047ff47123e */ /* 0x000fe200000000ff */
[----:B------:R-:W-:Y:S01]  /*2340*/  @P0 STG.E.128 [R62.64], R44 ;  /* 0x0000002c3e000986 */ /* 0x000fe2000c101d04 */
[----:B------:R-:W-:-:S02]  /*2350*/  @P1 F2FP.PACK_AB R69, RZ, R69 ;  /* 0x00000045ff45123e */ /* 0x000fc400000000ff */
[----:B------:R-:W-:Y:S01]  /*2360*/  @P1 F2FP.PACK_AB R67, RZ, R67 ;  /* 0x00000043ff43123e */ /* 0x000fe200000000ff */
[----:B------:R1:W-:Y:S01]  /*2370*/  STG.E.128 [R60.64], R56 ;  /* 0x000000383c007986 */ /* 0x0003e2000c101d04 */
[----:B0-----:R-:W-:Y:S02]  /*2380*/  @P1 PRMT R51, R72, 0x7610, R51 ;  /* 0x0000761048331816 */ /* 0x001fe40000000033 */
[----:B------:R-:W-:Y:S02]  /*2390*/  @P1 PRMT R50, R70, 0x7610, R50 ;  /* 0x0000761046321816 */ /* 0x000fe40000000032 */
[----:B------:R-:W-:Y:S02]  /*23a0*/  @P1 PRMT R49, R68, 0x7610, R49 ;  /* 0x0000761044311816 */ /* 0x000fe40000000031 */
[----:B------:R-:W-:Y:S02]  /*23b0*/  @P1 PRMT R48, R66, 0x7610, R48 ;  /* 0x0000761042301816 */ /* 0x000fe40000000030 */
[----:B------:R-:W-:-:S02]  /*23c0*/  @P1 PRMT R51, R51, 0x5410, R73 ;  /* 0x0000541033331816 */ /* 0x000fc40000000049 */
[----:B------:R-:W-:Y:S02]  /*23d0*/  @P1 PRMT R50, R50, 0x5410, R71 ;  /* 0x0000541032321816 */ /* 0x000fe40000000047 */
[----:B------:R-:W-:Y:S02]  /*23e0*/  @P1 PRMT R49, R49, 0x5410, R69 ;  /* 0x0000541031311816 */ /* 0x000fe40000000045 */
[----:B------:R-:W-:Y:S01]  /*23f0*/  @P1 PRMT R48, R48, 0x5410, R67 ;  /* 0x0000541030301816 */ /* 0x000fe20000000043 */
[----:B-1----:R-:W-:-:S05]  /*2400*/  @P1 IMAD.WIDE.U32 R56, R143, R102, c[0x0][0x250] ;  /* 0x000094008f381625 */ /* 0x002fca00078e0066 */
[----:B------:R0:W-:Y:S02]  /*2410*/  @P1 STG.E.128 [R56.64], R48 ;  /* 0x0000003038001986 */ /* 0x0001e4000c101d04 */
[----:B0-----:R-:W-:Y:S01]  /*2420*/  @P2 CALL.REL.NOINC `(.L_x_189) ;  /* 0x0000001000002944 */ /* 0x001fe20003c00000 */
[----:B------:R-:W-:Y:S05]  /*2430*/  BRA `(.L_x_190) ;  /* 0xffffe2e000007947 */ /* 0x000fea000383ffff */
.L_x_189:
        /* <DEDUP_REMOVED lines=60> */
.L_x_186:
[----:B------:R-:W0:Y:S01]  /*2800*/  S2UR UR6, SR_CTAID.X ;  /* 0x00000000000679c3 */ /* 0x000e220000002500 */
[----:B------:R-:W-:Y:S02]  /*2810*/  MOV R9, 0x20 ;  /* 0x0000002000097802 */ /* 0x000fe40000000f00 */
        /* <DEDUP_REMOVED lines=24> */
.L_x_187:
[----:B------:R-:W-:Y:S01]  /*29a0*/  HFMA2.MMA R62, -RZ, RZ, 0, 9.5367431640625e-07 ;  /* 0x00000010ff3e7435 */ /* 0x000fe200000001ff */
[----:B------:R-:W-:-:S02]  /*29b0*/  MOV R63, R64 ;  /* 0x00000040003f7202 */ /* 0x000fc40000000f00 */
[----:B------:R-:W-:Y:S02]  /*29c0*/  MOV R60, 0x1f ;  /* 0x0000001f003c7802 */ /* 0x000fe40000000f00 */
[----:B------:R-:W-:Y:S02]  /*29d0*/  MOV R61, 0xffffffff ;  /* 0xffffffff003d7802 */ /* 0x000fe40000000f00 */
[----:B------:R-:W-:Y:S02]  /*29e0*/  MOV R56, 0x2a00 ;  /* 0x00002a0000387802 */ /* 0x000fe40000000f00 */
[----:B-----5:R-:W-:Y:S05]  /*29f0*/  CALL.REL.NOINC `($__internal_13_$__cuda_sm70_shflsync_down_p) ;  /* 0x0000046000007944 */ /* 0x020fea0003c00000 */
[----:B-1----:R-:W-:Y:S01]  /*2a00*/  MOV R59, R61 ;  /* 0x0000003d003b7202 */ /* 0x002fe20000000f00 */
[----:B0-----:R-:W-:Y:S05]  /*2a10*/  BRA `(.L_x_191) ;  /* 0xffffec5000007947 */ /* 0x001fea000383ffff */
.L_x_188:
[----:B------:R-:W-:Y:S01]  /*2a20*/  HFMA2.MMA R62, -RZ, RZ, 0, 9.5367431640625e-07 ;  /* 0x00000010ff3e7435 */ /* 0x000fe200000001ff */
[----:B------:R-:W-:Y:S02]  /*2a30*/  MOV R63, R58 ;  /* 0x0000003a003f7202 */ /* 0x000fe40000000f00 */
[----:B------:R-:W-:Y:S02]  /*2a40*/  MOV R60, 0x1f ;  /* 0x0000001f003c7802 */ /* 0x000fe40000000f00 */
[----:B------:R-:W-:-:S02]  /*2a50*/  MOV R61, 0xffffffff ;  /* 0xffffffff003d7802 */ /* 0x000fc40000000f00 */
[----:B------:R-:W-:Y:S02]  /*2a60*/  MOV R56, 0x2a80 ;  /* 0x00002a8000387802 */ /* 0x000fe40000000f00 */
[----:B01---5:R-:W-:Y:S05]  /*2a70*/  CALL.REL.NOINC `($__internal_13_$__cuda_sm70_shflsync_down_p) ;  /* 0x000003e000007944 */ /* 0x023fea0003c00000 */
[----:B------:R-:W-:Y:S01]  /*2a80*/  FADD.FTZ R59, R64, R59 ;  /* 0x0000003b403b7221 */ /* 0x000fe20000010000 */
[----:B0-----:R-:W-:Y:S01]  /*2a90*/  HFMA2.MMA R62, -RZ, RZ, 0, 4.76837158203125e-07 ;  /* 0x00000008ff3e7435 */ /* 0x001fe200000001ff */
[----:B-1----:R-:W-:Y:S01]  /*2aa0*/  FADD.FTZ R64, R58, R61 ;  /* 0x0000003d3a407221 */ /* 0x002fe20000010000 */
[----:B------:R-:W-:Y:S02]  /*2ab0*/  MOV R60, 0x1f ;  /* 0x0000001f003c7802 */ /* 0x000fe40000000f00 */
[----:B------:R-:W-:Y:S02]  /*2ac0*/  MOV R61, 0xffffffff ;  /* 0xffffffff003d7802 */ /* 0x000fe40000000f00 */
[----:B------:R-:W-:Y:S02]  /*2ad0*/  MOV R63, R59 ;  /* 0x0000003b003f7202 */ /* 0x000fe40000000f00 */
[----:B------:R-:W-:Y:S02]  /*2ae0*/  MOV R56, 0x2b00 ;  /* 0x00002b0000387802 */ /* 0x000fe40000000f00 */
[----:B------:R-:W-:Y:S05]  /*2af0*/  CALL.REL.NOINC `($__internal_13_$__cuda_sm70_shflsync_down_p) ;  /* 0x0000036000007944 */ /* 0x000fea0003c00000 */
[----:B0-----:R-:W-:Y:S01]  /*2b00*/  HFMA2.MMA R62, -RZ, RZ, 0, 4.76837158203125e-07 ;  /* 0x00000008ff3e7435 */ /* 0x001fe200000001ff */
[----:B-1----:R-:W-:-:S02]  /*2b10*/  MOV R58, R61 ;  /* 0x0000003d003a7202 */ /* 0x002fc40000000f00 */
[----:B------:R-:W-:Y:S02]  /*2b20*/  MOV R63, R64 ;  /* 0x00000040003f7202 */ /* 0x000fe40000000f00 */
[----:B------:R-:W-:Y:S02]  /*2b30*/  MOV R60, 0x1f ;  /* 0x0000001f003c7802 */ /* 0x000fe40000000f00 */
[----:B------:R-:W-:Y:S02]  /*2b40*/  MOV R61, 0xffffffff ;  /* 0xffffffff003d7802 */ /* 0x000fe40000000f00 */
[----:B------:R-:W-:Y:S02]  /*2b50*/  MOV R56, 0x2b70 ;  /* 0x00002b7000387802 */ /* 0x000fe40000000f00 */
[----:B------:R-:W-:Y:S05]  /*2b60*/  CALL.REL.NOINC `($__internal_13_$__cuda_sm70_shflsync_down_p) ;  /* 0x000002f000007944 */ /* 0x000fea0003c00000 */
[----:B------:R-:W-:Y:S01]  /*2b70*/  FADD.FTZ R59, R58, R59 ;  /* 0x0000003b3a3b7221 */ /* 0x000fe20000010000 */
[----:B0-----:R-:W-:Y:S01]  /*2b80*/  HFMA2.MMA R62, -RZ, RZ, 0, 2.384185791015625e-07 ;  /* 0x00000004ff3e7435 */ /* 0x001fe200000001ff */
[----:B-1----:R-:W-:Y:S01]  /*2b90*/  FADD.FTZ R64, R64, R61 ;  /* 0x0000003d40407221 */ /* 0x002fe20000010000 */
[----:B------:R-:W-:Y:S02]  /*2ba0*/  MOV R60, 0x1f ;  /* 0x0000001f003c7802 */ /* 0x000fe40000000f00 */
[----:B------:R-:W-:-:S02]  /*2bb0*/  MOV R61, 0xffffffff ;  /* 0xffffffff003d7802 */ /* 0x000fc40000000f00 */
[----:B------:R-:W-:Y:S02]  /*2bc0*/  MOV R63, R59 ;  /* 0x0000003b003f7202 */ /* 0x000fe40000000f00 */
[----:B------:R-:W-:Y:S02]  /*2bd0*/  MOV R56, 0x2bf0 ;  /* 0x00002bf000387802 */ /* 0x000fe40000000f00 */
[----:B------:R-:W-:Y:S05]  /*2be0*/  CALL.REL.NOINC `($__internal_13_$__cuda_sm70_shflsync_down_p) ;  /* 0x0000027000007944 */ /* 0x000fea0003c00000 */
[----:B0-----:R-:W-:Y:S01]  /*2bf0*/  HFMA2.MMA R62, -RZ, RZ, 0, 2.384185791015625e-07 ;  /* 0x00000004ff3e7435 */ /* 0x001fe200000001ff */
[----:B-1----:R-:W-:Y:S02]  /*2c00*/  MOV R58, R61 ;  /* 0x0000003d003a7202 */ /* 0x002fe40000000f00 */
[----:B------:R-:W-:Y:S02]  /*2c10*/  MOV R63, R64 ;  /* 0x00000040003f7202 */ /* 0x000fe40000000f00 */
[----:B------:R-:W-:Y:S02]  /*2c20*/  MOV R60, 0x1f ;  /* 0x0000001f003c7802 */ /* 0x000fe40000000f00 */
[----:B------:R-:W-:Y:S02]  /*2c30*/  MOV R61, 0xffffffff ;  /* 0xffffffff003d7802 */ /* 0x000fe40000000f00 */
[----:B------:R-:W-:-:S02]  /*2c40*/  MOV R56, 0x2c60 ;  /* 0x00002c6000387802 */ /* 0x000fc40000000f00 */
[----:B------:R-:W-:Y:S05]  /*2c50*/  CALL.REL.NOINC `($__internal_13_$__cuda_sm70_shflsync_down_p) ;  /* 0x0000020000007944 */ /* 0x000fea0003c00000 */
[----:B------:R-:W-:Y:S01]  /*2c60*/  FADD.FTZ R59, R58, R59 ;  /* 0x0000003b3a3b7221 */ /* 0x000fe20000010000 */
[----:B0-----:R-:W-:Y:S01]  /*2c70*/  HFMA2.MMA R62, -RZ, RZ, 0, 1.1920928955078125e-07 ;  /* 0x00000002ff3e7435 */ /* 0x001fe200000001ff */
[----:B-1----:R-:W-:Y:S01]  /*2c80*/  FADD.FTZ R160, R64, R61 ;  /* 0x0000003d40a07221 */ /* 0x002fe20000010000 */
[----:B------:R-:W-:-:S02]  /*2c90*/  MOV R60, 0x1f ;  /* 0x0000001f003c7802 */ /* 0x000fc40000000f00 */
[----:B------:R-:W-:Y:S02]  /*2ca0*/  MOV R61, 0xffffffff ;  /* 0xffffffff003d7802 */ /* 0x000fe40000000f00 */
[----:B------:R-:W-:Y:S02]  /*2cb0*/  MOV R63, R59 ;  /* 0x0000003b003f7202 */ /* 0x000fe40000000f00 */
[----:B------:R-:W-:Y:S02]  /*2cc0*/  MOV R56, 0x2ce0 ;  /* 0x00002ce000387802 */ /* 0x000fe40000000f00 */
[----:B------:R-:W-:Y:S05]  /*2cd0*/  CALL.REL.NOINC `($__internal_13_$__cuda_sm70_shflsync_down_p) ;  /* 0x0000018000007944 */ /* 0x000fea0003c00000 */
[----:B0-----:R-:W-:Y:S01]  /*2ce0*/  HFMA2.MMA R62, -RZ, RZ, 0, 1.1920928955078125e-07 ;  /* 0x00000002ff3e7435 */ /* 0x001fe200000001ff */
[----:B-1----:R-:W-:Y:S02]  /*2cf0*/  MOV R58, R61 ;  /* 0x0000003d003a7202 */ /* 0x002fe40000000f00 */
[----:B------:R-:W-:Y:S02]  /*2d00*/  MOV R63, R160 ;  /* 0x000000a0003f7202 */ /* 0x000fe40000000f00 */
[----:B------:R-:W-:Y:S02]  /*2d10*/  MOV R60, 0x1f ;  /* 0x0000001f003c7802 */ /* 0x000fe40000000f00 */
[----:B------:R-:W-:-:S02]  /*2d20*/  MOV R61, 0xffffffff ;  /* 0xffffffff003d7802 */ /* 0x000fc40000000f00 */
[----:B------:R-:W-:Y:S02]  /*2d30*/  MOV R56, 0x2d50 ;  /* 0x00002d5000387802 */ /* 0x000fe40000000f00 */
[----:B------:R-:W-:Y:S05]  /*2d40*/  CALL.REL.NOINC `($__internal_13_$__cuda_sm70_shflsync_down_p) ;  /* 0x0000011000007944 */ /* 0x000fea0003c00000 */
[----:B------:R-:W-:Y:S01]  /*2d50*/  FADD.FTZ R64, R58, R59 ;  /* 0x0000003b3a407221 */ /* 0x000fe20000010000 */
[----:B0-----:R-:W-:Y:S01]  /*2d60*/  HFMA2.MMA R62, -RZ, RZ, 0, 5.9604644775390625e-08 ;  /* 0x00000001ff3e7435 */ /* 0x001fe200000001ff */
[----:B-1----:R-:W-:Y:S01]  /*2d70*/  FADD.FTZ R58, R160, R61 ;  /* 0x0000003da03a7221 */ /* 0x002fe20000010000 */
[----:B------:R-:W-:Y:S02]  /*2d80*/  MOV R60, 0x1f ;  /* 0x0000001f003c7802 */ /* 0x000fe40000000f00 */
[----:B------:R-:W-:Y:S02]  /*2d90*/  MOV R61, 0xffffffff ;  /* 0xffffffff003d7802 */ /* 0x000fe40000000f00 */
[----:B------:R-:W-:Y:S02]  /*2da0*/  MOV R63, R64 ;  /* 0x00000040003f7202 */ /* 0x000fe40000000f00 */
[----:B------:R-:W-:Y:S02]  /*2db0*/  MOV R56, 0x2dd0 ;  /* 0x00002dd000387802 */ /* 0x000fe40000000f00 */
[----:B------:R-:W-:Y:S05]  /*2dc0*/  CALL.REL.NOINC `($__internal_13_$__cuda_sm70_shflsync_down_p) ;  /* 0x0000009000007944 */ /* 0x000fea0003c00000 */
[----:B0-----:R-:W-:Y:S01]  /*2dd0*/  HFMA2.MMA R62, -RZ, RZ, 0, 5.9604644775390625e-08 ;  /* 0x00000001ff3e7435 */ /* 0x001fe200000001ff */
[----:B-1----:R-:W-:-:S02]  /*2de0*/  MOV R59, R61 ;  /* 0x0000003d003b7202 */ /* 0x002fc40000000f00 */
[----:B------:R-:W-:Y:S02]  /*2df0*/  MOV R63, R58 ;  /* 0x0000003a003f7202 */ /* 0x000fe40000000f00 */
[----:B------:R-:W-:Y:S02]  /*2e00*/  MOV R60, 0x1f ;  /* 0x0000001f003c7802 */ /* 0x000fe40000000f00 */
[----:B------:R-:W-:Y:S02]  /*2e10*/  MOV R61, 0xffffffff ;  /* 0xffffffff003d7802 */ /* 0x000fe40000000f00 */
[----:B------:R-:W-:Y:S02]  /*2e20*/  MOV R56, 0x2e40 ;  /* 0x00002e4000387802 */ /* 0x000fe40000000f00 */
[----:B------:R-:W-:Y:S05]  /*2e30*/  CALL.REL.NOINC `($__internal_13_$__cuda_sm70_shflsync_down_p) ;  /* 0x0000002000007944 */ /* 0x000fea0003c00000 */
[----:B-1----:R-:W-:Y:S01]  /*2e40*/  MOV R65, R61 ;  /* 0x0000003d00417202 */ /* 0x002fe20000000f00 */
[----:B0-----:R-:W-:Y:S05]  /*2e50*/  BRA `(.L_x_192) ;  /* 0xffffe93000007947 */ /* 0x001fea000383ffff */
        .weak           $__internal_13_$__cuda_sm70_shflsync_down_p
        .type           $__internal_13_$__cuda_sm70_shflsync_down_p,@function
        .size           $__internal_13_$__cuda_sm70_shflsync_down_p,(.L_x_1776 - $__internal_13_$__cuda_sm70_shflsync_down_p)
$__internal_13_$__cuda_sm70_shflsync_down_p:
[----:B------:R-:W-:Y:S01]  /*2e60*/  HFMA2.MMA R57, -RZ, RZ, 0, 0 ;  /* 0x00000000ff397435 */ /* 0x000fe200000001ff */
[----:B------:R-:W-:Y:S04]  /*2e70*/  WARPSYNC R61 ;  /* 0x0000003d00007348 */ /* 0x000fe80003800000 */
[----:B------:R0:W1:Y:S01]  /*2e80*/  SHFL.DOWN PT, R61, R63, R62, R60 ;  /* 0x0800003e3f3d7389 */ /* 0x00006200000e003c */
[----:B------:R-:W-:Y:S05]  /*2e90*/  RET.REL.NODEC R56 `(_ZN10layer_norm31ln_parallel_residual_bwd_kernelINS_13Kernel_traitsI6__halfS2_S2_S2_fjLj2048ELj1ELj1ELj4ELj16ENS_18Kernel_traits_baseILj2048ES2_S2_S2_S2_fjLj128EEEEELb0ELb0ELb1EEEvNS_9BwdParamsE) ;  /* 0xffffd16038007950 */ /* 0x000fea0003c3ffff */
.L_x_193:
        /* <DEDUP_REMOVED lines=14> */
.L_x_1776:


//--------------------- .text._ZN10layer_norm31ln_parallel_residual_bwd_kernelINS_13Kernel_traitsI6__halfS2_S2_S2_fjLj2048ELj1ELj1ELj4ELj16ENS_18Kernel_traits_baseILj2048ES2_S2_S2_S2_fjLj128EEEEELb0ELb1ELb0EEEvNS_9BwdParamsE --------------------------
	.section	.text._ZN10layer_norm31ln_parallel_residual_bwd_kernelINS_13Kernel_traitsI6__halfS2_S2_S2_fjLj2048ELj1ELj1ELj4ELj16ENS_18Kernel_traits_baseILj2048ES2_S2_S2_S2_fjLj128EEEEELb0ELb1ELb0EEEvNS_9BwdParamsE,"ax",@progbits
	.sectioninfo	@"SHI_REGISTERS=127"
	.align	128
        .global         _ZN10layer_norm31ln_parallel_residual_bwd_kernelINS_13Kernel_traitsI6__halfS2_S2_S2_fjLj2048ELj1ELj1ELj4ELj16ENS_18Kernel_traits_baseILj2048ES2_S2_S2_S2_fjLj128EEEEELb0ELb1ELb0EEEvNS_9BwdParamsE
        .type           _ZN10layer_norm31ln_parallel_residual_bwd_kernelINS_13Kernel_traitsI6__halfS2_S2_S2_fjLj2048ELj1ELj1ELj4ELj16ENS_18Kernel_traits_baseILj2048ES2_S2_S2_S2_fjLj128EEEEELb0ELb1ELb0EEEvNS_9BwdParamsE,@function
        .size           _ZN10layer_norm31ln_parallel_residual_bwd_kernelINS_13Kernel_traitsI6__halfS2_S2_S2_fjLj2048ELj1ELj1ELj4ELj16ENS_18Kernel_traits_baseILj2048ES2_S2_S2_S2_fjLj128EEEEELb0ELb1ELb0EEEvNS_9BwdParamsE,(.L_x_1777 - _ZN10layer_norm31ln_parallel_residual_bwd_kernelINS_13Kernel_traitsI6__halfS2_S2_S2_fjLj2048ELj1ELj1ELj4ELj16ENS_18Kernel_traits_baseILj2048ES2_S2_S2_S2_fjLj128EEEEELb0ELb1ELb0EEEvNS_9BwdParamsE)
        .other          _ZN10layer_norm31ln_parallel_residual_bwd_kernelINS_13Kernel_traitsI6__halfS2_S2_S2_fjLj2048ELj1ELj1ELj4ELj16ENS_18Kernel_traits_baseILj2048ES2_S2_S2_S2_fjLj128EEEEELb0ELb1ELb0EEEvNS_9BwdParamsE,@"STO_CUDA_ENTRY STV_DEFAULT"
_ZN10layer_norm31ln_parallel_residual_bwd_kernelINS_13Kernel_traitsI6__halfS2_S2_S2_fjLj2048ELj1ELj1ELj4ELj16ENS_18Kernel_traits_baseILj2048ES2_S2_S2_S2_fjLj128EEEEELb0ELb1ELb0EEEvNS_9BwdParamsE:
.text._ZN10layer_norm31ln_parallel_residual_bwd_kernelINS_13Kernel_traitsI6__halfS2_S2_S2_fjLj2048ELj1ELj1ELj4ELj16ENS_18Kernel_traits_baseILj2048ES2_S2_S2_S2_fjLj128EEEEELb0ELb1ELb0EEEvNS_9BwdParamsE:
        /* <DEDUP_REMOVED lines=38> */
[----:B0-----:R-:W-:Y:S01]  /*0260*/  HFMA2.MMA R2, -RZ, RZ, 0, 5.9604644775390625e-08 ;  /* 0x00000001ff027435 */ /* 0x001fe200000001ff */
[--C-:B-----5:R-:W-:Y:S01]  /*0270*/  HADD2.F32 R18, -RZ, R8.reuse.H0_H0 ;  /* 0x20000008ff127230 */ /* 0x120fe20000004100 */
[----:B------:R-:W-:Y:S01]  /*0280*/  MOV R25, RZ ;  /* 0x000000ff00197202 */ /* 0x000fe20000000f00 */
        /* <DEDUP_REMOVED lines=15> */
.L_x_205:
        /* <DEDUP_REMOVED lines=9> */
[----:B------:R-:W-:-:S02]  /*0410*/  SHF.R.U32.HI R96, RZ, 0x5, R76 ;  /* 0x00000005ff607819 */ /* 0x000fc4000001164c */
[----:B------:R-:W-:Y:S02]  /*0420*/  SHF.R.S32.HI R73, RZ, 0x1f, R0 ;  /* 0x0000001fff497819 */ /* 0x000fe40000011400 */
[----:B------:R-:W-:Y:S02]  /*0430*/  ISETP.NE.AND P0, PT, RZ, UR6, PT ;  /* 0x00000006ff007c0c */ /* 0x000fe4000bf05270 */
[----:B------:R-:W-:Y:S02]  /*0440*/  LEA.HI R0, R73, R0, RZ, 0x3 ;  /* 0x0000000049007211 */ /* 0x000fe400078f18ff */
[C---:B------:R-:W-:Y:S02]  /*0450*/  LOP3.LUT R73, R76.reuse, 0x7f, RZ, 0xc0, !PT ;  /* 0x0000007f4c497812 */ /* 0x040fe400078ec0ff */
[----:B------:R-:W-:Y:S02]  /*0460*/  LOP3.LUT P1, RZ, R76, 0x1f, RZ, 0xc0, !PT ;  /* 0x0000001f4cff7812 */ /* 0x000fe4000782c0ff */
[----:B------:R-:W-:-:S02]  /*0470*/  LEA.HI.SX32 R0, R0, R73, 0x1d ;  /* 0x0000004900007211 */ /* 0x000fc400078feaff */
[----:B------:R-:W-:Y:S02]  /*0480*/  LOP3.LUT P2, RZ, R2, 0xff, RZ, 0xc0, !PT ;  /* 0x000000ff02ff7812 */ /* 0x000fe4000784c0ff */
[----:B------:R-:W-:Y:S02]  /*0490*/  ISETP.GE.AND P5, PT, R19, c[0x0][0x164], PT ;  /* 0x0000590013007a0c */ /* 0x000fe40003fa6270 */
[----:B------:R-:W-:Y:S02]  /*04a0*/  MOV R113, RZ ;  /* 0x000000ff00717202 */ /* 0x000fe40000000f00 */
[----:B------:R-:W-:Y:S02]  /*04b0*/  MOV R114, RZ ;  /* 0x000000ff00727202 */ /* 0x000fe40000000f00 */
[----:B------:R-:W-:Y:S02]  /*04c0*/  LOP3.LUT R111, R96, 0x7fffffc, RZ, 0xc0, !PT ;  /* 0x07fffffc606f7812 */ /* 0x000fe400078ec0ff */
[----:B------:R-:W-:-:S02]  /*04d0*/  MOV R115, R0 ;  /* 0x0000000000737202 */ /* 0x000fc40000000f00 */
[----:B--2---:R-:W-:Y:S01]  /*04e0*/  FSEL R97, R70, RZ, !P0 ;  /* 0x000000ff46617208 */ /* 0x004fe20004000000 */
[----:B------:R-:W-:Y:S05]  /*04f0*/  @!P3 BRA `(.L_x_196) ;  /* 0x000005400000b947 */ /* 0x000fea0003800000 */
[----:B0-----:R-:W-:Y:S01]  /*0500*/  HFMA2.MMA R73, -RZ, RZ, 0, 9.5367431640625e-07 ;  /* 0x00000010ff497435 */ /* 0x001fe200000001ff */
[----:B------:R-:W-:-:S04]  /*0510*/  LEA R68, P0, R0, c[0x0][0x188], 0x4 ;  /* 0x0000620000447a11 */ /* 0x000fc800078020ff */
[----:B------:R-:W-:-:S05]  /*0520*/  LEA.HI.X R69, R0, c[0x0][0x18c], RZ, 0x4, P0 ;  /* 0x0000630000457a11 */ /* 0x000fca00000f24ff */
[----:B------:R-:W-:Y:S01]  /*0530*/  IMAD.WIDE.U32 R72, R0, R73, c[0x0][0x208] ;  /* 0x0000820000487625 */ /* 0x000fe200078e0049 */
[----:B------:R-:W2:Y:S05]  /*0540*/  LDG.E.128 R68, [R68.64] ;  /* 0x0000000444447981 */ /* 0x000eaa000c1e1d00 */
[----:B------:R-:W3:Y:S01]  /*0550*/  LDG.E.128 R72, [R72.64] ;  /* 0x0000000448487981 */ /* 0x000ee2000c1e1d00 */
[----:B------:R-:W-:-:S04]  /*0560*/  ISETP.NE.U32.AND P0, PT, RZ, c[0x0][0x218], PT ;  /* 0x00008600ff007a0c */ /* 0x000fc80003f05070 */
[----:B------:R-:W-:-:S13]  /*0570*/  ISETP.NE.AND.EX P0, PT, RZ, c[0x0][0x21c], PT, P0 ;  /* 0x00008700ff007a0c */ /* 0x000fda0003f05300 */
[----:B------:R-:W-:-:S04]  /*0580*/  @P0 LEA R80, P6, R0, c[0x0][0x218], 0x4 ;  /* 0x0000860000500a11 */ /* 0x000fc800078c20ff */
[----:B------:R-:W-:-:S05]  /*0590*/  @P0 LEA.HI.X R81, R0, c[0x0][0x21c], RZ, 0x4, P6 ;  /* 0x0000870000510a11 */ /* 0x000fca00030f24ff */
[----:B------:R0:W5:Y:S01]  /*05a0*/  @P0 LDG.E.128 R56, [R80.64] ;  /* 0x0000000450380981 */ /* 0x000162000c1e1d00 */
[----:B------:R-:W-:Y:S01]  /*05b0*/  IADD3 R115, R0, 0x80, RZ ;  /* 0x0000008000737810 */ /* 0x000fe20007ffe0ff */
[--C-:B--2---:R-:W-:Y:S02]  /*05c0*/  HADD2.F32 R78, -RZ, R68.reuse.H0_H0 ;  /* 0x20000044ff4e7230 */ /* 0x104fe40000004100 */
[----:B------:R-:W-:Y:S02]  /*05d0*/  HADD2.F32 R82, -RZ, R68.H1_H1 ;  /* 0x30000044ff527230 */ /* 0x000fe40000004100 */
[--C-:B------:R-:W-:Y:S01]  /*05e0*/  HADD2.F32 R88, -RZ, R71.reuse.H0_H0 ;  /* 0x20000047ff587230 */ /* 0x100fe20000004100 */
[C---:B------:R-:W-:Y:S01]  /*05f0*/  FADD.FTZ R78, -R97.reuse, R78 ;  /* 0x0000004e614e7221 */ /* 0x040fe20000010100 */
[----:B------:R-:W-:Y:S01]  /*0600*/  HADD2.F32 R68, -RZ, R71.H1_H1 ;  /* 0x30000047ff447230 */ /* 0x000fe20000004100 */
[----:B------:R-:W-:Y:S01]  /*0610*/  FADD.FTZ R82, -R97, R82 ;  /* 0x0000005261527221 */ /* 0x000fe20000010100 */
[----:B---3--:R-:W-:Y:S01]  /*0620*/  HADD2.F32 R71, -RZ, R72.H0_H0 ;  /* 0x20000048ff477230 */ /* 0x008fe20000004100 */
[C---:B0----5:R-:W-:Y:S01]  /*0630*/  FMUL.FTZ R81, R77.reuse, R78 ;  /* 0x0000004e4d517220 */ /* 0x061fe20000410000 */
[--C-:B------:R-:W-:Y:S01]  /*0640*/  HADD2.F32 R86, -RZ, R69.reuse.H1_H1 ;  /* 0x30000045ff567230 */ /* 0x100fe20000004100 */
[----:B------:R-:W-:Y:S01]  /*0650*/  FMUL.FTZ R109, R77, R82 ;  /* 0x000000524d6d7220 */ /* 0x000fe20000410000 */
[----:B------:R-:W-:Y:S01]  /*0660*/  HADD2.F32 R114, -RZ, R70.H1_H1 ;  /* 0x30000046ff727230 */ /* 0x000fe20000004100 */
[-C--:B------:R-:W-:Y:S01]  /*0670*/  FMUL.FTZ R112, R18, R71.reuse ;  /* 0x0000004712707220 */ /* 0x080fe20000410000 */
[----:B------:R-:W-:Y:S01]  /*0680*/  HADD2.F32 R72, -RZ, R72.H1_H1 ;  /* 0x30000048ff487230 */ /* 0x000fe20000004100 */
[----:B------:R-:W-:Y:S01]  /*0690*/  FADD.FTZ R80, -R97, R86 ;  /* 0x0000005661507221 */ /* 0x000fe20000010100 */
[----:B------:R-:W-:Y:S01]  /*06a0*/  HADD2.F32 R84, -RZ, R69.H0_H0 ;  /* 0x20000045ff547230 */ /* 0x000fe20000004100 */
[----:B------:R-:W-:Y:S01]  /*06b0*/  FADD.FTZ R44, R44, R71 ;  /* 0x000000472c2c7221 */ /* 0x000fe20000010000 */
[--C-:B------:R-:W-:Y:S01]  /*06c0*/  HADD2.F32 R85, -RZ, R73.reuse.H0_H0 ;  /* 0x20000049ff557230 */ /* 0x100fe20000004100 */
[----:B------:R-:W-:Y:S01]  /*06d0*/  FFMA.FTZ R24, R81, R71, R24 ;  /* 0x0000004751187223 */ /* 0x000fe20000010018 */
[----:B------:R-:W-:Y:S01]  /*06e0*/  HADD2.F32 R90, -RZ, R73.H1_H1 ;  /* 0x30000049ff5a7230 */ /* 0x000fe20000004100 */
[----:B------:R-:W-:Y:S01]  /*06f0*/  FADD.FTZ R45, R45, R72 ;  /* 0x000000482d2d7221 */ /* 0x000fe20000010000 */
[--C-:B------:R-:W-:Y:S01]  /*0700*/  HADD2.F32 R73, -RZ, R74.reuse.H0_H0 ;  /* 0x2000004aff497230 */ /* 0x100fe20000004100 */
[-C--:B------:R-:W-:Y:S01]  /*0710*/  FFMA.FTZ R25, R109, R72.reuse, R25 ;  /* 0x000000486d197223 */ /* 0x080fe20000010019 */
[----:B------:R-:W-:Y:S01]  /*0720*/  HADD2.F32 R74, -RZ, R74.H1_H1 ;  /* 0x3000004aff4a7230 */ /* 0x000fe20000004100 */
[----:B------:R-:W-:Y:S01]  /*0730*/  FMUL.FTZ R78, R17, R72 ;  /* 0x00000048114e7220 */ /* 0x000fe20000410000 */
[----:B------:R-:W-:Y:S01]  /*0740*/  HADD2.F32 R92, -RZ, R70.H0_H0 ;  /* 0x20000046ff5c7230 */ /* 0x000fe20000004100 */
[C---:B------:R-:W-:Y:S01]  /*0750*/  FADD.FTZ R86, -R97.reuse, R114 ;  /* 0x0000007261567221 */ /* 0x040fe20000010100 */
[--C-:B------:R-:W-:Y:S01]  /*0760*/  HADD2.F32 R69, -RZ, R75.reuse.H0_H0 ;  /* 0x2000004bff457230 */ /* 0x100fe20000004100 */
[----:B------:R-:W-:Y:S01]  /*0770*/  FADD.FTZ R84, -R97, R84 ;  /* 0x0000005461547221 */ /* 0x000fe20000010100 */
[----:B------:R-:W-:Y:S01]  /*0780*/  HADD2.F32 R70, -RZ, R75.H1_H1 ;  /* 0x3000004bff467230 */ /* 0x000fe20000004100 */
[----:B------:R-:W-:-:S02]  /*0790*/  FADD.FTZ R71, RZ, R112 ;  /* 0x00000070ff477221 */ /* 0x000fc40000010000 */
[----:B------:R-:W-:Y:S02]  /*07a0*/  FFMA.FTZ R72, R81, R112, RZ ;  /* 0x0000007051487223 */ /* 0x000fe400000100ff */
[C---:B------:R-:W-:Y:S02]  /*07b0*/  FMUL.FTZ R86, R77.reuse, R86 ;  /* 0x000000564d567220 */ /* 0x040fe40000410000 */
[----:B------:R-:W-:Y:S02]  /*07c0*/  FMUL.FTZ R83, R77, R84 ;  /* 0x000000544d537220 */ /* 0x000fe40000410000 */
[----:B------:R-:W-:Y:S02]  /*07d0*/  FMUL.FTZ R82, R16, R85 ;  /* 0x0000005510527220 */ /* 0x000fe40000410000 */
[----:B------:R-:W-:Y:S02]  /*07e0*/  FADD.FTZ R71, R71, R78 ;  /* 0x0000004e47477221 */ /* 0x000fe40000010000 */
[----:B------:R-:W-:-:S02]  /*07f0*/  FFMA.FTZ R72, R109, R78, R72 ;  /* 0x0000004e6d487223 */ /* 0x000fc40000010048 */
[----:B------:R-:W-:Y:S02]  /*0800*/  FADD.FTZ R49, R49, R74 ;  /* 0x0000004a31317221 */ /* 0x000fe40000010000 */
[-C--:B------:R-:W-:Y:S02]  /*0810*/  FFMA.FTZ R29, R86, R74.reuse, R29 ;  /* 0x0000004a561d7223 */ /* 0x080fe4000001001d */
[----:B------:R-:W-:Y:S02]  /*0820*/  FMUL.FTZ R89, R13, R74 ;  /* 0x0000004a0d597220 */ /* 0x000fe40000410000 */
[----:B------:R-:W-:Y:S02]  /*0830*/  FADD.FTZ R92, -R97, R92 ;  /* 0x0000005c615c7221 */ /* 0x000fe40000010100 */
[----:B------:R-:W-:Y:S02]  /*0840*/  FMUL.FTZ R80, R77, R80 ;  /* 0x000000504d507220 */ /* 0x000fe40000410000 */
[----:B------:R-:W-:-:S02]  /*0850*/  FMUL.FTZ R87, R15, R90 ;  /* 0x0000005a0f577220 */ /* 0x000fc40000410000 */
[----:B------:R-:W-:Y:S02]  /*0860*/  FADD.FTZ R74, R71, R82 ;  /* 0x00000052474a7221 */ /* 0x000fe40000010000 */
[C---:B------:R-:W-:Y:S02]  /*0870*/  FFMA.FTZ R72, R83.reuse, R82, R72 ;  /* 0x0000005253487223 */ /* 0x040fe40000010048 */
[----:B------:R-:W-:Y:S02]  /*0880*/  FADD.FTZ R46, R46, R85 ;  /* 0x000000552e2e7221 */ /* 0x000fe40000010000 */
[----:B------:R-:W-:Y:S02]  /*0890*/  FFMA.FTZ R26, R83, R85, R26 ;  /* 0x00000055531a7223 */ /* 0x000fe4000001001a */
[----:B------:R-:W-:Y:S02]  /*08a0*/  FADD.FTZ R88, -R97, R88 ;  /* 0x0000005861587221 */ /* 0x000fe40000010100 */
[----:B------:R-:W-:-:S02]  /*08b0*/  FMUL.FTZ R85, R77, R92 ;  /* 0x0000005c4d557220 */ /* 0x000fc40000410000 */
[----:B------:R-:W-:Y:S02]  /*08c0*/  FMUL.FTZ R84, R14, R73 ;  /* 0x000000490e547220 */ /* 0x000fe40000410000 */
[----:B------:R-:W-:Y:S02]  /*08d0*/  FADD.FTZ R71, R74, R87 ;  /* 0x000000574a477221 */ /* 0x000fe40000010000 */
[----:B------:R-:W-:Y:S02]  /*08e0*/  FFMA.FTZ R72, R80, R87, R72 ;  /* 0x0000005750487223 */ /* 0x000fe40000010048 */
[----:B------:R-:W-:Y:S02]  /*08f0*/  FMUL.FTZ R91, R77, R88 ;  /* 0x000000584d5b7220 */ /* 0x000fe40000410000 */
[----:B------:R-:W-:Y:S02]  /*0900*/  FADD.FTZ R74, R71, R84 ;  /* 0x00000054474a7221 */ /* 0x000fe40000010000 */
[----:B------:R-:W-:-:S02]  /*0910*/  FFMA.FTZ R72, R85, R84, R72 ;  /* 0x0000005455487223 */ /* 0x000fc40000010048 */
[----:B------:R-:W-:Y:S02]  /*0920*/  FADD.FTZ R50, R50, R69 ;  /* 0x0000004532327221 */ /* 0x000fe40000010000 */
[-C--:B------:R-:W-:Y:S02]  /*0930*/  FFMA.FTZ R30, R91, R69.reuse, R30 ;  /* 0x000000455b1e7223 */ /* 0x080fe4000001001e */
[----:B------:R-:W-:Y:S02]  /*0940*/  FMUL.FTZ R88, R12, R69 ;  /* 0x000000450c587220 */ /* 0x000fe40000410000 */
[----:B------:R-:W-:Y:S02]  /*0950*/  FADD.FTZ R68, -R97, R68 ;  /* 0x0000004461447221 */ /* 0x000fe40000010100 */
        /* <DEDUP_REMOVED lines=13> */
[----:B------:R-:W-:-:S02]  /*0a30*/  FFMA.FTZ R114, R92, R90, R71 ;  /* 0x0000005a5c727223 */ /* 0x000fc40000010047 */
.L_x_196:
[----:B0-----:R-:W-:Y:S05]  /*0a40*/  BSYNC B0 ;  /* 0x0000000000007941 */ /* 0x001fea0003800000 */
.L_x_195:
[----:B------:R-:W-:Y:S01]  /*0a50*/  BSSY B0, `(.L_x_197) ;  /* 0x0000055000007945 */ /* 0x000fe20003800000 */
[----:B------:R-:W-:Y:S05]  /*0a60*/  @!P4 BRA `(.L_x_198) ;  /* 0x000005300000c947 */ /* 0x000fea0003800000 */
[----:B------:R-:W-:Y:S02]  /*0a70*/  LEA R68, P0, R115, c[0x0][0x188], 0x4 ;  /* 0x0000620073447a11 */ /* 0x000fe400078020ff */
[----:B------:R-:W-:-:S02]  /*0a80*/  MOV R72, 0x10 ;  /* 0x0000001000487802 */ /* 0x000fc40000000f00 */
[----:B------:R-:W-:-:S03]  /*0a90*/  LEA.HI.X R69, R115, c[0x0][0x18c], RZ, 0x4, P0 ;  /* 0x0000630073457a11 */ /* 0x000fc600000f24ff */
[----:B------:R-:W-:-:S03]  /*0aa0*/  IMAD.WIDE.U32 R72, R115, R72, c[0x0][0x208] ;  /* 0x0000820073487625 */ /* 0x000fc600078e0048 */
[----:B------:R-:W2:Y:S04]  /*0ab0*/  LDG.E.128 R68, [R68.64] ;  /* 0x0000000444447981 */ /* 0x000ea8000c1e1d00 */
[----:B------:R-:W3:Y:S01]  /*0ac0*/  LDG.E.128 R72, [R72.64] ;  /* 0x0000000448487981 */ /* 0x000ee2000c1e1d00 */
[----:B------:R-:W-:-:S04]  /*0ad0*/  ISETP.NE.U32.AND P0, PT, RZ, c[0x0][0x218], PT ;  /* 0x00008600ff007a0c */ /* 0x000fc80003f05070 */
[----:B------:R-:W-:-:S13]  /*0ae0*/  ISETP.NE.AND.EX P0, PT, RZ, c[0x0][0x21c], PT, P0 ;  /* 0x00008700ff007a0c */ /* 0x000fda0003f05300 */
[----:B------:R-:W-:-:S04]  /*0af0*/  @P0 LEA R94, P6, R115, c[0x0][0x218], 0x4 ;  /* 0x00008600735e0a11 */ /* 0x000fc800078c20ff */
[----:B------:R-:W-:-:S05]  /*0b00*/  @P0 LEA.HI.X R95, R115, c[0x0][0x21c], RZ, 0x4, P6 ;  /* 0x00008700735f0a11 */ /* 0x000fca00030f24ff */
[----:B------:R0:W5:Y:S01]  /*0b10*/  @P0 LDG.E.128 R20, [R94.64] ;  /* 0x000000045e140981 */ /* 0x000162000c1e1d00 */
[--C-:B--2---:R-:W-:Y:S02]  /*0b20*/  HADD2.F32 R98, -RZ, R68.reuse.H0_H0 ;  /* 0x20000044ff627230 */ /* 0x104fe40000004100 */
[----:B------:R-:W-:Y:S02]  /*0b30*/  HADD2.F32 R100, -RZ, R68.H1_H1 ;  /* 0x30000044ff647230 */ /* 0x000fe40000004100 */
[--C-:B------:R-:W-:Y:S01]  /*0b40*/  HADD2.F32 R108, -RZ, R71.reuse.H0_H0 ;  /* 0x20000047ff6c7230 */ /* 0x100fe20000004100 */
[C---:B------:R-:W-:Y:S01]  /*0b50*/  FADD.FTZ R98, -R97.reuse, R98 ;  /* 0x0000006261627221 */ /* 0x040fe20000010100 */
[----:B------:R-:W-:Y:S01]  /*0b60*/  HADD2.F32 R110, -RZ, R71.H1_H1 ;  /* 0x30000047ff6e7230 */ /* 0x000fe20000004100 */
[----:B------:R-:W-:Y:S01]  /*0b70*/  FADD.FTZ R100, -R97, R100 ;  /* 0x0000006461647221 */ /* 0x000fe20000010100 */
[----:B---3--:R-:W-:Y:S01]  /*0b80*/  HADD2.F32 R71, -RZ, R72.H0_H0 ;  /* 0x20000048ff477230 */ /* 0x008fe20000004100 */
[C---:B-----5:R-:W-:Y:S01]  /*0b90*/  FMUL.FTZ R79, R77.reuse, R98 ;  /* 0x000000624d4f7220 */ /* 0x060fe20000410000 */
[--C-:B------:R-:W-:Y:S01]  /*0ba0*/  HADD2.F32 R68, -RZ, R69.reuse.H0_H0 ;  /* 0x20000045ff447230 */ /* 0x100fe20000004100 */
[----:B0-----:R-:W-:Y:S01]  /*0bb0*/  FMUL.FTZ R94, R77, R100 ;  /* 0x000000644d5e7220 */ /* 0x001fe20000410000 */
[--C-:B------:R-:W-:Y:S01]  /*0bc0*/  HADD2.F32 R106, -RZ, R70.reuse.H0_H0 ;  /* 0x20000046ff6a7230 */ /* 0x100fe20000004100 */
[----:B------:R-:W-:Y:S01]  /*0bd0*/  FMUL.FTZ R98, R10, R71 ;  /* 0x000000470a627220 */ /* 0x000fe20000410000 */
[----:B------:R-:W-:Y:S01]  /*0be0*/  HADD2.F32 R104, -RZ, R69.H1_H1 ;  /* 0x30000045ff687230 */ /* 0x000fe20000004100 */
[C---:B------:R-:W-:Y:S01]  /*0bf0*/  FADD.FTZ R102, -R97.reuse, R68 ;  /* 0x0000004461667221 */ /* 0x040fe20000010100 */
[----:B------:R-:W-:Y:S01]  /*0c00*/  HADD2.F32 R70, -RZ, R70.H1_H1 ;  /* 0x30000046ff467230 */ /* 0x000fe20000004100 */
[C---:B------:R-:W-:Y:S01]  /*0c10*/  FADD.FTZ R116, -R97.reuse, R106 ;  /* 0x0000006a61747221 */ /* 0x040fe20000010100 */
[----:B------:R-:W-:Y:S01]  /*0c20*/  HADD2.F32 R72, -RZ, R72.H1_H1 ;  /* 0x30000048ff487230 */ /* 0x000fe20000004100 */
[C---:B------:R-:W-:Y:S01]  /*0c30*/  FADD.FTZ R104, -R97.reuse, R104 ;  /* 0x0000006861687221 */ /* 0x040fe20000010100 */
[--C-:B------:R-:W-:Y:S01]  /*0c40*/  HADD2.F32 R69, -RZ, R75.reuse.H0_H0 ;  /* 0x2000004bff457230 */ /* 0x100fe20000004100 */
[C---:B------:R-:W-:Y:S01]  /*0c50*/  FADD.FTZ R106, -R97.reuse, R70 ;  /* 0x00000046616a7221 */ /* 0x040fe20000010100 */
[----:B------:R-:W-:Y:S01]  /*0c60*/  HADD2.F32 R70, -RZ, R75.H1_H1 ;  /* 0x3000004bff467230 */ /* 0x000fe20000004100 */
[C---:B------:R-:W-:Y:S01]  /*0c70*/  FADD.FTZ R68, -R97.reuse, R108 ;  /* 0x0000006c61447221 */ /* 0x040fe20000010100 */
[--C-:B------:R-:W-:Y:S01]  /*0c80*/  HADD2.F32 R108, -RZ, R73.reuse.H1_H1 ;  /* 0x30000049ff6c7230 */ /* 0x100fe20000004100 */
[----:B------:R-:W-:Y:S01]  /*0c90*/  FADD.FTZ R110, -R97, R110 ;  /* 0x0000006e616e7221 */ /* 0x000fe20000010100 */
[----:B------:R-:W-:Y:S01]  /*0ca0*/  HADD2.F32 R97, -RZ, R73.H0_H0 ;  /* 0x20000049ff617230 */ /* 0x000fe20000004100 */
[----:B------:R-:W-:Y:S01]  /*0cb0*/  FADD.FTZ R37, R37, R72 ;  /* 0x0000004825257221 */ /* 0x000fe20000010000 */
[--C-:B------:R-:W-:Y:S01]  /*0cc0*/  HADD2.F32 R73, -RZ, R74.reuse.H0_H0 ;  /* 0x2000004aff497230 */ /* 0x100fe20000004100 */
[-C--:B------:R-:W-:Y:S01]  /*0cd0*/  FFMA.FTZ R61, R94, R72.reuse, R61 ;  /* 0x000000485e3d7223 */ /* 0x080fe2000001003d */
[----:B------:R-:W-:Y:S01]  /*0ce0*/  HADD2.F32 R74, -RZ, R74.H1_H1 ;  /* 0x3000004aff4a7230 */ /* 0x000fe20000004100 */
[----:B------:R-:W-:-:S02]  /*0cf0*/  FMUL.FTZ R95, R9, R72 ;  /* 0x00000048095f7220 */ /* 0x000fc40000410000 */
[----:B------:R-:W-:Y:S02]  /*0d00*/  FADD.FTZ R72, R113, R98 ;  /* 0x0000006271487221 */ /* 0x000fe40000010000 */
[C---:B------:R-:W-:Y:S02]  /*0d10*/  FFMA.FTZ R114, R79.reuse, R98, R114 ;  /* 0x000000624f727223 */ /* 0x040fe40000010072 */
[----:B------:R-:W-:Y:S02]  /*0d20*/  FADD.FTZ R36, R36, R71 ;  /* 0x0000004724247221 */ /* 0x000fe40000010000 */
[----:B------:R-:W-:Y:S02]  /*0d30*/  FFMA.FTZ R60, R79, R71, R60 ;  /* 0x000000474f3c7223 */ /* 0x000fe4000001003c */
[----:B------:R-:W-:Y:S02]  /*0d40*/  FMUL.FTZ R93, R77, R102 ;  /* 0x000000664d5d7220 */ /* 0x000fe40000410000 */
[----:B------:R-:W-:-:S02]  /*0d50*/  FMUL.FTZ R102, R8, R97 ;  /* 0x0000006108667220 */ /* 0x000fc40000410000 */
[----:B------:R-:W-:Y:S02]  /*0d60*/  FADD.FTZ R71, R72, R95 ;  /* 0x0000005f48477221 */ /* 0x000fe40000010000 */
[----:B------:R-:W-:Y:S02]  /*0d70*/  FFMA.FTZ R114, R94, R95, R114 ;  /* 0x0000005f5e727223 */ /* 0x000fe40000010072 */
[----:B------:R-:W-:Y:S02]  /*0d80*/  FMUL.FTZ R100, R77, R104 ;  /* 0x000000684d647220 */ /* 0x000fe40000410000 */
[----:B------:R-:W-:Y:S02]  /*0d90*/  FMUL.FTZ R99, R7, R108 ;  /* 0x0000006c07637220 */ /* 0x000fe40000410000 */
[----:B------:R-:W-:Y:S02]  /*0da0*/  FADD.FTZ R72, R71, R102 ;  /* 0x0000006647487221 */ /* 0x000fe40000010000 */
[----:B------:R-:W-:-:S02]  /*0db0*/  FFMA.FTZ R114, R93, R102, R114 ;  /* 0x000000665d727223 */ /* 0x000fc40000010072 */
[C---:B------:R-:W-:Y:S02]  /*0dc0*/  FMUL.FTZ R101, R77.reuse, R116 ;  /* 0x000000744d657220 */ /* 0x040fe40000410000 */
[----:B------:R-:W-:Y:S02]  /*0dd0*/  FMUL.FTZ R104, R6, R73 ;  /* 0x0000004906687220 */ /* 0x000fe40000410000 */
[----:B------:R-:W-:Y:S02]  /*0de0*/  FADD.FTZ R71, R72, R99 ;  /* 0x0000006348477221 */ /* 0x000fe40000010000 */
[----:B------:R-:W-:Y:S02]  /*0df0*/  FFMA.FTZ R114, R100, R99, R114 ;  /* 0x0000006364727223 */ /* 0x000fe40000010072 */
[C---:B------:R-:W-:Y:S02]  /*0e00*/  FMUL.FTZ R105, R77.reuse, R68 ;  /* 0x000000444d697220 */ /* 0x040fe40000410000 */
[----:B------:R-:W-:-:S02]  /*0e10*/  FMUL.FTZ R106, R77, R106 ;  /* 0x0000006a4d6a7220 */ /* 0x000fc40000410000 */
        /* <DEDUP_REMOVED lines=8> */
[----:B------:R-:W-:Y:S02]  /*0ea0*/  FADD.FTZ R69, R68, R103 ;  /* 0x0000006744457221 */ /* 0x000fe40000010000 */
[----:B------:R-:W-:Y:S02]  /*0eb0*/  FFMA.FTZ R114, R106, R103, R114 ;  /* 0x000000676a727223 */ /* 0x000fe40000010072 */
[----:B------:R-:W-:Y:S02]  /*0ec0*/  FMUL.FTZ R107, R3, R70 ;  /* 0x00000046036b7220 */ /* 0x000fe40000410000 */
[----:B------:R-:W-:-:S02]  /*0ed0*/  FMUL.FTZ R110, R77, R110 ;  /* 0x0000006e4d6e7220 */ /* 0x000fc40000410000 */
        /* <DEDUP_REMOVED lines=12> */
.L_x_198:
[----:B------:R-:W-:Y:S05]  /*0fa0*/  BSYNC B0 ;  /* 0x0000000000007941 */ /* 0x000fea0003800000 */
.L_x_197:
[----:B------:R-:W-:Y:S01]  /*0fb0*/  @!P2 IADD3 R111, R111, 0x4, RZ ;  /* 0x000000046f6fa810 */ /* 0x000fe20007ffe0ff */
[----:B------:R-:W-:Y:S05]  /*0fc0*/  BRA.DIV ~URZ, `(.L_x_199) ;  /* 0x000010227f007947 */ /* 0x000fea000b800000 */
[----:B------:R0:W1:Y:S02]  /*0fd0*/  SHFL.DOWN PT, R70, R113, 0x10, 0x1f ;  /* 0x0a001f0071467f89 */ /* 0x00006400000e0000 */
.L_x_206:
        /* <DEDUP_REMOVED lines=18> */
.L_x_207:
        /* <DEDUP_REMOVED lines=31> */
[----:B------:R-:W-:Y:S01]  /*12f0*/  FFMA.FTZ R74, R80, R114, R111 ;  /* 0x00000072504a7223 */ /* 0x000fe2000001006f */
[----:B------:R-:W-:Y:S01]  /*1300*/  ISETP.NE.AND.EX P1, PT, RZ, c[0x0][0x25c], PT, P1 ;  /* 0x00009700ff007a0c */ /* 0x000fe20003f25310 */
[----:B-----5:R-:W-:Y:S01]  /*1310*/  FMUL.FTZ R68, R77, R68 ;  /* 0x000000444d447220 */ /* 0x020fe20000410000 */
[----:B------:R-:W-:Y:S01]  /*1320*/  ISETP.NE.AND.EX P2, PT, RZ, c[0x0][0x254], PT, P2 ;  /* 0x00009500ff007a0c */ /* 0x000fe20003f45320 */
[----:B------:R-:W-:-:S02]  /*1330*/  FADD.FTZ R72, R82, -R71 ;  /* 0x8000004752487221 */ /* 0x000fc40000010000 */
[----:B------:R-:W-:Y:S02]  /*1340*/  FFMA.FTZ R73, R85, R114, R111 ;  /* 0x0000007255497223 */ /* 0x000fe4000001006f */
[----:B------:R-:W-:Y:S02]  /*1350*/  FADD.FTZ R74, R87, -R74 ;  /* 0x8000004a574a7221 */ /* 0x000fe40000010000 */
[--C-:B------:R-:W-:Y:S01]  /*1360*/  @P0 HADD2.F32 R69, -RZ, R56.reuse.H0_H0 ;  /* 0x20000038ff450230 */ /* 0x100fe20000004100 */
[----:B------:R-:W-:Y:S01]  /*1370*/  FMUL.FTZ R71, R77, R72 ;  /* 0x000000484d477220 */ /* 0x000fe20000410000 */
[----:B------:R-:W-:Y:S01]  /*1380*/  @P0 HADD2.F32 R72, -RZ, R56.H1_H1 ;  /* 0x30000038ff480230 */ /* 0x000fe20000004100 */
[----:B------:R-:W-:Y:S01]  /*1390*/  FADD.FTZ R96, R84, -R73 ;  /* 0x8000004954607221 */ /* 0x000fe20000010000 */
[----:B------:R-:W-:Y:S01]  /*13a0*/  @P0 HADD2.F32 R73, -RZ, R57.H1_H1 ;  /* 0x30000039ff490230 */ /* 0x000fe20000004100 */
[----:B------:R-:W-:Y:S01]  /*13b0*/  @P0 FADD.FTZ R68, R68, R69 ;  /* 0x0000004544440221 */ /* 0x000fe20000010000 */
[----:B------:R-:W-:Y:S01]  /*13c0*/  @P0 HADD2.F32 R75, -RZ, R58.H0_H0 ;  /* 0x2000003aff4b0230 */ /* 0x000fe20000004100 */
[----:B------:R-:W-:-:S02]  /*13d0*/  FFMA.FTZ R69, R109, R114, R111 ;  /* 0x000000726d457223 */ /* 0x000fc4000001006f */
[C---:B------:R-:W-:Y:S01]  /*13e0*/  FMUL.FTZ R118, R77.reuse, R74 ;  /* 0x0000004a4d767220 */ /* 0x040fe20000410000 */
[----:B------:R-:W-:Y:S01]  /*13f0*/  @P0 HADD2.F32 R74, -RZ, R57.H0_H0 ;  /* 0x20000039ff4a0230 */ /* 0x000fe20000004100 */
[----:B------:R-:W-:Y:S02]  /*1400*/  FADD.FTZ R70, R78, -R69 ;  /* 0x800000454e467221 */ /* 0x000fe40000010000 */
[----:B------:R-:W-:Y:S02]  /*1410*/  @P0 FADD.FTZ R118, R118, R73 ;  /* 0x0000004976760221 */ /* 0x000fe40000010000 */
[C---:B------:R-:W-:Y:S02]  /*1420*/  FMUL.FTZ R69, R77.reuse, R70 ;  /* 0x000000464d457220 */ /* 0x040fe40000410000 */
[----:B------:R-:W-:Y:S01]  /*1430*/  FMUL.FTZ R70, R77, R96 ;  /* 0x000000604d467220 */ /* 0x000fe20000410000 */
[----:B------:R-:W-:Y:S01]  /*1440*/  @P1 F2FP.PACK_AB R97, RZ, R118 ;  /* 0x00000076ff61123e */ /* 0x000fe200000000ff */
[----:B------:R-:W-:Y:S01]  /*1450*/  @P0 FADD.FTZ R69, R69, R72 ;  /* 0x0000004845450221 */ /* 0x000fe20000010000 */
[-C--:B------:R-:W-:Y:S01]  /*1460*/  @P2 F2FP.PACK_AB R72, RZ, R68.reuse ;  /* 0x00000044ff48223e */ /* 0x080fe200000000ff */
[----:B------:R-:W-:Y:S01]  /*1470*/  @P0 FADD.FTZ R71, R71, R74 ;  /* 0x0000004a47470221 */ /* 0x000fe20000010000 */
[----:B------:R-:W-:Y:S01]  /*1480*/  @P1 F2FP.PACK_AB R74, RZ, R68 ;  /* 0x00000044ff4a123e */ /* 0x000fe200000000ff */
[----:B------:R-:W-:Y:S01]  /*1490*/  FFMA.FTZ R120, R86, R114, R111 ;  /* 0x0000007256787223 */ /* 0x000fe2000001006f */
[-C--:B------:R-:W-:Y:S01]  /*14a0*/  @P1 F2FP.PACK_AB R116, RZ, R69.reuse ;  /* 0x00000045ff74123e */ /* 0x080fe200000000ff */
[----:B------:R-:W-:Y:S01]  /*14b0*/  @P0 FADD.FTZ R70, R70, R75 ;  /* 0x0000004b46460221 */ /* 0x000fe20000010000 */
[----:B------:R-:W-:Y:S01]  /*14c0*/  @P2 F2FP.PACK_AB R115, RZ, R69 ;  /* 0x00000045ff73223e */ /* 0x000fe200000000ff */
[----:B------:R-:W-:Y:S01]  /*14d0*/  FADD.FTZ R120, R89, -R120 ;  /* 0x8000007859787221 */ /* 0x000fe20000010000 */
[----:B------:R-:W-:Y:S01]  /*14e0*/  F2FP.PACK_AB R68, R69, R68 ;  /* 0x000000444544723e */ /* 0x000fe200000000ff */
[----:B------:R-:W-:Y:S01]  /*14f0*/  FFMA.FTZ R117, R92, R114, R111 ;  /* 0x000000725c757223 */ /* 0x000fe2000001006f */
[-C--:B------:R-:W-:Y:S01]  /*1500*/  @P1 F2FP.PACK_AB R75, RZ, R71.reuse ;  /* 0x00000047ff4b123e */ /* 0x080fe200000000ff */
[----:B------:R-:W-:Y:S01]  /*1510*/  FMUL.FTZ R113, R77, R120 ;  /* 0x000000784d717220 */ /* 0x000fe20000410000 */
[-C--:B------:R-:W-:Y:S01]  /*1520*/  @P2 F2FP.PACK_AB R73, RZ, R71.reuse ;  /* 0x00000047ff49223e */ /* 0x080fe200000000ff */
[----:B------:R-:W-:Y:S01]  /*1530*/  FADD.FTZ R122, R90, -R117 ;  /* 0x800000755a7a7221 */ /* 0x000fe20000010000 */
[----:B------:R-:W-:Y:S01]  /*1540*/  F2FP.PACK_AB R69, R118, R71 ;  /* 0x000000477645723e */ /* 0x000fe200000000ff */
[----:B------:R-:W-:Y:S01]  /*1550*/  FFMA.FTZ R71, R91, R114, R111 ;  /* 0x000000725b477223 */ /* 0x000fe2000001006f */
[----:B------:R-:W-:Y:S01]  /*1560*/  @P2 F2FP.PACK_AB R96, RZ, R118 ;  /* 0x00000076ff60223e */ /* 0x000fe200000000ff */
[----:B------:R-:W-:Y:S01]  /*1570*/  @P0 HADD2.F32 R118, -RZ, R58.H1_H1 ;  /* 0x3000003aff760230 */ /* 0x000fe20000004100 */
[----:B------:R-:W-:Y:S01]  /*1580*/  @P1 PRMT R33, R75, 0x7610, R33 ;  /* 0x000076104b211816 */ /* 0x000fe20000000021 */
[----:B------:R-:W-:Y:S01]  /*1590*/  FADD.FTZ R120, R88, -R71 ;  /* 0x8000004758787221 */ /* 0x000fe20000010000 */
[--C-:B------:R-:W-:Y:S01]  /*15a0*/  @P0 HADD2.F32 R117, -RZ, R59.reuse.H0_H0 ;  /* 0x2000003bff750230 */ /* 0x100fe20000004100 */
[----:B------:R-:W-:Y:S01]  /*15b0*/  FMUL.FTZ R71, R77, R122 ;  /* 0x0000007a4d477220 */ /* 0x000fe20000410000 */
[----:B------:R-:W-:Y:S01]  /*15c0*/  HFMA2.MMA R75, -RZ, RZ, 0, 9.5367431640625e-07 ;  /* 0x00000010ff4b7435 */ /* 0x000fe200000001ff */
[----:B------:R-:W-:Y:S01]  /*15d0*/  @P0 FADD.FTZ R113, R113, R118 ;  /* 0x0000007671710221 */ /* 0x000fe20000010000 */
[----:B------:R-:W-:Y:S01]  /*15e0*/  @P0 HADD2.F32 R118, -RZ, R59.H1_H1 ;  /* 0x3000003bff760230 */ /* 0x000fe20000004100 */
[----:B------:R-:W-:Y:S01]  /*15f0*/  FMUL.FTZ R120, R77, R120 ;  /* 0x000000784d787220 */ /* 0x000fe20000410000 */
[----:B------:R-:W-:-:S02]  /*1600*/  @P1 F2FP.PACK_AB R121, RZ, R70 ;  /* 0x00000046ff79123e */ /* 0x000fc400000000ff */
[----:B------:R-:W-:Y:S01]  /*1610*/  @P2 F2FP.PACK_AB R119, RZ, R70 ;  /* 0x00000046ff77223e */ /* 0x000fe200000000ff */
[----:B------:R-:W-:Y:S01]  /*1620*/  @P0 FADD.FTZ R120, R120, R117 ;  /* 0x0000007578780221 */ /* 0x000fe20000010000 */
[----:B------:R-:W-:Y:S01]  /*1630*/  @P2 PRMT R41, R73, 0x7610, R41 ;  /* 0x0000761049292816 */ /* 0x000fe20000000029 */
[----:B------:R-:W-:Y:S01]  /*1640*/  @P0 FADD.FTZ R71, R71, R118 ;  /* 0x0000007647470221 */ /* 0x000fe20000010000 */
[----:B------:R-:W-:Y:S02]  /*1650*/  ISETP.NE.U32.AND P0, PT, RZ, c[0x0][0x258], PT ;  /* 0x00009600ff007a0c */ /* 0x000fe40003f05070 */
[-C--:B------:R-:W-:Y:S02]  /*1660*/  @P1 F2FP.PACK_AB R123, RZ, R120.reuse ;  /* 0x00000078ff7b123e */ /* 0x080fe400000000ff */
[----:B------:R-:W-:Y:S02]  /*1670*/  ISETP.NE.AND.EX P0, PT, RZ, c[0x0][0x25c], PT, P0 ;  /* 0x00009700ff007a0c */ /* 0x000fe40003f05300 */
[----:B------:R-:W-:-:S02]  /*1680*/  @P2 F2FP.PACK_AB R124, RZ, R120 ;  /* 0x00000078ff7c223e */ /* 0x000fc400000000ff */
[----:B------:R-:W-:Y:S02]  /*1690*/  @P1 F2FP.PACK_AB R117, RZ, R113 ;  /* 0x00000071ff75123e */ /* 0x000fe400000000ff */
[----:B------:R-:W-:Y:S02]  /*16a0*/  @P1 F2FP.PACK_AB R122, RZ, R71 ;  /* 0x00000047ff7a123e */ /* 0x000fe400000000ff */
[----:B------:R-:W-:Y:S02]  /*16b0*/  @P1 PRMT R32, R74, 0x7610, R32 ;  /* 0x000076104a201816 */ /* 0x000fe40000000020 */
[----:B------:R-:W-:Y:S02]  /*16c0*/  @P1 PRMT R34, R121, 0x7610, R34 ;  /* 0x0000761079221816 */ /* 0x000fe40000000022 */
[----:B------:R-:W-:Y:S02]  /*16d0*/  @P1 PRMT R35, R123, 0x7610, R35 ;  /* 0x000076107b231816 */ /* 0x000fe40000000023 */
[----:B------:R-:W-:-:S02]  /*16e0*/  @P2 F2FP.PACK_AB R118, RZ, R113 ;  /* 0x00000071ff76223e */ /* 0x000fc400000000ff */
[----:B------:R-:W-:Y:S02]  /*16f0*/  F2FP.PACK_AB R70, R113, R70 ;  /* 0x000000467146723e */ /* 0x000fe400000000ff */
[----:B------:R-:W-:Y:S02]  /*1700*/  @P2 PRMT R40, R72, 0x7610, R40 ;  /* 0x0000761048282816 */ /* 0x000fe40000000028 */
[----:B------:R-:W-:Y:S02]  /*1710*/  @P2 F2FP.PACK_AB R113, RZ, R71 ;  /* 0x00000047ff71223e */ /* 0x000fe400000000ff */
        /* <DEDUP_REMOVED lines=10> */
[----:B------:R-:W-:-:S02]  /*17c0*/  F2FP.PACK_AB R71, R71, R120 ;  /* 0x000000784747723e */ /* 0x000fc400000000ff */
        /* <DEDUP_REMOVED lines=8> */
.L_x_202:
[----:B------:R-:W-:Y:S05]  /*1850*/  BSYNC B0 ;  /* 0x0000000000007941 */ /* 0x000fea0003800000 */
.L_x_201:
        /* <DEDUP_REMOVED lines=8> */
[----:B------:R-:W-:Y:S01]  /*18e0*/  ISETP.NE.U32.AND P2, PT, RZ, c[0x0][0x250], PT ;  /* 0x00009400ff007a0c */ /* 0x000fe20003f45070 */
[-CC-:B------:R-:W-:Y:S01]  /*18f0*/  FFMA.FTZ R70, R94, R114.reuse, R111.reuse ;  /* 0x000000725e467223 */ /* 0x180fe2000001006f */
[----:B------:R-:W-:Y:S01]  /*1900*/  ISETP.NE.AND.EX P1, PT, RZ, c[0x0][0x25c], PT, P1 ;  /* 0x00009700ff007a0c */ /* 0x000fe20003f25310 */
[----:B------:R-:W-:Y:S01]  /*1910*/  FFMA.FTZ R73, R101, R114, R111 ;  /* 0x0000007265497223 */ /* 0x000fe2000001006f */
[----:B------:R-:W-:Y:S01]  /*1920*/  ISETP.NE.AND.EX P2, PT, RZ, c[0x0][0x254], PT, P2 ;  /* 0x00009500ff007a0c */ /* 0x000fe20003f45320 */
[----:B------:R-:W-:-:S02]  /*1930*/  FADD.FTZ R72, R102, -R71 ;  /* 0x8000004766487221 */ /* 0x000fc40000010000 */
[----:B------:R-:W-:Y:S02]  /*1940*/  FADD.FTZ R74, R99, -R74 ;  /* 0x8000004a634a7221 */ /* 0x000fe40000010000 */
[-CC-:B------:R-:W-:Y:S02]  /*1950*/  FFMA.FTZ R116, R106, R114.reuse, R111.reuse ;  /* 0x000000726a747223 */ /* 0x180fe4000001006f */
[-CC-:B------:R-:W-:Y:S02]  /*1960*/  FFMA.FTZ R75, R105, R114.reuse, R111.reuse ;  /* 0x00000072694b7223 */ /* 0x180fe4000001006f */
[----:B------:R-:W-:Y:S02]  /*1970*/  FFMA.FTZ R118, R110, R114, R111 ;  /* 0x000000726e767223 */ /* 0x000fe4000001006f */
[----:B------:R-:W-:Y:S02]  /*1980*/  FADD.FTZ R68, R98, -R69 ;  /* 0x8000004562447221 */ /* 0x000fe40000010000 */
[----:B------:R-:W-:-:S02]  /*1990*/  FADD.FTZ R70, R95, -R70 ;  /* 0x800000465f467221 */ /* 0x000fc40000010000 */
[----:B------:R-:W-:Y:S01]  /*19a0*/  FADD.FTZ R96, R104, -R73 ;  /* 0x8000004968607221 */ /* 0x000fe20000010000 */
[--C-:B------:R-:W-:Y:S01]  /*19b0*/  @P0 HADD2.F32 R73, -RZ, R20.reuse.H0_H0 ;  /* 0x20000014ff490230 */ /* 0x100fe20000004100 */
[C---:B-----5:R-:W-:Y:S01]  /*19c0*/  FMUL.FTZ R69, R77.reuse, R72 ;  /* 0x000000484d457220 */ /* 0x060fe20000410000 */
[----:B------:R-:W-:Y:S01]  /*19d0*/  @P0 HADD2.F32 R72, -RZ, R20.H1_H1 ;  /* 0x30000014ff480230 */ /* 0x000fe20000004100 */
[----:B------:R-:W-:Y:S01]  /*19e0*/  FMUL.FTZ R120, R77, R74 ;  /* 0x0000004a4d787220 */ /* 0x000fe20000410000 */
[----:B------:R-:W-:Y:S01]  /*19f0*/  @P0 HADD2.F32 R74, -RZ, R21.H0_H0 ;  /* 0x20000015ff4a0230 */ /* 0x000fe20000004100 */
[----:B------:R-:W-:Y:S02]  /*1a00*/  FADD.FTZ R116, R103, -R116 ;  /* 0x8000007467747221 */ /* 0x000fe40000010000 */
[----:B------:R-:W-:Y:S01]  /*1a10*/  FADD.FTZ R114, R108, -R75 ;  /* 0x8000004b6c727221 */ /* 0x000fe20000010000 */
[----:B------:R-:W-:Y:S01]  /*1a20*/  @P0 HADD2.F32 R75, -RZ, R22.H0_H0 ;  /* 0x20000016ff4b0230 */ /* 0x000fe20000004100 */
[----:B------:R-:W-:-:S02]  /*1a30*/  FADD.FTZ R118, R107, -R118 ;  /* 0x800000766b767221 */ /* 0x000fc40000010000 */
[C---:B------:R-:W-:Y:S02]  /*1a40*/  FMUL.FTZ R68, R77.reuse, R68 ;  /* 0x000000444d447220 */ /* 0x040fe40000410000 */
[C---:B------:R-:W-:Y:S02]  /*1a50*/  FMUL.FTZ R119, R77.reuse, R70 ;  /* 0x000000464d777220 */ /* 0x040fe40000410000 */
[C---:B------:R-:W-:Y:S02]  /*1a60*/  FMUL.FTZ R70, R77.reuse, R96 ;  /* 0x000000604d467220 */ /* 0x040fe40000410000 */
[C---:B------:R-:W-:Y:S02]  /*1a70*/  FMUL.FTZ R117, R77.reuse, R116 ;  /* 0x000000744d757220 */ /* 0x040fe40000410000 */
[C---:B------:R-:W-:Y:S02]  /*1a80*/  FMUL.FTZ R71, R77.reuse, R114 ;  /* 0x000000724d477220 */ /* 0x040fe40000410000 */
[----:B------:R-:W-:Y:S01]  /*1a90*/  FMUL.FTZ R118, R77, R118 ;  /* 0x000000764d767220 */ /* 0x000fe20000410000 */
[----:B------:R-:W-:Y:S01]  /*1aa0*/  @P0 HADD2.F32 R77, -RZ, R23.H1_H1 ;  /* 0x30000017ff4d0230 */ /* 0x000fe20000004100 */
[----:B------:R-:W-:Y:S01]  /*1ab0*/  @P0 FADD.FTZ R68, R68, R73 ;  /* 0x0000004944440221 */ /* 0x000fe20000010000 */
[----:B------:R-:W-:Y:S01]  /*1ac0*/  @P0 HADD2.F32 R73, -RZ, R21.H1_H1 ;  /* 0x30000015ff490230 */ /* 0x000fe20000004100 */
[----:B------:R-:W-:Y:S01]  /*1ad0*/  @P0 FADD.FTZ R119, R119, R72 ;  /* 0x0000004877770221 */ /* 0x000fe20000010000 */
[----:B------:R-:W-:Y:S01]  /*1ae0*/  @P0 HADD2.F32 R72, -RZ, R22.H1_H1 ;  /* 0x30000016ff480230 */ /* 0x000fe20000004100 */
[----:B------:R-:W-:Y:S01]  /*1af0*/  @P0 FADD.FTZ R69, R69, R74 ;  /* 0x0000004a45450221 */ /* 0x000fe20000010000 */
[----:B------:R-:W-:Y:S01]  /*1b00*/  @P0 HADD2.F32 R74, -RZ, R23.H0_H0 ;  /* 0x20000017ff4a0230 */ /* 0x000fe20000004100 */
[----:B------:R-:W-:Y:S01]  /*1b10*/  @P0 FADD.FTZ R120, R120, R73 ;  /* 0x0000004978780221 */ /* 0x000fe20000010000 */
[----:B------:R-:W-:Y:S01]  /*1b20*/  @P2 F2FP.PACK_AB R73, RZ, R68 ;  /* 0x00000044ff49223e */ /* 0x000fe200000000ff */
[----:B------:R-:W-:Y:S01]  /*1b30*/  @P0 FADD.FTZ R70, R70, R75 ;  /* 0x0000004b46460221 */ /* 0x000fe20000010000 */
[-C--:B------:R-:W-:Y:S01]  /*1b40*/  @P2 F2FP.PACK_AB R115, RZ, R69.reuse ;  /* 0x00000045ff73223e */ /* 0x080fe200000000ff */
[----:B------:R-:W-:Y:S01]  /*1b50*/  @P0 FADD.FTZ R117, R117, R72 ;  /* 0x0000004875750221 */ /* 0x000fe20000010000 */
[----:B------:R-:W-:Y:S01]  /*1b60*/  @P1 F2FP.PACK_AB R72, RZ, R69 ;  /* 0x00000045ff48123e */ /* 0x000fe200000000ff */
[----:B------:R-:W-:Y:S01]  /*1b70*/  @P0 FADD.FTZ R71, R71, R74 ;  /* 0x0000004a47470221 */ /* 0x000fe20000010000 */
[----:B------:R-:W-:Y:S01]  /*1b80*/  @P1 F2FP.PACK_AB R96, RZ, R120 ;  /* 0x00000078ff60123e */ /* 0x000fe200000000ff */
[----:B------:R-:W-:Y:S01]  /*1b90*/  @P0 FADD.FTZ R118, R118, R77 ;  /* 0x0000004d76760221 */ /* 0x000fe20000010000 */
[----:B------:R-:W-:-:S02]  /*1ba0*/  ISETP.NE.U32.AND P0, PT, RZ, c[0x0][0x258], PT ;  /* 0x00009600ff007a0c */ /* 0x000fc40003f05070 */
[----:B------:R-:W-:Y:S02]  /*1bb0*/  @P2 F2FP.PACK_AB R75, RZ, R120 ;  /* 0x00000078ff4b223e */ /* 0x000fe400000000ff */
[----:B------:R-:W-:Y:S02]  /*1bc0*/  ISETP.NE.AND.EX P0, PT, RZ, c[0x0][0x25c], PT, P0 ;  /* 0x00009700ff007a0c */ /* 0x000fe40003f05300 */
[----:B------:R-:W-:Y:S02]  /*1bd0*/  F2FP.PACK_AB R69, R120, R69 ;  /* 0x000000457845723e */ /* 0x000fe400000000ff */
[----:B------:R-:W-:Y:S02]  /*1be0*/  @P1 F2FP.PACK_AB R74, RZ, R68 ;  /* 0x00000044ff4a123e */ /* 0x000fe400000000ff */
[----:B------:R-:W-:Y:S02]  /*1bf0*/  @P1 F2FP.PACK_AB R114, RZ, R70 ;  /* 0x00000046ff72123e */ /* 0x000fe400000000ff */
[----:B------:R-:W-:-:S02]  /*1c00*/  @P1 F2FP.PACK_AB R120, RZ, R71 ;  /* 0x00000047ff78123e */ /* 0x000fc400000000ff */
[----:B------:R-:W-:Y:S02]  /*1c10*/  @P2 F2FP.PACK_AB R113, RZ, R70 ;  /* 0x00000046ff71223e */ /* 0x000fe400000000ff */
[----:B------:R-:W-:Y:S02]  /*1c20*/  @P2 F2FP.PACK_AB R121, RZ, R71 ;  /* 0x00000047ff79223e */ /* 0x000fe400000000ff */
[----:B------:R-:W-:Y:S02]  /*1c30*/  @P2 PRMT R40, R73, 0x7610, R40 ;  /* 0x0000761049282816 */ /* 0x000fe40000000028 */
[-C--:B------:R-:W-:Y:S02]  /*1c40*/  @P1 F2FP.PACK_AB R111, RZ, R119.reuse ;  /* 0x00000077ff6f123e */ /* 0x080fe400000000ff */
[----:B------:R-:W-:Y:S02]  /*1c50*/  @P2 F2FP.PACK_AB R97, RZ, R119 ;  /* 0x00000077ff61223e */ /* 0x000fe400000000ff */
[----:B------:R-:W-:-:S02]  /*1c60*/  F2FP.PACK_AB R68, R119, R68 ;  /* 0x000000447744723e */ /* 0x000fc400000000ff */
[----:B------:R-:W-:Y:S02]  /*1c70*/  @P1 PRMT R33, R72, 0x7610, R33 ;  /* 0x0000761048211816 */ /* 0x000fe40000000021 */
[----:B------:R-:W-:Y:S02]  /*1c80*/  MOV R73, 0x10 ;  /* 0x0000001000497802 */ /* 0x000fe40000000f00 */
[----:B------:R-:W-:Y:S02]  /*1c90*/  @P1 F2FP.PACK_AB R119, RZ, R117 ;  /* 0x00000075ff77123e */ /* 0x000fe400000000ff */
[----:B------:R-:W-:Y:S02]  /*1ca0*/  @P1 F2FP.PACK_AB R77, RZ, R118 ;  /* 0x00000076ff4d123e */ /* 0x000fe400000000ff */
[----:B------:R-:W-:Y:S02]  /*1cb0*/  @P1 PRMT R32, R74, 0x7610, R32 ;  /* 0x000076104a201816 */ /* 0x000fe40000000020 */
[----:B------:R-:W-:-:S02]  /*1cc0*/  @P2 PRMT R41, R115, 0x7610, R41 ;  /* 0x0000761073292816 */ /* 0x000fc40000000029 */
[----:B------:R-:W-:Y:S02]  /*1cd0*/  @P1 PRMT R34, R114, 0x7610, R34 ;  /* 0x0000761072221816 */ /* 0x000fe40000000022 */
[----:B------:R-:W-:Y:S02]  /*1ce0*/  @P1 PRMT R35, R120, 0x7610, R35 ;  /* 0x0000761078231816 */ /* 0x000fe40000000023 */
[----:B------:R-:W-:Y:S02]  /*1cf0*/  @P2 F2FP.PACK_AB R116, RZ, R117 ;  /* 0x00000075ff74223e */ /* 0x000fe400000000ff */
[----:B------:R-:W-:Y:S02]  /*1d00*/  F2FP.PACK_AB R70, R117, R70 ;  /* 0x000000467546723e */ /* 0x000fe400000000ff */
[----:B------:R-:W-:Y:S02]  /*1d10*/  @P2 F2FP.PACK_AB R117, RZ, R118 ;  /* 0x00000076ff75223e */ /* 0x000fe400000000ff */
[----:B------:R-:W-:-:S02]  /*1d20*/  @P2 PRMT R42, R113, 0x7610, R42 ;  /* 0x00007610712a2816 */ /* 0x000fc4000000002a */
[----:B------:R-:W-:Y:S02]  /*1d30*/  @P2 PRMT R43, R121, 0x7610, R43 ;  /* 0x00007610792b2816 */ /* 0x000fe4000000002b */
[----:B------:R-:W-:Y:S02]  /*1d40*/  @P2 LEA R72, P6, R0, c[0x0][0x250], 0x4 ;  /* 0x0000940000482a11 */ /* 0x000fe400078c20ff */
[----:B------:R-:W-:Y:S02]  /*1d50*/  @P2 PRMT R40, R40, 0x5410, R97 ;  /* 0x0000541028282816 */ /* 0x000fe40000000061 */
[----:B------:R-:W-:Y:S01]  /*1d60*/  @P1 PRMT R33, R33, 0x5410, R96 ;  /* 0x0000541021211816 */ /* 0x000fe20000000060 */
[-C--:B------:R-:W-:Y:S01]  /*1d70*/  @P0 IMAD.WIDE.U32 R96, R0, R73.reuse, c[0x0][0x258] ;  /* 0x0000960000600625 */ /* 0x080fe200078e0049 */
[----:B------:R-:W-:Y:S02]  /*1d80*/  @P1 PRMT R32, R32, 0x5410, R111 ;  /* 0x0000541020201816 */ /* 0x000fe4000000006f */
[----:B------:R-:W-:Y:S01]  /*1d90*/  @P2 PRMT R41, R41, 0x5410, R75 ;  /* 0x0000541029292816 */ /* 0x000fe2000000004b */
[----:B------:R-:W-:Y:S01]  /*1da0*/  IMAD.WIDE.U32 R74, R0, R73, c[0x0][0x248] ;  /* 0x00009200004a7625 */ /* 0x000fe200078e0049 */
[----:B------:R-:W-:-:S02]  /*1db0*/  @P1 PRMT R34, R34, 0x5410, R119 ;  /* 0x0000541022221816 */ /* 0x000fc40000000077 */
[----:B------:R-:W-:Y:S02]  /*1dc0*/  @P1 PRMT R35, R35, 0x5410, R77 ;  /* 0x0000541023231816 */ /* 0x000fe4000000004d */
[----:B------:R-:W-:Y:S02]  /*1dd0*/  F2FP.PACK_AB R71, R118, R71 ;  /* 0x000000477647723e */ /* 0x000fe400000000ff */
[----:B------:R-:W-:Y:S01]  /*1de0*/  @P2 PRMT R42, R42, 0x5410, R116 ;  /* 0x000054102a2a2816 */ /* 0x000fe20000000074 */
[----:B------:R0:W-:Y:S01]  /*1df0*/  @P0 STG.E.128 [R96.64], R32 ;  /* 0x0000002060000986 */ /* 0x0001e2000c101d04 */
[----:B------:R-:W-:Y:S02]  /*1e00*/  @P2 LEA.HI.X R73, R0, c[0x0][0x254], RZ, 0x4, P6 ;  /* 0x0000950000492a11 */ /* 0x000fe400030f24ff */
[----:B------:R-:W-:Y:S01]  /*1e10*/  @P2 PRMT R43, R43, 0x5410, R117 ;  /* 0x000054102b2b2816 */ /* 0x000fe20000000075 */
[----:B------:R0:W-:Y:S04]  /*1e20*/  STG.E.128 [R74.64], R68 ;  /* 0x000000444a007986 */ /* 0x0001e8000c101d04 */
[----:B------:R0:W-:Y:S02]  /*1e30*/  @P2 STG.E.128 [R72.64], R40 ;  /* 0x0000002848002986 */ /* 0x0001e4000c101d04 */
.L_x_204:
[----:B------:R-:W-:Y:S05]  /*1e40*/  BSYNC B0 ;  /* 0x0000000000007941 */ /* 0x000fea0003800000 */
.L_x_203:
[----:B------:R-:W-:-:S04]  /*1e50*/  LOP3.LUT P0, RZ, R2, 0xff, RZ, 0xc0, !PT ;  /* 0x000000ff02ff7812 */ /* 0x000fc8000780c0ff */
[----:B------:R-:W-:Y:S01]  /*1e60*/  SEL R2, RZ, 0x1, P0 ;  /* 0x00000001ff027807 */ /* 0x000fe20000000000 */
[----:B0----5:R-:W-:Y:S01]  /*1e70*/  @P5 CALL.REL.NOINC `(.L_x_194) ;  /* 0x0000001000005944 */ /* 0x021fe20003c00000 */
[----:B------:R-:W-:Y:S05]  /*1e80*/  BRA `(.L_x_205) ;  /* 0xffffe4f000007947 */ /* 0x000fea000383ffff */
.L_x_194:
[----:B0-----:R-:W0:Y:S01]  /*1e90*/  S2UR UR6, SR_CTAID.X ;  /* 0x00000000000679c3 */ /* 0x001e220000002500 */
[C---:B------:R-:W-:Y:S02]  /*1ea0*/  LOP3.LUT R3, R76.reuse, 0x7f, RZ, 0xc0, !PT ;  /* 0x0000007f4c037812 */ /* 0x040fe400078ec0ff */
[----:B------:R-:W-:Y:S02]  /*1eb0*/  @P3 MOV R5, 0x20 ;  /* 0x0000002000053802 */ /* 0x000fe40000000f00 */
        /* <DEDUP_REMOVED lines=11> */
[----:B0-----:R-:W-:-:S10]  /*1f70*/  HFMA2.MMA R5, -RZ, RZ, 0, 1.9073486328125e-06 ;  /* 0x00000020ff057435 */ /* 0x001fd400000001ff */
[----:B------:R-:W-:-:S04]  /*1f80*/  IMAD.WIDE.U32 R2, R0, R5, c[0x0][0x220] ;  /* 0x0000880000027625 */ /* 0x000fc800078e0005 */
[----:B------:R-:W-:Y:S01]  /*1f90*/  IMAD.WIDE.U32 R4, R0, R5, c[0x0][0x228] ;  /* 0x00008a0000047625 */ /* 0x000fe200078e0005 */
[----:B------:R-:W-:Y:S04]  /*1fa0*/  STG.E.128 [R2.64], R36 ;  /* 0x0000002402007986 */ /* 0x000fe8000c101d04 */
[----:B------:R-:W-:Y:S04]  /*1fb0*/  STG.E.128 [R2.64+0x10], R64 ;  /* 0x0000104002007986 */ /* 0x000fe8000c101d04 */
[----:B------:R-:W-:Y:S04]  /*1fc0*/  STG.E.128 [R4.64], R60 ;  /* 0x0000003c04007986 */ /* 0x000fe8000c101d04 */
[----:B------:R-:W-:Y:S01]  /*1fd0*/  STG.E.128 [R4.64+0x10], R52 ;  /* 0x0000103404007986 */ /* 0x000fe2000c101d04 */
[----:B------:R-:W-:Y:S05]  /*1fe0*/  EXIT ;  /* 0x000000000000794d */ /* 0x000fea0003800000 */
.L_x_199:
[----:B------:R-:W-:Y:S01]  /*1ff0*/  HFMA2.MMA R116, -RZ, RZ, 0, 9.5367431640625e-07 ;  /* 0x00000010ff747435 */ /* 0x000fe200000001ff */
[----:B------:R-:W-:-:S02]  /*2000*/  MOV R71, R113 ;  /* 0x0000007100477202 */ /* 0x000fc40000000f00 */
[----:B------:R-:W-:Y:S02]  /*2010*/  MOV R97, 0x1f ;  /* 0x0000001f00617802 */ /* 0x000fe40000000f00 */
[----:B------:R-:W-:Y:S02]  /*2020*/  MOV R118, 0xffffffff ;  /* 0xffffffff00767802 */ /* 0x000fe40000000f00 */
[----:B------:R-:W-:Y:S02]  /*2030*/  MOV R68, 0x2050 ;  /* 0x0000205000447802 */ /* 0x000fe40000000f00 */
[----:B-----5:R-:W-:Y:S05]  /*2040*/  CALL.REL.NOINC `($__internal_14_$__cuda_sm70_shflsync_down_p) ;  /* 0x0000045000007944 */ /* 0x020fea0003c00000 */
[----:B-1----:R-:W-:Y:S01]  /*2050*/  MOV R70, R97 ;  /* 0x0000006100467202 */ /* 0x002fe20000000f00 */
[----:B0-----:R-:W-:Y:S05]  /*2060*/  BRA `(.L_x_206) ;  /* 0xffffef7000007947 */ /* 0x001fea000383ffff */
.L_x_200:
[----:B------:R-:W-:Y:S01]  /*2070*/  HFMA2.MMA R116, -RZ, RZ, 0, 9.5367431640625e-07 ;  /* 0x00000010ff747435 */ /* 0x000fe200000001ff */
[----:B------:R-:W-:Y:S02]  /*2080*/  MOV R71, R114 ;  /* 0x0000007200477202 */ /* 0x000fe40000000f00 */
[----:B------:R-:W-:Y:S02]  /*2090*/  MOV R97, 0x1f ;  /* 0x0000001f00617802 */ /* 0x000fe40000000f00 */
[----:B------:R-:W-:-:S02]  /*20a0*/  MOV R118, 0xffffffff ;  /* 0xffffffff00767802 */ /* 0x000fc40000000f00 */
[----:B------:R-:W-:Y:S02]  /*20b0*/  MOV R68, 0x20d0 ;  /* 0x000020d000447802 */ /* 0x000fe40000000f00 */
[----:B01---5:R-:W-:Y:S05]  /*20c0*/  CALL.REL.NOINC `($__internal_14_$__cuda_sm70_shflsync_down_p) ;  /* 0x000003d000007944 */ /* 0x023fea0003c00000 */
[----:B------:R-:W-:Y:S01]  /*20d0*/  FADD.FTZ R113, R70, R113 ;  /* 0x0000007146717221 */ /* 0x000fe20000010000 */
[----:B0-----:R-:W-:Y:S01]  /*20e0*/  HFMA2.MMA R116, -RZ, RZ, 0, 4.76837158203125e-07 ;  /* 0x00000008ff747435 */ /* 0x001fe200000001ff */
[----:B-1----:R-:W-:Y:S01]  /*20f0*/  FADD.FTZ R114, R114, R97 ;  /* 0x0000006172727221 */ /* 0x002fe20000010000 */
[----:B------:R-:W-:Y:S02]  /*2100*/  MOV R97, 0x1f ;  /* 0x0000001f00617802 */ /* 0x000fe40000000f00 */
[----:B------:R-:W-:Y:S02]  /*2110*/  MOV R118, 0xffffffff ;  /* 0xffffffff00767802 */ /* 0x000fe40000000f00 */
[----:B------:R-:W-:Y:S02]  /*2120*/  MOV R71, R113 ;  /* 0x0000007100477202 */ /* 0x000fe40000000f00 */
[----:B------:R-:W-:Y:S02]  /*2130*/  MOV R68, 0x2150 ;  /* 0x0000215000447802 */ /* 0x000fe40000000f00 */
[----:B------:R-:W-:Y:S05]  /*2140*/  CALL.REL.NOINC `($__internal_14_$__cuda_sm70_shflsync_down_p) ;  /* 0x0000035000007944 */ /* 0x000fea0003c00000 */
[----:B0-----:R-:W-:Y:S01]  /*2150*/  HFMA2.MMA R116, -RZ, RZ, 0, 4.76837158203125e-07 ;  /* 0x00000008ff747435 */ /* 0x001fe200000001ff */
[----:B-1----:R-:W-:-:S02]  /*2160*/  MOV R70, R97 ;  /* 0x0000006100467202 */ /* 0x002fc40000000f00 */
[----:B------:R-:W-:Y:S02]  /*2170*/  MOV R71, R114 ;  /* 0x0000007200477202 */ /* 0x000fe40000000f00 */
[----:B------:R-:W-:Y:S02]  /*2180*/  MOV R97, 0x1f ;  /* 0x0000001f00617802 */ /* 0x000fe40000000f00 */
[----:B------:R-:W-:Y:S02]  /*2190*/  MOV R118, 0xffffffff ;  /* 0xffffffff00767802 */ /* 0x000fe40000000f00 */
[----:B------:R-:W-:Y:S02]  /*21a0*/  MOV R68, 0x21c0 ;  /* 0x000021c000447802 */ /* 0x000fe40000000f00 */
[----:B------:R-:W-:Y:S05]  /*21b0*/  CALL.REL.NOINC `($__internal_14_$__cuda_sm70_shflsync_down_p) ;  /* 0x000002e000007944 */ /* 0x000fea0003c00000 */
[----:B------:R-:W-:Y:S01]  /*21c0*/  FADD.FTZ R113, R70, R113 ;  /* 0x0000007146717221 */ /* 0x000fe20000010000 */
[----:B0-----:R-:W-:Y:S01]  /*21d0*/  HFMA2.MMA R116, -RZ, RZ, 0, 2.384185791015625e-07 ;  /* 0x00000004ff747435 */ /* 0x001fe200000001ff */
[----:B-1----:R-:W-:Y:S01]  /*21e0*/  FADD.FTZ R114, R114, R97 ;  /* 0x0000006172727221 */ /* 0x002fe20000010000 */
[----:B------:R-:W-:Y:S02]  /*21f0*/  MOV R97, 0x1f ;  /* 0x0000001f00617802 */ /* 0x000fe40000000f00 */
[----:B------:R-:W-:-:S02]  /*2200*/  MOV R118, 0xffffffff ;  /* 0xffffffff00767802 */ /* 0x000fc40000000f00 */
[----:B------:R-:W-:Y:S02]  /*2210*/  MOV R71, R113 ;  /* 0x0000007100477202 */ /* 0x000fe40000000f00 */
[----:B------:R-:W-:Y:S02]  /*2220*/  MOV R68, 0x2240 ;  /* 0x0000224000447802 */ /* 0x000fe40000000f00 */
[----:B------:R-:W-:Y:S05]  /*2230*/  CALL.REL.NOINC `($__internal_14_$__cuda_sm70_shflsync_down_p) ;  /* 0x0000026000007944 */ /* 0x000fea0003c00000 */
[----:B0-----:R-:W-:Y:S01]  /*2240*/  HFMA2.MMA R116, -RZ, RZ, 0, 2.384185791015625e-07 ;  /* 0x00000004ff747435 */ /* 0x001fe200000001ff */
[----:B-1----:R-:W-:Y:S02]  /*2250*/  MOV R70, R97 ;  /* 0x0000006100467202 */ /* 0x002fe40000000f00 */
[----:B------:R-:W-:Y:S02]  /*2260*/  MOV R71, R114 ;  /* 0x0000007200477202 */ /* 0x000fe40000000f00 */
[----:B------:R-:W-:Y:S02]  /*2270*/  MOV R97, 0x1f ;  /* 0x0000001f00617802 */ /* 0x000fe40000000f00 */
[----:B------:R-:W-:Y:S02]  /*2280*/  MOV R118, 0xffffffff ;  /* 0xffffffff00767802 */ /* 0x000fe40000000f00 */
[----:B------:R-:W-:-:S02]  /*2290*/  MOV R68, 0x22b0 ;  /* 0x000022b000447802 */ /* 0x000fc40000000f00 */
[----:B------:R-:W-:Y:S05]  /*22a0*/  CALL.REL.NOINC `($__internal_14_$__cuda_sm70_shflsync_down_p) ;  /* 0x000001f000007944 */ /* 0x000fea0003c00000 */
[----:B------:R-:W-:Y:S01]  /*22b0*/  FADD.FTZ R113, R70, R113 ;  /* 0x0000007146717221 */ /* 0x000fe20000010000 */
[----:B0-----:R-:W-:Y:S01]  /*22c0*/  HFMA2.MMA R116, -RZ, RZ, 0, 1.1920928955078125e-07 ;  /* 0x00000002ff747435 */ /* 0x001fe200000001ff */
[----:B-1----:R-:W-:Y:S01]  /*22d0*/  FADD.FTZ R74, R114, R97 ;  /* 0x00000061724a7221 */ /* 0x002fe20000010000 */
[----:B------:R-:W-:-:S02]  /*22e0*/  MOV R97, 0x1f ;  /* 0x0000001f00617802 */ /* 0x000fc40000000f00 */
[----:B------:R-:W-:Y:S02]  /*22f0*/  MOV R118, 0xffffffff ;  /* 0xffffffff00767802 */ /* 0x000fe40000000f00 */
[----:B------:R-:W-:Y:S02]  /*2300*/  MOV R71, R113 ;  /* 0x0000007100477202 */ /* 0x000fe40000000f00 */
[----:B------:R-:W-:Y:S02]  /*2310*/  MOV R68, 0x2330 ;  /* 0x0000233000447802 */ /* 0x000fe40000000f00 */
[----:B------:R-:W-:Y:S05]  /*2320*/  CALL.REL.NOINC `($__internal_14_$__cuda_sm70_shflsync_down_p) ;  /* 0x0000017000007944 */ /* 0x000fea0003c00000 */
[----:B0-----:R-:W-:Y:S01]  /*2330*/  HFMA2.MMA R116, -RZ, RZ, 0, 1.1920928955078125e-07 ;  /* 0x00000002ff747435 */ /* 0x001fe200000001ff */
[----:B-1----:R-:W-:Y:S02]  /*2340*/  MOV R70, R97 ;  /* 0x0000006100467202 */ /* 0x002fe40000000f00 */
[----:B------:R-:W-:Y:S02]  /*2350*/  MOV R71, R74 ;  /* 0x0000004a00477202 */ /* 0x000fe40000000f00 */
[----:B------:R-:W-:Y:S02]  /*2360*/  MOV R97, 0x1f ;  /* 0x0000001f00617802 */ /* 0x000fe40000000f00 */
[----:B------:R-:W-:-:S02]  /*2370*/  MOV R118, 0xffffffff ;  /* 0xffffffff00767802 */ /* 0x000fc40000000f00 */
[----:B------:R-:W-:Y:S02]  /*2380*/  MOV R68, 0x23a0 ;  /* 0x000023a000447802 */ /* 0x000fe40000000f00 */
[----:B------:R-:W-:Y:S05]  /*2390*/  CALL.REL.NOINC `($__internal_14_$__cuda_sm70_shflsync_down_p) ;  /* 0x0000010000007944 */ /* 0x000fea0003c00000 */
[----:B------:R-:W-:Y:S01]  /*23a0*/  FADD.FTZ R72, R70, R113 ;  /* 0x0000007146487221 */ /* 0x000fe20000010000 */
[----:B0-----:R-:W-:Y:S01]  /*23b0*/  HFMA2.MMA R116, -RZ, RZ, 0, 5.9604644775390625e-08 ;  /* 0x00000001ff747435 */ /* 0x001fe200000001ff */
[----:B-1----:R-:W-:Y:S01]  /*23c0*/  FADD.FTZ R74, R74, R97 ;  /* 0x000000614a4a7221 */ /* 0x002fe20000010000 */
[----:B------:R-:W-:Y:S02]  /*23d0*/  MOV R97, 0x1f ;  /* 0x0000001f00617802 */ /* 0x000fe40000000f00 */
[----:B------:R-:W-:Y:S02]  /*23e0*/  MOV R118, 0xffffffff ;  /* 0xffffffff00767802 */ /* 0x000fe40000000f00 */
[----:B------:R-:W-:Y:S02]  /*23f0*/  MOV R71, R72 ;  /* 0x0000004800477202 */ /* 0x000fe40000000f00 */
[----:B------:R-:W-:Y:S02]  /*2400*/  MOV R68, 0x2420 ;  /* 0x0000242000447802 */ /* 0x000fe40000000f00 */
[----:B------:R-:W-:Y:S05]  /*2410*/  CALL.REL.NOINC `($__internal_14_$__cuda_sm70_shflsync_down_p) ;  /* 0x0000008000007944 */ /* 0x000fea0003c00000 */
[----:B0-----:R-:W-:Y:S01]  /*2420*/  HFMA2.MMA R116, -RZ, RZ, 0, 5.9604644775390625e-08 ;  /* 0x00000001ff747435 */ /* 0x001fe200000001ff */
[----:B-1----:R-:W-:-:S02]  /*2430*/  MOV R75, R97 ;  /* 0x00000061004b7202 */ /* 0x002fc40000000f00 */
[----:B------:R-:W-:Y:S02]  /*2440*/  MOV R71, R74 ;  /* 0x0000004a00477202 */ /* 0x000fe40000000f00 */
[----:B------:R-:W-:Y:S02]  /*2450*/  MOV R97, 0x1f ;  /* 0x0000001f00617802 */ /* 0x000fe40000000f00 */
[----:B------:R-:W-:Y:S02]  /*2460*/  MOV R118, 0xffffffff ;  /* 0xffffffff00767802 */ /* 0x000fe40000000f00 */
[----:B------:R-:W-:Y:S02]  /*2470*/  MOV R68, 0x2490 ;  /* 0x0000249000447802 */ /* 0x000fe40000000f00 */
[----:B------:R-:W-:Y:S05]  /*2480*/  CALL.REL.NOINC `($__internal_14_$__cuda_sm70_shflsync_down_p) ;  /* 0x0000001000007944 */ /* 0x000fea0003c00000 */
[----:B01----:R-:W-:Y:S05]  /*2490*/  BRA `(.L_x_207) ;  /* 0xffffec6000007947 */ /* 0x003fea000383ffff */
        .weak           $__internal_14_$__cuda_sm70_shflsync_down_p
        .type           $__internal_14_$__cuda_sm70_shflsync_down_p,@function
        .size           $__internal_14_$__cuda_sm70_shflsync_down_p,(.L_x_1777 - $__internal_14_$__cuda_sm70_shflsync_down_p)
$__internal_14_$__cuda_sm70_shflsync_down_p:
[----:B------:R-:W-:Y:S01]  /*24a0*/  HFMA2.MMA R69, -RZ, RZ, 0, 0 ;  /* 0x00000000ff457435 */ /* 0x000fe200000001ff */
[----:B------:R-:W-:Y:S04]  /*24b0*/  WARPSYNC R118 ;  /* 0x0000007600007348 */ /* 0x000fe80003800000 */
[----:B------:R0:W1:Y:S01]  /*24c0*/  SHFL.DOWN PT, R97, R71, R116, R97 ;  /* 0x0800007447617389 */ /* 0x00006200000e0061 */
[----:B------:R-:W-:Y:S05]  /*24d0*/  RET.REL.NODEC R68 `(_ZN10layer_norm31ln_parallel_residual_bwd_kernelINS_13Kernel_traitsI6__halfS2_S2_S2_fjLj2048ELj1ELj1ELj4ELj16ENS_18Kernel_traits_baseILj2048ES2_S2_S2_S2_fjLj128EEEEELb0ELb1ELb0EEEvNS_9BwdParamsE) ;  /* 0xffffdb2044007950 */ /* 0x000fea0003c3ffff */
.L_x_208:
        /* <DEDUP_REMOVED lines=10> */
.L_x_1777:


//--------------------- .text._ZN10layer_norm31ln_parallel_residual_bwd_kernelINS_13Kernel_traitsI6__halfS2_S2_S2_fjLj2048ELj1ELj1ELj4ELj16ENS_18Kernel_traits_baseILj2048ES2_S2_S2_S2_fjLj128EEEEELb0ELb1ELb1EEEvNS_9BwdParamsE --------------------------
	.section	.text._ZN10layer_norm31ln_parallel_residual_bwd_kernelINS_13Kernel_traitsI6__halfS2_S2_S2_fjLj2048ELj1ELj1ELj4ELj16ENS_18Kernel_traits_baseILj2048ES2_S2_S2_S2_fjLj128EEEEELb0ELb1ELb1EEEvNS_9BwdParamsE,"ax",@progbits
	.sectioninfo	@"SHI_REGISTERS=124"
	.align	128
        .global         _ZN10layer_norm31ln_parallel_residual_bwd_kernelINS_13Kernel_traitsI6__halfS2_S2_S2_fjLj2048ELj1ELj1ELj4ELj16ENS_18Kernel_traits_baseILj2048ES2_S2_S2_S2_fjLj128EEEEELb0ELb1ELb1EEEvNS_9BwdParamsE
        .type           _ZN10layer_norm31ln_parallel_residual_bwd_kernelINS_13Kernel_traitsI6__halfS2_S2_S2_fjLj2048ELj1ELj1ELj4ELj16ENS_18Kernel_traits_baseILj2048ES2_S2_S2_S2_fjLj128EEEEELb0ELb1ELb1EEEvNS_9BwdParamsE,@function
        .size           _ZN10layer_norm31ln_parallel_residual_bwd_kernelINS_13Kernel_traitsI6__halfS2_S2_S2_fjLj2048ELj1ELj1ELj4ELj16ENS_18Kernel_traits_baseILj2048ES2_S2_S2_S2_fjLj128EEEEELb0ELb1ELb1EEEvNS_9BwdParamsE,(.L_x_1778 - _ZN10layer_norm31ln_parallel_residual_bwd_kernelINS_13Kernel_traitsI6__halfS2_S2_S2_fjLj2048ELj1ELj1ELj4ELj16ENS_18Kernel_traits_baseILj2048ES2_S2_S2_S2_fjLj128EEEEELb0ELb1ELb1EEEvNS_9BwdParamsE)
        .other          _ZN10layer_norm31ln_parallel_residual_bwd_kernelINS_13Kernel_traitsI6__halfS2_S2_S2_fjLj2048ELj1ELj1ELj4ELj16ENS_18Kernel_traits_baseILj2048ES2_S2_S2_S2_fjLj128EEEEELb0ELb1ELb1EEEvNS_9BwdParamsE,@"STO_CUDA_ENTRY STV_DEFAULT"
_ZN10layer_norm31ln_parallel_residual_bwd_kernelINS_13Kernel_traitsI6__halfS2_S2_S2_fjLj2048ELj1ELj1ELj4ELj16ENS_18Kernel_traits_baseILj2048ES2_S2_S2_S2_fjLj128EEEEELb0ELb1ELb1EEEvNS_9BwdParamsE:
.text._ZN10layer_norm31ln_parallel_residual_bwd_kernelINS_13Kernel_traitsI6__halfS2_S2_S2_fjLj2048ELj1ELj1ELj4ELj16ENS_18Kernel_traits_baseILj2048ES2_S2_S2_S2_fjLj128EEEEELb0ELb1ELb1EEEvNS_9BwdParamsE:
        /* <DEDUP_REMOVED lines=25> */
.L_x_209:
        /* <DEDUP_REMOVED lines=25> */
[----:B------:R-:W-:Y:S02]  /*0320*/  HADD2.F32 R77, -RZ, R5.H1_H1 ;  /* 0x30000005ff4d7230 */ /* 0x000fe40000004100 */
[--C-:B------:R-:W-:Y:S02]  /*0330*/  HADD2.F32 R78, -RZ, R6.reuse.H0_H0 ;  /* 0x20000006ff4e7230 */ /* 0x100fe40000004100 */
[----:B------:R-:W-:Y:S02]  /*0340*/  HADD2.F32 R79, -RZ, R6.H1_H1 ;  /* 0x30000006ff4f7230 */ /* 0x000fe40000004100 */
[----:B------:R-:W-:-:S02]  /*0350*/  HADD2.F32 R80, -RZ, R7.H0_H0 ;  /* 0x20000007ff507230 */ /* 0x000fc40000004100 */
[----:B------:R-:W-:Y:S02]  /*0360*/  HADD2.F32 R81, -RZ, R7.H1_H1 ;  /* 0x30000007ff517230 */ /* 0x000fe40000004100 */
[--C-:B---3--:R-:W-:Y:S02]  /*0370*/  HADD2.F32 R82, -RZ, R8.reuse.H0_H0 ;  /* 0x20000008ff527230 */ /* 0x108fe40000004100 */
[----:B------:R-:W-:Y:S02]  /*0380*/  HADD2.F32 R83, -RZ, R8.H1_H1 ;  /* 0x30000008ff537230 */ /* 0x000fe40000004100 */
[--C-:B------:R-:W-:Y:S02]  /*0390*/  HADD2.F32 R84, -RZ, R9.reuse.H0_H0 ;  /* 0x20000009ff547230 */ /* 0x100fe40000004100 */
[----:B------:R-:W-:Y:S02]  /*03a0*/  HADD2.F32 R85, -RZ, R9.H1_H1 ;  /* 0x30000009ff557230 */ /* 0x000fe40000004100 */
[----:B------:R-:W-:-:S02]  /*03b0*/  HADD2.F32 R86, -RZ, R10.H0_H0 ;  /* 0x2000000aff567230 */ /* 0x000fc40000004100 */
[----:B------:R-:W-:Y:S02]  /*03c0*/  HADD2.F32 R87, -RZ, R10.H1_H1 ;  /* 0x3000000aff577230 */ /* 0x000fe40000004100 */
[--C-:B------:R-:W-:Y:S02]  /*03d0*/  HADD2.F32 R88, -RZ, R11.reuse.H0_H0 ;  /* 0x2000000bff587230 */ /* 0x100fe40000004100 */
[----:B------:R-:W-:Y:S02]  /*03e0*/  HADD2.F32 R89, -RZ, R11.H1_H1 ;  /* 0x3000000bff597230 */ /* 0x000fe40000004100 */
.L_x_214:
[----:B------:R-:W-:Y:S01]  /*03f0*/  IMAD R2, R73, c[0x0][0x168], RZ ;  /* 0x00005a0049027a24 */ /* 0x000fe200078e02ff */
[----:B------:R-:W-:-:S04]  /*0400*/  MOV R36, 0x10 ;  /* 0x0000001000247802 */ /* 0x000fc80000000f00 */
[----:B------:R-:W-:-:S04]  /*0410*/  SHF.R.S32.HI R3, RZ, 0x1f, R2 ;  /* 0x0000001fff037819 */ /* 0x000fc80000011402 */
[----:B------:R-:W-:Y:S02]  /*0420*/  LEA.HI R3, R3, R2, RZ, 0x3 ;  /* 0x0000000203037211 */ /* 0x000fe400078f18ff */
[----:B------:R-:W-:Y:S02]  /*0430*/  MOV R38, 0x4 ;  /* 0x0000000400267802 */ /* 0x000fe40000000f00 */
[----:B------:R-:W-:-:S04]  /*0440*/  LEA.HI.SX32 R93, R3, R0, 0x1d ;  /* 0x00000000035d7211 */ /* 0x000fc800078feaff */
[C---:B------:R-:W-:Y:S01]  /*0450*/  IADD3 R92, R93.reuse, 0x80, RZ ;  /* 0x000000805d5c7810 */ /* 0x040fe20007ffe0ff */
[----:B------:R-:W-:-:S04]  /*0460*/  IMAD.WIDE.U32 R20, R93, R36, c[0x0][0x188] ;  /* 0x000062005d147625 */ /* 0x000fc800078e0024 */
[----:B------:R-:W-:Y:S02]  /*0470*/  IMAD.WIDE R66, R73, R38, c[0x0][0x1a0] ;  /* 0x0000680049427625 */ /* 0x000fe400078e0226 */
[----:B------:R-:W2:Y:S02]  /*0480*/  LDG.E.128 R20, [R20.64] ;  /* 0x0000000414147981 */ /* 0x000ea4000c1e1d00 */
[CC--:B------:R-:W-:Y:S02]  /*0490*/  IMAD.WIDE.U32 R28, R92.reuse, R36.reuse, c[0x0][0x188] ;  /* 0x000062005c1c7625 */ /* 0x0c0fe400078e0024 */
[----:B------:R-:W3:Y:S02]  /*04a0*/  LDG.E R96, [R66.64] ;  /* 0x0000000442607981 */ /* 0x000ee4000c1e1900 */
[-C--:B------:R-:W-:Y:S02]  /*04b0*/  IMAD.WIDE.U32 R24, R93, R36.reuse, c[0x0][0x208] ;  /* 0x000082005d187625 */ /* 0x080fe400078e0024 */
[----:B------:R-:W4:Y:S02]  /*04c0*/  LDG.E.128 R28, [R28.64] ;  /* 0x000000041c1c7981 */ /* 0x000f24000c1e1d00 */
[----:B------:R-:W-:-:S02]  /*04d0*/  IMAD.WIDE.U32 R32, R92, R36, c[0x0][0x208] ;  /* 0x000082005c207625 */ /* 0x000fc400078e0024 */
[----:B------:R-:W4:Y:S02]  /*04e0*/  LDG.E.128 R24, [R24.64] ;  /* 0x0000000418187981 */ /* 0x000f24000c1e1d00 */
[----:B------:R-:W-:Y:S02]  /*04f0*/  IMAD.WIDE R38, R73, R38, c[0x0][0x1a8] ;  /* 0x00006a0049267625 */ /* 0x000fe400078e0226 */
[----:B------:R-:W4:Y:S04]  /*0500*/  LDG.E.128 R32, [R32.64] ;  /* 0x0000000420207981 */ /* 0x000f28000c1e1d00 */
[----:B------:R-:W4:Y:S01]  /*0510*/  LDG.E R38, [R38.64] ;  /* 0x0000000426267981 */ /* 0x000f22000c1e1900 */
        /* <DEDUP_REMOVED lines=10> */
[----:B------:R-:W-:Y:S01]  /*05c0*/  ISETP.GE.AND P2, PT, R73, c[0x0][0x164], PT ;  /* 0x0000590049007a0c */ /* 0x000fe20003f46270 */
[----:B--2---:R-:W-:-:S02]  /*05d0*/  HADD2.F32 R97, -RZ, R20.H0_H0 ;  /* 0x20000014ff617230 */ /* 0x004fc40000004100 */
[--C-:B------:R-:W-:Y:S01]  /*05e0*/  HADD2.F32 R98, -RZ, R21.reuse.H0_H0 ;  /* 0x20000015ff627230 */ /* 0x100fe20000004100 */
[----:B---3--:R-:W-:Y:S01]  /*05f0*/  FSEL R96, R96, RZ, !P0 ;  /* 0x000000ff60607208 */ /* 0x008fe20004000000 */
[----:B------:R-:W-:Y:S02]  /*0600*/  HADD2.F32 R21, -RZ, R21.H1_H1 ;  /* 0x30000015ff157230 */ /* 0x000fe40000004100 */
[--C-:B------:R-:W-:Y:S02]  /*0610*/  HADD2.F32 R117, -RZ, R22.reuse.H0_H0 ;  /* 0x20000016ff757230 */ /* 0x100fe40000004100 */
[----:B------:R-:W-:Y:S02]  /*0620*/  HADD2.F32 R22, -RZ, R22.H1_H1 ;  /* 0x30000016ff167230 */ /* 0x000fe40000004100 */
[--C-:B----4-:R-:W-:Y:S02]  /*0630*/  HADD2.F32 R2, -RZ, R31.reuse.H1_H1 ;  /* 0x3000001fff027230 */ /* 0x110fe40000004100 */
[----:B------:R-:W-:Y:S01]  /*0640*/  HADD2.F32 R3, -RZ, R31.H0_H0 ;  /* 0x2000001fff037230 */ /* 0x000fe20000004100 */
[C---:B------:R-:W-:Y:S01]  /*0650*/  FADD.FTZ R31, -R96.reuse, R97 ;  /* 0x00000061601f7221 */ /* 0x040fe20000010100 */
[----:B------:R-:W-:Y:S01]  /*0660*/  HADD2.F32 R109, -RZ, R24.H0_H0 ;  /* 0x20000018ff6d7230 */ /* 0x000fe20000004100 */
[C---:B------:R-:W-:Y:S01]  /*0670*/  FADD.FTZ R121, -R96.reuse, R21 ;  /* 0x0000001560797221 */ /* 0x040fe20000010100 */
[----:B------:R-:W-:Y:S01]  /*0680*/  HADD2.F32 R20, -RZ, R20.H1_H1 ;  /* 0x30000014ff147230 */ /* 0x000fe20000004100 */
[----:B------:R-:W-:Y:S01]  /*0690*/  FADD.FTZ R21, -R96, R2 ;  /* 0x0000000260157221 */ /* 0x000fe20000010100 */
[----:B------:R-:W-:-:S02]  /*06a0*/  HADD2.F32 R66, -RZ, R24.H1_H1 ;  /* 0x30000018ff427230 */ /* 0x000fc40000004100 */
[--C-:B------:R-:W-:Y:S02]  /*06b0*/  HADD2.F32 R107, -RZ, R29.reuse.H0_H0 ;  /* 0x2000001dff6b7230 */ /* 0x100fe40000004100 */
[----:B------:R-:W-:Y:S01]  /*06c0*/  HADD2.F32 R105, -RZ, R29.H1_H1 ;  /* 0x3000001dff697230 */ /* 0x000fe20000004100 */
[----:B------:R-:W-:Y:S01]  /*06d0*/  FADD.FTZ R29, -R96, R22 ;  /* 0x00000016601d7221 */ /* 0x000fe20000010100 */
[--C-:B------:R-:W-:Y:S01]  /*06e0*/  HADD2.F32 R67, -RZ, R25.reuse.H0_H0 ;  /* 0x20000019ff437230 */ /* 0x100fe20000004100 */
[C---:B0-----:R-:W-:Y:S01]  /*06f0*/  FMUL.FTZ R36, R38.reuse, R31 ;  /* 0x0000001f26247220 */ /* 0x041fe20000410000 */
[----:B------:R-:W-:Y:S02]  /*0700*/  HADD2.F32 R24, -RZ, R25.H1_H1 ;  /* 0x30000019ff187230 */ /* 0x000fe40000004100 */
[--C-:B------:R-:W-:Y:S02]  /*0710*/  HADD2.F32 R103, -RZ, R33.reuse.H0_H0 ;  /* 0x20000021ff677230 */ /* 0x100fe40000004100 */
[----:B------:R-:W-:Y:S01]  /*0720*/  HADD2.F32 R22, -RZ, R33.H1_H1 ;  /* 0x30000021ff167230 */ /* 0x000fe20000004100 */
[----:B------:R-:W-:Y:S01]  /*0730*/  FMUL.FTZ R33, R38, R121 ;  /* 0x0000007926217220 */ /* 0x000fe20000410000 */
[----:B------:R-:W-:-:S02]  /*0740*/  HADD2.F32 R2, -RZ, R35.H0_H0 ;  /* 0x20000023ff027230 */ /* 0x000fc40000004100 */
[----:B------:R-:W-:Y:S01]  /*0750*/  HADD2.F32 R25, -RZ, R35.H1_H1 ;  /* 0x30000023ff197230 */ /* 0x000fe20000004100 */
[----:B------:R-:W-:Y:S01]  /*0760*/  FMUL.FTZ R35, R74, R109 ;  /* 0x0000006d4a237220 */ /* 0x000fe20000410000 */
[--C-:B------:R-:W-:Y:S01]  /*0770*/  HADD2.F32 R115, -RZ, R23.reuse.H0_H0 ;  /* 0x20000017ff737230 */ /* 0x100fe20000004100 */
[----:B------:R-:W-:Y:S01]  /*0780*/  FADD.FTZ R37, -R96, R20 ;  /* 0x0000001460257221 */ /* 0x000fe20000010100 */
[----:B------:R-:W-:Y:S02]  /*0790*/  HADD2.F32 R113, -RZ, R23.H1_H1 ;  /* 0x30000017ff717230 */ /* 0x000fe40000004100 */
[--C-:B------:R-:W-:Y:S02]  /*07a0*/  HADD2.F32 R95, -RZ, R27.reuse.H0_H0 ;  /* 0x2000001bff5f7230 */ /* 0x100fe40000004100 */
[----:B------:R-:W-:Y:S02]  /*07b0*/  HADD2.F32 R100, -RZ, R27.H1_H1 ;  /* 0x3000001bff647230 */ /* 0x000fe40000004100 */
[----:B------:R-:W-:-:S02]  /*07c0*/  HADD2.F32 R39, -RZ, R26.H0_H0 ;  /* 0x2000001aff277230 */ /* 0x000fc40000004100 */
[--C-:B------:R-:W-:Y:S02]  /*07d0*/  HADD2.F32 R111, -RZ, R28.reuse.H0_H0 ;  /* 0x2000001cff6f7230 */ /* 0x100fe40000004100 */
[----:B------:R-:W-:Y:S02]  /*07e0*/  HADD2.F32 R99, -RZ, R28.H1_H1 ;  /* 0x3000001cff637230 */ /* 0x000fe40000004100 */
[--C-:B------:R-:W-:Y:S02]  /*07f0*/  HADD2.F32 R27, -RZ, R30.reuse.H0_H0 ;  /* 0x2000001eff1b7230 */ /* 0x100fe40000004100 */
[----:B------:R-:W-:Y:S01]  /*0800*/  HADD2.F32 R23, -RZ, R30.H1_H1 ;  /* 0x3000001eff177230 */ /* 0x000fe20000004100 */
[----:B------:R-:W-:Y:S01]  /*0810*/  FADD.FTZ R90, R109, R90 ;  /* 0x0000005a6d5a7221 */ /* 0x000fe20000010000 */
[----:B------:R-:W-:Y:S01]  /*0820*/  HADD2.F32 R26, -RZ, R26.H1_H1 ;  /* 0x3000001aff1a7230 */ /* 0x000fe20000004100 */
[----:B------:R-:W-:Y:S01]  /*0830*/  FFMA.FTZ R91, R36, R109, R91 ;  /* 0x0000006d245b7223 */ /* 0x000fe2000001005b */
[--C-:B------:R-:W-:Y:S01]  /*0840*/  HADD2.F32 R97, -RZ, R32.reuse.H0_H0 ;  /* 0x20000020ff617230 */ /* 0x100fe20000004100 */
[----:B------:R-:W-:Y:S01]  /*0850*/  FMUL.FTZ R29, R38, R29 ;  /* 0x0000001d261d7220 */ /* 0x000fe20000410000 */
[----:B------:R-:W-:Y:S01]  /*0860*/  HADD2.F32 R102, -RZ, R32.H1_H1 ;  /* 0x30000020ff667230 */ /* 0x000fe20000004100 */
[----:B------:R-:W-:-:S02]  /*0870*/  FMUL.FTZ R32, R75, R66 ;  /* 0x000000424b207220 */ /* 0x000fc40000410000 */
[----:B------:R-:W-:Y:S02]  /*0880*/  FADD.FTZ R65, R24, R65 ;  /* 0x0000004118417221 */ /* 0x000fe40000010000 */
[-C--:B------:R-:W-:Y:S02]  /*0890*/  FFMA.FTZ R68, R33, R24.reuse, R68 ;  /* 0x0000001821447223 */ /* 0x080fe40000010044 */
[----:B------:R-:W-:Y:S02]  /*08a0*/  FMUL.FTZ R28, R77, R24 ;  /* 0x000000184d1c7220 */ /* 0x000fe40000410000 */
[----:B------:R-:W-:Y:S02]  /*08b0*/  FADD.FTZ R109, RZ, R35 ;  /* 0x00000023ff6d7221 */ /* 0x000fe40000010000 */
[----:B------:R-:W-:Y:S02]  /*08c0*/  FADD.FTZ R119, -R96, R98 ;  /* 0x0000006260777221 */ /* 0x000fe40000010100 */
[----:B------:R-:W-:-:S02]  /*08d0*/  FMUL.FTZ R37, R38, R37 ;  /* 0x0000002526257220 */ /* 0x000fc40000410000 */
[----:B------:R-:W-:Y:S02]  /*08e0*/  FFMA.FTZ R24, R36, R35, RZ ;  /* 0x0000002324187223 */ /* 0x000fe400000100ff */
        /* <DEDUP_REMOVED lines=8> */
[C---:B------:R-:W-:Y:S02]  /*0970*/  FADD.FTZ R23, -R96.reuse, R23 ;  /* 0x0000001760177221 */ /* 0x040fe40000010100 */
[----:B------:R-:W-:Y:S01]  /*0980*/  FADD.FTZ R3, -R96, R3 ;  /* 0x0000000360037221 */ /* 0x000fe20000010100 */
[--C-:B------:R-:W-:Y:S01]  /*0990*/  HADD2.F32 R20, -RZ, R34.reuse.H0_H0 ;  /* 0x20000022ff147230 */ /* 0x100fe20000004100 */
[----:B------:R-:W-:Y:S01]  /*09a0*/  FADD.FTZ R52, R26, R52 ;  /* 0x000000341a347221 */ /* 0x000fe20000010000 */
[----:B------:R-:W-:Y:S01]  /*09b0*/  HADD2.F32 R101, -RZ, R34.H1_H1 ;  /* 0x30000022ff657230 */ /* 0x000fe20000004100 */
[----:B------:R-:W-:-:S02]  /*09c0*/  FFMA.FTZ R64, R29, R26, R64 ;  /* 0x0000001a1d407223 */ /* 0x000fc40000010040 */
[----:B------:R-:W-:Y:S02]  /*09d0*/  FMUL.FTZ R96, R79, R26 ;  /* 0x0000001a4f607220 */ /* 0x000fe40000410000 */
[----:B------:R-:W-:Y:S02]  /*09e0*/  FMUL.FTZ R31, R76, R67 ;  /* 0x000000434c1f7220 */ /* 0x000fe40000410000 */
[----:B------:R-:W-:Y:S02]  /*09f0*/  FADD.FTZ R26, R109, R32 ;  /* 0x000000206d1a7221 */ /* 0x000fe40000010000 */
[C---:B------:R-:W-:Y:S02]  /*0a00*/  FMUL.FTZ R34, R38.reuse, R119 ;  /* 0x0000007726227220 */ /* 0x040fe40000410000 */
[----:B------:R-:W-:Y:S02]  /*0a10*/  FFMA.FTZ R24, R37, R32, R24 ;  /* 0x0000002025187223 */ /* 0x000fe40000010018 */
        /* <DEDUP_REMOVED lines=10> */
[C---:B------:R-:W-:Y:S02]  /*0ac0*/  FMUL.FTZ R66, R38.reuse, R115 ;  /* 0x0000007326427220 */ /* 0x040fe40000410000 */
[----:B------:R-:W-:Y:S02]  /*0ad0*/  FMUL.FTZ R104, R38, R107 ;  /* 0x0000006b26687220 */ /* 0x000fe40000410000 */
[----:B------:R-:W-:-:S02]  /*0ae0*/  FADD.FTZ R107, R26, R39 ;  /* 0x000000271a6b7221 */ /* 0x000fc40000010000 */
[----:B------:R-:W-:Y:S02]  /*0af0*/  FFMA.FTZ R24, R30, R39, R24 ;  /* 0x000000271e187223 */ /* 0x000fe40000010018 */
[----:B------:R-:W-:Y:S02]  /*0b00*/  FADD.FTZ R69, R67, R69 ;  /* 0x0000004543457221 */ /* 0x000fe40000010000 */
[----:B------:R-:W-:Y:S02]  /*0b10*/  FFMA.FTZ R70, R34, R67, R70 ;  /* 0x0000004322467223 */ /* 0x000fe40000010046 */
        /* <DEDUP_REMOVED lines=9> */
[----:B------:R-:W-:Y:S02]  /*0bb0*/  FMUL.FTZ R105, R38, R105 ;  /* 0x0000006926697220 */ /* 0x000fe40000410000 */
[----:B------:R-:W-:Y:S02]  /*0bc0*/  FMUL.FTZ R100, R81, R100 ;  /* 0x0000006451647220 */ /* 0x000fe40000410000 */
[----:B------:R-:W-:Y:S02]  /*0bd0*/  FADD.FTZ R107, R26, R95 ;  /* 0x0000005f1a6b7221 */ /* 0x000fe40000010000 */
[----:B------:R-:W-:Y:S02]  /*0be0*/  FFMA.FTZ R24, R66, R95, R24 ;  /* 0x0000005f42187223 */ /* 0x000fe40000010018 */
[----:B------:R-:W-:Y:S02]  /*0bf0*/  FADD.FTZ R47, R97, R47 ;  /* 0x0000002f612f7221 */ /* 0x000fe40000010000 */
[----:B------:R-:W-:-:S02]  /*0c00*/  FFMA.FTZ R59, R98, R97, R59 ;  /* 0x00000061623b7223 */ /* 0x000fc4000001003b */
[----:B------:R-:W-:Y:S02]  /*0c10*/  FADD.FTZ R46, R22, R46 ;  /* 0x0000002e162e7221 */ /* 0x000fe40000010000 */
[-C--:B------:R-:W-:Y:S02]  /*0c20*/  FFMA.FTZ R58, R105, R22.reuse, R58 ;  /* 0x00000016693a7223 */ /* 0x080fe4000001003a */
[----:B------:R-:W-:Y:S02]  /*0c30*/  FMUL.FTZ R106, R85, R22 ;  /* 0x00000016556a7220 */ /* 0x000fe40000410000 */
[----:B------:R-:W-:Y:S02]  /*0c40*/  FMUL.FTZ R97, R82, R97 ;  /* 0x0000006152617220 */ /* 0x000fe40000410000 */
[----:B------:R-:W-:Y:S02]  /*0c50*/  FMUL.FTZ R99, R38, R99 ;  /* 0x0000006326637220 */ /* 0x000fe40000410000 */
[----:B------:R-:W-:-:S02]  /*0c60*/  FADD.FTZ R22, R107, R100 ;  /* 0x000000646b167221 */ /* 0x000fc40000010000 */
[----:B------:R-:W-:Y:S02]  /*0c70*/  FFMA.FTZ R24, R67, R100, R24 ;  /* 0x0000006443187223 */ /* 0x000fe40000010018 */
[----:B------:R-:W-:Y:S02]  /*0c80*/  FMUL.FTZ R107, R38, R27 ;  /* 0x0000001b266b7220 */ /* 0x000fe40000410000 */
[----:B------:R-:W-:Y:S02]  /*0c90*/  FADD.FTZ R48, R102, R48 ;  /* 0x0000003066307221 */ /* 0x000fe40000010000 */
[-C--:B------:R-:W-:Y:S02]  /*0ca0*/  FFMA.FTZ R60, R99, R102.reuse, R60 ;  /* 0x00000066633c7223 */ /* 0x080fe4000001003c */
[----:B------:R-:W-:Y:S02]  /*0cb0*/  FADD.FTZ R27, R22, R97 ;  /* 0x00000061161b7221 */ /* 0x000fe40000010000 */
[----:B------:R-:W-:-:S02]  /*0cc0*/  FMUL.FTZ R102, R83, R102 ;  /* 0x0000006653667220 */ /* 0x000fc40000410000 */
[----:B------:R-:W-:Y:S02]  /*0cd0*/  FFMA.FTZ R22, R98, R97, R24 ;  /* 0x0000006162167223 */ /* 0x000fe40000010018 */
[----:B------:R-:W-:Y:S02]  /*0ce0*/  FADD.FTZ R45, R103, R45 ;  /* 0x0000002d672d7221 */ /* 0x000fe40000010000 */
[----:B------:R-:W-:Y:S02]  /*0cf0*/  FFMA.FTZ R57, R104, R103, R57 ;  /* 0x0000006768397223 */ /* 0x000fe40000010039 */
[----:B------:R-:W-:Y:S02]  /*0d00*/  FADD.FTZ R43, R20, R43 ;  /* 0x0000002b142b7221 */ /* 0x000fe40000010000 */
[-C--:B------:R-:W-:Y:S02]  /*0d10*/  FFMA.FTZ R55, R107, R20.reuse, R55 ;  /* 0x000000146b377223 */ /* 0x080fe40000010037 */
        /* <DEDUP_REMOVED lines=8> */
[----:B------:R-:W-:Y:S02]  /*0da0*/  FFMA.FTZ R22, R105, R106, R22 ;  /* 0x0000006a69167223 */ /* 0x000fe40000010016 */
[----:B------:R-:W-:Y:S02]  /*0db0*/  FMUL.FTZ R110, R87, R101 ;  /* 0x00000065576e7220 */ /* 0x000fe40000410000 */
[----:B------:R-:W-:Y:S02]  /*0dc0*/  FADD.FTZ R23, R23, R108 ;  /* 0x0000006c17177221 */ /* 0x000fe40000010000 */
        /* <DEDUP_REMOVED lines=15> */
[----:B------:R-:W-:Y:S02]  /*0ec0*/  FADD.FTZ R23, R2, R111 ;  /* 0x0000006f02177221 */ /* 0x000fe40000010000 */
[----:B------:R-:W-:Y:S01]  /*0ed0*/  FFMA.FTZ R24, R114, R111, R22 ;  /* 0x0000006f72187223 */ /* 0x000fe20000010016 */
[----:B------:R-:W-:Y:S05]  /*0ee0*/  BRA.DIV ~URZ, `(.L_x_211) ;  /* 0x000010e27f007947 */ /* 0x000fea000b800000 */
[----:B------:R0:W1:Y:S02]  /*0ef0*/  SHFL.DOWN PT, R20, R23, 0x10, 0x1f ;  /* 0x0a001f0017147f89 */ /* 0x00006400000e0000 */
.L_x_215:
        /* <DEDUP_REMOVED lines=18> */
.L_x_216:
        /* <DEDUP_REMOVED lines=13> */
[----:B------:R-:W-:Y:S02]  /*10f0*/  @!P4 LOP3.LUT R94, R21, 0x3, R20, 0xf8, !PT ;  /* 0x00000003155ec812 */ /* 0x000fe400078ef814 */
[----:B------:R-:W-:-:S03]  /*1100*/  SHF.L.U32 R113, R113, 0x3, RZ ;  /* 0x0000000371717819 */ /* 0x000fc600000006ff */
[----:B------:R1:W-:Y:S04]  /*1110*/  @!P4 STS.64 [R94.X8+0x2000], R2 ;  /* 0x002000025e00c388 */ /* 0x0003e80000008a00 */
[----:B------:R-:W-:Y:S01]  /*1120*/  BAR.SYNC.DEFER_BLOCKING 0x0 ;  /* 0x0000000000007b1d */ /* 0x000fe20000010000 */
[----:B-1---5:R-:W-:-:S05]  /*1130*/  @P1 HADD2.F32 R2, -RZ, R7.H0_H0 ;  /* 0x20000007ff021230 */ /* 0x022fca0000004100 */
[----:B0-----:R-:W0:Y:S04]  /*1140*/  LDS.128 R20, [R113+0x2000] ;  /* 0x0020000071147984 */ /* 0x001e280000000c00 */
[----:B------:R-:W1:Y:S01]  /*1150*/  LDS.128 R24, [R113+0x2010] ;  /* 0x0020100071187984 */ /* 0x000e620000000c00 */
[----:B0-----:R-:W-:Y:S02]  /*1160*/  FADD.FTZ R115, RZ, R20 ;  /* 0x00000014ff737221 */ /* 0x001fe40000010000 */
[----:B------:R-:W-:Y:S02]  /*1170*/  FADD.FTZ R20, RZ, R21 ;  /* 0x00000015ff147221 */ /* 0x000fe40000010000 */
[----:B------:R-:W-:Y:S01]  /*1180*/  FADD.FTZ R115, R22, R115 ;  /* 0x0000007316737221 */ /* 0x000fe20000010000 */
[----:B------:R-:W-:Y:S01]  /*1190*/  @P1 HADD2.F32 R22, -RZ, R9.H0_H0 ;  /* 0x20000009ff161230 */ /* 0x000fe20000004100 */
[----:B------:R-:W-:Y:S01]  /*11a0*/  FADD.FTZ R20, R23, R20 ;  /* 0x0000001417147221 */ /* 0x000fe20000010000 */
[----:B------:R-:W-:Y:S01]  /*11b0*/  @P1 HADD2.F32 R23, -RZ, R6.H1_H1 ;  /* 0x30000006ff171230 */ /* 0x000fe20000004100 */
[----:B-1----:R-:W-:-:S02]  /*11c0*/  FADD.FTZ R115, R115, R24 ;  /* 0x0000001873737221 */ /* 0x002fc40000010000 */
[----:B------:R-:W-:Y:S02]  /*11d0*/  FADD.FTZ R20, R20, R25 ;  /* 0x0000001914147221 */ /* 0x000fe40000010000 */
[----:B------:R-:W-:Y:S02]  /*11e0*/  FADD.FTZ R26, R26, R115 ;  /* 0x000000731a1a7221 */ /* 0x000fe40000010000 */
        /* <DEDUP_REMOVED lines=8> */
[----:B------:R-:W-:Y:S02]  /*1270*/  FADD.FTZ R67, R95, -R66 ;  /* 0x800000425f437221 */ /* 0x000fe40000010000 */
[-CC-:B------:R-:W-:Y:S02]  /*1280*/  FFMA.FTZ R37, R37, R20.reuse, R21.reuse ;  /* 0x0000001425257223 */ /* 0x180fe40000010015 */
[-CC-:B------:R-:W-:Y:S02]  /*1290*/  FFMA.FTZ R36, R36, R20.reuse, R21.reuse ;  /* 0x0000001424247223 */ /* 0x180fe40000010015 */
[----:B------:R-:W-:-:S02]  /*12a0*/  FFMA.FTZ R33, R33, R20, R21 ;  /* 0x0000001421217223 */ /* 0x000fc40000010015 */
[----:B------:R-:W-:Y:S02]  /*12b0*/  FFMA.FTZ R30, R30, R20, R21 ;  /* 0x000000141e1e7223 */ /* 0x000fe40000010015 */
[----:B------:R-:W-:Y:S02]  /*12c0*/  FADD.FTZ R3, R100, -R3 ;  /* 0x8000000364037221 */ /* 0x000fe40000010000 */
[----:B------:R-:W-:Y:S02]  /*12d0*/  FMUL.FTZ R67, R38, R67 ;  /* 0x0000004326437220 */ /* 0x000fe40000410000 */
[----:B------:R-:W-:Y:S02]  /*12e0*/  FADD.FTZ R37, R32, -R37 ;  /* 0x8000002520257221 */ /* 0x000fe40000010000 */
[----:B------:R-:W-:Y:S02]  /*12f0*/  FADD.FTZ R35, R35, -R36 ;  /* 0x8000002423237221 */ /* 0x000fe40000010000 */
[----:B------:R-:W-:-:S02]  /*1300*/  FADD.FTZ R33, R28, -R33 ;  /* 0x800000211c217221 */ /* 0x000fc40000010000 */
[----:B------:R-:W-:Y:S02]  /*1310*/  FADD.FTZ R39, R39, -R30 ;  /* 0x8000001e27277221 */ /* 0x000fe40000010000 */
        /* <DEDUP_REMOVED lines=9> */
[----:B------:R-:W-:Y:S01]  /*13b0*/  FFMA.FTZ R114, R114, R20, R21 ;  /* 0x0000001472727223 */ /* 0x000fe20000010015 */
[----:B------:R-:W-:Y:S01]  /*13c0*/  @P1 HADD2.F32 R21, -RZ, R7.H1_H1 ;  /* 0x30000007ff151230 */ /* 0x000fe20000004100 */
[C---:B------:R-:W-:Y:S01]  /*13d0*/  FMUL.FTZ R94, R38.reuse, R3 ;  /* 0x00000003265e7220 */ /* 0x040fe20000410000 */
[----:B------:R-:W-:Y:S01]  /*13e0*/  @P1 HADD2.F32 R20, -RZ, R6.H0_H0 ;  /* 0x20000006ff141230 */ /* 0x000fe20000004100 */
[----:B------:R-:W-:Y:S01]  /*13f0*/  @P1 FADD.FTZ R67, R67, R2 ;  /* 0x0000000243431221 */ /* 0x000fe20000010000 */
[----:B------:R-:W-:Y:S01]  /*1400*/  @P1 HADD2.F32 R2, -RZ, R5.H1_H1 ;  /* 0x30000005ff021230 */ /* 0x000fe20000004100 */
[C---:B------:R-:W-:Y:S01]  /*1410*/  FMUL.FTZ R27, R38.reuse, R37 ;  /* 0x00000025261b7220 */ /* 0x040fe20000410000 */
[----:B------:R-:W-:Y:S01]  /*1420*/  @P1 HADD2.F32 R3, -RZ, R4.H0_H0 ;  /* 0x20000004ff031230 */ /* 0x000fe20000004100 */
[----:B------:R-:W-:-:S02]  /*1430*/  FMUL.FTZ R26, R38, R35 ;  /* 0x00000023261a7220 */ /* 0x000fc40000410000 */
[C---:B------:R-:W-:Y:S02]  /*1440*/  FMUL.FTZ R37, R38.reuse, R33 ;  /* 0x0000002126257220 */ /* 0x040fe40000410000 */
[----:B------:R-:W-:Y:S02]  /*1450*/  FMUL.FTZ R39, R38, R39 ;  /* 0x0000002726277220 */ /* 0x000fe40000410000 */
[----:B------:R-:W-:Y:S02]  /*1460*/  FADD.FTZ R29, R96, -R29 ;  /* 0x8000001d601d7221 */ /* 0x000fe40000010000 */
[----:B------:R-:W-:Y:S02]  /*1470*/  FADD.FTZ R31, R31, -R34 ;  /* 0x800000221f1f7221 */ /* 0x000fe40000010000 */
[----:B------:R-:W-:Y:S02]  /*1480*/  FADD.FTZ R97, R97, -R98 ;  /* 0x8000006261617221 */ /* 0x000fe40000010000 */
[----:B------:R-:W-:-:S02]  /*1490*/  FADD.FTZ R99, R102, -R99 ;  /* 0x8000006366637221 */ /* 0x000fc40000010000 */
[----:B------:R-:W-:Y:S01]  /*14a0*/  @P1 FADD.FTZ R94, R94, R21 ;  /* 0x000000155e5e1221 */ /* 0x000fe20000010000 */
[----:B------:R-:W-:Y:S01]  /*14b0*/  @P1 HADD2.F32 R21, -RZ, R5.H0_H0 ;  /* 0x20000005ff151230 */ /* 0x000fe20000004100 */
[----:B------:R-:W-:Y:S01]  /*14c0*/  @P1 FADD.FTZ R39, R39, R20 ;  /* 0x0000001427271221 */ /* 0x000fe20000010000 */
[----:B------:R-:W-:Y:S01]  /*14d0*/  @P1 HADD2.F32 R20, -RZ, R8.H1_H1 ;  /* 0x30000008ff141230 */ /* 0x000fe20000004100 */
[----:B------:R-:W-:Y:S01]  /*14e0*/  @P1 FADD.FTZ R37, R37, R2 ;  /* 0x0000000225251221 */ /* 0x000fe20000010000 */
[----:B------:R-:W-:Y:S01]  /*14f0*/  @P1 HADD2.F32 R2, -RZ, R4.H1_H1 ;  /* 0x30000004ff021230 */ /* 0x000fe20000004100 */
[----:B------:R-:W-:Y:S01]  /*1500*/  @P1 FADD.FTZ R26, R26, R3 ;  /* 0x000000031a1a1221 */ /* 0x000fe20000010000 */
[----:B------:R-:W-:Y:S01]  /*1510*/  @P1 HADD2.F32 R3, -RZ, R8.H0_H0 ;  /* 0x20000008ff031230 */ /* 0x000fe20000004100 */
[C---:B------:R-:W-:Y:S01]  /*1520*/  FMUL.FTZ R66, R38.reuse, R29 ;  /* 0x0000001d26427220 */ /* 0x040fe20000410000 */
[----:B------:R-:W-:Y:S01]  /*1530*/  @P0 F2FP.PACK_AB R96, RZ, R37 ;  /* 0x00000025ff60023e */ /* 0x000fe200000000ff */
[----:B------:R-:W-:-:S02]  /*1540*/  FMUL.FTZ R36, R38, R31 ;  /* 0x0000001f26247220 */ /* 0x000fc40000410000 */
[C---:B------:R-:W-:Y:S02]  /*1550*/  FMUL.FTZ R28, R38.reuse, R97 ;  /* 0x00000061261c7220 */ /* 0x040fe40000410000 */
[----:B------:R-:W-:Y:S02]  /*1560*/  FMUL.FTZ R29, R38, R99 ;  /* 0x00000063261d7220 */ /* 0x000fe40000410000 */
[----:B------:R-:W-:Y:S02]  /*1570*/  FADD.FTZ R103, R103, -R104 ;  /* 0x8000006867677221 */ /* 0x000fe40000010000 */
[----:B------:R-:W-:Y:S02]  /*1580*/  FADD.FTZ R105, R106, -R105 ;  /* 0x800000696a697221 */ /* 0x000fe40000010000 */
[----:B------:R-:W-:Y:S02]  /*1590*/  FADD.FTZ R107, R108, -R107 ;  /* 0x8000006b6c6b7221 */ /* 0x000fe40000010000 */
[----:B------:R-:W-:-:S02]  /*15a0*/  FADD.FTZ R109, R110, -R109 ;  /* 0x8000006d6e6d7221 */ /* 0x000fc40000010000 */
[----:B------:R-:W-:Y:S02]  /*15b0*/  FADD.FTZ R101, R112, -R101 ;  /* 0x8000006570657221 */ /* 0x000fe40000010000 */
[----:B------:R-:W-:Y:S02]  /*15c0*/  FADD.FTZ R111, R111, -R114 ;  /* 0x800000726f6f7221 */ /* 0x000fe40000010000 */
[----:B------:R-:W-:Y:S01]  /*15d0*/  @P1 FADD.FTZ R66, R66, R23 ;  /* 0x0000001742421221 */ /* 0x000fe20000010000 */
[----:B------:R-:W-:Y:S01]  /*15e0*/  @P1 HADD2.F32 R23, -RZ, R11.H0_H0 ;  /* 0x2000000bff171230 */ /* 0x000fe20000004100 */
[----:B------:R-:W-:Y:S01]  /*15f0*/  @P1 FADD.FTZ R36, R36, R21 ;  /* 0x0000001524241221 */ /* 0x000fe20000010000 */
[--C-:B------:R-:W-:Y:S01]  /*1600*/  @P1 HADD2.F32 R21, -RZ, R10.reuse.H0_H0 ;  /* 0x2000000aff151230 */ /* 0x100fe20000004100 */
[----:B------:R-:W-:Y:S01]  /*1610*/  @P1 FADD.FTZ R27, R27, R2 ;  /* 0x000000021b1b1221 */ /* 0x000fe20000010000 */
[----:B------:R-:W-:Y:S01]  /*1620*/  @P1 HADD2.F32 R2, -RZ, R10.H1_H1 ;  /* 0x3000000aff021230 */ /* 0x000fe20000004100 */
[----:B------:R-:W-:Y:S01]  /*1630*/  @P1 FADD.FTZ R28, R28, R3 ;  /* 0x000000031c1c1221 */ /* 0x000fe20000010000 */
[----:B------:R-:W-:Y:S01]  /*1640*/  @P1 HADD2.F32 R3, -RZ, R9.H1_H1 ;  /* 0x30000009ff031230 */ /* 0x000fe20000004100 */
[----:B------:R-:W-:Y:S01]  /*1650*/  @P1 FADD.FTZ R29, R29, R20 ;  /* 0x000000141d1d1221 */ /* 0x000fe20000010000 */
[----:B------:R-:W-:Y:S01]  /*1660*/  @P1 HADD2.F32 R20, -RZ, R11.H1_H1 ;  /* 0x3000000bff141230 */ /* 0x000fe20000004100 */
[C---:B------:R-:W-:Y:S01]  /*1670*/  FMUL.FTZ R31, R38.reuse, R103 ;  /* 0x00000067261f7220 */ /* 0x040fe20000410000 */
[----:B------:R-:W-:Y:S01]  /*1680*/  @P0 F2FP.PACK_AB R97, RZ, R66 ;  /* 0x00000042ff61023e */ /* 0x000fe200000000ff */
[C---:B------:R-:W-:Y:S01]  /*1690*/  FMUL.FTZ R32, R38.reuse, R105 ;  /* 0x0000006926207220 */ /* 0x040fe20000410000 */
[----:B------:R-:W-:Y:S01]  /*16a0*/  @P0 F2FP.PACK_AB R95, RZ, R27 ;  /* 0x0000001bff5f023e */ /* 0x000fe200000000ff */
[----:B------:R-:W-:-:S02]  /*16b0*/  FMUL.FTZ R34, R38, R107 ;  /* 0x0000006b26227220 */ /* 0x000fc40000410000 */
[C---:B------:R-:W-:Y:S02]  /*16c0*/  FMUL.FTZ R33, R38.reuse, R109 ;  /* 0x0000006d26217220 */ /* 0x040fe40000410000 */
[C---:B------:R-:W-:Y:S02]  /*16d0*/  FMUL.FTZ R30, R38.reuse, R101 ;  /* 0x00000065261e7220 */ /* 0x040fe40000410000 */
[----:B------:R-:W-:Y:S01]  /*16e0*/  FMUL.FTZ R35, R38, R111 ;  /* 0x0000006f26237220 */ /* 0x000fe20000410000 */
[----:B------:R-:W-:Y:S01]  /*16f0*/  HFMA2.MMA R38, -RZ, RZ, 0, 9.5367431640625e-07 ;  /* 0x00000010ff267435 */ /* 0x000fe200000001ff */
        /* <DEDUP_REMOVED lines=9> */
[----:B------:R-:W-:Y:S01]  /*1790*/  @P0 PRMT R15, R21, 0x7610, R15 ;  /* 0x00007610150f0816 */ /* 0x000fe2000000000f */
[----:B------:R-:W-:Y:S01]  /*17a0*/  @P1 FADD.FTZ R35, R35, R20 ;  /* 0x0000001423231221 */ /* 0x000fe20000010000 */
[----:B------:R-:W-:Y:S01]  /*17b0*/  ISETP.NE.U32.AND P1, PT, RZ, c[0x0][0x250], PT ;  /* 0x00009400ff007a0c */ /* 0x000fe20003f25070 */
[----:B------:R-:W-:Y:S01]  /*17c0*/  @P0 IMAD.WIDE.U32 R24, R93, R38, c[0x0][0x258] ;  /* 0x000096005d180625 */ /* 0x000fe200078e0026 */
[----:B------:R-:W-:-:S02]  /*17d0*/  @P0 F2FP.PACK_AB R20, RZ, R39 ;  /* 0x00000027ff14023e */ /* 0x000fc400000000ff */
[----:B------:R-:W-:Y:S02]  /*17e0*/  ISETP.NE.AND.EX P1, PT, RZ, c[0x0][0x254], PT, P1 ;  /* 0x00009500ff007a0c */ /* 0x000fe40003f25310 */
[----:B------:R-:W-:Y:S02]  /*17f0*/  @P0 PRMT R14, R20, 0x7610, R14 ;  /* 0x00007610140e0816 */ /* 0x000fe4000000000e */
[----:B------:R-:W-:Y:S02]  /*1800*/  @P0 PRMT R13, R3, 0x7610, R13 ;  /* 0x00007610030d0816 */ /* 0x000fe4000000000d */
[----:B------:R-:W-:Y:S01]  /*1810*/  @P0 PRMT R12, R2, 0x7610, R12 ;  /* 0x00007610020c0816 */ /* 0x000fe2000000000c */
[----:B------:R-:W-:Y:S01]  /*1820*/  IMAD.WIDE.U32 R2, R93, R38, c[0x0][0x248] ;  /* 0x000092005d027625 */ /* 0x000fe200078e0026 */
[----:B------:R-:W-:Y:S02]  /*1830*/  @P0 PRMT R15, R15, 0x5410, R22 ;  /* 0x000054100f0f0816 */ /* 0x000fe40000000016 */
        /* <DEDUP_REMOVED lines=25> */
[----:B------:R-:W-:Y:S02]  /*19d0*/  @P1 PRMT R17, R25, 0x7610, R17 ;  /* 0x0000761019111816 */ /* 0x000fe40000000011 */
[----:B------:R-:W-:-:S02]  /*19e0*/  @P0 PRMT R13, R2, 0x7610, R13 ;  /* 0x00007610020d0816 */ /* 0x000fc4000000000d */
[----:B------:R-:W-:Y:S02]  /*19f0*/  @P0 PRMT R14, R21, 0x7610, R14 ;  /* 0x00007610150e0816 */ /* 0x000fe4000000000e */
[----:B------:R-:W-:Y:S02]  /*1a00*/  @P0 F2FP.PACK_AB R3, RZ, R28 ;  /* 0x0000001cff03023e */ /* 0x000fe400000000ff */
[----:B------:R-:W-:Y:S01]  /*1a10*/  @P1 PRMT R16, R16, 0x5410, R27 ;  /* 0x0000541010101816 */ /* 0x000fe2000000001b */
[----:B------:R-:W-:Y:S01]  /*1a20*/  @P1 IMAD.WIDE.U32 R26, R93, R38, c[0x0][0x250] ;  /* 0x000094005d1a1625 */ /* 0x000fe200078e0026 */
[----:B------:R-:W-:Y:S02]  /*1a30*/  @P1 PRMT R19, R19, 0x5410, R94 ;  /* 0x0000541013131816 */ /* 0x000fe4000000005e */
[----:B------:R-:W-:Y:S02]  /*1a40*/  @P1 PRMT R18, R18, 0x5410, R66 ;  /* 0x0000541012121816 */ /* 0x000fe40000000042 */
[----:B------:R-:W-:-:S02]  /*1a50*/  @P1 PRMT R17, R17, 0x5410, R37 ;  /* 0x0000541011111816 */ /* 0x000fc40000000025 */
[----:B------:R-:W-:Y:S02]  /*1a60*/  @P0 PRMT R15, R23, 0x7610, R15 ;  /* 0x00007610170f0816 */ /* 0x000fe4000000000f */
[----:B------:R-:W-:Y:S01]  /*1a70*/  @P0 PRMT R13, R13, 0x5410, R20 ;  /* 0x000054100d0d0816 */ /* 0x000fe20000000014 */
[----:B------:R0:W-:Y:S01]  /*1a80*/  @P1 STG.E.128 [R26.64], R16 ;  /* 0x000000101a001986 */ /* 0x0001e2000c101d04 */
[----:B------:R-:W-:Y:S02]  /*1a90*/  @P0 PRMT R14, R14, 0x5410, R22 ;  /* 0x000054100e0e0816 */ /* 0x000fe40000000016 */
[----:B------:R-:W-:Y:S02]  /*1aa0*/  F2FP.PACK_AB R23, R35, R30 ;  /* 0x0000001e2317723e */ /* 0x000fe400000000ff */
[----:B------:R-:W-:Y:S02]  /*1ab0*/  F2FP.PACK_AB R22, R33, R34 ;  /* 0x000000222116723e */ /* 0x000fe400000000ff */
[----:B------:R-:W-:-:S02]  /*1ac0*/  F2FP.PACK_AB R21, R32, R31 ;  /* 0x0000001f2015723e */ /* 0x000fc400000000ff */
[----:B------:R-:W-:Y:S02]  /*1ad0*/  F2FP.PACK_AB R20, R29, R28 ;  /* 0x0000001c1d14723e */ /* 0x000fe400000000ff */
[----:B------:R-:W-:Y:S02]  /*1ae0*/  @P1 F2FP.PACK_AB R30, RZ, R30 ;  /* 0x0000001eff1e123e */ /* 0x000fe400000000ff */
[----:B------:R-:W-:Y:S02]  /*1af0*/  @P1 F2FP.PACK_AB R34, RZ, R34 ;  /* 0x00000022ff22123e */ /* 0x000fe400000000ff */
[----:B------:R-:W-:Y:S02]  /*1b00*/  @P1 F2FP.PACK_AB R31, RZ, R31 ;  /* 0x0000001fff1f123e */ /* 0x000fe400000000ff */
[----:B------:R-:W-:Y:S02]  /*1b10*/  @P1 F2FP.PACK_AB R28, RZ, R28 ;  /* 0x0000001cff1c123e */ /* 0x000fe400000000ff */
[----:B------:R-:W-:-:S02]  /*1b20*/  @P0 F2FP.PACK_AB R24, RZ, R29 ;  /* 0x0000001dff18023e */ /* 0x000fc400000000ff */
[----:B------:R-:W-:Y:S02]  /*1b30*/  @P0 PRMT R12, R3, 0x7610, R12 ;  /* 0x00007610030c0816 */ /* 0x000fe4000000000c */
[-C--:B------:R-:W-:Y:S02]  /*1b40*/  @P0 F2FP.PACK_AB R36, RZ, R35.reuse ;  /* 0x00000023ff24023e */ /* 0x080fe400000000ff */
[----:B------:R-:W-:Y:S02]  /*1b50*/  IADD3 R3, R93, 0x80, RZ ;  /* 0x000000805d037810 */ /* 0x000fe40007ffe0ff */
[----:B------:R-:W-:Y:S02]  /*1b60*/  @P1 F2FP.PACK_AB R35, RZ, R35 ;  /* 0x00000023ff23123e */ /* 0x000fe400000000ff */
[----:B------:R-:W-:Y:S01]  /*1b70*/  @P1 F2FP.PACK_AB R33, RZ, R33 ;  /* 0x00000021ff21123e */ /* 0x000fe200000000ff */
[----:B------:R-:W-:Y:S01]  /*1b80*/  IMAD.WIDE.U32 R2, R38, R3, c[0x0][0x248] ;  /* 0x0000920026027625 */ /* 0x000fe200078e0003 */
[----:B------:R-:W-:-:S02]  /*1b90*/  @P1 F2FP.PACK_AB R32, RZ, R32 ;  /* 0x00000020ff20123e */ /* 0x000fc400000000ff */
[----:B------:R-:W-:Y:S02]  /*1ba0*/  @P1 F2FP.PACK_AB R29, RZ, R29 ;  /* 0x0000001dff1d123e */ /* 0x000fe400000000ff */
        /* <DEDUP_REMOVED lines=13> */
[----:B------:R0:W-:Y:S01]  /*1c80*/  STG.E.128 [R2.64], R20 ;  /* 0x0000001402007986 */ /* 0x0001e2000c101d04 */
[----:B------:R-:W-:-:S03]  /*1c90*/  SEL R94, RZ, 0x1, P3 ;  /* 0x00000001ff5e7807 */ /* 0x000fc60001800000 */
[----:B------:R0:W-:Y:S02]  /*1ca0*/  @P1 STG.E.128 [R38.64], R16 ;  /* 0x0000001026001986 */ /* 0x0001e4000c101d04 */
[----:B0-----:R-:W-:Y:S01]  /*1cb0*/  @P2 CALL.REL.NOINC `(.L_x_213) ;  /* 0x0000001000002944 */ /* 0x001fe20003c00000 */
[----:B------:R-:W-:Y:S05]  /*1cc0*/  BRA `(.L_x_214) ;  /* 0xffffe72000007947 */ /* 0x000fea000383ffff */
.L_x_213:
        /* <DEDUP_REMOVED lines=32> */
.L_x_210:
        /* <DEDUP_REMOVED lines=16> */
.L_x_211:
[----:B------:R-:W-:Y:S01]  /*1fd0*/  HFMA2.MMA R22, -RZ, RZ, 0, 9.5367431640625e-07 ;  /* 0x00000010ff167435 */ /* 0x000fe200000001ff */
[----:B------:R-:W-:-:S02]  /*1fe0*/  MOV R21, R23 ;  /* 0x0000001700157202 */ /* 0x000fc40000000f00 */
[----:B------:R-:W-:Y:S02]  /*1ff0*/  MOV R26, 0x1f ;  /* 0x0000001f001a7802 */ /* 0x000fe40000000f00 */
[----:B------:R-:W-:Y:S02]  /*2000*/  MOV R27, 0xffffffff ;  /* 0xffffffff001b7802 */ /* 0x000fe40000000f00 */
[----:B------:R-:W-:Y:S02]  /*2010*/  MOV R2, 0x2030 ;  /* 0x0000203000027802 */ /* 0x000fe40000000f00 */
[----:B-----5:R-:W-:Y:S05]  /*2020*/  CALL.REL.NOINC `($__internal_15_$__cuda_sm70_shflsync_down_p) ;  /* 0x0000046000007944 */ /* 0x020fea0003c00000 */
[----:B-1----:R-:W-:Y:S01]  /*2030*/  MOV R20, R21 ;  /* 0x0000001500147202 */ /* 0x002fe20000000f00 */
[----:B0-----:R-:W-:Y:S05]  /*2040*/  BRA `(.L_x_215) ;  /* 0xffffeeb000007947 */ /* 0x001fea000383ffff */
.L_x_212:
[----:B------:R-:W-:Y:S01]  /*2050*/  HFMA2.MMA R22, -RZ, RZ, 0, 9.5367431640625e-07 ;  /* 0x00000010ff167435 */ /* 0x000fe200000001ff */
[----:B------:R-:W-:Y:S02]  /*2060*/  MOV R21, R24 ;  /* 0x0000001800157202 */ /* 0x000fe40000000f00 */
[----:B------:R-:W-:Y:S02]  /*2070*/  MOV R26, 0x1f ;  /* 0x0000001f001a7802 */ /* 0x000fe40000000f00 */
[----:B------:R-:W-:-:S02]  /*2080*/  MOV R27, 0xffffffff ;  /* 0xffffffff001b7802 */ /* 0x000fc40000000f00 */
[----:B------:R-:W-:Y:S02]  /*2090*/  MOV R2, 0x20b0 ;  /* 0x000020b000027802 */ /* 0x000fe40000000f00 */
[----:B01---5:R-:W-:Y:S05]  /*20a0*/  CALL.REL.NOINC `($__internal_15_$__cuda_sm70_shflsync_down_p) ;  /* 0x000003e000007944 */ /* 0x023fea0003c00000 */
[----:B------:R-:W-:Y:S01]  /*20b0*/  FADD.FTZ R23, R23, R20 ;  /* 0x0000001417177221 */ /* 0x000fe20000010000 */
[----:B0-----:R-:W-:Y:S01]  /*20c0*/  HFMA2.MMA R22, -RZ, RZ, 0, 4.76837158203125e-07 ;  /* 0x00000008ff167435 */ /* 0x001fe200000001ff */
[----:B-1----:R-:W-:Y:S01]  /*20d0*/  FADD.FTZ R24, R24, R21 ;  /* 0x0000001518187221 */ /* 0x002fe20000010000 */
[----:B------:R-:W-:Y:S02]  /*20e0*/  MOV R26, 0x1f ;  /* 0x0000001f001a7802 */ /* 0x000fe40000000f00 */
[----:B------:R-:W-:Y:S02]  /*20f0*/  MOV R27, 0xffffffff ;  /* 0xffffffff001b7802 */ /* 0x000fe40000000f00 */
[----:B------:R-:W-:Y:S02]  /*2100*/  MOV R21, R23 ;  /* 0x0000001700157202 */ /* 0x000fe40000000f00 */
[----:B------:R-:W-:Y:S02]  /*2110*/  MOV R2, 0x2130 ;  /* 0x0000213000027802 */ /* 0x000fe40000000f00 */
[----:B------:R-:W-:Y:S05]  /*2120*/  CALL.REL.NOINC `($__internal_15_$__cuda_sm70_shflsync_down_p) ;  /* 0x0000036000007944 */ /* 0x000fea0003c00000 */
[----:B0-----:R-:W-:Y:S01]  /*2130*/  HFMA2.MMA R22, -RZ, RZ, 0, 4.76837158203125e-07 ;  /* 0x00000008ff167435 */ /* 0x001fe200000001ff */
[----:B-1----:R-:W-:-:S02]  /*2140*/  MOV R20, R21 ;  /* 0x0000001500147202 */ /* 0x002fc40000000f00 */
[----:B------:R-:W-:Y:S02]  /*2150*/  MOV R21, R24 ;  /* 0x0000001800157202 */ /* 0x000fe40000000f00 */
[----:B------:R-:W-:Y:S02]  /*2160*/  MOV R26, 0x1f ;  /* 0x0000001f001a7802 */ /* 0x000fe40000000f00 */
[----:B------:R-:W-:Y:S02]  /*2170*/  MOV R27, 0xffffffff ;  /* 0xffffffff001b7802 */ /* 0x000fe40000000f00 */
[----:B------:R-:W-:Y:S02]  /*2180*/  MOV R2, 0x21a0 ;  /* 0x000021a000027802 */ /* 0x000fe40000000f00 */
[----:B------:R-:W-:Y:S05]  /*2190*/  CALL.REL.NOINC `($__internal_15_$__cuda_sm70_shflsync_down_p) ;  /* 0x000002f000007944 */ /* 0x000fea0003c00000 */
[----:B------:R-:W-:Y:S01]  /*21a0*/  FADD.FTZ R23, R20, R23 ;  /* 0x0000001714177221 */ /* 0x000fe20000010000 */
[----:B0-----:R-:W-:Y:S01]  /*21b0*/  HFMA2.MMA R22, -RZ, RZ, 0, 2.384185791015625e-07 ;  /* 0x00000004ff167435 */ /* 0x001fe200000001ff */
[----:B-1----:R-:W-:Y:S01]  /*21c0*/  FADD.FTZ R24, R24, R21 ;  /* 0x0000001518187221 */ /* 0x002fe20000010000 */
[----:B------:R-:W-:Y:S02]  /*21d0*/  MOV R26, 0x1f ;  /* 0x0000001f001a7802 */ /* 0x000fe40000000f00 */
[----:B------:R-:W-:-:S02]  /*21e0*/  MOV R27, 0xffffffff ;  /* 0xffffffff001b7802 */ /* 0x000fc40000000f00 */
[----:B------:R-:W-:Y:S02]  /*21f0*/  MOV R21, R23 ;  /* 0x0000001700157202 */ /* 0x000fe40000000f00 */
[----:B------:R-:W-:Y:S02]  /*2200*/  MOV R2, 0x2220 ;  /* 0x0000222000027802 */ /* 0x000fe40000000f00 */
[----:B------:R-:W-:Y:S05]  /*2210*/  CALL.REL.NOINC `($__internal_15_$__cuda_sm70_shflsync_down_p) ;  /* 0x0000027000007944 */ /* 0x000fea0003c00000 */
[----:B0-----:R-:W-:Y:S01]  /*2220*/  HFMA2.MMA R22, -RZ, RZ, 0, 2.384185791015625e-07 ;  /* 0x00000004ff167435 */ /* 0x001fe200000001ff */
[----:B-1----:R-:W-:Y:S02]  /*2230*/  MOV R20, R21 ;  /* 0x0000001500147202 */ /* 0x002fe40000000f00 */
[----:B------:R-:W-:Y:S02]  /*2240*/  MOV R21, R24 ;  /* 0x0000001800157202 */ /* 0x000fe40000000f00 */
[----:B------:R-:W-:Y:S02]  /*2250*/  MOV R26, 0x1f ;  /* 0x0000001f001a7802 */ /* 0x000fe40000000f00 */
[----:B------:R-:W-:Y:S02]  /*2260*/  MOV R27, 0xffffffff ;  /* 0xffffffff001b7802 */ /* 0x000fe40000000f00 */
[----:B------:R-:W-:-:S02]  /*2270*/  MOV R2, 0x2290 ;  /* 0x0000229000027802 */ /* 0x000fc40000000f00 */
[----:B------:R-:W-:Y:S05]  /*2280*/  CALL.REL.NOINC `($__internal_15_$__cuda_sm70_shflsync_down_p) ;  /* 0x0000020000007944 */ /* 0x000fea0003c00000 */
[----:B------:R-:W-:Y:S01]  /*2290*/  FADD.FTZ R23, R20, R23 ;  /* 0x0000001714177221 */ /* 0x000fe20000010000 */
[----:B0-----:R-:W-:Y:S01]  /*22a0*/  HFMA2.MMA R22, -RZ, RZ, 0, 1.1920928955078125e-07 ;  /* 0x00000002ff167435 */ /* 0x001fe200000001ff */
[----:B-1----:R-:W-:Y:S01]  /*22b0*/  FADD.FTZ R24, R24, R21 ;  /* 0x0000001518187221 */ /* 0x002fe20000010000 */
[----:B------:R-:W-:-:S02]  /*22c0*/  MOV R26, 0x1f ;  /* 0x0000001f001a7802 */ /* 0x000fc40000000f00 */
[----:B------:R-:W-:Y:S02]  /*22d0*/  MOV R27, 0xffffffff ;  /* 0xffffffff001b7802 */ /* 0x000fe40000000f00 */
[----:B------:R-:W-:Y:S02]  /*22e0*/  MOV R21, R23 ;  /* 0x0000001700157202 */ /* 0x000fe40000000f00 */
[----:B------:R-:W-:Y:S02]  /*22f0*/  MOV R2, 0x2310 ;  /* 0x0000231000027802 */ /* 0x000fe40000000f00 */
[----:B------:R-:W-:Y:S05]  /*2300*/  CALL.REL.NOINC `($__internal_15_$__cuda_sm70_shflsync_down_p) ;  /* 0x0000018000007944 */ /* 0x000fea0003c00000 */
[----:B0-----:R-:W-:Y:S01]  /*2310*/  HFMA2.MMA R22, -RZ, RZ, 0, 1.1920928955078125e-07 ;  /* 0x00000002ff167435 */ /* 0x001fe200000001ff */
[----:B-1----:R-:W-:Y:S02]  /*2320*/  MOV R20, R21 ;  /* 0x0000001500147202 */ /* 0x002fe40000000f00 */
[----:B------:R-:W-:Y:S02]  /*2330*/  MOV R21, R24 ;  /* 0x0000001800157202 */ /* 0x000fe40000000f00 */
[----:B------:R-:W-:Y:S02]  /*2340*/  MOV R26, 0x1f ;  /* 0x0000001f001a7802 */ /* 0x000fe40000000f00 */
[----:B------:R-:W-:-:S02]  /*2350*/  MOV R27, 0xffffffff ;  /* 0xffffffff001b7802 */ /* 0x000fc40000000f00 */
[----:B------:R-:W-:Y:S02]  /*2360*/  MOV R2, 0x2380 ;  /* 0x0000238000027802 */ /* 0x000fe40000000f00 */
[----:B------:R-:W-:Y:S05]  /*2370*/  CALL.REL.NOINC `($__internal_15_$__cuda_sm70_shflsync_down_p) ;  /* 0x0000011000007944 */ /* 0x000fea0003c00000 */
[----:B------:R-:W-:Y:S01]  /*2380*/  FADD.FTZ R23, R20, R23 ;  /* 0x0000001714177221 */ /* 0x000fe20000010000 */
[----:B0-----:R-:W-:Y:S01]  /*2390*/  HFMA2.MMA R22, -RZ, RZ, 0, 5.9604644775390625e-08 ;  /* 0x00000001ff167435 */ /* 0x001fe200000001ff */
[----:B-1----:R-:W-:Y:S01]  /*23a0*/  FADD.FTZ R25, R24, R21 ;  /* 0x0000001518197221 */ /* 0x002fe20000010000 */
[----:B------:R-:W-:Y:S02]  /*23b0*/  MOV R26, 0x1f ;  /* 0x0000001f001a7802 */ /* 0x000fe40000000f00 */
[----:B------:R-:W-:Y:S02]  /*23c0*/  MOV R27, 0xffffffff ;  /* 0xffffffff001b7802 */ /* 0x000fe40000000f00 */
[----:B------:R-:W-:Y:S02]  /*23d0*/  MOV R21, R23 ;  /* 0x0000001700157202 */ /* 0x000fe40000000f00 */
[----:B------:R-:W-:Y:S02]  /*23e0*/  MOV R2, 0x2400 ;  /* 0x0000240000027802 */ /* 0x000fe40000000f00 */
[----:B------:R-:W-:Y:S05]  /*23f0*/  CALL.REL.NOINC `($__internal_15_$__cuda_sm70_shflsync_down_p) ;  /* 0x0000009000007944 */ /* 0x000fea0003c00000 */
[----:B0-----:R-:W-:Y:S01]  /*2400*/  HFMA2.MMA R22, -RZ, RZ, 0, 5.9604644775390625e-08 ;  /* 0x00000001ff167435 */ /* 0x001fe200000001ff */
[----:B-1----:R-:W-:-:S02]  /*2410*/  MOV R24, R21 ;  /* 0x0000001500187202 */ /* 0x002fc40000000f00 */
[----:B------:R-:W-:Y:S02]  /*2420*/  MOV R21, R25 ;  /* 0x0000001900157202 */ /* 0x000fe40000000f00 */
[----:B------:R-:W-:Y:S02]  /*2430*/  MOV R26, 0x1f ;  /* 0x0000001f001a7802 */ /* 0x000fe40000000f00 */
[----:B------:R-:W-:Y:S02]  /*2440*/  MOV R27, 0xffffffff ;  /* 0xffffffff001b7802 */ /* 0x000fe40000000f00 */
[----:B------:R-:W-:Y:S02]  /*2450*/  MOV R2, 0x2470 ;  /* 0x0000247000027802 */ /* 0x000fe40000000f00 */
[----:B------:R-:W-:Y:S05]  /*2460*/  CALL.REL.NOINC `($__internal_15_$__cuda_sm70_shflsync_down_p) ;  /* 0x0000002000007944 */ /* 0x000fea0003c00000 */
[----:B-1----:R-:W-:Y:S01]  /*2470*/  MOV R2, R21 ;  /* 0x0000001500027202 */ /* 0x002fe20000000f00 */
[----:B0-----:R-:W-:Y:S05]  /*2480*/  BRA `(.L_x_216) ;  /* 0xffffeb9000007947 */ /* 0x001fea000383ffff */
        .weak           $__internal_15_$__cuda_sm70_shflsync_down_p
        .type           $__internal_15_$__cuda_sm70_shflsync_down_p,@function
        .size           $__internal_15_$__cuda_sm70_shflsync_down_p,(.L_x_1778 - $__internal_15_$__cuda_sm70_shflsync_down_p)
$__internal_15_$__cuda_sm70_shflsync_down_p:
[----:B------:R-:W-:Y:S01]  /*2490*/  HFMA2.MMA R3, -RZ, RZ, 0, 0 ;  /* 0x00000000ff037435 */ /* 0x000fe200000001ff */
[----:B------:R-:W-:Y:S04]  /*24a0*/  WARPSYNC R27 ;  /* 0x0000001b00007348 */ /* 0x000fe80003800000 */
[----:B------:R0:W1:Y:S01]  /*24b0*/  SHFL.DOWN PT, R21, R21, R22, R26 ;  /* 0x0800001615157389 */ /* 0x00006200000e001a */
[----:B------:R-:W-:Y:S05]  /*24c0*/  RET.REL.NODEC R2 `(_ZN10layer_norm31ln_parallel_residual_bwd_kernelINS_13Kernel_traitsI6__halfS2_S2_S2_fjLj2048ELj1ELj1ELj4ELj16ENS_18Kernel_traits_baseILj2048ES2_S2_S2_S2_fjLj128EEEEELb0ELb1ELb1EEEvNS_9BwdParamsE) ;  /* 0xffffdb3002007950 */ /* 0x000fea0003c3ffff */
.L_x_217:
        /* <DEDUP_REMOVED lines=11> */
.L_x_1778:


//--------------------- .text._ZN10layer_norm31ln_parallel_residual_bwd_kernelINS_13Kernel_traitsI6__halfS2_S2_S2_fjLj2048ELj1ELj1ELj4ELj16ENS_18Kernel_traits_baseILj2048ES2_S2_S2_S2_fjLj128EEEEELb1ELb0ELb0EEEvNS_9BwdParamsE --------------------------
	.section	.text._ZN10layer_norm31ln_parallel_residual_bwd_kernelINS_13Kernel_traitsI6__halfS2_S2_S2_fjLj2048ELj1ELj1ELj4ELj16ENS_18Kernel_traits_baseILj2048ES2_S2_S2_S2_fjLj128EEEEELb1ELb0ELb0EEEvNS_9BwdParamsE,"ax",@progbits
	.sectioninfo	@"SHI_REGISTERS=189"
	.align	128
        .global         _ZN10layer_norm31ln_parallel_residual_bwd_kernelINS_13Kernel_traitsI6__halfS2_S2_S2_fjLj2048ELj1ELj1ELj4ELj16ENS_18Kernel_traits_baseILj2048ES2_S2_S2_S2_fjLj128EEEEELb1ELb0ELb0EEEvNS_9BwdParamsE
        .type           _ZN10layer_norm31ln_parallel_residual_bwd_kernelINS_13Kernel_traitsI6__halfS2_S2_S2_fjLj2048ELj1ELj1ELj4ELj16ENS_18Kernel_traits_baseILj2048ES2_S2_S2_S2_fjLj128EEEEELb1ELb0ELb0EEEvNS_9BwdParamsE,@function
        .size           _ZN10layer_norm31ln_parallel_residual_bwd_kernelINS_13Kernel_traitsI6__halfS2_S2_S2_fjLj2048ELj1ELj1ELj4ELj16ENS_18Kernel_traits_baseILj2048ES2_S2_S2_S2_fjLj128EEEEELb1ELb0ELb0EEEvNS_9BwdParamsE,(.L_x_1779 - _ZN10layer_norm31ln_parallel_residual_bwd_kernelINS_13Kernel_traitsI6__halfS2_S2_S2_fjLj2048ELj1ELj1ELj4ELj16ENS_18Kernel_traits_baseILj2048ES2_S2_S2_S2_fjLj128EEEEELb1ELb0ELb0EEEvNS_9BwdParamsE)
        .other          _ZN10layer_norm31ln_parallel_residual_bwd_kernelINS_13Kernel_traitsI6__halfS2_S2_S2_fjLj2048ELj1ELj1ELj4ELj16ENS_18Kernel_traits_baseILj2048ES2_S2_S2_S2_fjLj128EEEEELb1ELb0ELb0EEEvNS_9BwdParamsE,@"STO_CUDA_ENTRY STV_DEFAULT"
_ZN10layer_norm31ln_parallel_residual_bwd_kernelINS_13Kernel_traitsI6__halfS2_S2_S2_fjLj2048ELj1ELj1ELj4ELj16ENS_18Kernel_traits_baseILj2048ES2_S2_S2_S2_fjLj128EEEEELb1ELb0ELb0EEEvNS_9BwdParamsE:
.text._ZN10layer_norm31ln_parallel_residual_bwd_kernelINS_13Kernel_traitsI6__halfS2_S2_S2_fjLj2048ELj1ELj1ELj4ELj16ENS_18Kernel_traits_baseILj2048ES2_S2_S2_S2_fjLj128EEEEELb1ELb0ELb0EEEvNS_9BwdParamsE:
        /* <DEDUP_REMOVED lines=11> */
[----:B------:R-:W-:Y:S01]  /*00b0*/  @P3 MOV R5, 0x10 ;  /* 0x0000001000053802 */ /* 0x000fe20000000f00 */
[----:B------:R-:W0:Y:S01]  /*00c0*/  S2UR UR6, SR_CTAID.X ;  /* 0x00000000000679c3 */ /* 0x000e220000002500 */
[----:B------:R-:W-:-:S03]  /*00d0*/  @P2 MOV R9, 0x10 ;  /* 0x0000001000092802 */ /* 0x000fc60000000f00 */
        /* <DEDUP_REMOVED lines=45> */
[--C-:B-----5:R-:W-:Y:S01]  /*03b0*/  HADD2.F32 R111, -RZ, R116.reuse.H0_H0 ;  /* 0x20000074ff6f7230 */ /* 0x120fe20000004100 */
[----:B------:R-:W-:Y:S01]  /*03c0*/  HFMA2.MMA R135, -RZ, RZ, 0, 5.9604644775390625e-08 ;  /* 0x00000001ff877435 */ /* 0x000fe200000001ff */
[----:B------:R-:W-:Y:S01]  /*03d0*/  HADD2.F32 R112, -RZ, R116.H1_H1 ;  /* 0x30000074ff707230 */ /* 0x000fe20000004100 */
[----:B------:R-:W-:Y:S01]  /*03e0*/  MOV R65, RZ ;  /* 0x000000ff00417202 */ /* 0x000fe20000000f00 */
[----:B------:R-:W-:-:S02]  /*03f0*/  HADD2.F32 R115, -RZ, R118.H0_H0 ;  /* 0x20000076ff737230 */ /* 0x000fc40000004100 */
[----:B------:R-:W-:Y:S02]  /*0400*/  HADD2.F32 R116, -RZ, R118.H1_H1 ;  /* 0x30000076ff747230 */ /* 0x000fe40000004100 */
[--C-:B------:R-:W-:Y:S02]  /*0410*/  HADD2.F32 R113, -RZ, R117.reuse.H0_H0 ;  /* 0x20000075ff717230 */ /* 0x100fe40000004100 */
[----:B------:R-:W-:Y:S02]  /*0420*/  HADD2.F32 R114, -RZ, R117.H1_H1 ;  /* 0x30000075ff727230 */ /* 0x000fe40000004100 */
[--C-:B------:R-:W-:Y:S02]  /*0430*/  HADD2.F32 R118, -RZ, R124.reuse.H0_H0 ;  /* 0x2000007cff767230 */ /* 0x100fe40000004100 */
[----:B------:R-:W-:Y:S02]  /*0440*/  HADD2.F32 R120, -RZ, R124.H1_H1 ;  /* 0x3000007cff787230 */ /* 0x000fe40000004100 */
[----:B------:R-:W-:-:S02]  /*0450*/  HADD2.F32 R121, -RZ, R125.H0_H0 ;  /* 0x2000007dff797230 */ /* 0x000fc40000004100 */
[----:B------:R-:W-:Y:S02]  /*0460*/  HADD2.F32 R122, -RZ, R125.H1_H1 ;  /* 0x3000007dff7a7230 */ /* 0x000fe40000004100 */
[----:B------:R-:W-:Y:S02]  /*0470*/  HADD2.F32 R117, -RZ, R119.H0_H0 ;  /* 0x20000077ff757230 */ /* 0x000fe40000004100 */
[--C-:B------:R-:W-:Y:S02]  /*0480*/  HADD2.F32 R123, -RZ, R126.reuse.H0_H0 ;  /* 0x2000007eff7b7230 */ /* 0x100fe40000004100 */
[----:B------:R-:W-:Y:S02]  /*0490*/  HADD2.F32 R125, -RZ, R126.H1_H1 ;  /* 0x3000007eff7d7230 */ /* 0x000fe40000004100 */
[----:B------:R-:W-:Y:S02]  /*04a0*/  HADD2.F32 R124, -RZ, R127.H0_H0 ;  /* 0x2000007fff7c7230 */ /* 0x000fe40000004100 */
        /* <DEDUP_REMOVED lines=8> */
[----:B------:R-:W-:Y:S02]  /*0530*/  HADD2.F32 R119, -RZ, R119.H1_H1 ;  /* 0x30000077ff777230 */ /* 0x000fe40000004100 */
[----:B------:R-:W-:Y:S02]  /*0540*/  HADD2.F32 R127, -RZ, R127.H1_H1 ;  /* 0x3000007fff7f7230 */ /* 0x000fe40000004100 */
[--C-:B------:R-:W-:Y:S02]  /*0550*/  HADD2.F32 R126, -RZ, R68.reuse.H0_H0 ;  /* 0x20000044ff7e7230 */ /* 0x100fe40000004100 */
[----:B------:R-:W-:Y:S02]  /*0560*/  HADD2.F32 R129, -RZ, R68.H1_H1 ;  /* 0x30000044ff817230 */ /* 0x000fe40000004100 */
[----:B------:R-:W-:-:S02]  /*0570*/  HADD2.F32 R128, -RZ, R69.H0_H0 ;  /* 0x20000045ff807230 */ /* 0x000fc40000004100 */
[----:B------:R-:W-:Y:S02]  /*0580*/  HADD2.F32 R130, -RZ, R69.H1_H1 ;  /* 0x30000045ff827230 */ /* 0x000fe40000004100 */
[--C-:B------:R-:W-:Y:S02]  /*0590*/  HADD2.F32 R131, -RZ, R70.reuse.H0_H0 ;  /* 0x20000046ff837230 */ /* 0x100fe40000004100 */
[----:B------:R-:W-:Y:S02]  /*05a0*/  HADD2.F32 R132, -RZ, R70.H1_H1 ;  /* 0x30000046ff847230 */ /* 0x000fe40000004100 */
[--C-:B------:R-:W-:Y:S02]  /*05b0*/  HADD2.F32 R133, -RZ, R71.reuse.H0_H0 ;  /* 0x20000047ff857230 */ /* 0x100fe40000004100 */
[----:B0-----:R-:W-:Y:S02]  /*05c0*/  HADD2.F32 R134, -RZ, R71.H1_H1 ;  /* 0x30000047ff867230 */ /* 0x001fe40000004100 */
.L_x_229:
[----:B------:R-:W-:-:S05]  /*05d0*/  MOV R87, 0x4 ;  /* 0x0000000400577802 */ /* 0x000fca0000000f00 */
        /* <DEDUP_REMOVED lines=10> */
[----:B------:R-:W-:Y:S02]  /*0680*/  LOP3.LUT P0, RZ, R0, 0x1f, RZ, 0xc0, !PT ;  /* 0x0000001f00ff7812 */ /* 0x000fe4000780c0ff */
[----:B------:R-:W-:Y:S02]  /*0690*/  SHF.R.U32.HI R159, RZ, 0x5, R0 ;  /* 0x00000005ff9f7819 */ /* 0x000fe40000011600 */
[----:B------:R-:W-:Y:S01]  /*06a0*/  LEA.HI.SX32 R136, R89, R136, 0x1d ;  /* 0x0000008859887211 */ /* 0x000fe200078feaff */
[----:B------:R-:W-:Y:S01]  /*06b0*/  CS2R R174, SRZ ;  /* 0x0000000000ae7805 */ /* 0x000fe2000001ff00 */
[----:B------:R-:W-:Y:S02]  /*06c0*/  LOP3.LUT P4, RZ, R135, 0xff, RZ, 0xc0, !PT ;  /* 0x000000ff87ff7812 */ /* 0x000fe4000788c0ff */
[----:B-1----:R-:W-:Y:S02]  /*06d0*/  P2R R84, PR, RZ, 0x1 ;  /* 0x00000001ff547803 */ /* 0x002fe40000000000 */
[----:B------:R-:W-:-:S02]  /*06e0*/  ISETP.GE.AND P5, PT, R102, c[0x0][0x164], PT ;  /* 0x0000590066007a0c */ /* 0x000fc40003fa6270 */
[----:B------:R-:W-:Y:S02]  /*06f0*/  LOP3.LUT R154, R159, 0x7fffffc, RZ, 0xc0, !PT ;  /* 0x07fffffc9f9a7812 */ /* 0x000fe400078ec0ff */
[----:B------:R-:W-:Y:S01]  /*0700*/  MOV R88, R136 ;  /* 0x0000008800587202 */ /* 0x000fe20000000f00 */
[----:B------:R-:W-:Y:S05]  /*0710*/  @!P3 BRA `(.L_x_220) ;  /* 0x000008200000b947 */ /* 0x000fea0003800000 */
[----:B0-----:R-:W-:Y:S01]  /*0720*/  LEA R84, P0, R136, c[0x0][0x188], 0x4 ;  /* 0x0000620088547a11 */ /* 0x001fe200078020ff */
[----:B------:R-:W-:-:S03]  /*0730*/  HFMA2.MMA R93, -RZ, RZ, 0, 9.5367431640625e-07 ;  /* 0x00000010ff5d7435 */ /* 0x000fc600000001ff */
[----:B------:R-:W-:-:S06]  /*0740*/  LEA.HI.X R85, R136, c[0x0][0x18c], RZ, 0x4, P0 ;  /* 0x0000630088557a11 */ /* 0x000fcc00000f24ff */
[----:B------:R-:W2:Y:S01]  /*0750*/  LDG.E.128 R84, [R84.64] ;  /* 0x0000000454547981 */ /* 0x000ea2000c1e1d00 */
[----:B------:R-:W-:-:S04]  /*0760*/  IMAD.WIDE.U32 R88, R136, R93, c[0x0][0x208] ;  /* 0x0000820088587625 */ /* 0x000fc800078e005d */
[C---:B------:R-:W-:Y:S02]  /*0770*/  IMAD.WIDE.U32 R92, R136.reuse, R93, c[0x0][0x210] ;  /* 0x00008400885c7625 */ /* 0x040fe400078e005d */
[----:B------:R-:W3:Y:S04]  /*0780*/  LDG.E.128 R88, [R88.64] ;  /* 0x0000000458587981 */ /* 0x000ee8000c1e1d00 */
[----:B------:R-:W4:Y:S01]  /*0790*/  LDG.E.128 R92, [R92.64] ;  /* 0x000000045c5c7981 */ /* 0x000f22000c1e1d00 */
[C---:B------:R-:W-:Y:S02]  /*07a0*/  SHF.L.U32 R162, R136.reuse, 0x3, RZ ;  /* 0x0000000388a27819 */ /* 0x040fe400000006ff */
[----:B------:R-:W-:Y:S02]  /*07b0*/  SHF.L.U64.HI R155, R136, 0x3, RZ ;  /* 0x00000003889b7819 */ /* 0x000fe400000102ff */
[----:B------:R-:W-:-:S02]  /*07c0*/  IADD3 R2, P1, R162, c[0x0][0x190], RZ ;  /* 0x00006400a2027a10 */ /* 0x000fc40007f3e0ff */
[----:B------:R-:W-:Y:S02]  /*07d0*/  ISETP.NE.U32.AND P0, PT, RZ, c[0x0][0x250], PT ;  /* 0x00009400ff007a0c */ /* 0x000fe40003f05070 */
[----:B------:R-:W-:Y:S02]  /*07e0*/  IADD3.X R3, R155, c[0x0][0x194], RZ, P1, !PT ;  /* 0x000065009b037a10 */ /* 0x000fe40000ffe4ff */
[----:B------:R-:W-:-:S04]  /*07f0*/  ISETP.NE.AND.EX P0, PT, RZ, c[0x0][0x254], PT, P0 ;  /* 0x00009500ff007a0c */ /* 0x000fc80003f05300 */
[----:B------:R-:W5:Y:S09]  /*0800*/  LDG.E.64 R2, [R2.64] ;  /* 0x0000000402027981 */ /* 0x000f72000c1e1b00 */
        /* <DEDUP_REMOVED lines=9> */
[----:B-----5:R-:W-:Y:S01]  /*08a0*/  FSEL R156, R157, RZ, !P0 ;  /* 0x000000ff9d9c7208 */ /* 0x020fe20004000000 */
[--C-:B--2---:R-:W-:Y:S02]  /*08b0*/  HADD2.F32 R171, -RZ, R87.reuse.H0_H0 ;  /* 0x20000057ffab7230 */ /* 0x104fe40000004100 */
[----:B------:R-:W-:Y:S02]  /*08c0*/  HADD2.F32 R87, -RZ, R87.H1_H1 ;  /* 0x30000057ff577230 */ /* 0x000fe40000004100 */
[--C-:B------:R-:W-:Y:S02]  /*08d0*/  HADD2.F32 R167, -RZ, R85.reuse.H0_H0 ;  /* 0x20000055ffa77230 */ /* 0x100fe40000004100 */
[----:B------:R-:W-:Y:S01]  /*08e0*/  HADD2.F32 R85, -RZ, R85.H1_H1 ;  /* 0x30000055ff557230 */ /* 0x000fe20000004100 */
[----:B------:R-:W-:Y:S01]  /*08f0*/  FADD.FTZ R176, -R156, R87 ;  /* 0x000000579cb07221 */ /* 0x000fe20000010100 */
[----:B---3--:R-:W-:-:S02]  /*0900*/  HADD2.F32 R87, -RZ, R89.H0_H0 ;  /* 0x20000059ff577230 */ /* 0x008fc40000004100 */
[----:B------:R-:W-:Y:S02]  /*0910*/  HADD2.F32 R164, -RZ, R89.H1_H1 ;  /* 0x30000059ffa47230 */ /* 0x000fe40000004100 */
[----:B------:R-:W-:Y:S02]  /*0920*/  HADD2.F32 R165, -RZ, R84.H1_H1 ;  /* 0x30000054ffa57230 */ /* 0x000fe40000004100 */
[--C-:B----4-:R-:W-:Y:S01]  /*0930*/  HADD2.F32 R89, -RZ, R93.reuse.H0_H0 ;  /* 0x2000005dff597230 */ /* 0x110fe20000004100 */
[C---:B0-----:R-:W-:Y:S01]  /*0940*/  FADD.FTZ R162, -R156.reuse, R85 ;  /* 0x000000559ca27221 */ /* 0x041fe20000010100 */
[----:B------:R-:W-:Y:S02]  /*0950*/  HADD2.F32 R163, -RZ, R86.H0_H0 ;  /* 0x20000056ffa37230 */ /* 0x000fe40000004100 */
[----:B------:R-:W-:Y:S01]  /*0960*/  HADD2.F32 R93, -RZ, R93.H1_H1 ;  /* 0x3000005dff5d7230 */ /* 0x000fe20000004100 */
[----:B------:R-:W-:Y:S01]  /*0970*/  FADD.FTZ R174, -R156, R171 ;  /* 0x000000ab9cae7221 */ /* 0x000fe20000010100 */
[----:B------:R-:W-:-:S02]  /*0980*/  HADD2.F32 R155, -RZ, R84.H0_H0 ;  /* 0x20000054ff9b7230 */ /* 0x000fc40000004100 */
[----:B------:R-:W-:Y:S01]  /*0990*/  HADD2.F32 R169, -RZ, R86.H1_H1 ;  /* 0x30000056ffa97230 */ /* 0x000fe20000004100 */
[C---:B------:R-:W-:Y:S01]  /*09a0*/  FADD.FTZ R158, -R156.reuse, R165 ;  /* 0x000000a59c9e7221 */ /* 0x040fe20000010100 */
[--C-:B------:R-:W-:Y:S02]  /*09b0*/  HADD2.F32 R168, -RZ, R90.reuse.H0_H0 ;  /* 0x2000005affa87230 */ /* 0x100fe40000004100 */
[----:B------:R-:W-:Y:S01]  /*09c0*/  HADD2.F32 R171, -RZ, R90.H1_H1 ;  /* 0x3000005affab7230 */ /* 0x000fe20000004100 */
[----:B------:R-:W-:Y:S01]  /*09d0*/  FADD.FTZ R166, -R156, R163 ;  /* 0x000000a39ca67221 */ /* 0x000fe20000010100 */
[--C-:B------:R-:W-:Y:S01]  /*09e0*/  HADD2.F32 R90, -RZ, R94.reuse.H0_H0 ;  /* 0x2000005eff5a7230 */ /* 0x100fe20000004100 */
[----:B------:R-:W-:Y:S01]  /*09f0*/  FMUL.FTZ R165, R114, R93 ;  /* 0x0000005d72a57220 */ /* 0x000fe20000410000 */
[----:B------:R-:W-:Y:S01]  /*0a00*/  HADD2.F32 R94, -RZ, R94.H1_H1 ;  /* 0x3000005eff5e7230 */ /* 0x000fe20000004100 */
[----:B------:R-:W-:Y:S02]  /*0a10*/  FMUL.FTZ R162, R137, R162 ;  /* 0x000000a289a27220 */ /* 0x000fe40000410000 */
[----:B------:R-:W-:-:S02]  /*0a20*/  FADD.FTZ R84, R155, -R156 ;  /* 0x8000009c9b547221 */ /* 0x000fc40000010000 */
[C---:B------:R-:W-:Y:S01]  /*0a30*/  FADD.FTZ R170, -R156.reuse, R169 ;  /* 0x000000a99caa7221 */ /* 0x040fe20000010100 */
[----:B------:R-:W-:Y:S01]  /*0a40*/  HADD2.F32 R86, -RZ, R92.H0_H0 ;  /* 0x2000005cff567230 */ /* 0x000fe20000004100 */
[----:B-1----:R-:W-:Y:S01]  /*0a50*/  FADD.FTZ R160, -R156, R167 ;  /* 0x000000a79ca07221 */ /* 0x002fe20000010100 */
[--C-:B------:R-:W-:Y:S01]  /*0a60*/  HADD2.F32 R173, -RZ, R91.reuse.H0_H0 ;  /* 0x2000005bffad7230 */ /* 0x100fe20000004100 */
[----:B------:R-:W-:Y:S01]  /*0a70*/  FADD.FTZ R51, R51, R164 ;  /* 0x000000a433337221 */ /* 0x000fe20000010000 */
[----:B------:R-:W-:Y:S01]  /*0a80*/  HADD2.F32 R175, -RZ, R91.H1_H1 ;  /* 0x3000005bffaf7230 */ /* 0x000fe20000004100 */
[-C--:B------:R-:W-:Y:S01]  /*0a90*/  FFMA.FTZ R165, R106, R164.reuse, R165 ;  /* 0x000000a46aa57223 */ /* 0x080fe200000100a5 */
[--C-:B------:R-:W-:Y:S01]  /*0aa0*/  HADD2.F32 R91, -RZ, R95.reuse.H0_H0 ;  /* 0x2000005fff5b7230 */ /* 0x100fe20000004100 */
[----:B------:R-:W-:Y:S02]  /*0ab0*/  FFMA.FTZ R67, R162, R164, R67 ;  /* 0x000000a4a2437223 */ /* 0x000fe40000010043 */
[C---:B------:R-:W-:Y:S01]  /*0ac0*/  FMUL.FTZ R167, R137.reuse, R166 ;  /* 0x000000a689a77220 */ /* 0x040fe20000410000 */
[----:B------:R-:W-:Y:S01]  /*0ad0*/  HADD2.F32 R178, -RZ, R95.H1_H1 ;  /* 0x3000005fffb27230 */ /* 0x000fe20000004100 */
[----:B------:R-:W-:-:S02]  /*0ae0*/  FMUL.FTZ R155, R137, R84 ;  /* 0x00000054899b7220 */ /* 0x000fc40000410000 */
[----:B------:R-:W-:Y:S02]  /*0af0*/  FMUL.FTZ R164, R115, R90 ;  /* 0x0000005a73a47220 */ /* 0x000fe40000410000 */
[----:B------:R-:W-:Y:S02]  /*0b00*/  FMUL.FTZ R169, R116, R94 ;  /* 0x0000005e74a97220 */ /* 0x000fe40000410000 */
[----:B------:R-:W-:Y:S01]  /*0b10*/  FMUL.FTZ R166, R137, R170 ;  /* 0x000000aa89a67220 */ /* 0x000fe20000410000 */
[----:B------:R-:W-:Y:S01]  /*0b20*/  HADD2.F32 R85, -RZ, R88.H0_H0 ;  /* 0x20000058ff557230 */ /* 0x000fe20000004100 */
[----:B------:R-:W-:Y:S01]  /*0b30*/  FMUL.FTZ R84, R113, R89 ;  /* 0x0000005971547220 */ /* 0x000fe20000410000 */
[----:B------:R-:W-:Y:S01]  /*0b40*/  HADD2.F32 R92, -RZ, R92.H1_H1 ;  /* 0x3000005cff5c7230 */ /* 0x000fe20000004100 */
[----:B------:R-:W-:Y:S02]  /*0b50*/  FMUL.FTZ R156, R111, R86 ;  /* 0x000000566f9c7220 */ /* 0x000fe40000410000 */
[----:B------:R-:W-:-:S02]  /*0b60*/  FMUL.FTZ R163, R137, R160 ;  /* 0x000000a089a37220 */ /* 0x000fc40000410000 */
[----:B------:R-:W-:Y:S02]  /*0b70*/  FADD.FTZ R44, R44, R168 ;  /* 0x000000a82c2c7221 */ /* 0x000fe40000010000 */
[-C--:B------:R-:W-:Y:S02]  /*0b80*/  FFMA.FTZ R164, R107, R168.reuse, R164 ;  /* 0x000000a86ba47223 */ /* 0x080fe400000100a4 */
[----:B------:R-:W-:Y:S02]  /*0b90*/  FFMA.FTZ R60, R167, R168, R60 ;  /* 0x000000a8a73c7223 */ /* 0x000fe4000001003c */
[----:B------:R-:W-:Y:S02]  /*0ba0*/  FADD.FTZ R45, R45, R171 ;  /* 0x000000ab2d2d7221 */ /* 0x000fe40000010000 */
[-C--:B------:R-:W-:Y:S02]  /*0bb0*/  FFMA.FTZ R169, R108, R171.reuse, R169 ;  /* 0x000000ab6ca97223 */ /* 0x080fe400000100a9 */
[----:B------:R-:W-:Y:S01]  /*0bc0*/  FFMA.FTZ R61, R166, R171, R61 ;  /* 0x000000aba63d7223 */ /* 0x000fe2000001003d */
[----:B------:R-:W-:Y:S01]  /*0bd0*/  HADD2.F32 R88, -RZ, R88.H1_H1 ;  /* 0x30000058ff587230 */ /* 0x000fe20000004100 */
[----:B------:R-:W-:-:S02]  /*0be0*/  FFMA.FTZ R160, R105, R87, R84 ;  /* 0x0000005769a07223 */ /* 0x000fc40000010054 */
[----:B------:R-:W-:Y:S02]  /*0bf0*/  FMUL.FTZ R168, R117, R91 ;  /* 0x0000005b75a87220 */ /* 0x000fe40000410000 */
[----:B------:R-:W-:Y:S02]  /*0c00*/  FMUL.FTZ R171, R137, R174 ;  /* 0x000000ae89ab7220 */ /* 0x000fe40000410000 */
[----:B------:R-:W-:Y:S02]  /*0c10*/  FMUL.FTZ R84, R119, R178 ;  /* 0x000000b277547220 */ /* 0x000fe40000410000 */
[----:B------:R-:W-:Y:S02]  /*0c20*/  FMUL.FTZ R161, R112, R92 ;  /* 0x0000005c70a17220 */ /* 0x000fe40000410000 */
[----:B------:R-:W-:Y:S02]  /*0c30*/  FFMA.FTZ R156, R103, R85, R156 ;  /* 0x00000055679c7223 */ /* 0x000fe4000001009c */
[----:B------:R-:W-:-:S02]  /*0c40*/  FADD.FTZ R46, R46, R173 ;  /* 0x000000ad2e2e7221 */ /* 0x000fc40000010000 */
[-C--:B------:R-:W-:Y:S02]  /*0c50*/  FFMA.FTZ R168, R109, R173.reuse, R168 ;  /* 0x000000ad6da87223 */ /* 0x080fe400000100a8 */
[----:B------:R-:W-:Y:S02]  /*0c60*/  FFMA.FTZ R62, R171, R173, R62 ;  /* 0x000000adab3e7223 */ /* 0x000fe4000001003e */
[----:B------:R-:W-:Y:S02]  /*0c70*/  FADD.FTZ R48, R48, R85 ;  /* 0x0000005530307221 */ /* 0x000fe40000010000 */
[----:B------:R-:W-:Y:S02]  /*0c80*/  FFMA.FTZ R64, R155, R85, R64 ;  /* 0x000000559b407223 */ /* 0x000fe40000010040 */
[----:B------:R-:W-:Y:S02]  /*0c90*/  FFMA.FTZ R173, R110, R175, R84 ;  /* 0x000000af6ead7223 */ /* 0x000fe40000010054 */
[----:B------:R-:W-:-:S02]  /*0ca0*/  FMUL.FTZ R158, R137, R158 ;  /* 0x0000009e899e7220 */ /* 0x000fc40000410000 */
[----:B------:R-:W-:Y:S02]  /*0cb0*/  FFMA.FTZ R161, R104, R88, R161 ;  /* 0x0000005868a17223 */ /* 0x000fe400000100a1 */
[----:B------:R-:W-:Y:S02]  /*0cc0*/  FADD.FTZ R84, RZ, R156 ;  /* 0x0000009cff547221 */ /* 0x000fe40000010000 */
[----:B------:R-:W-:Y:S02]  /*0cd0*/  FFMA.FTZ R85, R155, R156, RZ ;  /* 0x0000009c9b557223 */ /* 0x000fe400000100ff */
        /* <DEDUP_REMOVED lines=12> */
[----:B------:R-:W-:Y:S02]  /*0da0*/  FMUL.FTZ R170, R137, R176 ;  /* 0x000000b089aa7220 */ /* 0x000fe40000410000 */
[----:B------:R-:W-:Y:S02]  /*0db0*/  FADD.FTZ R84, R87, R168 ;  /* 0x000000a857547221 */ /* 0x000fe40000010000 */
[----:B------:R-:W-:-:S02]  /*0dc0*/  FFMA.FTZ R85, R171, R168, R85 ;  /* 0x000000a8ab557223 */ /* 0x000fc40000010055 */
[----:B------:R-:W-:Y:S02]  /*0dd0*/  FADD.FTZ R49, R49, R88 ;  /* 0x0000005831317221 */ /* 0x000fe40000010000 */
[----:B------:R-:W-:Y:S01]  /*0de0*/  FFMA.FTZ R65, R158, R88, R65 ;  /* 0x000000589e417223 */ /* 0x000fe20000010041 */
[----:B------:R-:W-:Y:S01]  /*0df0*/  IADD3 R88, R136, 0x80, RZ ;  /* 0x0000008088587810 */ /* 0x000fe20007ffe0ff */
        /* <DEDUP_REMOVED lines=20> */
.L_x_220:
[----:B0-----:R-:W-:Y:S05]  /*0f40*/  BSYNC B0 ;  /* 0x0000000000007941 */ /* 0x001fea0003800000 */
.L_x_219:
[----:B------:R-:W-:Y:S01]  /*0f50*/  BSSY B0, `(.L_x_221) ;  /* 0x0000083000007945 */ /* 0x000fe20003800000 */
[----:B------:R-:W-:Y:S05]  /*0f60*/  @!P2 BRA `(.L_x_222) ;  /* 0x000008100000a947 */ /* 0x000fea0003800000 */
[----:B------:R-:W-:Y:S02]  /*0f70*/  ISETP.NE.U32.AND P0, PT, RZ, c[0x0][0x250], PT ;  /* 0x00009400ff007a0c */ /* 0x000fe40003f05070 */
[----:B------:R-:W-:Y:S02]  /*0f80*/  LEA R92, P1, R88, c[0x0][0x188], 0x4 ;  /* 0x00006200585c7a11 */ /* 0x000fe400078220ff */
[----:B------:R-:W-:-:S02]  /*0f90*/  ISETP.NE.AND.EX P0, PT, RZ, c[0x0][0x254], PT, P0 ;  /* 0x00009500ff007a0c */ /* 0x000fc40003f05300 */
[C---:B------:R-:W-:Y:S02]  /*0fa0*/  SHF.L.U32 R140, R88.reuse, 0x3, RZ ;  /* 0x00000003588c7819 */ /* 0x040fe400000006ff */
[----:B------:R-:W-:Y:S02]  /*0fb0*/  LEA.HI.X R93, R88, c[0x0][0x18c], RZ, 0x4, P1 ;  /* 0x00006300585d7a11 */ /* 0x000fe400008f24ff */
[----:B------:R-:W-:Y:S02]  /*0fc0*/  SHF.R.U32.HI R84, RZ, 0x1d, R88 ;  /* 0x0000001dff547819 */ /* 0x000fe40000011658 */
[----:B------:R-:W-:Y:S02]  /*0fd0*/  IADD3 R100, P1, R140, c[0x0][0x190], RZ ;  /* 0x000064008c647a10 */ /* 0x000fe40007f3e0ff */
[----:B------:R-:W-:Y:S01]  /*0fe0*/  MOV R89, 0x10 ;  /* 0x0000001000597802 */ /* 0x000fe20000000f00 */
[----:B------:R-:W2:Y:S01]  /*0ff0*/  LDG.E.128 R92, [R92.64] ;  /* 0x000000045c5c7981 */ /* 0x000ea2000c1e1d00 */
[----:B------:R-:W-:-:S02]  /*1000*/  IADD3.X R101, R84, c[0x0][0x194], RZ, P1, !PT ;  /* 0x0000650054657a10 */ /* 0x000fc40000ffe4ff */
[----:B------:R-:W-:-:S04]  /*1010*/  @P0 IADD3 R140, P1, R140, c[0x0][0x198], RZ ;  /* 0x000066008c8c0a10 */ /* 0x000fc80007f3e0ff */
[----:B------:R-:W-:Y:S01]  /*1020*/  @P0 IADD3.X R141, R84, c[0x0][0x19c], RZ, P1, !PT ;  /* 0x00006700548d0a10 */ /* 0x000fe20000ffe4ff */
[C---:B------:R-:W-:Y:S01]  /*1030*/  IMAD.WIDE.U32 R84, R88.reuse, R89, c[0x0][0x208] ;  /* 0x0000820058547625 */ /* 0x040fe200078e0059 */
[----:B------:R-:W-:Y:S01]  /*1040*/  ISETP.NE.U32.AND P1, PT, RZ, c[0x0][0x218], PT ;  /* 0x00008600ff007a0c */ /* 0x000fe20003f25070 */
[----:B------:R-:W5:Y:S03]  /*1050*/  LDG.E.64 R100, [R100.64] ;  /* 0x0000000464647981 */ /* 0x000f66000c1e1b00 */
[----:B------:R-:W-:Y:S01]  /*1060*/  ISETP.NE.AND.EX P1, PT, RZ, c[0x0][0x21c], PT, P1 ;  /* 0x00008700ff007a0c */ /* 0x000fe20003f25310 */
[----:B------:R-:W3:Y:S04]  /*1070*/  LDG.E.128 R84, [R84.64] ;  /* 0x0000000454547981 */ /* 0x000ee8000c1e1d00 */
[----:B------:R0:W5:Y:S08]  /*1080*/  @P0 LDG.E.64 R98, [R140.64] ;  /* 0x000000048c620981 */ /* 0x000170000c1e1b00 */
[----:B------:R-:W-:-:S04]  /*1090*/  @P1 LEA R138, P6, R88, c[0x0][0x218], 0x4 ;  /* 0x00008600588a1a11 */ /* 0x000fc800078c20ff */
[C---:B------:R-:W-:Y:S01]  /*10a0*/  @P1 LEA.HI.X R139, R88.reuse, c[0x0][0x21c], RZ, 0x4, P6 ;  /* 0x00008700588b1a11 */ /* 0x040fe200030f24ff */
[----:B------:R-:W-:Y:S01]  /*10b0*/  IMAD.WIDE.U32 R88, R88, R89, c[0x0][0x210] ;  /* 0x0000840058587625 */ /* 0x000fe200078e0059 */
[----:B------:R-:W-:-:S03]  /*10c0*/  ISETP.NE.AND P0, PT, R172, RZ, PT ;  /* 0x000000ffac00720c */ /* 0x000fc60003f05270 */
[----:B------:R1:W5:Y:S04]  /*10d0*/  @P1 LDG.E.128 R72, [R138.64] ;  /* 0x000000048a481981 */ /* 0x000368000c1e1d00 */
[----:B------:R-:W4:Y:S01]  /*10e0*/  LDG.E.128 R88, [R88.64] ;  /* 0x0000000458587981 */ /* 0x000f22000c1e1d00 */
[----:B-----5:R-:W-:Y:S01]  /*10f0*/  FSEL R157, R157, RZ, !P0 ;  /* 0x000000ff9d9d7208 */ /* 0x020fe20004000000 */
[--C-:B---3--:R-:W-:Y:S02]  /*1100*/  HADD2.F32 R143, -RZ, R84.reuse.H0_H0 ;  /* 0x20000054ff8f7230 */ /* 0x108fe40000004100 */
[----:B------:R-:W-:Y:S02]  /*1110*/  HADD2.F32 R142, -RZ, R84.H1_H1 ;  /* 0x30000054ff8e7230 */ /* 0x000fe40000004100 */
[----:B--2---:R-:W-:-:S02]  /*1120*/  HADD2.F32 R84, -RZ, R92.H0_H0 ;  /* 0x2000005cff547230 */ /* 0x004fc40000004100 */
[----:B------:R-:W-:Y:S02]  /*1130*/  HADD2.F32 R92, -RZ, R92.H1_H1 ;  /* 0x3000005cff5c7230 */ /* 0x000fe40000004100 */
[--C-:B------:R-:W-:Y:S02]  /*1140*/  HADD2.F32 R145, -RZ, R85.reuse.H0_H0 ;  /* 0x20000055ff917230 */ /* 0x100fe40000004100 */
[----:B------:R-:W-:Y:S01]  /*1150*/  HADD2.F32 R146, -RZ, R85.H1_H1 ;  /* 0x30000055ff927230 */ /* 0x000fe20000004100 */
[C---:B------:R-:W-:Y:S01]  /*1160*/  FADD.FTZ R84, -R157.reuse, R84 ;  /* 0x000000549d547221 */ /* 0x040fe20000010100 */
[--C-:B------:R-:W-:Y:S01]  /*1170*/  HADD2.F32 R149, -RZ, R86.reuse.H0_H0 ;  /* 0x20000056ff957230 */ /* 0x100fe20000004100 */
[----:B------:R-:W-:Y:S01]  /*1180*/  FADD.FTZ R92, -R157, R92 ;  /* 0x0000005c9d5c7221 */ /* 0x000fe20000010100 */
[----:B------:R-:W-:Y:S02]  /*1190*/  HADD2.F32 R152, -RZ, R86.H1_H1 ;  /* 0x30000056ff987230 */ /* 0x000fe40000004100 */
[----:B------:R-:W-:-:S02]  /*11a0*/  HADD2.F32 R86, -RZ, R93.H0_H0 ;  /* 0x2000005dff567230 */ /* 0x000fc40000004100 */
[----:B------:R-:W-:Y:S01]  /*11b0*/  HADD2.F32 R93, -RZ, R93.H1_H1 ;  /* 0x3000005dff5d7230 */ /* 0x000fe20000004100 */
[C---:B-1----:R-:W-:Y:S01]  /*11c0*/  FMUL.FTZ R139, R137.reuse, R84 ;  /* 0x00000054898b7220 */ /* 0x042fe20000410000 */
[--C-:B------:R-:W-:Y:S02]  /*11d0*/  HADD2.F32 R153, -RZ, R87.reuse.H0_H0 ;  /* 0x20000057ff997230 */ /* 0x100fe40000004100 */
[--C-:B----4-:R-:W-:Y:S02]  /*11e0*/  HADD2.F32 R85, -RZ, R88.reuse.H0_H0 ;  /* 0x20000058ff557230 */ /* 0x110fe40000004100 */
[----:B------:R-:W-:Y:S01]  /*11f0*/  HADD2.F32 R88, -RZ, R88.H1_H1 ;  /* 0x30000058ff587230 */ /* 0x000fe20000004100 */
[----:B0-----:R-:W-:Y:S01]  /*1200*/  FMUL.FTZ R140, R137, R92 ;  /* 0x0000005c898c7220 */ /* 0x001fe20000410000 */
[----:B------:R-:W-:Y:S01]  /*1210*/  HADD2.F32 R180, -RZ, R87.H1_H1 ;  /* 0x30000057ffb47230 */ /* 0x000fe20000004100 */
[----:B------:R-:W-:Y:S01]  /*1220*/  FMUL.FTZ R138, R126, R85 ;  /* 0x000000557e8a7220 */ /* 0x000fe20000410000 */
[--C-:B------:R-:W-:Y:S01]  /*1230*/  HADD2.F32 R87, -RZ, R89.reuse.H0_H0 ;  /* 0x20000059ff577230 */ /* 0x100fe20000004100 */
[----:B------:R-:W-:Y:S01]  /*1240*/  FMUL.FTZ R141, R129, R88 ;  /* 0x00000058818d7220 */ /* 0x000fe20000410000 */
[----:B------:R-:W-:Y:S01]  /*1250*/  HADD2.F32 R89, -RZ, R89.H1_H1 ;  /* 0x30000059ff597230 */ /* 0x000fe20000004100 */
[C---:B------:R-:W-:Y:S01]  /*1260*/  FADD.FTZ R86, -R157.reuse, R86 ;  /* 0x000000569d567221 */ /* 0x040fe20000010100 */
[--C-:B------:R-:W-:Y:S01]  /*1270*/  HADD2.F32 R150, -RZ, R90.reuse.H0_H0 ;  /* 0x2000005aff967230 */ /* 0x100fe20000004100 */
[----:B------:R-:W-:Y:S01]  /*1280*/  FADD.FTZ R144, -R157, R93 ;  /* 0x0000005d9d907221 */ /* 0x000fe20000010100 */
[----:B------:R-:W-:-:S02]  /*1290*/  HADD2.F32 R151, -RZ, R90.H1_H1 ;  /* 0x3000005aff977230 */ /* 0x000fc40000004100 */
[----:B------:R-:W-:Y:S01]  /*12a0*/  HADD2.F32 R90, -RZ, R94.H0_H0 ;  /* 0x2000005eff5a7230 */ /* 0x000fe20000004100 */
[----:B------:R-:W-:Y:S02]  /*12b0*/  FADD.FTZ R40, R40, R143 ;  /* 0x0000008f28287221 */ /* 0x000fe40000010000 */
[-C--:B------:R-:W-:Y:S02]  /*12c0*/  FFMA.FTZ R138, R118, R143.reuse, R138 ;  /* 0x0000008f768a7223 */ /* 0x080fe4000001008a */
[----:B------:R-:W-:Y:S02]  /*12d0*/  FFMA.FTZ R56, R139, R143, R56 ;  /* 0x0000008f8b387223 */ /* 0x000fe40000010038 */
[----:B------:R-:W-:Y:S02]  /*12e0*/  FADD.FTZ R41, R41, R142 ;  /* 0x0000008e29297221 */ /* 0x000fe40000010000 */
[-C--:B------:R-:W-:Y:S02]  /*12f0*/  FFMA.FTZ R141, R120, R142.reuse, R141 ;  /* 0x0000008e788d7223 */ /* 0x080fe4000001008d */
[----:B------:R-:W-:-:S02]  /*1300*/  FFMA.FTZ R57, R140, R142, R57 ;  /* 0x0000008e8c397223 */ /* 0x000fc40000010039 */
[----:B------:R-:W-:Y:S02]  /*1310*/  FADD.FTZ R8, R8, R85 ;  /* 0x0000005508087221 */ /* 0x000fe40000010000 */
[----:B------:R-:W-:Y:S02]  /*1320*/  FFMA.FTZ R24, R139, R85, R24 ;  /* 0x000000558b187223 */ /* 0x000fe40000010018 */
[----:B------:R-:W-:Y:S02]  /*1330*/  FMUL.FTZ R142, R128, R87 ;  /* 0x00000057808e7220 */ /* 0x000fe40000410000 */
[C---:B------:R-:W-:Y:S02]  /*1340*/  FMUL.FTZ R143, R137.reuse, R86 ;  /* 0x00000056898f7220 */ /* 0x040fe40000410000 */
[----:B------:R-:W-:Y:S02]  /*1350*/  FMUL.FTZ R85, R130, R89 ;  /* 0x0000005982557220 */ /* 0x000fe40000410000 */
[----:B------:R-:W-:-:S02]  /*1360*/  FMUL.FTZ R144, R137, R144 ;  /* 0x0000009089907220 */ /* 0x000fc40000410000 */
[----:B------:R-:W-:Y:S02]  /*1370*/  FADD.FTZ R90, -R157, R90 ;  /* 0x0000005a9d5a7221 */ /* 0x000fe40000010100 */
[----:B------:R-:W-:Y:S02]  /*1380*/  FADD.FTZ R42, R42, R145 ;  /* 0x000000912a2a7221 */ /* 0x000fe40000010000 */
[-C--:B------:R-:W-:Y:S02]  /*1390*/  FFMA.FTZ R142, R121, R145.reuse, R142 ;  /* 0x00000091798e7223 */ /* 0x080fe4000001008e */
[----:B------:R-:W-:Y:S02]  /*13a0*/  FFMA.FTZ R58, R143, R145, R58 ;  /* 0x000000918f3a7223 */ /* 0x000fe4000001003a */
[----:B------:R-:W-:Y:S02]  /*13b0*/  FADD.FTZ R43, R43, R146 ;  /* 0x000000922b2b7221 */ /* 0x000fe40000010000 */
[----:B------:R-:W-:-:S02]  /*13c0*/  FFMA.FTZ R145, R122, R146, R85 ;  /* 0x000000927a917223 */ /* 0x000fc40000010055 */
[----:B------:R-:W-:Y:S02]  /*13d0*/  FFMA.FTZ R59, R144, R146, R59 ;  /* 0x00000092903b7223 */ /* 0x000fe4000001003b */
[----:B------:R-:W-:Y:S02]  /*13e0*/  FMUL.FTZ R146, R131, R150 ;  /* 0x0000009683927220 */ /* 0x000fe40000410000 */
[----:B------:R-:W-:Y:S02]  /*13f0*/  FMUL.FTZ R147, R137, R90 ;  /* 0x0000005a89937220 */ /* 0x000fe40000410000 */
[----:B------:R-:W-:Y:S02]  /*1400*/  FMUL.FTZ R84, R132, R151 ;  /* 0x0000009784547220 */ /* 0x000fe40000410000 */
[----:B------:R-:W-:Y:S02]  /*1410*/  FADD.FTZ R36, R36, R149 ;  /* 0x0000009524247221 */ /* 0x000fe40000010000 */
[----:B------:R-:W-:-:S02]  /*1420*/  FFMA.FTZ R146, R123, R149, R146 ;  /* 0x000000957b927223 */ /* 0x000fc40000010092 */
[----:B------:R-:W-:Y:S02]  /*1430*/  FFMA.FTZ R52, R147, R149, R52 ;  /* 0x0000009593347223 */ /* 0x000fe40000010034 */
[----:B------:R-:W-:Y:S01]  /*1440*/  FFMA.FTZ R149, R125, R152, R84 ;  /* 0x000000987d957223 */ /* 0x000fe20000010054 */
[----:B------:R-:W-:Y:S01]  /*1450*/  HADD2.F32 R94, -RZ, R94.H1_H1 ;  /* 0x3000005eff5e7230 */ /* 0x000fe20000004100 */
[----:B------:R-:W-:Y:S02]  /*1460*/  FADD.FTZ R84, R175, R138 ;  /* 0x0000008aaf547221 */ /* 0x000fe40000010000 */
[----:B------:R-:W-:Y:S01]  /*1470*/  FFMA.FTZ R174, R139, R138, R174 ;  /* 0x0000008a8bae7223 */ /* 0x000fe200000100ae */
[--C-:B------:R-:W-:Y:S01]  /*1480*/  HADD2.F32 R177, -RZ, R91.reuse.H0_H0 ;  /* 0x2000005bffb17230 */ /* 0x100fe20000004100 */
[----:B------:R-:W-:Y:S01]  /*1490*/  FADD.FTZ R85, R84, R141 ;  /* 0x0000008d54557221 */ /* 0x000fe20000010000 */
[----:B------:R-:W-:Y:S01]  /*14a0*/  HADD2.F32 R179, -RZ, R91.H1_H1 ;  /* 0x3000005bffb37230 */ /* 0x000fe20000004100 */
[----:B------:R-:W-:Y:S01]  /*14b0*/  FFMA.FTZ R174, R140, R141, R174 ;  /* 0x0000008d8cae7223 */ /* 0x000fe200000100ae */
[----:B------:R-:W-:Y:S01]  /*14c0*/  HADD2.F32 R91, -RZ, R95.H0_H0 ;  /* 0x2000005fff5b7230 */ /* 0x000fe20000004100 */
[----:B------:R-:W-:-:S02]  /*14d0*/  FADD.FTZ R94, -R157, R94 ;  /* 0x0000005e9d5e7221 */ /* 0x000fc40000010100 */
[----:B------:R-:W-:Y:S02]  /*14e0*/  FADD.FTZ R84, R85, R142 ;  /* 0x0000008e55547221 */ /* 0x000fe40000010000 */
[----:B------:R-:W-:Y:S02]  /*14f0*/  FFMA.FTZ R174, R143, R142, R174 ;  /* 0x0000008e8fae7223 */ /* 0x000fe400000100ae */
[----:B------:R-:W-:Y:S02]  /*1500*/  FMUL.FTZ R148, R137, R94 ;  /* 0x0000005e89947220 */ /* 0x000fe40000410000 */
[----:B------:R-:W-:Y:S02]  /*1510*/  FADD.FTZ R176, -R157, R91 ;  /* 0x0000005b9db07221 */ /* 0x000fe40000010100 */
[----:B------:R-:W-:Y:S02]  /*1520*/  FADD.FTZ R85, R84, R145 ;  /* 0x0000009154557221 */ /* 0x000fe40000010000 */
[----:B------:R-:W-:Y:S01]  /*1530*/  FFMA.FTZ R174, R144, R145, R174 ;  /* 0x0000009190ae7223 */ /* 0x000fe200000100ae */
[----:B------:R-:W-:Y:S01]  /*1540*/  HADD2.F32 R95, -RZ, R95.H1_H1 ;  /* 0x3000005fff5f7230 */ /* 0x000fe20000004100 */
        /* <DEDUP_REMOVED lines=35> */
.L_x_222:
[----:B------:R-:W-:Y:S05]  /*1780*/  BSYNC B0 ;  /* 0x0000000000007941 */ /* 0x000fea0003800000 */
.L_x_221:
[----:B------:R-:W-:Y:S01]  /*1790*/  @!P4 IADD3 R154, R154, 0x4, RZ ;  /* 0x000000049a9ac810 */ /* 0x000fe20007ffe0ff */
[----:B------:R-:W-:Y:S05]  /*17a0*/  BRA.DIV ~URZ, `(.L_x_223) ;  /* 0x000016727f007947 */ /* 0x000fea000b800000 */
[----:B------:R0:W1:Y:S02]  /*17b0*/  SHFL.DOWN PT, R86, R175, 0x10, 0x1f ;  /* 0x0a001f00af567f89 */ /* 0x00006400000e0000 */
.L_x_232:
        /* <DEDUP_REMOVED lines=18> */
.L_x_233:
        /* <DEDUP_REMOVED lines=22> */
[----:B------:R-:W-:Y:S02]  /*1a40*/  ISETP.NE.U32.AND P1, PT, RZ, c[0x0][0x218], PT ;  /* 0x00008600ff007a0c */ /* 0x000fe40003f25070 */
[----:B------:R-:W-:Y:S02]  /*1a50*/  ISETP.NE.AND P0, PT, R172, RZ, PT ;  /* 0x000000ffac00720c */ /* 0x000fe40003f05270 */
[----:B------:R-:W-:Y:S02]  /*1a60*/  ISETP.NE.AND.EX P1, PT, RZ, c[0x0][0x21c], PT, P1 ;  /* 0x00008700ff007a0c */ /* 0x000fe40003f25310 */
[----:B------:R-:W-:-:S02]  /*1a70*/  FSEL R159, R157, RZ, !P0 ;  /* 0x000000ff9d9f7208 */ /* 0x000fc40004000000 */
[----:B------:R-:W-:Y:S02]  /*1a80*/  MOV R86, R2 ;  /* 0x0000000200567202 */ /* 0x000fe40000000f00 */
[----:B------:R-:W-:Y:S01]  /*1a90*/  ISETP.NE.U32.AND P4, PT, RZ, c[0x0][0x258], PT ;  /* 0x00009600ff007a0c */ /* 0x000fe20003f85070 */
[-CC-:B------:R-:W-:Y:S01]  /*1aa0*/  FFMA.FTZ R85, R155, R92.reuse, R159.reuse ;  /* 0x0000005c9b557223 */ /* 0x180fe2000001009f */
[----:B------:R-:W-:Y:S01]  /*1ab0*/  LOP3.LUT P6, RZ, R86, 0xff, RZ, 0xc0, !PT ;  /* 0x000000ff56ff7812 */ /* 0x000fe200078cc0ff */
[----:B------:R-:W-:Y:S01]  /*1ac0*/  FFMA.FTZ R88, R158, R92, R159 ;  /* 0x0000005c9e587223 */ /* 0x000fe2000001009f */
[----:B------:R-:W-:Y:S01]  /*1ad0*/  LOP3.LUT P0, RZ, R2, 0xff00, RZ, 0xc0, !PT ;  /* 0x0000ff0002ff7812 */ /* 0x000fe2000780c0ff */
[----:B------:R-:W-:Y:S01]  /*1ae0*/  FADD.FTZ R84, R156, -R85 ;  /* 0x800000559c547221 */ /* 0x000fe20000010000 */
[----:B------:R-:W-:Y:S01]  /*1af0*/  ISETP.NE.AND.EX P4, PT, RZ, c[0x0][0x25c], PT, P4 ;  /* 0x00009700ff007a0c */ /* 0x000fe20003f85340 */
[--C-:B------:R-:W-:Y:S01]  /*1b00*/  @P1 HADD2.F32 R85, -RZ, R68.reuse.H0_H0 ;  /* 0x20000044ff551230 */ /* 0x100fe20000004100 */
[----:B------:R-:W-:Y:S01]  /*1b10*/  FADD.FTZ R88, R161, -R88 ;  /* 0x80000058a1587221 */ /* 0x000fe20000010000 */
[----:B------:R-:W-:Y:S01]  /*1b20*/  @P1 HADD2.F32 R87, -RZ, R68.H1_H1 ;  /* 0x30000044ff571230 */ /* 0x000fe20000004100 */
[C---:B------:R-:W-:Y:S01]  /*1b30*/  FMUL.FTZ R84, R137.reuse, R84 ;  /* 0x0000005489547220 */ /* 0x040fe20000410000 */
[--C-:B------:R-:W-:Y:S01]  /*1b40*/  @P1 HADD2.F32 R95, -RZ, R70.reuse.H1_H1 ;  /* 0x30000046ff5f1230 */ /* 0x100fe20000004100 */
[----:B------:R-:W-:Y:S01]  /*1b50*/  FMUL.FTZ R88, R137, R88 ;  /* 0x0000005889587220 */ /* 0x000fe20000410000 */
[----:B------:R-:W-:Y:S01]  /*1b60*/  @P1 HADD2.F32 R93, -RZ, R70.H0_H0 ;  /* 0x20000046ff5d1230 */ /* 0x000fe20000004100 */
[----:B------:R-:W-:Y:S01]  /*1b70*/  @P1 FADD.FTZ R84, R84, R85 ;  /* 0x0000005554541221 */ /* 0x000fe20000010000 */
[----:B------:R-:W-:Y:S01]  /*1b80*/  @P1 HADD2.F32 R89, -RZ, R69.H1_H1 ;  /* 0x30000045ff591230 */ /* 0x000fe20000004100 */
[----:B------:R-:W-:-:S02]  /*1b90*/  FFMA.FTZ R85, R163, R92, R159 ;  /* 0x0000005ca3557223 */ /* 0x000fc4000001009f */
[-CC-:B------:R-:W-:Y:S02]  /*1ba0*/  FFMA.FTZ R154, R166, R92.reuse, R159.reuse ;  /* 0x0000005ca69a7223 */ /* 0x180fe4000001009f */
[-CC-:B------:R-:W-:Y:S02]  /*1bb0*/  FFMA.FTZ R91, R167, R92.reuse, R159.reuse ;  /* 0x0000005ca75b7223 */ /* 0x180fe4000001009f */
[----:B------:R-:W-:Y:S02]  /*1bc0*/  FFMA.FTZ R90, R162, R92, R159 ;  /* 0x0000005ca25a7223 */ /* 0x000fe4000001009f */
[----:B------:R-:W-:Y:S02]  /*1bd0*/  FADD.FTZ R86, R160, -R85 ;  /* 0x80000055a0567221 */ /* 0x000fe40000010000 */
[----:B------:R-:W-:Y:S01]  /*1be0*/  @P1 FADD.FTZ R88, R88, R87 ;  /* 0x0000005758581221 */ /* 0x000fe20000010000 */
[----:B------:R-:W-:Y:S01]  /*1bf0*/  @P1 HADD2.F32 R87, -RZ, R69.H0_H0 ;  /* 0x20000045ff571230 */ /* 0x000fe20000004100 */
[----:B------:R-:W-:-:S02]  /*1c00*/  FADD.FTZ R154, R169, -R154 ;  /* 0x8000009aa99a7221 */ /* 0x000fc40000010000 */
[----:B------:R-:W-:Y:S02]  /*1c10*/  FFMA.FTZ R85, R171, R92, R159 ;  /* 0x0000005cab557223 */ /* 0x000fe4000001009f */
[----:B------:R-:W-:Y:S02]  /*1c20*/  FADD.FTZ R94, R164, -R91 ;  /* 0x8000005ba45e7221 */ /* 0x000fe40000010000 */
[----:B------:R-:W-:Y:S02]  /*1c30*/  FADD.FTZ R90, R165, -R90 ;  /* 0x8000005aa55a7221 */ /* 0x000fe40000010000 */
[C---:B------:R-:W-:Y:S02]  /*1c40*/  FMUL.FTZ R86, R137.reuse, R86 ;  /* 0x0000005689567220 */ /* 0x040fe40000410000 */
[----:B------:R-:W-:Y:S02]  /*1c50*/  FMUL.FTZ R154, R137, R154 ;  /* 0x0000009a899a7220 */ /* 0x000fe40000410000 */
[----:B------:R-:W-:-:S02]  /*1c60*/  FFMA.FTZ R176, R170, R92, R159 ;  /* 0x0000005caab07223 */ /* 0x000fc4000001009f */
[----:B------:R-:W-:Y:S02]  /*1c70*/  FADD.FTZ R174, R168, -R85 ;  /* 0x80000055a8ae7221 */ /* 0x000fe40000010000 */
[C---:B------:R-:W-:Y:S02]  /*1c80*/  FMUL.FTZ R94, R137.reuse, R94 ;  /* 0x0000005e895e7220 */ /* 0x040fe40000410000 */
[----:B------:R-:W-:Y:S02]  /*1c90*/  FMUL.FTZ R90, R137, R90 ;  /* 0x0000005a895a7220 */ /* 0x000fe40000410000 */
[----:B------:R-:W-:Y:S01]  /*1ca0*/  @P1 FADD.FTZ R86, R86, R87 ;  /* 0x0000005756561221 */ /* 0x000fe20000010000 */
[----:B------:R-:W-:Y:S01]  /*1cb0*/  @P1 HADD2.F32 R87, -RZ, R71.H0_H0 ;  /* 0x20000047ff571230 */ /* 0x000fe20000004100 */
[----:B------:R-:W-:Y:S02]  /*1cc0*/  @P1 FADD.FTZ R154, R154, R95 ;  /* 0x0000005f9a9a1221 */ /* 0x000fe40000010000 */
[----:B------:R-:W-:-:S02]  /*1cd0*/  FADD.FTZ R176, R173, -R176 ;  /* 0x800000b0adb07221 */ /* 0x000fc40000010000 */
[----:B------:R-:W-:Y:S02]  /*1ce0*/  FMUL.FTZ R174, R137, R174 ;  /* 0x000000ae89ae7220 */ /* 0x000fe40000410000 */
[----:B------:R-:W-:Y:S02]  /*1cf0*/  @P1 FADD.FTZ R94, R94, R93 ;  /* 0x0000005d5e5e1221 */ /* 0x000fe40000010000 */
[----:B------:R-:W-:Y:S01]  /*1d00*/  FMUL.FTZ R95, R88, c[0x0][0x1e8] ;  /* 0x00007a00585f7a20 */ /* 0x000fe20000410000 */
[----:B------:R-:W-:Y:S01]  /*1d10*/  @P4 F2FP.PACK_AB R88, RZ, R88 ;  /* 0x00000058ff58423e */ /* 0x000fe200000000ff */
[----:B------:R-:W-:Y:S01]  /*1d20*/  @P1 FADD.FTZ R90, R90, R89 ;  /* 0x000000595a5a1221 */ /* 0x000fe20000010000 */
[----:B------:R-:W-:Y:S01]  /*1d30*/  @P1 HADD2.F32 R89, -RZ, R71.H1_H1 ;  /* 0x30000047ff591230 */ /* 0x000fe20000004100 */
[----:B------:R-:W-:Y:S01]  /*1d40*/  FMUL.FTZ R93, R84, c[0x0][0x1e8] ;  /* 0x00007a00545d7a20 */ /* 0x000fe20000410000 */
[----:B------:R-:W-:Y:S01]  /*1d50*/  FSEL R178, R95, RZ, P0 ;  /* 0x000000ff5fb27208 */ /* 0x000fe20000000000 */
[----:B------:R-:W-:Y:S01]  /*1d60*/  FMUL.FTZ R176, R137, R176 ;  /* 0x000000b089b07220 */ /* 0x000fe20000410000 */
[----:B------:R-:W-:Y:S01]  /*1d70*/  ISETP.NE.U32.AND P0, PT, RZ, c[0x0][0x250], PT ;  /* 0x00009400ff007a0c */ /* 0x000fe20003f05070 */
[----:B------:R-:W-:Y:S01]  /*1d80*/  @P1 FADD.FTZ R174, R174, R87 ;  /* 0x00000057aeae1221 */ /* 0x000fe20000010000 */
[----:B------:R-:W-:Y:S01]  /*1d90*/  FSEL R91, R93, RZ, P6 ;  /* 0x000000ff5d5b7208 */ /* 0x000fe20003000000 */
[----:B------:R-:W-:Y:S01]  /*1da0*/  FMUL.FTZ R175, R86, c[0x0][0x1e8] ;  /* 0x00007a0056af7a20 */ /* 0x000fe20000410000 */
[----:B------:R-:W-:Y:S01]  /*1db0*/  LOP3.LUT P6, RZ, R2, 0xff0000, RZ, 0xc0, !PT ;  /* 0x00ff000002ff7812 */ /* 0x000fe200078cc0ff */
[----:B------:R-:W-:Y:S01]  /*1dc0*/  @P1 FADD.FTZ R176, R176, R89 ;  /* 0x00000059b0b01221 */ /* 0x000fe20000010000 */
[----:B------:R-:W-:Y:S01]  /*1dd0*/  LOP3.LUT P1, RZ, R3, 0xff0000, RZ, 0xc0, !PT ;  /* 0x00ff000003ff7812 */ /* 0x000fe2000782c0ff */
[----:B------:R-:W-:Y:S01]  /*1de0*/  FMUL.FTZ R183, R174, c[0x0][0x1e8] ;  /* 0x00007a00aeb77a20 */ /* 0x000fe20000410000 */
[----:B------:R-:W-:Y:S01]  /*1df0*/  ISETP.NE.AND.EX P0, PT, RZ, c[0x0][0x254], PT, P0 ;  /* 0x00009500ff007a0c */ /* 0x000fe20003f05300 */
[----:B------:R-:W-:Y:S01]  /*1e00*/  FMUL.FTZ R179, R90, c[0x0][0x1e8] ;  /* 0x00007a005ab37a20 */ /* 0x000fe20000410000 */
[----:B------:R-:W-:Y:S01]  /*1e10*/  FSEL R177, R175, RZ, P6 ;  /* 0x000000ffafb17208 */ /* 0x000fe20003000000 */
[----:B------:R-:W-:Y:S01]  /*1e20*/  FMUL.FTZ R185, R176, c[0x0][0x1e8] ;  /* 0x00007a00b0b97a20 */ /* 0x000fe20000410000 */
[----:B------:R-:W-:Y:S01]  /*1e30*/  LOP3.LUT P6, RZ, R2, 0xff000000, RZ, 0xc0, !PT ;  /* 0xff00000002ff7812 */ /* 0x000fe200078cc0ff */
[----:B------:R-:W-:Y:S01]  /*1e40*/  FMUL.FTZ R181, R94, c[0x0][0x1e8] ;  /* 0x00007a005eb57a20 */ /* 0x000fe20000410000 */
[----:B------:R-:W-:Y:S01]  /*1e50*/  FSEL R87, R183, RZ, P1 ;  /* 0x000000ffb7577208 */ /* 0x000fe20000800000 */
[----:B------:R-:W-:Y:S01]  /*1e60*/  FMUL.FTZ R182, R154, c[0x0][0x1e8] ;  /* 0x00007a009ab67a20 */ /* 0x000fe20000410000 */
[----:B------:R-:W-:-:S02]  /*1e70*/  LOP3.LUT P1, RZ, R3, 0xff000000, RZ, 0xc0, !PT ;  /* 0xff00000003ff7812 */ /* 0x000fc4000782c0ff */
[----:B------:R-:W-:Y:S02]  /*1e80*/  FSEL R180, R179, RZ, P6 ;  /* 0x000000ffb3b47208 */ /* 0x000fe40003000000 */
[----:B------:R-:W-:Y:S02]  /*1e90*/  LOP3.LUT P6, RZ, R3, 0xff, RZ, 0xc0, !PT ;  /* 0x000000ff03ff7812 */ /* 0x000fe400078cc0ff */
[----:B------:R-:W-:Y:S02]  /*1ea0*/  FSEL R186, R185, RZ, P1 ;  /* 0x000000ffb9ba7208 */ /* 0x000fe40000800000 */
[----:B------:R-:W-:Y:S02]  /*1eb0*/  @P4 F2FP.PACK_AB R84, RZ, R84 ;  /* 0x00000054ff54423e */ /* 0x000fe400000000ff */
[----:B------:R-:W-:Y:S02]  /*1ec0*/  ISETP.NE.U32.AND P1, PT, RZ, c[0x0][0x258], PT ;  /* 0x00009600ff007a0c */ /* 0x000fe40003f25070 */
[----:B------:R-:W-:-:S02]  /*1ed0*/  FSEL R159, R181, RZ, P6 ;  /* 0x000000ffb59f7208 */ /* 0x000fc40003000000 */
[----:B------:R-:W-:Y:S02]  /*1ee0*/  LOP3.LUT P6, RZ, R3, 0xff00, RZ, 0xc0, !PT ;  /* 0x0000ff0003ff7812 */ /* 0x000fe400078cc0ff */
[----:B------:R-:W-:Y:S02]  /*1ef0*/  @P4 PRMT R76, R84, 0x7610, R76 ;  /* 0x00007610544c4816 */ /* 0x000fe4000000004c */
[----:B------:R-:W-:Y:S02]  /*1f00*/  ISETP.NE.AND.EX P1, PT, RZ, c[0x0][0x25c], PT, P1 ;  /* 0x00009700ff007a0c */ /* 0x000fe40003f25310 */
[----:B------:R-:W-:Y:S02]  /*1f10*/  @P0 MOV R85, R96 ;  /* 0x0000006000550202 */ /* 0x000fe40000000f00 */
[----:B------:R-:W-:Y:S01]  /*1f20*/  F2FP.PACK_AB R84, R178, R91 ;  /* 0x0000005bb254723e */ /* 0x000fe200000000ff */
[----:B------:R-:W-:Y:S01]  /*1f30*/  HFMA2.MMA R91, -RZ, RZ, 0, 9.5367431640625e-07 ;  /* 0x00000010ff5b7435 */ /* 0x000fe200000001ff */
[----:B------:R-:W-:-:S02]  /*1f40*/  FSEL R184, R182, RZ, P6 ;  /* 0x000000ffb6b87208 */ /* 0x000fc40003000000 */
[----:B------:R-:W-:Y:S02]  /*1f50*/  @P4 F2FP.PACK_AB R86, RZ, R86 ;  /* 0x00000056ff56423e */ /* 0x000fe400000000ff */
[----:B------:R-:W-:Y:S02]  /*1f60*/  @P0 LOP3.LUT P6, RZ, R85, 0xff, RZ, 0xc0, !PT ;  /* 0x000000ff55ff0812 */ /* 0x000fe400078cc0ff */
[----:B------:R-:W-:Y:S02]  /*1f70*/  @P4 F2FP.PACK_AB R94, RZ, R94 ;  /* 0x0000005eff5e423e */ /* 0x000fe400000000ff */
[----:B------:R-:W-:Y:S02]  /*1f80*/  @P4 F2FP.PACK_AB R174, RZ, R174 ;  /* 0x000000aeffae423e */ /* 0x000fe400000000ff */
[----:B------:R-:W-:Y:S02]  /*1f90*/  @P4 F2FP.PACK_AB R90, RZ, R90 ;  /* 0x0000005aff5a423e */ /* 0x000fe400000000ff */
[----:B------:R-:W-:-:S02]  /*1fa0*/  @P4 PRMT R77, R86, 0x7610, R77 ;  /* 0x00007610564d4816 */ /* 0x000fc4000000004d */
[----:B------:R-:W-:Y:S02]  /*1fb0*/  @P4 F2FP.PACK_AB R154, RZ, R154 ;  /* 0x0000009aff9a423e */ /* 0x000fe400000000ff */
[----:B------:R-:W-:Y:S02]  /*1fc0*/  @P4 F2FP.PACK_AB R176, RZ, R176 ;  /* 0x000000b0ffb0423e */ /* 0x000fe400000000ff */
[----:B------:R-:W-:Y:S02]  /*1fd0*/  @P4 PRMT R78, R94, 0x7610, R78 ;  /* 0x000076105e4e4816 */ /* 0x000fe4000000004e */
[----:B------:R-:W-:Y:S02]  /*1fe0*/  @P4 PRMT R79, R174, 0x7610, R79 ;  /* 0x00007610ae4f4816 */ /* 0x000fe4000000004f */
[----:B------:R-:W-:Y:S02]  /*1ff0*/  @P0 FSEL R93, R93, RZ, P6 ;  /* 0x000000ff5d5d0208 */ /* 0x000fe40003000000 */
[----:B------:R-:W-:-:S02]  /*2000*/  @P0 LOP3.LUT P6, RZ, R96, 0xff00, RZ, 0xc0, !PT ;  /* 0x0000ff0060ff0812 */ /* 0x000fc400078cc0ff */
[----:B------:R-:W-:Y:S01]  /*2010*/  @P4 PRMT R76, R76, 0x5410, R88 ;  /* 0x000054104c4c4816 */ /* 0x000fe20000000058 */
[-C--:B------:R-:W-:Y:S01]  /*2020*/  IMAD.WIDE.U32 R88, R136, R91.reuse, c[0x0][0x248] ;  /* 0x0000920088587625 */ /* 0x080fe200078e005b */
[----:B------:R-:W-:Y:S02]  /*2030*/  @P4 PRMT R77, R77, 0x5410, R90 ;  /* 0x000054104d4d4816 */ /* 0x000fe4000000005a */
[----:B------:R-:W-:Y:S01]  /*2040*/  @P4 PRMT R78, R78, 0x5410, R154 ;  /* 0x000054104e4e4816 */ /* 0x000fe2000000009a */
[----:B------:R-:W-:Y:S01]  /*2050*/  @P1 IMAD.WIDE.U32 R90, R136, R91, c[0x0][0x258] ;  /* 0x00009600885a1625 */ /* 0x000fe200078e005b */
[----:B------:R-:W-:Y:S02]  /*2060*/  @P4 PRMT R79, R79, 0x5410, R176 ;  /* 0x000054104f4f4816 */ /* 0x000fe400000000b0 */
[----:B------:R-:W-:Y:S02]  /*2070*/  @P0 FSEL R94, R95, RZ, P6 ;  /* 0x000000ff5f5e0208 */ /* 0x000fe40003000000 */
[----:B------:R-:W-:Y:S01]  /*2080*/  @P0 LOP3.LUT P6, RZ, R96, 0xff000000, RZ, 0xc0, !PT ;  /* 0xff00000060ff0812 */ /* 0x000fe200078cc0ff */
[----:B------:R0:W-:Y:S01]  /*2090*/  @P1 STG.E.128 [R90.64], R76 ;  /* 0x0000004c5a001986 */ /* 0x0001e2000c101d04 */
[----:B------:R-:W-:-:S02]  /*20a0*/  F2FP.PACK_AB R86, R184, R159 ;  /* 0x0000009fb856723e */ /* 0x000fc400000000ff */
[----:B------:R-:W-:Y:S02]  /*20b0*/  F2FP.PACK_AB R85, R180, R177 ;  /* 0x000000b1b455723e */ /* 0x000fe400000000ff */
[----:B------:R-:W-:Y:S02]  /*20c0*/  F2FP.PACK_AB R87, R186, R87 ;  /* 0x00000057ba57723e */ /* 0x000fe400000000ff */
[----:B------:R-:W-:Y:S02]  /*20d0*/  @P0 LOP3.LUT P4, RZ, R96, 0xff0000, RZ, 0xc0, !PT ;  /* 0x00ff000060ff0812 */ /* 0x000fe4000788c0ff */
[----:B------:R-:W-:Y:S01]  /*20e0*/  @P0 LOP3.LUT P1, RZ, R97, 0xff, RZ, 0xc0, !PT ;  /* 0x000000ff61ff0812 */ /* 0x000fe2000782c0ff */
[----:B------:R1:W-:Y:S01]  /*20f0*/  STG.E.128 [R88.64], R84 ;  /* 0x0000005458007986 */ /* 0x0003e2000c101d04 */
[----:B------:R-:W-:Y:S02]  /*2100*/  @P0 FSEL R154, R179, RZ, P6 ;  /* 0x000000ffb39a0208 */ /* 0x000fe40003000000 */
[----:B------:R-:W-:-:S02]  /*2110*/  @P0 LOP3.LUT P6, RZ, R97, 0xff0000, RZ, 0xc0, !PT ;  /* 0x00ff000061ff0812 */ /* 0x000fc400078cc0ff */
[----:B------:R-:W-:Y:S02]  /*2120*/  @P0 FSEL R95, R175, RZ, P4 ;  /* 0x000000ffaf5f0208 */ /* 0x000fe40002000000 */
[----:B------:R-:W-:Y:S02]  /*2130*/  @P0 LOP3.LUT P4, RZ, R97, 0xff00, RZ, 0xc0, !PT ;  /* 0x0000ff0061ff0812 */ /* 0x000fe4000788c0ff */
[----:B0-----:R-:W-:Y:S02]  /*2140*/  @P0 FSEL R90, R181, RZ, P1 ;  /* 0x000000ffb55a0208 */ /* 0x001fe40000800000 */
[----:B------:R-:W-:Y:S02]  /*2150*/  @P0 LOP3.LUT P1, RZ, R97, 0xff000000, RZ, 0xc0, !PT ;  /* 0xff00000061ff0812 */ /* 0x000fe4000782c0ff */
[----:B------:R-:W-:Y:S02]  /*2160*/  @P0 F2FP.PACK_AB R93, RZ, R93 ;  /* 0x0000005dff5d023e */ /* 0x000fe400000000ff */
[----:B------:R-:W-:-:S02]  /*2170*/  @P0 F2FP.PACK_AB R95, RZ, R95 ;  /* 0x0000005fff5f023e */ /* 0x000fc400000000ff */
[----:B------:R-:W-:Y:S02]  /*2180*/  @P0 F2FP.PACK_AB R90, RZ, R90 ;  /* 0x0000005aff5a023e */ /* 0x000fe400000000ff */
[----:B-1----:R-:W-:Y:S02]  /*2190*/  @P0 FSEL R85, R183, RZ, P6 ;  /* 0x000000ffb7550208 */ /* 0x002fe40003000000 */
[----:B------:R-:W-:Y:S02]  /*21a0*/  @P0 FSEL R84, R182, RZ, P4 ;  /* 0x000000ffb6540208 */ /* 0x000fe40002000000 */
[----:B------:R-:W-:Y:S02]  /*21b0*/  @P0 FSEL R87, R185, RZ, P1 ;  /* 0x000000ffb9570208 */ /* 0x000fe40000800000 */
[----:B------:R-:W-:Y:S02]  /*21c0*/  @P0 F2FP.PACK_AB R85, RZ, R85 ;  /* 0x00000055ff55023e */ /* 0x000fe400000000ff */
[----:B------:R-:W-:-:S02]  /*21d0*/  @P0 F2FP.PACK_AB R86, RZ, R84 ;  /* 0x00000054ff56023e */ /* 0x000fc400000000ff */
[----:B------:R-:W-:Y:S02]  /*21e0*/  @P0 F2FP.PACK_AB R94, RZ, R94 ;  /* 0x0000005eff5e023e */ /* 0x000fe400000000ff */
[----:B------:R-:W-:Y:S02]  /*21f0*/  @P0 F2FP.PACK_AB R154, RZ, R154 ;  /* 0x0000009aff9a023e */ /* 0x000fe400000000ff */
[----:B------:R-:W-:Y:S02]  /*2200*/  @P0 F2FP.PACK_AB R87, RZ, R87 ;  /* 0x00000057ff57023e */ /* 0x000fe400000000ff */
[----:B------:R-:W-:Y:S02]  /*2210*/  @P0 PRMT R80, R93, 0x7610, R80 ;  /* 0x000076105d500816 */ /* 0x000fe40000000050 */
[----:B------:R-:W-:Y:S02]  /*2220*/  @P0 LEA R84, P1, R136, c[0x0][0x250], 0x4 ;  /* 0x0000940088540a11 */ /* 0x000fe400078220ff */
[----:B------:R-:W-:-:S02]  /*2230*/  @P0 PRMT R81, R95, 0x7610, R81 ;  /* 0x000076105f510816 */ /* 0x000fc40000000051 */
[----:B------:R-:W-:Y:S02]  /*2240*/  @P0 PRMT R82, R90, 0x7610, R82 ;  /* 0x000076105a520816 */ /* 0x000fe40000000052 */
[----:B------:R-:W-:Y:S02]  /*2250*/  @P0 PRMT R83, R85, 0x7610, R83 ;  /* 0x0000761055530816 */ /* 0x000fe40000000053 */
[----:B------:R-:W-:Y:S02]  /*2260*/  @P0 LEA.HI.X R85, R136, c[0x0][0x254], RZ, 0x4, P1 ;  /* 0x0000950088550a11 */ /* 0x000fe400008f24ff */
[----:B------:R-:W-:Y:S02]  /*2270*/  @P0 PRMT R80, R80, 0x5410, R94 ;  /* 0x0000541050500816 */ /* 0x000fe4000000005e */
[----:B------:R-:W-:Y:S02]  /*2280*/  @P0 PRMT R81, R81, 0x5410, R154 ;  /* 0x0000541051510816 */ /* 0x000fe4000000009a */
[----:B------:R-:W-:-:S02]  /*2290*/  @P0 PRMT R82, R82, 0x5410, R86 ;  /* 0x0000541052520816 */ /* 0x000fc40000000056 */
[----:B------:R-:W-:Y:S02]  /*22a0*/  @P0 PRMT R83, R83, 0x5410, R87 ;  /* 0x0000541053530816 */ /* 0x000fe40000000057 */
[----:B------:R-:W-:-:S03]  /*22b0*/  IADD3 R136, R136, 0x80, RZ ;  /* 0x0000008088887810 */ /* 0x000fc60007ffe0ff */
[----:B------:R0:W-:Y:S04]  /*22c0*/  @P0 STG.E.128 [R84.64], R80 ;  /* 0x0000005054000986 */ /* 0x0001e8000c101d04 */
.L_x_226:
[----:B------:R-:W-:Y:S05]  /*22d0*/  BSYNC B0 ;  /* 0x0000000000007941 */ /* 0x000fea0003800000 */
.L_x_225:
[----:B------:R-:W-:Y:S01]  /*22e0*/  BSSY B0, `(.L_x_227) ;  /* 0x000008a000007945 */ /* 0x000fe20003800000 */
[----:B------:R-:W-:Y:S05]  /*22f0*/  @!P2 BRA `(.L_x_228) ;  /* 0x000008800000a947 */ /* 0x000fea0003800000 */
[----:B------:R-:W-:Y:S01]  /*2300*/  ISETP.NE.U32.AND P1, PT, RZ, c[0x0][0x218], PT ;  /* 0x00008600ff007a0c */ /* 0x000fe20003f25070 */
[----:B0-----:R-:W-:Y:S01]  /*2310*/  IMAD.MOV.U32 R84, RZ, RZ, R100 ;  /* 0x000000ffff547224 */ /* 0x001fe200078e0064 */
[----:B------:R-:W-:Y:S02]  /*2320*/  ISETP.NE.AND P0, PT, R172, RZ, PT ;  /* 0x000000ffac00720c */ /* 0x000fe40003f05270 */
[----:B------:R-:W-:Y:S02]  /*2330*/  ISETP.NE.AND.EX P1, PT, RZ, c[0x0][0x21c], PT, P1 ;  /* 0x00008700ff007a0c */ /* 0x000fe40003f25310 */
[----:B------:R-:W-:Y:S02]  /*2340*/  FSEL R91, R157, RZ, !P0 ;  /* 0x000000ff9d5b7208 */ /* 0x000fe40004000000 */
[----:B------:R-:W-:Y:S02]  /*2350*/  LOP3.LUT P4, RZ, R84, 0xff, RZ, 0xc0, !PT ;  /* 0x000000ff54ff7812 */ /* 0x000fe4000788c0ff */
[C---:B------:R-:W-:Y:S01]  /*2360*/  LOP3.LUT P0, RZ, R100.reuse, 0xff00, RZ, 0xc0, !PT ;  /* 0x0000ff0064ff7812 */ /* 0x040fe2000780c0ff */
[-CC-:B------:R-:W-:Y:S01]  /*2370*/  FFMA.FTZ R85, R139, R92.reuse, R91.reuse ;  /* 0x0000005c8b557223 */ /* 0x180fe2000001005b */
[----:B------:R-:W-:Y:S01]  /*2380*/  LOP3.LUT P6, RZ, R100, 0xff0000, RZ, 0xc0, !PT ;  /* 0x00ff000064ff7812 */ /* 0x000fe200078cc0ff */
[----:B------:R-:W-:-:S02]  /*2390*/  FFMA.FTZ R86, R140, R92, R91 ;  /* 0x0000005c8c567223 */ /* 0x000fc4000001005b */
[----:B------:R-:W-:Y:S02]  /*23a0*/  FADD.FTZ R84, R138, -R85 ;  /* 0x800000558a547221 */ /* 0x000fe40000010000 */
[-CC-:B------:R-:W-:Y:S01]  /*23b0*/  FFMA.FTZ R89, R143, R92.reuse, R91.reuse ;  /* 0x0000005c8f597223 */ /* 0x180fe2000001005b */
[--C-:B------:R-:W-:Y:S01]  /*23c0*/  @P1 HADD2.F32 R87, -RZ, R72.reuse.H0_H0 ;  /* 0x20000048ff571230 */ /* 0x100fe20000004100 */
[-CC-:B------:R-:W-:Y:S01]  /*23d0*/  FFMA.FTZ R94, R144, R92.reuse, R91.reuse ;  /* 0x0000005c905e7223 */ /* 0x180fe2000001005b */
[----:B------:R-:W-:Y:S01]  /*23e0*/  @P1 HADD2.F32 R85, -RZ, R72.H1_H1 ;  /* 0x30000048ff551230 */ /* 0x000fe20000004100 */
[----:B------:R-:W-:Y:S01]  /*23f0*/  FFMA.FTZ R93, R147, R92, R91 ;  /* 0x0000005c935d7223 */ /* 0x000fe2000001005b */
[----:B------:R-:W-:Y:S01]  /*2400*/  @P1 HADD2.F32 R90, -RZ, R73.H0_H0 ;  /* 0x20000049ff5a1230 */ /* 0x000fe20000004100 */
[----:B------:R-:W-:Y:S01]  /*2410*/  FMUL.FTZ R84, R137, R84 ;  /* 0x0000005489547220 */ /* 0x000fe20000410000 */
[----:B------:R-:W-:Y:S01]  /*2420*/  @P1 HADD2.F32 R95, -RZ, R74.H0_H0 ;  /* 0x2000004aff5f1230 */ /* 0x000fe20000004100 */
[----:B------:R-:W-:-:S02]  /*2430*/  FADD.FTZ R86, R141, -R86 ;  /* 0x800000568d567221 */ /* 0x000fc40000010000 */
[----:B------:R-:W-:Y:S02]  /*2440*/  FADD.FTZ R88, R142, -R89 ;  /* 0x800000598e587221 */ /* 0x000fe40000010000 */
[-CC-:B------:R-:W-:Y:S02]  /*2450*/  FFMA.FTZ R154, R148, R92.reuse, R91.reuse ;  /* 0x0000005c949a7223 */ /* 0x180fe4000001005b */
[-CC-:B------:R-:W-:Y:S02]  /*2460*/  FFMA.FTZ R157, R151, R92.reuse, R91.reuse ;  /* 0x0000005c979d7223 */ /* 0x180fe4000001005b */
[----:B------:R-:W-:Y:S01]  /*2470*/  FFMA.FTZ R174, R152, R92, R91 ;  /* 0x0000005c98ae7223 */ /* 0x000fe2000001005b */
[----:B------:R-:W-:Y:S01]  /*2480*/  @P1 HADD2.F32 R91, -RZ, R73.H1_H1 ;  /* 0x30000049ff5b1230 */ /* 0x000fe20000004100 */
[----:B------:R-:W-:Y:S02]  /*2490*/  @P1 FADD.FTZ R84, R84, R87 ;  /* 0x0000005754541221 */ /* 0x000fe40000010000 */
[----:B------:R-:W-:-:S02]  /*24a0*/  FADD.FTZ R94, R145, -R94 ;  /* 0x8000005e915e7221 */ /* 0x000fc40000010000 */
[----:B------:R-:W-:Y:S02]  /*24b0*/  FADD.FTZ R92, R146, -R93 ;  /* 0x8000005d925c7221 */ /* 0x000fe40000010000 */
[C---:B------:R-:W-:Y:S02]  /*24c0*/  FMUL.FTZ R86, R137.reuse, R86 ;  /* 0x0000005689567220 */ /* 0x040fe40000410000 */
[C---:B------:R-:W-:Y:S02]  /*24d0*/  FMUL.FTZ R87, R137.reuse, R88 ;  /* 0x0000005889577220 */ /* 0x040fe40000410000 */
[C---:B------:R-:W-:Y:S02]  /*24e0*/  FMUL.FTZ R94, R137.reuse, R94 ;  /* 0x0000005e895e7220 */ /* 0x040fe40000410000 */
[----:B------:R-:W-:Y:S02]  /*24f0*/  FMUL.FTZ R92, R137, R92 ;  /* 0x0000005c895c7220 */ /* 0x000fe40000410000 */
[----:B------:R-:W-:-:S02]  /*2500*/  FMUL.FTZ R93, R84, c[0x0][0x1e8] ;  /* 0x00007a00545d7a20 */ /* 0x000fc40000410000 */
[----:B------:R-:W-:Y:S02]  /*2510*/  FADD.FTZ R88, R150, -R157 ;  /* 0x8000009d96587221 */ /* 0x000fe40000010000 */
[----:B------:R-:W-:Y:S01]  /*2520*/  @P1 FADD.FTZ R86, R86, R85 ;  /* 0x0000005556561221 */ /* 0x000fe20000010000 */
[----:B------:R-:W-:Y:S01]  /*2530*/  @P1 HADD2.F32 R85, -RZ, R74.H1_H1 ;  /* 0x3000004aff551230 */ /* 0x000fe20000004100 */
[----:B------:R-:W-:Y:S01]  /*2540*/  @P1 FADD.FTZ R87, R87, R90 ;  /* 0x0000005a57571221 */ /* 0x000fe20000010000 */
[----:B------:R-:W-:Y:S01]  /*2550*/  @P1 HADD2.F32 R90, -RZ, R75.H0_H0 ;  /* 0x2000004bff5a1230 */ /* 0x000fe20000004100 */
[----:B------:R-:W-:Y:S02]  /*2560*/  FADD.FTZ R154, R149, -R154 ;  /* 0x8000009a959a7221 */ /* 0x000fe40000010000 */
[----:B------:R-:W-:Y:S01]  /*2570*/  @P1 FADD.FTZ R94, R94, R91 ;  /* 0x0000005b5e5e1221 */ /* 0x000fe20000010000 */
[----:B------:R-:W-:Y:S01]  /*2580*/  FSEL R91, R93, RZ, P4 ;  /* 0x000000ff5d5b7208 */ /* 0x000fe20002000000 */
[----:B------:R-:W-:Y:S01]  /*2590*/  @P1 FADD.FTZ R92, R92, R95 ;  /* 0x0000005f5c5c1221 */ /* 0x000fe20000010000 */
[----:B------:R-:W-:Y:S01]  /*25a0*/  ISETP.NE.U32.AND P4, PT, RZ, c[0x0][0x258], PT ;  /* 0x00009600ff007a0c */ /* 0x000fe20003f85070 */
[----:B------:R-:W-:-:S02]  /*25b0*/  FADD.FTZ R174, R153, -R174 ;  /* 0x800000ae99ae7221 */ /* 0x000fc40000010000 */
[C---:B------:R-:W-:Y:S01]  /*25c0*/  FMUL.FTZ R89, R137.reuse, R88 ;  /* 0x0000005889597220 */ /* 0x040fe20000410000 */
[----:B------:R-:W-:Y:S01]  /*25d0*/  @P1 HADD2.F32 R88, -RZ, R75.H1_H1 ;  /* 0x3000004bff581230 */ /* 0x000fe20000004100 */
[----:B------:R-:W-:Y:S01]  /*25e0*/  FMUL.FTZ R95, R86, c[0x0][0x1e8] ;  /* 0x00007a00565f7a20 */ /* 0x000fe20000410000 */
[----:B------:R-:W-:Y:S01]  /*25f0*/  ISETP.NE.AND.EX P4, PT, RZ, c[0x0][0x25c], PT, P4 ;  /* 0x00009700ff007a0c */ /* 0x000fe20003f85340 */
[C---:B------:R-:W-:Y:S02]  /*2600*/  FMUL.FTZ R154, R137.reuse, R154 ;  /* 0x0000009a899a7220 */ /* 0x040fe40000410000 */
[----:B------:R-:W-:Y:S01]  /*2610*/  FMUL.FTZ R137, R137, R174 ;  /* 0x000000ae89897220 */ /* 0x000fe20000410000 */
[----:B------:R-:W-:Y:S01]  /*2620*/  FSEL R176, R95, RZ, P0 ;  /* 0x000000ff5fb07208 */ /* 0x000fe20000000000 */
[----:B------:R-:W-:Y:S01]  /*2630*/  @P1 FADD.FTZ R89, R89, R90 ;  /* 0x0000005a59591221 */ /* 0x000fe20000010000 */
[----:B------:R-:W-:Y:S01]  /*2640*/  ISETP.NE.U32.AND P0, PT, RZ, c[0x0][0x250], PT ;  /* 0x00009400ff007a0c */ /* 0x000fe20003f05070 */
[----:B------:R-:W-:-:S02]  /*2650*/  FMUL.FTZ R159, R87, c[0x0][0x1e8] ;  /* 0x00007a00579f7a20 */ /* 0x000fc40000410000 */
[----:B------:R-:W-:Y:S01]  /*2660*/  @P1 FADD.FTZ R154, R154, R85 ;  /* 0x000000559a9a1221 */ /* 0x000fe20000010000 */
[----:B------:R-:W-:Y:S01]  /*2670*/  ISETP.NE.AND.EX P0, PT, RZ, c[0x0][0x254], PT, P0 ;  /* 0x00009500ff007a0c */ /* 0x000fe20003f05300 */
[----:B------:R-:W-:Y:S01]  /*2680*/  @P1 FADD.FTZ R137, R137, R88 ;  /* 0x0000005889891221 */ /* 0x000fe20000010000 */
[----:B------:R-:W-:Y:S01]  /*2690*/  LOP3.LUT P1, RZ, R101, 0xff0000, RZ, 0xc0, !PT ;  /* 0x00ff000065ff7812 */ /* 0x000fe2000782c0ff */
[----:B------:R-:W-:Y:S01]  /*26a0*/  FMUL.FTZ R174, R89, c[0x0][0x1e8] ;  /* 0x00007a0059ae7a20 */ /* 0x000fe20000410000 */
[----:B------:R-:W-:Y:S01]  /*26b0*/  FSEL R175, R159, RZ, P6 ;  /* 0x000000ff9faf7208 */ /* 0x000fe20003000000 */
[----:B------:R-:W-:Y:S01]  /*26c0*/  FMUL.FTZ R177, R94, c[0x0][0x1e8] ;  /* 0x00007a005eb17a20 */ /* 0x000fe20000410000 */
[----:B------:R-:W-:Y:S01]  /*26d0*/  LOP3.LUT P6, RZ, R100, 0xff000000, RZ, 0xc0, !PT ;  /* 0xff00000064ff7812 */ /* 0x000fe200078cc0ff */
[----:B------:R-:W-:Y:S01]  /*26e0*/  FMUL.FTZ R182, R137, c[0x0][0x1e8] ;  /* 0x00007a0089b67a20 */ /* 0x000fe20000410000 */
[----:B------:R-:W-:Y:S01]  /*26f0*/  FSEL R181, R174, RZ, P1 ;  /* 0x000000ffaeb57208 */ /* 0x000fe20000800000 */
[----:B------:R-:W-:Y:S01]  /*2700*/  FMUL.FTZ R179, R92, c[0x0][0x1e8] ;  /* 0x00007a005cb37a20 */ /* 0x000fe20000410000 */
[----:B------:R-:W-:Y:S01]  /*2710*/  LOP3.LUT P1, RZ, R101, 0xff000000, RZ, 0xc0, !PT ;  /* 0xff00000065ff7812 */ /* 0x000fe2000782c0ff */
[----:B------:R-:W-:Y:S01]  /*2720*/  FMUL.FTZ R180, R154, c[0x0][0x1e8] ;  /* 0x00007a009ab47a20 */ /* 0x000fe20000410000 */
[----:B------:R-:W-:-:S02]  /*2730*/  FSEL R178, R177, RZ, P6 ;  /* 0x000000ffb1b27208 */ /* 0x000fc40003000000 */
[----:B------:R-:W-:Y:S02]  /*2740*/  LOP3.LUT P6, RZ, R101, 0xff, RZ, 0xc0, !PT ;  /* 0x000000ff65ff7812 */ /* 0x000fe400078cc0ff */
[----:B------:R-:W-:Y:S02]  /*2750*/  FSEL R184, R182, RZ, P1 ;  /* 0x000000ffb6b87208 */ /* 0x000fe40000800000 */
[----:B------:R-:W-:Y:S02]  /*2760*/  @P4 F2FP.PACK_AB R84, RZ, R84 ;  /* 0x00000054ff54423e */ /* 0x000fe400000000ff */
[----:B------:R-:W-:Y:S02]  /*2770*/  ISETP.NE.U32.AND P1, PT, RZ, c[0x0][0x258], PT ;  /* 0x00009600ff007a0c */ /* 0x000fe40003f25070 */
[----:B------:R-:W-:Y:S02]  /*2780*/  FSEL R157, R179, RZ, P6 ;  /* 0x000000ffb39d7208 */ /* 0x000fe40003000000 */
[----:B------:R-:W-:-:S02]  /*2790*/  LOP3.LUT P6, RZ, R101, 0xff00, RZ, 0xc0, !PT ;  /* 0x0000ff0065ff7812 */ /* 0x000fc400078cc0ff */
[----:B------:R-:W-:Y:S02]  /*27a0*/  @P4 PRMT R76, R84, 0x7610, R76 ;  /* 0x00007610544c4816 */ /* 0x000fe4000000004c */
[----:B------:R-:W-:Y:S02]  /*27b0*/  ISETP.NE.AND.EX P1, PT, RZ, c[0x0][0x25c], PT, P1 ;  /* 0x00009700ff007a0c */ /* 0x000fe40003f25310 */
[----:B------:R-:W-:Y:S02]  /*27c0*/  @P0 MOV R85, R98 ;  /* 0x0000006200550202 */ /* 0x000fe40000000f00 */
[----:B------:R-:W-:Y:S01]  /*27d0*/  F2FP.PACK_AB R84, R176, R91 ;  /* 0x0000005bb054723e */ /* 0x000fe200000000ff */
[----:B------:R-:W-:Y:S01]  /*27e0*/  HFMA2.MMA R91, -RZ, RZ, 0, 9.5367431640625e-07 ;  /* 0x00000010ff5b7435 */ /* 0x000fe200000001ff */
[----:B------:R-:W-:Y:S02]  /*27f0*/  FSEL R90, R180, RZ, P6 ;  /* 0x000000ffb45a7208 */ /* 0x000fe40003000000 */
[----:B------:R-:W-:-:S02]  /*2800*/  @P4 F2FP.PACK_AB R92, RZ, R92 ;  /* 0x0000005cff5c423e */ /* 0x000fc400000000ff */
[----:B------:R-:W-:Y:S02]  /*2810*/  @P0 LOP3.LUT P6, RZ, R85, 0xff, RZ, 0xc0, !PT ;  /* 0x000000ff55ff0812 */ /* 0x000fe400078cc0ff */
[----:B------:R-:W-:Y:S02]  /*2820*/  @P4 F2FP.PACK_AB R87, RZ, R87 ;  /* 0x00000057ff57423e */ /* 0x000fe400000000ff */
[----:B------:R-:W-:Y:S02]  /*2830*/  @P4 F2FP.PACK_AB R89, RZ, R89 ;  /* 0x00000059ff59423e */ /* 0x000fe400000000ff */
[----:B------:R-:W-:Y:S02]  /*2840*/  @P4 F2FP.PACK_AB R88, RZ, R86 ;  /* 0x00000056ff58423e */ /* 0x000fe400000000ff */
[----:B------:R-:W-:Y:S02]  /*2850*/  @P4 PRMT R78, R92, 0x7610, R78 ;  /* 0x000076105c4e4816 */ /* 0x000fe4000000004e */
[----:B------:R-:W-:-:S02]  /*2860*/  @P4 F2FP.PACK_AB R94, RZ, R94 ;  /* 0x0000005eff5e423e */ /* 0x000fc400000000ff */
[----:B------:R-:W-:Y:S02]  /*2870*/  @P4 F2FP.PACK_AB R154, RZ, R154 ;  /* 0x0000009aff9a423e */ /* 0x000fe400000000ff */
[----:B------:R-:W-:Y:S02]  /*2880*/  @P4 F2FP.PACK_AB R137, RZ, R137 ;  /* 0x00000089ff89423e */ /* 0x000fe400000000ff */
[----:B------:R-:W-:Y:S02]  /*2890*/  @P4 PRMT R77, R87, 0x7610, R77 ;  /* 0x00007610574d4816 */ /* 0x000fe4000000004d */
[----:B------:R-:W-:Y:S02]  /*28a0*/  @P4 PRMT R79, R89, 0x7610, R79 ;  /* 0x00007610594f4816 */ /* 0x000fe4000000004f */
[----:B------:R-:W-:Y:S02]  /*28b0*/  @P0 FSEL R92, R93, RZ, P6 ;  /* 0x000000ff5d5c0208 */ /* 0x000fe40003000000 */
[----:B------:R-:W-:-:S02]  /*28c0*/  @P0 LOP3.LUT P6, RZ, R98, 0xff00, RZ, 0xc0, !PT ;  /* 0x0000ff0062ff0812 */ /* 0x000fc400078cc0ff */
[----:B------:R-:W-:Y:S01]  /*28d0*/  @P4 PRMT R76, R76, 0x5410, R88 ;  /* 0x000054104c4c4816 */ /* 0x000fe20000000058 */
[----:B------:R-:W-:Y:S01]  /*28e0*/  IMAD.WIDE.U32 R88, R136, R91, c[0x0][0x248] ;  /* 0x0000920088587625 */ /* 0x000fe200078e005b */
[----:B------:R-:W-:Y:S02]  /*28f0*/  F2FP.PACK_AB R86, R90, R157 ;  /* 0x0000009d5a56723e */ /* 0x000fe400000000ff */
[----:B------:R-:W-:Y:S01]  /*2900*/  @P4 PRMT R77, R77, 0x5410, R94 ;  /* 0x000054104d4d4816 */ /* 0x000fe2000000005e */
[----:B------:R-:W-:Y:S01]  /*2910*/  @P1 IMAD.WIDE.U32 R90, R136, R91, c[0x0][0x258] ;  /* 0x00009600885a1625 */ /* 0x000fe200078e005b */
[----:B------:R-:W-:Y:S02]  /*2920*/  @P4 PRMT R78, R78, 0x5410, R154 ;  /* 0x000054104e4e4816 */ /* 0x000fe4000000009a */
[----:B------:R-:W-:Y:S02]  /*2930*/  @P4 PRMT R79, R79, 0x5410, R137 ;  /* 0x000054104f4f4816 */ /* 0x000fe40000000089 */
[----:B------:R-:W-:-:S02]  /*2940*/  @P0 FSEL R93, R95, RZ, P6 ;  /* 0x000000ff5f5d0208 */ /* 0x000fc40003000000 */
[----:B------:R-:W-:Y:S01]  /*2950*/  @P0 LOP3.LUT P6, RZ, R98, 0xff000000, RZ, 0xc0, !PT ;  /* 0xff00000062ff0812 */ /* 0x000fe200078cc0ff */
[----:B------:R0:W-:Y:S01]  /*2960*/  @P1 STG.E.128 [R90.64], R76 ;  /* 0x0000004c5a001986 */ /* 0x0001e2000c101d04 */
[----:B------:R-:W-:Y:S02]  /*2970*/  F2FP.PACK_AB R85, R178, R175 ;  /* 0x000000afb255723e */ /* 0x000fe400000000ff */
[----:B------:R-:W-:Y:S02]  /*2980*/  F2FP.PACK_AB R87, R184, R181 ;  /* 0x000000b5b857723e */ /* 0x000fe400000000ff */
[----:B------:R-:W-:Y:S02]  /*2990*/  @P0 LOP3.LUT P4, RZ, R98, 0xff0000, RZ, 0xc0, !PT ;  /* 0x00ff000062ff0812 */ /* 0x000fe4000788c0ff */
[----:B------:R-:W-:Y:S01]  /*29a0*/  @P0 LOP3.LUT P1, RZ, R99, 0xff, RZ, 0xc0, !PT ;  /* 0x000000ff63ff0812 */ /* 0x000fe2000782c0ff */
[----:B------:R1:W-:Y:S01]  /*29b0*/  STG.E.128 [R88.64], R84 ;  /* 0x0000005458007986 */ /* 0x0003e2000c101d04 */
[----:B------:R-:W-:-:S02]  /*29c0*/  @P0 FSEL R95, R177, RZ, P6 ;  /* 0x000000ffb15f0208 */ /* 0x000fc40003000000 */
[----:B------:R-:W-:Y:S02]  /*29d0*/  @P0 LOP3.LUT P6, RZ, R99, 0xff0000, RZ, 0xc0, !PT ;  /* 0x00ff000063ff0812 */ /* 0x000fe400078cc0ff */
[----:B------:R-:W-:Y:S02]  /*29e0*/  @P0 FSEL R94, R159, RZ, P4 ;  /* 0x000000ff9f5e0208 */ /* 0x000fe40002000000 */
[----:B------:R-:W-:Y:S02]  /*29f0*/  @P0 LOP3.LUT P4, RZ, R99, 0xff00, RZ, 0xc0, !PT ;  /* 0x0000ff0063ff0812 */ /* 0x000fe4000788c0ff */
[----:B------:R-:W-:Y:S02]  /*2a00*/  @P0 F2FP.PACK_AB R92, RZ, R92 ;  /* 0x0000005cff5c023e */ /* 0x000fe400000000ff */
[----:B0-----:R-:W-:Y:S02]  /*2a10*/  @P0 FSEL R90, R179, RZ, P1 ;  /* 0x000000ffb35a0208 */ /* 0x001fe40000800000 */
[----:B------:R-:W-:-:S02]  /*2a20*/  @P0 LOP3.LUT P1, RZ, R99, 0xff000000, RZ, 0xc0, !PT ;  /* 0xff00000063ff0812 */ /* 0x000fc4000782c0ff */
[----:B------:R-:W-:Y:S02]  /*2a30*/  @P0 F2FP.PACK_AB R94, RZ, R94 ;  /* 0x0000005eff5e023e */ /* 0x000fe400000000ff */
[----:B------:R-:W-:Y:S02]  /*2a40*/  @P0 F2FP.PACK_AB R90, RZ, R90 ;  /* 0x0000005aff5a023e */ /* 0x000fe400000000ff */
[----:B-1----:R-:W-:Y:S02]  /*2a50*/  @P0 FSEL R85, R174, RZ, P6 ;  /* 0x000000ffae550208 */ /* 0x002fe40003000000 */
[----:B------:R-:W-:Y:S02]  /*2a60*/  @P0 FSEL R84, R180, RZ, P4 ;  /* 0x000000ffb4540208 */ /* 0x000fe40002000000 */
[----:B------:R-:W-:Y:S02]  /*2a70*/  @P0 FSEL R87, R182, RZ, P1 ;  /* 0x000000ffb6570208 */ /* 0x000fe40000800000 */
[----:B------:R-:W-:-:S02]  /*2a80*/  @P0 F2FP.PACK_AB R85, RZ, R85 ;  /* 0x00000055ff55023e */ /* 0x000fc400000000ff */
[----:B------:R-:W-:Y:S02]  /*2a90*/  @P0 F2FP.PACK_AB R86, RZ, R84 ;  /* 0x00000054ff56023e */ /* 0x000fe400000000ff */
[----:B------:R-:W-:Y:S02]  /*2aa0*/  @P0 F2FP.PACK_AB R93, RZ, R93 ;  /* 0x0000005dff5d023e */ /* 0x000fe400000000ff */
[----:B------:R-:W-:Y:S02]  /*2ab0*/  @P0 F2FP.PACK_AB R95, RZ, R95 ;  /* 0x0000005fff5f023e */ /* 0x000fe400000000ff */
[----:B------:R-:W-:Y:S02]  /*2ac0*/  @P0 F2FP.PACK_AB R87, RZ, R87 ;  /* 0x00000057ff57023e */ /* 0x000fe400000000ff */
        /* <DEDUP_REMOVED lines=9> */
[----:B------:R-:W-:-:S05]  /*2b60*/  @P0 PRMT R83, R83, 0x5410, R87 ;  /* 0x0000541053530816 */ /* 0x000fca0000000057 */
[----:B------:R0:W-:Y:S02]  /*2b70*/  @P0 STG.E.128 [R84.64], R80 ;  /* 0x0000005054000986 */ /* 0x0001e4000c101d04 */
.L_x_228:
[----:B------:R-:W-:Y:S05]  /*2b80*/  BSYNC B0 ;  /* 0x0000000000007941 */ /* 0x000fea0003800000 */
.L_x_227:
[----:B------:R-:W-:-:S04]  /*2b90*/  LOP3.LUT P0, RZ, R135, 0xff, RZ, 0xc0, !PT ;  /* 0x000000ff87ff7812 */ /* 0x000fc8000780c0ff */
[----:B------:R-:W-:Y:S01]  /*2ba0*/  SEL R135, RZ, 0x1, P0 ;  /* 0x00000001ff877807 */ /* 0x000fe20000000000 */
[----:B0-----:R-:W-:Y:S01]  /*2bb0*/  @P5 CALL.REL.NOINC `(.L_x_218) ;  /* 0x0000001000005944 */ /* 0x001fe20003c00000 */
[----:B------:R-:W-:Y:S05]  /*2bc0*/  BRA `(.L_x_229) ;  /* 0xffffda0000007947 */ /* 0x000fea000383ffff */
.L_x_218:
[----:B-1----:R-:W0:Y:S01]  /*2bd0*/  S2UR UR6, SR_CTAID.X ;  /* 0x00000000000679c3 */ /* 0x002e220000002500 */
[C---:B------:R-:W-:Y:S01]  /*2be0*/  LOP3.LUT R3, R0.reuse, 0x7f, RZ, 0xc0, !PT ;  /* 0x0000007f00037812 */ /* 0x040fe200078ec0ff */
[----:B------:R-:W-:Y:S01]  /*2bf0*/  BSSY B0, `(.L_x_230) ;  /* 0x0000013000007945 */ /* 0x000fe20003800000 */
[----:B0-----:R-:W-:-:S05]  /*2c00*/  LEA.HI R2, R0, UR6, RZ, 0x19 ;  /* 0x0000000600027c11 */ /* 0x001fca000f8fc8ff */
[----:B------:R-:W-:-:S05]  /*2c10*/  IMAD R2, R2, c[0x0][0x168], RZ ;  /* 0x00005a0002027a24 */ /* 0x000fca00078e02ff */
[----:B------:R-:W-:Y:S01]  /*2c20*/  LEA.HI R0, R2, R3, RZ, 0x1d ;  /* 0x0000000302007211 */ /* 0x000fe200078fe8ff */
[----:B------:R-:W-:Y:S05]  /*2c30*/  @!P3 BRA `(.L_x_231) ;  /* 0x000000e00000b947 */ /* 0x000fea0003800000 */
[----:B-----5:R-:W-:-:S05]  /*2c40*/  MOV R73, 0x20 ;  /* 0x0000002000497802 */ /* 0x020fca0000000f00 */
        /* <DEDUP_REMOVED lines=13> */
.L_x_231:
[----:B------:R-:W-:Y:S05]  /*2d20*/  BSYNC B0 ;  /* 0x0000000000007941 */ /* 0x000fea0003800000 */
.L_x_230:
        /* <DEDUP_REMOVED lines=15> */
.L_x_223:
[----:B------:R-:W-:Y:S01]  /*2e20*/  HFMA2.MMA R92, -RZ, RZ, 0, 9.5367431640625e-07 ;  /* 0x00000010ff5c7435 */ /* 0x000fe200000001ff */
[----:B------:R-:W-:-:S02]  /*2e30*/  MOV R87, R175 ;  /* 0x000000af00577202 */ /* 0x000fc40000000f00 */
[----:B------:R-:W-:Y:S02]  /*2e40*/  MOV R89, 0x1f ;  /* 0x0000001f00597802 */ /* 0x000fe40000000f00 */
[----:B------:R-:W-:Y:S02]  /*2e50*/  MOV R94, 0xffffffff ;  /* 0xffffffff005e7802 */ /* 0x000fe40000000f00 */
[----:B------:R-:W-:Y:S02]  /*2e60*/  MOV R84, 0x2e80 ;  /* 0x00002e8000547802 */ /* 0x000fe40000000f00 */
[----:B-----5:R-:W-:Y:S05]  /*2e70*/  CALL.REL.NOINC `($__internal_16_$__cuda_sm70_shflsync_down_p) ;  /* 0x0000046000007944 */ /* 0x020fea0003c00000 */
[----:B-1----:R-:W-:Y:S01]  /*2e80*/  MOV R86, R87 ;  /* 0x0000005700567202 */ /* 0x002fe20000000f00 */
[----:B0-----:R-:W-:Y:S05]  /*2e90*/  BRA `(.L_x_232) ;  /* 0xffffe92000007947 */ /* 0x001fea000383ffff */
.L_x_224:
[----:B------:R-:W-:Y:S01]  /*2ea0*/  HFMA2.MMA R92, -RZ, RZ, 0, 9.5367431640625e-07 ;  /* 0x00000010ff5c7435 */ /* 0x000fe200000001ff */
[----:B------:R-:W-:Y:S01]  /*2eb0*/  MOV R87, R174 ;  /* 0x000000ae00577202 */ /* 0x000fe20000000f00 */
[----:B------:R-:W-:Y:S01]  /*2ec0*/  IMAD.MOV.U32 R94, RZ, RZ, -0x1 ;  /* 0xffffffffff5e7424 */ /* 0x000fe200078e00ff */
[----:B------:R-:W-:Y:S02]  /*2ed0*/  MOV R89, 0x1f ;  /* 0x0000001f00597802 */ /* 0x000fe40000000f00 */
[----:B------:R-:W-:-:S02]  /*2ee0*/  MOV R84, 0x2f00 ;  /* 0x00002f0000547802 */ /* 0x000fc40000000f00 */
[----:B01---5:R-:W-:Y:S05]  /*2ef0*/  CALL.REL.NOINC `($__internal_16_$__cuda_sm70_shflsync_down_p) ;  /* 0x000003e000007944 */ /* 0x023fea0003c00000 */
[----:B------:R-:W-:Y:S01]  /*2f00*/  FADD.FTZ R175, R86, R175 ;  /* 0x000000af56af7221 */ /* 0x000fe20000010000 */
[----:B0-----:R-:W-:Y:S01]  /*2f10*/  HFMA2.MMA R92, -RZ, RZ, 0, 4.76837158203125e-07 ;  /* 0x00000008ff5c7435 */ /* 0x001fe200000001ff */
[----:B-1----:R-:W-:Y:S01]  /*2f20*/  FADD.FTZ R174, R174, R87 ;  /* 0x00000057aeae7221 */ /* 0x002fe20000010000 */
[----:B------:R-:W-:-:S02]  /*2f30*/  MOV R89, 0x1f ;  /* 0x0000001f00597802 */ /* 0x000fc40000000f00 */
[----:B------:R-:W-:Y:S02]  /*2f40*/  MOV R94, 0xffffffff ;  /* 0xffffffff005e7802 */ /* 0x000fe40000000f00 */
[----:B------:R-:W-:Y:S02]  /*2f50*/  MOV R87, R175 ;  /* 0x000000af00577202 */ /* 0x000fe40000000f00 */
[----:B------:R-:W-:Y:S02]  /*2f60*/  MOV R84, 0x2f80 ;  /* 0x00002f8000547802 */ /* 0x000fe40000000f00 */
[----:B------:R-:W-:Y:S05]  /*2f70*/  CALL.REL.NOINC `($__internal_16_$__cuda_sm70_shflsync_down_p) ;  /* 0x0000036000007944 */ /* 0x000fea0003c00000 */
[----:B0-----:R-:W-:Y:S01]  /*2f80*/  HFMA2.MMA R92, -RZ, RZ, 0, 4.76837158203125e-07 ;  /* 0x00000008ff5c7435 */ /* 0x001fe200000001ff */
[----:B-1----:R-:W-:Y:S02]  /*2f90*/  MOV R86, R87 ;  /* 0x0000005700567202 */ /* 0x002fe40000000f00 */
[----:B------:R-:W-:Y:S02]  /*2fa0*/  MOV R87, R174 ;  /* 0x000000ae00577202 */ /* 0x000fe40000000f00 */
[----:B------:R-:W-:Y:S02]  /*2fb0*/  MOV R89, 0x1f ;  /* 0x0000001f00597802 */ /* 0x000fe40000000f00 */
[----:B------:R-:W-:-:S02]  /*2fc0*/  MOV R94, 0xffffffff ;  /* 0xffffffff005e7802 */ /* 0x000fc40000000f00 */
[----:B------:R-:W-:Y:S02]  /*2fd0*/  MOV R84, 0x2ff0 ;  /* 0x00002ff000547802 */ /* 0x000fe40000000f00 */
[----:B------:R-:W-:Y:S05]  /*2fe0*/  CALL.REL.NOINC `($__internal_16_$__cuda_sm70_shflsync_down_p) ;  /* 0x000002f000007944 */ /* 0x000fea0003c00000 */
[----:B------:R-:W-:Y:S01]  /*2ff0*/  FADD.FTZ R175, R86, R175 ;  /* 0x000000af56af7221 */ /* 0x000fe20000010000 */
[----:B0-----:R-:W-:Y:S01]  /*3000*/  HFMA2.MMA R92, -RZ, RZ, 0, 2.384185791015625e-07 ;  /* 0x00000004ff5c7435 */ /* 0x001fe200000001ff */
[----:B-1----:R-:W-:Y:S01]  /*3010*/  FADD.FTZ R174, R174, R87 ;  /* 0x00000057aeae7221 */ /* 0x002fe20000010000 */
[----:B------:R-:W-:Y:S01]  /*3020*/  MOV R89, 0x1f ;  /* 0x0000001f00597802 */ /* 0x000fe20000000f00 */
[----:B------:R-:W-:Y:S01]  /*3030*/  IMAD.MOV.U32 R87, RZ, RZ, R175 ;  /* 0x000000ffff577224 */ /* 0x000fe200078e00af */
[----:B------:R-:W-:Y:S02]  /*3040*/  MOV R94, 0xffffffff ;  /* 0xffffffff005e7802 */ /* 0x000fe40000000f00 */
[----:B------:R-:W-:Y:S02]  /*3050*/  MOV R84, 0x3070 ;  /* 0x0000307000547802 */ /* 0x000fe40000000f00 */
[----:B------:R-:W-:Y:S05]  /*3060*/  CALL.REL.NOINC `($__internal_16_$__cuda_sm70_shflsync_down_p) ;  /* 0x0000027000007944 */ /* 0x000fea0003c00000 */
[----:B0-----:R-:W-:Y:S01]  /*3070*/  HFMA2.MMA R92, -RZ, RZ, 0, 2.384185791015625e-07 ;  /* 0x00000004ff5c7435 */ /* 0x001fe200000001ff */
[----:B-1----:R-:W-:Y:S02]  /*3080*/  MOV R86, R87 ;  /* 0x0000005700567202 */ /* 0x002fe40000000f00 */
[----:B------:R-:W-:-:S02]  /*3090*/  MOV R87, R174 ;  /* 0x000000ae00577202 */ /* 0x000fc40000000f00 */
[----:B------:R-:W-:Y:S02]  /*30a0*/  MOV R89, 0x1f ;  /* 0x0000001f00597802 */ /* 0x000fe40000000f00 */
[----:B------:R-:W-:Y:S02]  /*30b0*/  MOV R94, 0xffffffff ;  /* 0xffffffff005e7802 */ /* 0x000fe40000000f00 */
[----:B------:R-:W-:Y:S02]  /*30c0*/  MOV R84, 0x30e0 ;  /* 0x000030e000547802 */ /* 0x000fe40000000f00 */
[----:B------:R-:W-:Y:S05]  /*30d0*/  CALL.REL.NOINC `($__internal_16_$__cuda_sm70_shflsync_down_p) ;  /* 0x0000020000007944 */ /* 0x000fea0003c00000 */
[----:B------:R-:W-:Y:S01]  /*30e0*/  FADD.FTZ R175, R86, R175 ;  /* 0x000000af56af7221 */ /* 0x000fe20000010000 */
[----:B0-----:R-:W-:Y:S01]  /*30f0*/  HFMA2.MMA R92, -RZ, RZ, 0, 1.1920928955078125e-07 ;  /* 0x00000002ff5c7435 */ /* 0x001fe200000001ff */
[----:B-1----:R-:W-:Y:S01]  /*3100*/  FADD.FTZ R90, R174, R87 ;  /* 0x00000057ae5a7221 */ /* 0x002fe20000010000 */
[----:B------:R-:W-:Y:S02]  /*3110*/  MOV R89, 0x1f ;  /* 0x0000001f00597802 */ /* 0x000fe40000000f00 */
[----:B------:R-:W-:Y:S02]  /*3120*/  MOV R94, 0xffffffff ;  /* 0xffffffff005e7802 */ /* 0x000fe40000000f00 */
[----:B------:R-:W-:-:S02]  /*3130*/  MOV R87, R175 ;  /* 0x000000af00577202 */ /* 0x000fc40000000f00 */
[----:B------:R-:W-:Y:S02]  /*3140*/  MOV R84, 0x3160 ;  /* 0x0000316000547802 */ /* 0x000fe40000000f00 */
[----:B------:R-:W-:Y:S05]  /*3150*/  CALL.REL.NOINC `($__internal_16_$__cuda_sm70_shflsync_down_p) ;  /* 0x0000018000007944 */ /* 0x000fea0003c00000 */
[----:B0-----:R-:W-:Y:S01]  /*3160*/  HFMA2.MMA R92, -RZ, RZ, 0, 1.1920928955078125e-07 ;  /* 0x00000002ff5c7435 */ /* 0x001fe200000001ff */
[----:B-1----:R-:W-:Y:S01]  /*3170*/  MOV R86, R87 ;  /* 0x0000005700567202 */ /* 0x002fe20000000f00 */
[----:B------:R-:W-:Y:S01]  /*3180*/  IMAD.MOV.U32 R89, RZ, RZ, 0x1f ;  /* 0x0000001fff597424 */ /* 0x000fe200078e00ff */
[----:B------:R-:W-:Y:S02]  /*3190*/  MOV R87, R90 ;  /* 0x0000005a00577202 */ /* 0x000fe40000000f00 */
[----:B------:R-:W-:Y:S02]  /*31a0*/  MOV R94, 0xffffffff ;  /* 0xffffffff005e7802 */ /* 0x000fe40000000f00 */
[----:B------:R-:W-:Y:S02]  /*31b0*/  MOV R84, 0x31d0 ;  /* 0x000031d000547802 */ /* 0x000fe40000000f00 */
[----:B------:R-:W-:Y:S05]  /*31c0*/  CALL.REL.NOINC `($__internal_16_$__cuda_sm70_shflsync_down_p) ;  /* 0x0000011000007944 */ /* 0x000fea0003c00000 */
[----:B------:R-:W-:Y:S01]  /*31d0*/  FADD.FTZ R88, R86, R175 ;  /* 0x000000af56587221 */ /* 0x000fe20000010000 */
[----:B0-----:R-:W-:Y:S01]  /*31e0*/  HFMA2.MMA R92, -RZ, RZ, 0, 5.9604644775390625e-08 ;  /* 0x00000001ff5c7435 */ /* 0x001fe200000001ff */
[----:B-1----:R-:W-:Y:S01]  /*31f0*/  FADD.FTZ R90, R90, R87 ;  /* 0x000000575a5a7221 */ /* 0x002fe20000010000 */
[----:B------:R-:W-:-:S02]  /*3200*/  MOV R89, 0x1f ;  /* 0x0000001f00597802 */ /* 0x000fc40000000f00 */
[----:B------:R-:W-:Y:S02]  /*3210*/  MOV R94, 0xffffffff ;  /* 0xffffffff005e7802 */ /* 0x000fe40000000f00 */
[----:B------:R-:W-:Y:S02]  /*3220*/  MOV R87, R88 ;  /* 0x0000005800577202 */ /* 0x000fe40000000f00 */
[----:B------:R-:W-:Y:S02]  /*3230*/  MOV R84, 0x3250 ;  /* 0x0000325000547802 */ /* 0x000fe40000000f00 */
[----:B------:R-:W-:Y:S05]  /*3240*/  CALL.REL.NOINC `($__internal_16_$__cuda_sm70_shflsync_down_p) ;  /* 0x0000009000007944 */ /* 0x000fea0003c00000 */
[----:B0-----:R-:W-:Y:S01]  /*3250*/  HFMA2.MMA R92, -RZ, RZ, 0, 5.9604644775390625e-08 ;  /* 0x00000001ff5c7435 */ /* 0x001fe200000001ff */
[----:B-1----:R-:W-:Y:S02]  /*3260*/  MOV R91, R87 ;  /* 0x00000057005b7202 */ /* 0x002fe40000000f00 */
[----:B------:R-:W-:Y:S02]  /*3270*/  MOV R87, R90 ;  /* 0x0000005a00577202 */ /* 0x000fe40000000f00 */
[----:B------:R-:W-:Y:S02]  /*3280*/  MOV R89, 0x1f ;  /* 0x0000001f00597802 */ /* 0x000fe40000000f00 */
[----:B------:R-:W-:-:S02]  /*3290*/  MOV R94, 0xffffffff ;  /* 0xffffffff005e7802 */ /* 0x000fc40000000f00 */
[----:B------:R-:W-:Y:S02]  /*32a0*/  MOV R84, 0x32c0 ;  /* 0x000032c000547802 */ /* 0x000fe40000000f00 */
[----:B------:R-:W-:Y:S05]  /*32b0*/  CALL.REL.NOINC `($__internal_16_$__cuda_sm70_shflsync_down_p) ;  /* 0x0000002000007944 */ /* 0x000fea0003c00000 */
[----:B-1----:R-:W-:Y:S01]  /*32c0*/  MOV R85, R87 ;  /* 0x0000005700557202 */ /* 0x002fe20000000f00 */
[----:B0-----:R-:W-:Y:S05]  /*32d0*/  BRA `(.L_x_233) ;  /* 0xffffe60000007947 */ /* 0x001fea000383ffff */
        .weak           $__internal_16_$__cuda_sm70_shflsync_down_p
        .type           $__internal_16_$__cuda_sm70_shflsync_down_p,@function
        .size           $__internal_16_$__cuda_sm70_shflsync_down_p,(.L_x_1779 - $__internal_16_$__cuda_sm70_shflsync_down_p)
$__internal_16_$__cuda_sm70_shflsync_down_p:
[----:B------:R-:W-:Y:S01]  /*32e0*/  HFMA2.MMA R85, -RZ, RZ, 0, 0 ;  /* 0x00000000ff557435 */ /* 0x000fe200000001ff */
[----:B------:R-:W-:Y:S04]  /*32f0*/  WARPSYNC R94 ;  /* 0x0000005e00007348 */ /* 0x000fe80003800000 */
[----:B------:R0:W1:Y:S01]  /*3300*/  SHFL.DOWN PT, R87, R87, R92, R89 ;  /* 0x0800005c57577389 */ /* 0x00006200000e0059 */
[----:B------:R-:W-:Y:S05]  /*3310*/  RET.REL.NODEC R84 `(_ZN10layer_norm31ln_parallel_residual_bwd_kernelINS_13Kernel_traitsI6__halfS2_S2_S2_fjLj2048ELj1ELj1ELj4ELj16ENS_18Kernel_traits_baseILj2048ES2_S2_S2_S2_fjLj128EEEEELb1ELb0ELb0EEEvNS_9BwdParamsE) ;  /* 0xffffcce054007950 */ /* 0x000fea0003c3ffff */
.L_x_234:
        /* <DEDUP_REMOVED lines=14> */
.L_x_1779:


//--------------------- .text._ZN10layer_norm31ln_parallel_residual_bwd_kernelINS_13Kernel_traitsI6__halfS2_S2_S2_fjLj2048ELj1ELj1ELj4ELj16ENS_18Kernel_traits_baseILj2048ES2_S2_S2_S2_fjLj128EEEEELb1ELb0ELb1EEEvNS_9BwdParamsE --------------------------
	.section	.text._ZN10layer_norm31ln_parallel_residual_bwd_kernelINS_13Kernel_traitsI6__halfS2_S2_S2_fjLj2048ELj1ELj1ELj4ELj16ENS_18Kernel_traits_baseILj2048ES2_S2_S2_S2_fjLj128EEEEELb1ELb0ELb1EEEvNS_9BwdParamsE,"ax",@progbits
	.sectioninfo	@"SHI_REGISTERS=168"
	.align	128
        .global         _ZN10layer_norm31ln_parallel_residual_bwd_kernelINS_13Kernel_traitsI6__halfS2_S2_S2_fjLj2048ELj1ELj1ELj4ELj16ENS_18Kernel_traits_baseILj2048ES2_S2_S2_S2_fjLj128EEEEELb1ELb0ELb1EEEvNS_9BwdParamsE
        .type           _ZN10layer_norm31ln_parallel_residual_bwd_kernelINS_13Kernel_traitsI6__halfS2_S2_S2_fjLj2048ELj1ELj1ELj4ELj16ENS_18Kernel_traits_baseILj2048ES2_S2_S2_S2_fjLj128EEEEELb1ELb0ELb1EEEvNS_9BwdParamsE,@function
        .size           _ZN10layer_norm31ln_parallel_residual_bwd_kernelINS_13Kernel_traitsI6__halfS2_S2_S2_fjLj2048ELj1ELj1ELj4ELj16ENS_18Kernel_traits_baseILj2048ES2_S2_S2_S2_fjLj128EEEEELb1ELb0ELb1EEEvNS_9BwdParamsE,(.L_x_1780 - _ZN10layer_norm31ln_parallel_residual_bwd_kernelINS_13Kernel_traitsI6__halfS2_S2_S2_fjLj2048ELj1ELj1ELj4ELj16ENS_18Kernel_traits_baseILj2048ES2_S2_S2_S2_fjLj128EEEEELb1ELb0ELb1EEEvNS_9BwdParamsE)
        .other          _ZN10layer_norm31ln_parallel_residual_bwd_kernelINS_13Kernel_traitsI6__halfS2_S2_S2_fjLj2048ELj1ELj1ELj4ELj16ENS_18Kernel_traits_baseILj2048ES2_S2_S2_S2_fjLj128EEEEELb1ELb0ELb1EEEvNS_9BwdParamsE,@"STO_CUDA_ENTRY STV_DEFAULT"
_ZN10layer_norm31ln_parallel_residual_bwd_kernelINS_13Kernel_traitsI6__halfS2_S2_S2_fjLj2048ELj1ELj1ELj4ELj16ENS_18Kernel_traits_baseILj2048ES2_S2_S2_S2_fjLj128EEEEELb1ELb0ELb1EEEvNS_9BwdParamsE:
.text._ZN10layer_norm31ln_parallel_residual_bwd_kernelINS_13Kernel_traitsI6__halfS2_S2_S2_fjLj2048ELj1ELj1ELj4ELj16ENS_18Kernel_traits_baseILj2048ES2_S2_S2_S2_fjLj128EEEEELb1ELb0ELb1EEEvNS_9BwdParamsE:
[----:B------:R-:W-:Y:S02]  /*0000*/  MOV R1, c[0x0][0x28] ;  /* 0x00000a0000017a02 */ /* 0x000fe40000000f00 */
        /* <DEDUP_REMOVED lines=39> */
.L_x_235:
[----:B------:R-:W-:-:S04]  /*0280*/  SHF.L.U32 R0, R164, 0x4, RZ ;  /* 0x00000004a4007819 */ /* 0x000fc800000006ff */
[----:B------:R-:W-:-:S04]  /*0290*/  LOP3.LUT R0, R0, 0x7f0, RZ, 0xc0, !PT ;  /* 0x000007f000007812 */ /* 0x000fc800078ec0ff */
[----:B------:R-:W-:-:S04]  /*02a0*/  IADD3 R2, P0, R0, c[0x0][0x1b0], RZ ;  /* 0x00006c0000027a10 */ /* 0x000fc80007f1e0ff */
[----:B------:R-:W-:Y:S02]  /*02b0*/  IADD3.X R3, RZ, c[0x0][0x1b4], RZ, P0, !PT ;  /* 0x00006d00ff037a10 */ /* 0x000fe400007fe4ff */
[----:B------:R-:W-:-:S03]  /*02c0*/  IADD3 R4, P0, R0, c[0x0][0x1b8], RZ ;  /* 0x00006e0000047a10 */ /* 0x000fc60007f1e0ff */
[----:B------:R0:W2:Y:S01]  /*02d0*/  LDG.E.128 R8, [R2.64] ;  /* 0x0000000402087981 */ /* 0x0000a2000c1e1d00 */
[----:B------:R-:W-:-:S03]  /*02e0*/  IADD3.X R5, RZ, c[0x0][0x1bc], RZ, P0, !PT ;  /* 0x00006f00ff057a10 */ /* 0x000fc600007fe4ff */
[----:B------:R0:W3:Y:S04]  /*02f0*/  LDG.E.128 R16, [R2.64+0x800] ;  /* 0x0008000402107981 */ /* 0x0000e8000c1e1d00 */
[----:B------:R1:W4:Y:S04]  /*0300*/  LDG.E.128 R12, [R4.64] ;  /* 0x00000004040c7981 */ /* 0x000328000c1e1d00 */
[----:B------:R1:W5:Y:S01]  /*0310*/  LDG.E.128 R20, [R4.64+0x800] ;  /* 0x0008000404147981 */ /* 0x000362000c1e1d00 */
[----:B------:R-:W-:Y:S02]  /*0320*/  HFMA2.MMA R133, -RZ, RZ, 0, 5.9604644775390625e-08 ;  /* 0x00000001ff857435 */ /* 0x000fe400000001ff */
        /* <DEDUP_REMOVED lines=35> */
[--C-:B----4-:R-:W-:Y:S02]  /*0560*/  HADD2.F32 R162, -RZ, R12.reuse.H0_H0 ;  /* 0x2000000cffa27230 */ /* 0x110fe40000004100 */
        /* <DEDUP_REMOVED lines=9> */
[--C-:B---3--:R-:W-:Y:S02]  /*0600*/  HADD2.F32 R131, -RZ, R16.reuse.H0_H0 ;  /* 0x20000010ff837230 */ /* 0x108fe40000004100 */
        /* <DEDUP_REMOVED lines=19> */
.L_x_240:
[----:B------:R-:W-:Y:S01]  /*0740*/  IMAD R48, R110, c[0x0][0x168], RZ ;  /* 0x00005a006e307a24 */ /* 0x000fe200078e02ff */
[----:B------:R-:W-:Y:S01]  /*0750*/  LOP3.LUT R114, R164, 0x7f, RZ, 0xc0, !PT ;  /* 0x0000007fa4727812 */ /* 0x000fe200078ec0ff */
[----:B------:R-:W-:Y:S01]  /*0760*/  IMAD.MOV.U32 R61, RZ, RZ, 0x4 ;  /* 0x00000004ff3d7424 */ /* 0x000fe200078e00ff */
[----:B------:R-:W-:Y:S02]  /*0770*/  MOV R104, 0x10 ;  /* 0x0000001000687802 */ /* 0x000fe40000000f00 */
[----:B------:R-:W-:-:S04]  /*0780*/  SHF.R.S32.HI R49, RZ, 0x1f, R48 ;  /* 0x0000001fff317819 */ /* 0x000fc80000011430 */
[----:B------:R-:W-:-:S04]  /*0790*/  LEA.HI R49, R49, R48, RZ, 0x3 ;  /* 0x0000003031317211 */ /* 0x000fc800078f18ff */
[----:B------:R-:W-:Y:S01]  /*07a0*/  LEA.HI.SX32 R114, R49, R114, 0x1d ;  /* 0x0000007231727211 */ /* 0x000fe200078feaff */
[----:B------:R-:W-:-:S04]  /*07b0*/  IMAD.WIDE R48, R110, R61, c[0x0][0x1a0] ;  /* 0x000068006e307625 */ /* 0x000fc800078e023d */
[CC--:B------:R-:W-:Y:S01]  /*07c0*/  IMAD.WIDE.U32 R50, R114.reuse, R104.reuse, c[0x0][0x188] ;  /* 0x0000620072327625 */ /* 0x0c0fe200078e0068 */
[----:B------:R0:W2:Y:S03]  /*07d0*/  LDG.E R134, [R48.64] ;  /* 0x0000000430867981 */ /* 0x0000a6000c1e1900 */
[----:B------:R-:W-:-:S04]  /*07e0*/  IMAD.WIDE.U32 R52, R114, R104, c[0x0][0x210] ;  /* 0x0000840072347625 */ /* 0x000fc800078e0068 */
[----:B------:R-:W-:Y:S02]  /*07f0*/  IMAD.WIDE R60, R110, R61, c[0x0][0x1a8] ;  /* 0x00006a006e3c7625 */ /* 0x000fe400078e023d */
[----:B------:R-:W3:Y:S04]  /*0800*/  LDG.E.128 R52, [R52.64] ;  /* 0x0000000434347981 */ /* 0x000ee8000c1e1d00 */
[----:B0-----:R-:W4:Y:S01]  /*0810*/  LDG.E.128 R48, [R50.64] ;  /* 0x0000000432307981 */ /* 0x001f22000c1e1d00 */
[----:B------:R-:W-:-:S03]  /*0820*/  IMAD.WIDE.U32 R56, R114, R104, c[0x0][0x208] ;  /* 0x0000820072387625 */ /* 0x000fc600078e0068 */
[----:B------:R0:W3:Y:S04]  /*0830*/  LDG.E R123, [R60.64] ;  /* 0x000000043c7b7981 */ /* 0x0000e8000c1e1900 */
[----:B------:R-:W3:Y:S01]  /*0840*/  LDG.E.128 R56, [R56.64] ;  /* 0x0000000438387981 */ /* 0x000ee2000c1e1d00 */
[----:B------:R-:W-:-:S04]  /*0850*/  IADD3 R143, R114, 0x80, RZ ;  /* 0x00000080728f7810 */ /* 0x000fc80007ffe0ff */
[----:B------:R-:W-:Y:S02]  /*0860*/  SHF.L.U32 R115, R143, 0x4, RZ ;  /* 0x000000048f737819 */ /* 0x000fe400000006ff */
[----:B------:R-:W-:Y:S02]  /*0870*/  SHF.R.U32.HI R116, RZ, 0x1c, R143 ;  /* 0x0000001cff747819 */ /* 0x000fe4000001168f */
[----:B0-----:R-:W-:-:S04]  /*0880*/  IADD3 R60, P0, R115, c[0x0][0x188], RZ ;  /* 0x00006200733c7a10 */ /* 0x001fc80007f1e0ff */
[----:B------:R-:W-:Y:S01]  /*0890*/  IADD3.X R61, R116, c[0x0][0x18c], RZ, P0, !PT ;  /* 0x00006300743d7a10 */ /* 0x000fe200007fe4ff */
[----:B------:R-:W-:-:S05]  /*08a0*/  IMAD.WIDE.U32 R64, R143, R104, c[0x0][0x210] ;  /* 0x000084008f407625 */ /* 0x000fca00078e0068 */
[----:B------:R-:W3:Y:S01]  /*08b0*/  LDG.E.128 R60, [R60.64] ;  /* 0x000000043c3c7981 */ /* 0x000ee2000c1e1d00 */
[----:B------:R-:W-:-:S03]  /*08c0*/  IMAD.WIDE.U32 R68, R143, R104, c[0x0][0x208] ;  /* 0x000082008f447625 */ /* 0x000fc600078e0068 */
[----:B------:R-:W3:Y:S04]  /*08d0*/  LDG.E.128 R64, [R64.64] ;  /* 0x0000000440407981 */ /* 0x000ee8000c1e1d00 */
[----:B------:R-:W3:Y:S01]  /*08e0*/  LDG.E.128 R68, [R68.64] ;  /* 0x0000000444447981 */ /* 0x000ee2000c1e1d00 */
[----:B------:R-:W-:-:S04]  /*08f0*/  ISETP.NE.U32.AND P1, PT, RZ, c[0x0][0x218], PT ;  /* 0x00008600ff007a0c */ /* 0x000fc80003f25070 */
[----:B------:R-:W-:Y:S01]  /*0900*/  ISETP.NE.AND.EX P1, PT, RZ, c[0x0][0x21c], PT, P1 ;  /* 0x00008700ff007a0c */ /* 0x000fe20003f25310 */
[----:B------:R-:W-:-:S12]  /*0910*/  ULDC.U8 UR6, c[0x0][0x1f0] ;  /* 0x00007c0000067ab9 */ /* 0x000fd80000000000 */
[----:B------:R-:W-:-:S05]  /*0920*/  @P1 IMAD.WIDE.U32 R104, R114, R104, c[0x0][0x218] ;  /* 0x0000860072681625 */ /* 0x000fca00078e0068 */
[----:B------:R0:W5:Y:S02]  /*0930*/  @P1 LDG.E.128 R32, [R104.64] ;  /* 0x0000000468201981 */ /* 0x000164000c1e1d00 */
[----:B0-----:R-:W-:-:S04]  /*0940*/  @P1 LEA R104, P0, R143, c[0x0][0x218], 0x4 ;  /* 0x000086008f681a11 */ /* 0x001fc800078020ff */
[----:B------:R-:W-:Y:S02]  /*0950*/  @P1 LEA.HI.X R105, R143, c[0x0][0x21c], RZ, 0x4, P0 ;  /* 0x000087008f691a11 */ /* 0x000fe400000f24ff */
[----:B------:R-:W-:Y:S02]  /*0960*/  ISETP.NE.AND P0, PT, RZ, UR6, PT ;  /* 0x00000006ff007c0c */ /* 0x000fe4000bf05270 */
[----:B------:R-:W-:Y:S01]  /*0970*/  LOP3.LUT P3, RZ, R133, 0xff, RZ, 0xc0, !PT ;  /* 0x000000ff85ff7812 */ /* 0x000fe2000786c0ff */
[----:B------:R0:W5:Y:S01]  /*0980*/  @P1 LDG.E.128 R36, [R104.64] ;  /* 0x0000000468241981 */ /* 0x000162000c1e1d00 */
[----:B------:R-:W-:-:S04]  /*0990*/  ISETP.NE.U32.AND P2, PT, RZ, c[0x0][0x250], PT ;  /* 0x00009400ff007a0c */ /* 0x000fc80003f45070 */
[----:B------:R-:W-:Y:S02]  /*09a0*/  ISETP.NE.AND.EX P2, PT, RZ, c[0x0][0x254], PT, P2 ;  /* 0x00009500ff007a0c */ /* 0x000fe40003f45320 */
[----:B--2---:R-:W-:Y:S01]  /*09b0*/  FSEL R144, R134, RZ, !P0 ;  /* 0x000000ff86907208 */ /* 0x004fe20004000000 */
[----:B----4-:R-:W-:Y:S02]  /*09c0*/  HADD2.F32 R135, -RZ, R48.H0_H0 ;  /* 0x20000030ff877230 */ /* 0x010fe40000004100 */
[----:B---3--:R-:W-:-:S03]  /*09d0*/  HADD2.F32 R133, -RZ, R52.H0_H0 ;  /* 0x20000034ff857230 */ /* 0x008fc60000004100 */
[----:B------:R-:W-:Y:S01]  /*09e0*/  FADD.FTZ R134, R135, -R144 ;  /* 0x8000009087867221 */ /* 0x000fe20000010000 */
[----:B------:R-:W-:-:S03]  /*09f0*/  HADD2.F32 R135, -RZ, R48.H1_H1 ;  /* 0x30000030ff877230 */ /* 0x000fc60000004100 */
[----:B0-----:R-:W-:Y:S01]  /*0a00*/  FMUL.FTZ R105, R123, R134 ;  /* 0x000000867b697220 */ /* 0x001fe20000410000 */
[----:B------:R-:W-:Y:S01]  /*0a10*/  HADD2.F32 R136, -RZ, R56.H0_H0 ;  /* 0x20000038ff887230 */ /* 0x000fe20000004100 */
[----:B------:R-:W-:Y:S01]  /*0a20*/  FADD.FTZ R48, -R144, R135 ;  /* 0x0000008790307221 */ /* 0x000fe20000010100 */
[----:B------:R-:W-:Y:S01]  /*0a30*/  HADD2.F32 R52, -RZ, R52.H1_H1 ;  /* 0x30000034ff347230 */ /* 0x000fe20000004100 */
[-C--:B------:R-:W-:Y:S02]  /*0a40*/  FMUL.FTZ R134, R162, R133.reuse ;  /* 0x00000085a2867220 */ /* 0x080fe40000410000 */
[----:B------:R-:W-:Y:S02]  /*0a50*/  FADD.FTZ R107, R133, R107 ;  /* 0x0000006b856b7221 */ /* 0x000fe40000010000 */
[----:B------:R-:W-:Y:S01]  /*0a60*/  FFMA.FTZ R108, R105, R133, R108 ;  /* 0x00000085696c7223 */ /* 0x000fe2000001006c */
[----:B------:R-:W-:Y:S01]  /*0a70*/  HADD2.F32 R133, -RZ, R49.H0_H0 ;  /* 0x20000031ff857230 */ /* 0x000fe20000004100 */
[----:B------:R-:W-:Y:S01]  /*0a80*/  FMUL.FTZ R135, R123, R48 ;  /* 0x000000307b877220 */ /* 0x000fe20000410000 */
[----:B------:R-:W-:Y:S01]  /*0a90*/  HADD2.F32 R56, -RZ, R56.H1_H1 ;  /* 0x30000038ff387230 */ /* 0x000fe20000004100 */
[----:B------:R-:W-:-:S02]  /*0aa0*/  FFMA.FTZ R104, R163, R136, R134 ;  /* 0x00000088a3687223 */ /* 0x000fc40000010086 */
[-C--:B------:R-:W-:Y:S02]  /*0ab0*/  FMUL.FTZ R134, R159, R52.reuse ;  /* 0x000000349f867220 */ /* 0x080fe40000410000 */
[----:B------:R-:W-:Y:S02]  /*0ac0*/  FADD.FTZ R101, R52, R101 ;  /* 0x0000006534657221 */ /* 0x000fe40000010000 */
[C---:B------:R-:W-:Y:S01]  /*0ad0*/  FFMA.FTZ R102, R135.reuse, R52, R102 ;  /* 0x0000003487667223 */ /* 0x040fe20000010066 */
[----:B------:R-:W-:Y:S01]  /*0ae0*/  HADD2.F32 R52, -RZ, R53.H0_H0 ;  /* 0x20000035ff347230 */ /* 0x000fe20000004100 */
[----:B------:R-:W-:Y:S01]  /*0af0*/  FADD.FTZ R48, -R144, R133 ;  /* 0x0000008590307221 */ /* 0x000fe20000010100 */
[----:B------:R-:W-:Y:S01]  /*0b00*/  HADD2.F32 R49, -RZ, R49.H1_H1 ;  /* 0x30000031ff317230 */ /* 0x000fe20000004100 */
[----:B------:R-:W-:Y:S02]  /*0b10*/  FADD.FTZ R103, R56, R103 ;  /* 0x0000006738677221 */ /* 0x000fe40000010000 */
[----:B------:R-:W-:-:S02]  /*0b20*/  FFMA.FTZ R106, R135, R56, R106 ;  /* 0x00000038876a7223 */ /* 0x000fc4000001006a */
[----:B------:R-:W-:Y:S01]  /*0b30*/  FFMA.FTZ R134, R161, R56, R134 ;  /* 0x00000038a1867223 */ /* 0x000fe20000010086 */
[----:B------:R-:W-:Y:S01]  /*0b40*/  HADD2.F32 R56, -RZ, R57.H0_H0 ;  /* 0x20000039ff387230 */ /* 0x000fe20000004100 */
[----:B------:R-:W-:Y:S01]  /*0b50*/  FMUL.FTZ R133, R123, R48 ;  /* 0x000000307b857220 */ /* 0x000fe20000410000 */
[----:B------:R-:W-:Y:S01]  /*0b60*/  HADD2.F32 R53, -RZ, R53.H1_H1 ;  /* 0x30000035ff357230 */ /* 0x000fe20000004100 */
[----:B------:R-:W-:Y:S02]  /*0b70*/  FMUL.FTZ R137, R157, R52 ;  /* 0x000000349d897220 */ /* 0x000fe40000410000 */
[----:B------:R-:W-:Y:S01]  /*0b80*/  FADD.FTZ R138, -R144, R49 ;  /* 0x00000031908a7221 */ /* 0x000fe20000010100 */
[----:B------:R-:W-:Y:S01]  /*0b90*/  HADD2.F32 R49, -RZ, R50.H0_H0 ;  /* 0x20000032ff317230 */ /* 0x000fe20000004100 */
[----:B------:R-:W-:Y:S01]  /*0ba0*/  FADD.FTZ R99, R56, R99 ;  /* 0x0000006338637221 */ /* 0x000fe20000010000 */
[----:B------:R-:W-:Y:S01]  /*0bb0*/  HADD2.F32 R57, -RZ, R57.H1_H1 ;  /* 0x30000039ff397230 */ /* 0x000fe20000004100 */
[----:B------:R-:W-:-:S02]  /*0bc0*/  FFMA.FTZ R100, R133, R56, R100 ;  /* 0x0000003885647223 */ /* 0x000fc40000010064 */
[----:B------:R-:W-:Y:S02]  /*0bd0*/  FFMA.FTZ R56, R158, R56, R137 ;  /* 0x000000389e387223 */ /* 0x000fe40000010089 */
[----:B------:R-:W-:Y:S02]  /*0be0*/  FMUL.FTZ R138, R123, R138 ;  /* 0x0000008a7b8a7220 */ /* 0x000fe40000410000 */
[----:B------:R-:W-:Y:S01]  /*0bf0*/  FMUL.FTZ R137, R155, R53 ;  /* 0x000000359b897220 */ /* 0x000fe20000410000 */
[----:B------:R-:W-:Y:S01]  /*0c00*/  HADD2.F32 R48, -RZ, R54.H0_H0 ;  /* 0x20000036ff307230 */ /* 0x000fe20000004100 */
[----:B------:R-:W-:Y:S02]  /*0c10*/  FADD.FTZ R109, R136, R109 ;  /* 0x0000006d886d7221 */ /* 0x000fe40000010000 */
[----:B------:R-:W-:Y:S02]  /*0c20*/  FFMA.FTZ R113, R105, R136, R113 ;  /* 0x0000008869717223 */ /* 0x000fe40000010071 */
[----:B------:R-:W-:-:S02]  /*0c30*/  FADD.FTZ R136, -R144, R49 ;  /* 0x0000003190887221 */ /* 0x000fc40000010100 */
[----:B------:R-:W-:Y:S02]  /*0c40*/  FADD.FTZ R91, R57, R91 ;  /* 0x0000005b395b7221 */ /* 0x000fe40000010000 */
[-C--:B------:R-:W-:Y:S02]  /*0c50*/  FFMA.FTZ R92, R138, R57.reuse, R92 ;  /* 0x000000398a5c7223 */ /* 0x080fe4000001005c */
[----:B------:R-:W-:Y:S01]  /*0c60*/  FFMA.FTZ R137, R156, R57, R137 ;  /* 0x000000399c897223 */ /* 0x000fe20000010089 */
[----:B------:R-:W-:Y:S01]  /*0c70*/  HADD2.F32 R57, -RZ, R58.H0_H0 ;  /* 0x2000003aff397230 */ /* 0x000fe20000004100 */
[----:B------:R-:W-:Y:S02]  /*0c80*/  FMUL.FTZ R136, R123, R136 ;  /* 0x000000887b887220 */ /* 0x000fe40000410000 */
[----:B------:R-:W-:Y:S02]  /*0c90*/  FMUL.FTZ R49, R153, R48 ;  /* 0x0000003099317220 */ /* 0x000fe40000410000 */
[----:B------:R-:W-:-:S02]  /*0ca0*/  FADD.FTZ R87, R57, R87 ;  /* 0x0000005739577221 */ /* 0x000fc40000010000 */
[-C--:B------:R-:W-:Y:S02]  /*0cb0*/  FFMA.FTZ R88, R136, R57.reuse, R88 ;  /* 0x0000003988587223 */ /* 0x080fe40000010058 */
[----:B------:R-:W-:Y:S01]  /*0cc0*/  FFMA.FTZ R57, R154, R57, R49 ;  /* 0x000000399a397223 */ /* 0x000fe20000010031 */
[----:B------:R-:W-:Y:S02]  /*0cd0*/  HADD2.F32 R49, -RZ, R50.H1_H1 ;  /* 0x30000032ff317230 */ /* 0x000fe40000004100 */
[----:B------:R-:W-:Y:S01]  /*0ce0*/  HADD2.F32 R54, -RZ, R54.H1_H1 ;  /* 0x30000036ff367230 */ /* 0x000fe20000004100 */
[----:B------:R-:W-:Y:S01]  /*0cf0*/  FADD.FTZ R85, R48, R85 ;  /* 0x0000005530557221 */ /* 0x000fe20000010000 */
[----:B------:R-:W-:Y:S01]  /*0d00*/  HADD2.F32 R58, -RZ, R58.H1_H1 ;  /* 0x3000003aff3a7230 */ /* 0x000fe20000004100 */
[----:B------:R-:W-:Y:S02]  /*0d10*/  FFMA.FTZ R86, R136, R48, R86 ;  /* 0x0000003088567223 */ /* 0x000fe40000010056 */
[----:B------:R-:W-:-:S02]  /*0d20*/  FADD.FTZ R48, -R144, R49 ;  /* 0x0000003190307221 */ /* 0x000fc40000010100 */
[----:B------:R-:W-:-:S04]  /*0d30*/  FMUL.FTZ R49, R151, R54 ;  /* 0x0000003697317220 */ /* 0x000fc80000410000 */
[----:B------:R-:W-:Y:S01]  /*0d40*/  FFMA.FTZ R140, R152, R58, R49 ;  /* 0x0000003a988c7223 */ /* 0x000fe20000010031 */
[----:B------:R-:W-:Y:S01]  /*0d50*/  HADD2.F32 R49, -RZ, R51.H0_H0 ;  /* 0x20000033ff317230 */ /* 0x000fe20000004100 */
[----:B------:R-:W-:Y:S01]  /*0d60*/  FMUL.FTZ R141, R123, R48 ;  /* 0x000000307b8d7220 */ /* 0x000fe20000410000 */
[----:B------:R-:W-:Y:S01]  /*0d70*/  HADD2.F32 R50, -RZ, R55.H0_H0 ;  /* 0x20000037ff327230 */ /* 0x000fe20000004100 */
[----:B------:R-:W-:Y:S02]  /*0d80*/  FADD.FTZ R83, R58, R83 ;  /* 0x000000533a537221 */ /* 0x000fe40000010000 */
[----:B------:R-:W-:Y:S01]  /*0d90*/  FADD.FTZ R48, -R144, R49 ;  /* 0x0000003190307221 */ /* 0x000fe20000010100 */
[----:B------:R-:W-:Y:S01]  /*0da0*/  HADD2.F32 R51, -RZ, R51.H1_H1 ;  /* 0x30000033ff337230 */ /* 0x000fe20000004100 */
[----:B------:R-:W-:Y:S01]  /*0db0*/  FFMA.FTZ R84, R141, R58, R84 ;  /* 0x0000003a8d547223 */ /* 0x000fe20000010054 */
[----:B------:R-:W-:Y:S01]  /*0dc0*/  HADD2.F32 R58, -RZ, R59.H0_H0 ;  /* 0x2000003bff3a7230 */ /* 0x000fe20000004100 */
[----:B------:R-:W-:-:S02]  /*0dd0*/  FMUL.FTZ R139, R123, R48 ;  /* 0x000000307b8b7220 */ /* 0x000fc40000410000 */
[----:B------:R-:W-:Y:S02]  /*0de0*/  FMUL.FTZ R49, R149, R50 ;  /* 0x0000003295317220 */ /* 0x000fe40000410000 */
[----:B------:R-:W-:Y:S02]  /*0df0*/  FADD.FTZ R79, R58, R79 ;  /* 0x0000004f3a4f7221 */ /* 0x000fe40000010000 */
[-C--:B------:R-:W-:Y:S02]  /*0e00*/  FFMA.FTZ R80, R139, R58.reuse, R80 ;  /* 0x0000003a8b507223 */ /* 0x080fe40000010050 */
[----:B------:R-:W-:Y:S01]  /*0e10*/  FADD.FTZ R142, -R144, R51 ;  /* 0x00000033908e7221 */ /* 0x000fe20000010100 */
[--C-:B------:R-:W-:Y:S01]  /*0e20*/  HADD2.F32 R51, -RZ, R60.reuse.H1_H1 ;  /* 0x3000003cff337230 */ /* 0x100fe20000004100 */
[----:B------:R-:W-:Y:S01]  /*0e30*/  FFMA.FTZ R58, R150, R58, R49 ;  /* 0x0000003a963a7223 */ /* 0x000fe20000010031 */
[----:B------:R-:W-:Y:S01]  /*0e40*/  HADD2.F32 R49, -RZ, R60.H0_H0 ;  /* 0x2000003cff317230 */ /* 0x000fe20000004100 */
[----:B------:R-:W-:-:S02]  /*0e50*/  FADD.FTZ R89, R53, R89 ;  /* 0x0000005935597221 */ /* 0x000fc40000010000 */
[----:B------:R-:W-:Y:S01]  /*0e60*/  FFMA.FTZ R90, R138, R53, R90 ;  /* 0x000000358a5a7223 */ /* 0x000fe2000001005a */
[--C-:B------:R-:W-:Y:S01]  /*0e70*/  HADD2.F32 R53, -RZ, R61.reuse.H0_H0 ;  /* 0x2000003dff357230 */ /* 0x100fe20000004100 */
[C---:B------:R-:W-:Y:S01]  /*0e80*/  FADD.FTZ R160, -R144.reuse, R51 ;  /* 0x0000003390a07221 */ /* 0x040fe20000010100 */
[----:B------:R-:W-:Y:S01]  /*0e90*/  HADD2.F32 R61, -RZ, R61.H1_H1 ;  /* 0x3000003dff3d7230 */ /* 0x000fe20000004100 */
[----:B------:R-:W-:Y:S01]  /*0ea0*/  FADD.FTZ R60, -R144, R49 ;  /* 0x00000031903c7221 */ /* 0x000fe20000010100 */
[----:B------:R-:W-:Y:S01]  /*0eb0*/  HADD2.F32 R51, -RZ, R64.H0_H0 ;  /* 0x20000040ff337230 */ /* 0x000fe20000004100 */
[----:B------:R-:W-:Y:S02]  /*0ec0*/  FADD.FTZ R81, R54, R81 ;  /* 0x0000005136517221 */ /* 0x000fe40000010000 */
[----:B------:R-:W-:Y:S01]  /*0ed0*/  FFMA.FTZ R82, R141, R54, R82 ;  /* 0x000000368d527223 */ /* 0x000fe20000010052 */
[----:B------:R-:W-:Y:S01]  /*0ee0*/  HADD2.F32 R49, -RZ, R68.H0_H0 ;  /* 0x20000044ff317230 */ /* 0x000fe20000004100 */
[----:B------:R-:W-:-:S02]  /*0ef0*/  FADD.FTZ R54, -R144, R61 ;  /* 0x0000003d90367221 */ /* 0x000fc40000010100 */
[----:B------:R-:W-:Y:S02]  /*0f00*/  FMUL.FTZ R61, R123, R60 ;  /* 0x0000003c7b3d7220 */ /* 0x000fe40000410000 */
[----:B------:R-:W-:Y:S02]  /*0f10*/  FMUL.FTZ R60, R130, R51 ;  /* 0x00000033823c7220 */ /* 0x000fe40000410000 */
[----:B------:R-:W-:Y:S02]  /*0f20*/  FADD.FTZ R10, R49, R10 ;  /* 0x0000000a310a7221 */ /* 0x000fe40000010000 */
[-C--:B------:R-:W-:Y:S02]  /*0f30*/  FFMA.FTZ R2, R61, R49.reuse, R2 ;  /* 0x000000313d027223 */ /* 0x080fe40000010002 */
[----:B------:R-:W-:Y:S01]  /*0f40*/  FFMA.FTZ R60, R131, R49, R60 ;  /* 0x00000031833c7223 */ /* 0x000fe2000001003c */
[----:B------:R-:W-:Y:S01]  /*0f50*/  HADD2.F32 R49, -RZ, R64.H1_H1 ;  /* 0x30000040ff317230 */ /* 0x000fe20000004100 */
[----:B------:R-:W-:Y:S01]  /*0f60*/  FMUL.FTZ R142, R123, R142 ;  /* 0x0000008e7b8e7220 */ /* 0x000fe20000410000 */
[----:B------:R-:W-:Y:S01]  /*0f70*/  HADD2.F32 R55, -RZ, R55.H1_H1 ;  /* 0x30000037ff377230 */ /* 0x000fe20000004100 */
[----:B------:R-:W-:Y:S01]  /*0f80*/  FADD.FTZ R31, R51, R31 ;  /* 0x0000001f331f7221 */ /* 0x000fe20000010000 */
[----:B------:R-:W-:Y:S01]  /*0f90*/  HADD2.F32 R64, -RZ, R68.H1_H1 ;  /* 0x30000044ff407230 */ /* 0x000fe20000004100 */
[----:B------:R-:W-:-:S02]  /*0fa0*/  FFMA.FTZ R18, R61, R51, R18 ;  /* 0x000000333d127223 */ /* 0x000fc40000010012 */
[----:B------:R-:W-:Y:S02]  /*0fb0*/  FMUL.FTZ R68, R123, R160 ;  /* 0x000000a07b447220 */ /* 0x000fe40000410000 */
[----:B------:R-:W-:Y:S01]  /*0fc0*/  FMUL.FTZ R51, R128, R49 ;  /* 0x0000003180337220 */ /* 0x000fe20000410000 */
[--C-:B------:R-:W-:Y:S01]  /*0fd0*/  HADD2.F32 R147, -RZ, R63.reuse.H0_H0 ;  /* 0x2000003fff937230 */ /* 0x100fe20000004100 */
[-C--:B------:R-:W-:Y:S01]  /*0fe0*/  FMUL.FTZ R48, R132, R55.reuse ;  /* 0x0000003784307220 */ /* 0x080fe20000410000 */
[----:B------:R-:W-:Y:S01]  /*0ff0*/  HADD2.F32 R63, -RZ, R63.H1_H1 ;  /* 0x3000003fff3f7230 */ /* 0x000fe20000004100 */
[----:B------:R-:W-:Y:S01]  /*1000*/  FADD.FTZ R73, R55, R73 ;  /* 0x0000004937497221 */ /* 0x000fe20000010000 */
[--C-:B------:R-:W-:Y:S01]  /*1010*/  HADD2.F32 R145, -RZ, R62.reuse.H1_H1 ;  /* 0x3000003eff917230 */ /* 0x100fe20000004100 */
[----:B------:R-:W-:Y:S01]  /*1020*/  FFMA.FTZ R74, R142, R55, R74 ;  /* 0x000000378e4a7223 */ /* 0x000fe2000001004a */
[----:B------:R-:W-:Y:S01]  /*1030*/  HADD2.F32 R55, -RZ, R62.H0_H0 ;  /* 0x2000003eff377230 */ /* 0x000fe20000004100 */
[----:B------:R-:W-:-:S02]  /*1040*/  FADD.FTZ R9, R64, R9 ;  /* 0x0000000940097221 */ /* 0x000fc40000010000 */
[-C--:B------:R-:W-:Y:S01]  /*1050*/  FFMA.FTZ R0, R68, R64.reuse, R0 ;  /* 0x0000004044007223 */ /* 0x080fe20000010000 */
[----:B------:R-:W-:Y:S01]  /*1060*/  HADD2.F32 R59, -RZ, R59.H1_H1 ;  /* 0x3000003bff3b7230 */ /* 0x000fe20000004100 */
[----:B------:R-:W-:Y:S01]  /*1070*/  FFMA.FTZ R64, R129, R64, R51 ;  /* 0x0000004081407223 */ /* 0x000fe20000010033 */
[----:B------:R-:W-:Y:S01]  /*1080*/  HADD2.F32 R51, -RZ, R65.H0_H0 ;  /* 0x20000041ff337230 */ /* 0x000fe20000004100 */
[----:B------:R-:W-:Y:S02]  /*1090*/  FADD.FTZ R62, -R144, R53 ;  /* 0x00000035903e7221 */ /* 0x000fe40000010100 */
[----:B------:R-:W-:Y:S02]  /*10a0*/  FADD.FTZ R93, R52, R93 ;  /* 0x0000005d345d7221 */ /* 0x000fe40000010000 */
[----:B------:R-:W-:Y:S02]  /*10b0*/  FFMA.FTZ R98, R133, R52, R98 ;  /* 0x0000003485627223 */ /* 0x000fe40000010062 */
[----:B------:R-:W-:-:S02]  /*10c0*/  FADD.FTZ R52, -R144, R63 ;  /* 0x0000003f90347221 */ /* 0x000fc40000010100 */
[----:B------:R-:W-:Y:S02]  /*10d0*/  FADD.FTZ R72, R49, R72 ;  /* 0x0000004831487221 */ /* 0x000fe40000010000 */
[----:B------:R-:W-:Y:S01]  /*10e0*/  FFMA.FTZ R17, R68, R49, R17 ;  /* 0x0000003144117223 */ /* 0x000fe20000010011 */
[----:B------:R-:W-:Y:S01]  /*10f0*/  HADD2.F32 R49, -RZ, R69.H0_H0 ;  /* 0x20000045ff317230 */ /* 0x000fe20000004100 */
[----:B------:R-:W-:Y:S01]  /*1100*/  FMUL.FTZ R63, R123, R62 ;  /* 0x0000003e7b3f7220 */ /* 0x000fe20000410000 */
[----:B------:R-:W-:Y:S01]  /*1110*/  HADD2.F32 R65, -RZ, R65.H1_H1 ;  /* 0x30000041ff417230 */ /* 0x000fe20000004100 */
[----:B------:R-:W-:Y:S02]  /*1120*/  FADD.FTZ R75, R59, R75 ;  /* 0x0000004b3b4b7221 */ /* 0x000fe40000010000 */
[----:B------:R-:W-:Y:S02]  /*1130*/  FFMA.FTZ R76, R142, R59, R76 ;  /* 0x0000003b8e4c7223 */ /* 0x000fe4000001004c */
[----:B------:R-:W-:-:S02]  /*1140*/  FMUL.FTZ R62, R126, R51 ;  /* 0x000000337e3e7220 */ /* 0x000fc40000410000 */
[----:B------:R-:W-:Y:S02]  /*1150*/  FADD.FTZ R77, R50, R77 ;  /* 0x0000004d324d7221 */ /* 0x000fe40000010000 */
[----:B------:R-:W-:Y:S02]  /*1160*/  FFMA.FTZ R78, R139, R50, R78 ;  /* 0x000000328b4e7223 */ /* 0x000fe4000001004e */
[----:B------:R-:W-:Y:S02]  /*1170*/  FFMA.FTZ R59, R148, R59, R48 ;  /* 0x0000003b943b7223 */ /* 0x000fe40000010030 */
[C---:B------:R-:W-:Y:S02]  /*1180*/  FADD.FTZ R50, -R144.reuse, R55 ;  /* 0x0000003790327221 */ /* 0x040fe40000010100 */
[C---:B------:R-:W-:Y:S02]  /*1190*/  FADD.FTZ R48, -R144.reuse, R145 ;  /* 0x0000009190307221 */ /* 0x040fe40000010100 */
[----:B------:R-:W-:Y:S01]  /*11a0*/  FADD.FTZ R146, -R144, R147 ;  /* 0x0000009390927221 */ /* 0x000fe20000010100 */
[----:B------:R-:W-:Y:S01]  /*11b0*/  HADD2.F32 R144, -RZ, R69.H1_H1 ;  /* 0x30000045ff907230 */ /* 0x000fe20000004100 */
[----:B------:R-:W-:Y:S01]  /*11c0*/  FMUL.FTZ R145, R123, R54 ;  /* 0x000000367b917220 */ /* 0x000fe20000410000 */
[----:B------:R-:W-:Y:S01]  /*11d0*/  HADD2.F32 R54, -RZ, R66.H0_H0 ;  /* 0x20000042ff367230 */ /* 0x000fe20000004100 */
[----:B------:R-:W-:-:S02]  /*11e0*/  FADD.FTZ R12, R49, R12 ;  /* 0x0000000c310c7221 */ /* 0x000fc40000010000 */
[-C--:B------:R-:W-:Y:S02]  /*11f0*/  FFMA.FTZ R4, R63, R49.reuse, R4 ;  /* 0x000000313f047223 */ /* 0x080fe40000010004 */
[----:B------:R-:W-:Y:S02]  /*1200*/  FFMA.FTZ R62, R127, R49, R62 ;  /* 0x000000317f3e7223 */ /* 0x000fe4000001003e */
[-C--:B------:R-:W-:Y:S02]  /*1210*/  FMUL.FTZ R49, R124, R65.reuse ;  /* 0x000000417c317220 */ /* 0x080fe40000410000 */
[----:B------:R-:W-:Y:S02]  /*1220*/  FADD.FTZ R30, R65, R30 ;  /* 0x0000001e411e7221 */ /* 0x000fe40000010000 */
[----:B------:R-:W-:Y:S01]  /*1230*/  FFMA.FTZ R19, R145, R65, R19 ;  /* 0x0000004191137223 */ /* 0x000fe20000010013 */
[----:B------:R-:W-:Y:S01]  /*1240*/  HADD2.F32 R65, -RZ, R70.H0_H0 ;  /* 0x20000046ff417230 */ /* 0x000fe20000004100 */
[----:B------:R-:W-:-:S02]  /*1250*/  FADD.FTZ R11, R144, R11 ;  /* 0x0000000b900b7221 */ /* 0x000fc40000010000 */
[-C--:B------:R-:W-:Y:S02]  /*1260*/  FFMA.FTZ R3, R145, R144.reuse, R3 ;  /* 0x0000009091037223 */ /* 0x080fe40000010003 */
[----:B------:R-:W-:Y:S02]  /*1270*/  FFMA.FTZ R144, R125, R144, R49 ;  /* 0x000000907d907223 */ /* 0x000fe40000010031 */
[----:B------:R-:W-:Y:S02]  /*1280*/  FMUL.FTZ R69, R123, R50 ;  /* 0x000000327b457220 */ /* 0x000fe40000410000 */
[----:B------:R-:W-:Y:S01]  /*1290*/  FMUL.FTZ R49, R121, R54 ;  /* 0x0000003679317220 */ /* 0x000fe20000410000 */
[----:B------:R-:W-:Y:S01]  /*12a0*/  HADD2.F32 R50, -RZ, R67.H0_H0 ;  /* 0x20000043ff327230 */ /* 0x000fe20000004100 */
[----:B------:R-:W-:Y:S02]  /*12b0*/  FADD.FTZ R14, R65, R14 ;  /* 0x0000000e410e7221 */ /* 0x000fe40000010000 */
[-C--:B------:R-:W-:Y:S01]  /*12c0*/  FFMA.FTZ R6, R69, R65.reuse, R6 ;  /* 0x0000004145067223 */ /* 0x080fe20000010006 */
[----:B------:R-:W-:Y:S01]  /*12d0*/  HADD2.F32 R147, -RZ, R71.H0_H0 ;  /* 0x20000047ff937230 */ /* 0x000fe20000004100 */
[----:B------:R-:W-:Y:S01]  /*12e0*/  FFMA.FTZ R65, R122, R65, R49 ;  /* 0x000000417a417223 */ /* 0x000fe20000010031 */
[----:B------:R-:W-:Y:S01]  /*12f0*/  HADD2.F32 R49, -RZ, R66.H1_H1 ;  /* 0x30000042ff317230 */ /* 0x000fe20000004100 */
[----:B------:R-:W-:-:S02]  /*1300*/  FMUL.FTZ R66, R123, R48 ;  /* 0x000000307b427220 */ /* 0x000fc40000410000 */
[----:B------:R-:W-:Y:S01]  /*1310*/  FMUL.FTZ R146, R123, R146 ;  /* 0x000000927b927220 */ /* 0x000fe20000410000 */
[----:B------:R-:W-:Y:S01]  /*1320*/  SHF.L.U32 R53, R143, 0x3, RZ ;  /* 0x000000038f357819 */ /* 0x000fe200000006ff */
[----:B------:R-:W-:Y:S02]  /*1330*/  FMUL.FTZ R48, R117, R50 ;  /* 0x0000003275307220 */ /* 0x000fe40000410000 */
[----:B------:R-:W-:Y:S02]  /*1340*/  FADD.FTZ R16, R147, R16 ;  /* 0x0000001093107221 */ /* 0x000fe40000010000 */
[-C--:B------:R-:W-:Y:S01]  /*1350*/  FFMA.FTZ R8, R146, R147.reuse, R8 ;  /* 0x0000009392087223 */ /* 0x080fe20000010008 */
[----:B------:R-:W-:Y:S01]  /*1360*/  SHF.R.U32.HI R143, RZ, 0x1d, R143 ;  /* 0x0000001dff8f7819 */ /* 0x000fe2000001168f */
[----:B------:R-:W-:Y:S01]  /*1370*/  FFMA.FTZ R147, R118, R147, R48 ;  /* 0x0000009376937223 */ /* 0x000fe20000010030 */
[----:B------:R-:W-:Y:S01]  /*1380*/  @P2 IADD3 R48, P0, R53, c[0x0][0x198], RZ ;  /* 0x0000660035302a10 */ /* 0x000fe20007f1e0ff */
[----:B------:R-:W-:-:S02]  /*1390*/  FADD.FTZ R25, R50, R25 ;  /* 0x0000001932197221 */ /* 0x000fc40000010000 */
[----:B------:R-:W-:Y:S01]  /*13a0*/  FFMA.FTZ R24, R146, R50, R24 ;  /* 0x0000003292187223 */ /* 0x000fe20000010018 */
[----:B------:R-:W-:Y:S01]  /*13b0*/  HADD2.F32 R50, -RZ, R67.H1_H1 ;  /* 0x30000043ff327230 */ /* 0x000fe20000004100 */
[----:B------:R-:W-:Y:S02]  /*13c0*/  FADD.FTZ R29, R51, R29 ;  /* 0x0000001d331d7221 */ /* 0x000fe40000010000 */
[----:B------:R-:W-:Y:S02]  /*13d0*/  FFMA.FTZ R20, R63, R51, R20 ;  /* 0x000000333f147223 */ /* 0x000fe40000010014 */
[-C--:B------:R-:W-:Y:S02]  /*13e0*/  FMUL.FTZ R51, R119, R49.reuse ;  /* 0x0000003177337220 */ /* 0x080fe40000410000 */
[----:B------:R-:W-:Y:S02]  /*13f0*/  FADD.FTZ R28, R49, R28 ;  /* 0x0000001c311c7221 */ /* 0x000fe40000010000 */
[----:B------:R-:W-:Y:S01]  /*1400*/  FFMA.FTZ R21, R66, R49, R21 ;  /* 0x0000003142157223 */ /* 0x000fe20000010015 */
[----:B------:R-:W-:Y:S01]  /*1410*/  @P2 IADD3.X R49, R143, c[0x0][0x19c], RZ, P0, !PT ;  /* 0x000067008f312a10 */ /* 0x000fe200007fe4ff */
[----:B------:R-:W-:Y:S01]  /*1420*/  FADD.FTZ R27, R54, R27 ;  /* 0x0000001b361b7221 */ /* 0x000fe20000010000 */
[----:B------:R-:W-:Y:S01]  /*1430*/  MOV R55, 0x8 ;  /* 0x0000000800377802 */ /* 0x000fe20000000f00 */
[----:B------:R-:W-:Y:S01]  /*1440*/  FFMA.FTZ R22, R69, R54, R22 ;  /* 0x0000003645167223 */ /* 0x000fe20000010016 */
[----:B------:R-:W-:Y:S01]  /*1450*/  HADD2.F32 R54, -RZ, R71.H1_H1 ;  /* 0x30000047ff367230 */ /* 0x000fe20000004100 */
[----:B------:R-:W-:Y:S01]  /*1460*/  FMUL.FTZ R67, R123, R52 ;  /* 0x000000347b437220 */ /* 0x000fe20000410000 */
[----:B------:R-:W-:Y:S01]  /*1470*/  IADD3 R52, P0, R53, c[0x0][0x190], RZ ;  /* 0x0000640035347a10 */ /* 0x000fe20007f1e0ff */
[----:B------:R-:W-:Y:S01]  /*1480*/  FMUL.FTZ R71, R112, R50 ;  /* 0x0000003270477220 */ /* 0x000fe20000410000 */
[----:B------:R0:W5:Y:S01]  /*1490*/  @P2 LDG.E.64 R94, [R48.64] ;  /* 0x00000004305e2981 */ /* 0x000162000c1e1b00 */
[----:B------:R-:W-:Y:S01]  /*14a0*/  FADD.FTZ R15, R54, R15 ;  /* 0x0000000f360f7221 */ /* 0x000fe20000010000 */
[----:B------:R-:W-:Y:S01]  /*14b0*/  IADD3.X R53, R143, c[0x0][0x194], RZ, P0, !PT ;  /* 0x000065008f357a10 */ /* 0x000fe200007fe4ff */
[----:B------:R-:W-:-:S02]  /*14c0*/  FFMA.FTZ R7, R67, R54, R7 ;  /* 0x0000003643077223 */ /* 0x000fc40000010007 */
[----:B------:R-:W-:-:S03]  /*14d0*/  FFMA.FTZ R71, R111, R54, R71 ;  /* 0x000000366f477223 */ /* 0x000fc60000010047 */
[----:B------:R-:W5:Y:S01]  /*14e0*/  LDG.E.64 R52, [R52.64] ;  /* 0x0000000434347981 */ /* 0x000f62000c1e1b00 */
[----:B0-----:R-:W-:-:S04]  /*14f0*/  @P2 IMAD.WIDE.U32 R48, R114, R55, c[0x0][0x198] ;  /* 0x0000660072302625 */ /* 0x001fc800078e0037 */
[----:B------:R-:W-:Y:S01]  /*1500*/  IMAD.WIDE.U32 R54, R114, R55, c[0x0][0x190] ;  /* 0x0000640072367625 */ /* 0x000fe200078e0037 */
[----:B------:R-:W-:Y:S01]  /*1510*/  HADD2.F32 R70, -RZ, R70.H1_H1 ;  /* 0x30000046ff467230 */ /* 0x000fe20000004100 */
[----:B------:R0:W5:Y:S04]  /*1520*/  @P2 LDG.E.64 R96, [R48.64] ;  /* 0x0000000430602981 */ /* 0x000168000c1e1b00 */
[----:B------:R-:W5:Y:S01]  /*1530*/  LDG.E.64 R54, [R54.64] ;  /* 0x0000000436367981 */ /* 0x000f62000c1e1b00 */
[----:B------:R-:W-:Y:S02]  /*1540*/  FADD.FTZ R13, R70, R13 ;  /* 0x0000000d460d7221 */ /* 0x000fe40000010000 */
[----:B------:R-:W-:Y:S02]  /*1550*/  FFMA.FTZ R5, R66, R70, R5 ;  /* 0x0000004642057223 */ /* 0x000fe40000010005 */
[----:B------:R-:W-:-:S02]  /*1560*/  FADD.FTZ R26, R50, R26 ;  /* 0x0000001a321a7221 */ /* 0x000fc40000010000 */
[----:B------:R-:W-:Y:S02]  /*1570*/  FFMA.FTZ R23, R67, R50, R23 ;  /* 0x0000003243177223 */ /* 0x000fe40000010017 */
[----:B------:R-:W-:Y:S02]  /*1580*/  FFMA.FTZ R70, R120, R70, R51 ;  /* 0x0000004678467223 */ /* 0x000fe40000010033 */
[----:B------:R-:W-:Y:S02]  /*1590*/  FFMA.FTZ R50, R105, R104, RZ ;  /* 0x0000006869327223 */ /* 0x000fe400000100ff */
[----:B------:R-:W-:Y:S02]  /*15a0*/  FADD.FTZ R51, RZ, R104 ;  /* 0x00000068ff337221 */ /* 0x000fe40000010000 */
[----:B------:R-:W-:Y:S02]  /*15b0*/  FFMA.FTZ R50, R135, R134, R50 ;  /* 0x0000008687327223 */ /* 0x000fe40000010032 */
[----:B------:R-:W-:-:S02]  /*15c0*/  FADD.FTZ R51, R134, R51 ;  /* 0x0000003386337221 */ /* 0x000fc40000010000 */
[----:B------:R-:W-:Y:S02]  /*15d0*/  FFMA.FTZ R50, R133, R56, R50 ;  /* 0x0000003885327223 */ /* 0x000fe40000010032 */
[----:B0-----:R-:W-:Y:S02]  /*15e0*/  FADD.FTZ R48, R56, R51 ;  /* 0x0000003338307221 */ /* 0x001fe40000010000 */
        /* <DEDUP_REMOVED lines=31> */
.L_x_241:
        /* <DEDUP_REMOVED lines=18> */
.L_x_242:
        /* <DEDUP_REMOVED lines=26> */
[----:B-----5:R-:W-:Y:S01]  /*1aa0*/  @P1 HADD2.F32 R51, -RZ, R32.H0_H0 ;  /* 0x20000020ff331230 */ /* 0x020fe20000004100 */
[----:B------:R-:W-:Y:S02]  /*1ab0*/  FMUL.FTZ R49, R50, c[0x0][0x1e0] ;  /* 0x0000780032317a20 */ /* 0x000fe40000410000 */
[----:B------:R-:W-:-:S03]  /*1ac0*/  FMUL.FTZ R48, R48, c[0x0][0x1e0] ;  /* 0x0000780030307a20 */ /* 0x000fc60000410000 */
[----:B------:R-:W-:Y:S02]  /*1ad0*/  FSEL R49, R49, RZ, !P0 ;  /* 0x000000ff31317208 */ /* 0x000fe40004000000 */
[----:B------:R-:W-:-:S03]  /*1ae0*/  ISETP.NE.U32.AND P0, PT, RZ, c[0x0][0x258], PT ;  /* 0x00009600ff007a0c */ /* 0x000fc60003f05070 */
[-CC-:B------:R-:W-:Y:S01]  /*1af0*/  FFMA.FTZ R105, R105, R48.reuse, R49.reuse ;  /* 0x0000003069697223 */ /* 0x180fe20000010031 */
[----:B------:R-:W-:Y:S01]  /*1b00*/  ISETP.NE.AND.EX P0, PT, RZ, c[0x0][0x25c], PT, P0 ;  /* 0x00009700ff007a0c */ /* 0x000fe20003f05300 */
[-C--:B------:R-:W-:Y:S02]  /*1b10*/  FFMA.FTZ R135, R135, R48.reuse, R49 ;  /* 0x0000003087877223 */ /* 0x080fe40000010031 */
[----:B------:R-:W-:Y:S01]  /*1b20*/  FADD.FTZ R50, R104, -R105 ;  /* 0x8000006968327221 */ /* 0x000fe20000010000 */
[----:B------:R-:W-:Y:S01]  /*1b30*/  @P1 HADD2.F32 R105, -RZ, R33.H1_H1 ;  /* 0x30000021ff691230 */ /* 0x000fe20000004100 */
[--C-:B------:R-:W-:Y:S02]  /*1b40*/  FFMA.FTZ R133, R133, R48, R49.reuse ;  /* 0x0000003085857223 */ /* 0x100fe40000010031 */
[----:B------:R-:W-:Y:S02]  /*1b50*/  FMUL.FTZ R50, R123, R50 ;  /* 0x000000327b327220 */ /* 0x000fe40000410000 */
[----:B------:R-:W-:-:S02]  /*1b60*/  FFMA.FTZ R136, R136, R48, R49 ;  /* 0x0000003088887223 */ /* 0x000fc40000010031 */
[----:B------:R-:W-:Y:S02]  /*1b70*/  @P1 FADD.FTZ R50, R50, R51 ;  /* 0x0000003332321221 */ /* 0x000fe40000010000 */
[----:B------:R-:W-:Y:S02]  /*1b80*/  FADD.FTZ R134, R134, -R135 ;  /* 0x8000008786867221 */ /* 0x000fe40000010000 */
[----:B------:R-:W-:Y:S01]  /*1b90*/  FADD.FTZ R56, R56, -R133 ;  /* 0x8000008538387221 */ /* 0x000fe20000010000 */
[----:B------:R-:W-:Y:S01]  /*1ba0*/  @P0 F2FP.PACK_AB R51, RZ, R50 ;  /* 0x00000032ff33023e */ /* 0x000fe200000000ff */
[----:B------:R-:W-:Y:S02]  /*1bb0*/  FADD.FTZ R136, R57, -R136 ;  /* 0x8000008839887221 */ /* 0x000fe40000010000 */
[----:B------:R-:W-:Y:S01]  /*1bc0*/  FMUL.FTZ R134, R123, R134 ;  /* 0x000000867b867220 */ /* 0x000fe20000410000 */
[----:B------:R-:W-:Y:S01]  /*1bd0*/  @P0 PRMT R40, R51, 0x7610, R40 ;  /* 0x0000761033280816 */ /* 0x000fe20000000028 */
[----:B------:R-:W-:Y:S01]  /*1be0*/  @P1 HADD2.F32 R51, -RZ, R32.H1_H1 ;  /* 0x30000020ff331230 */ /* 0x000fe20000004100 */
[----:B------:R-:W-:-:S02]  /*1bf0*/  FFMA.FTZ R104, R138, R48, R49 ;  /* 0x000000308a687223 */ /* 0x000fc40000010031 */
[C---:B------:R-:W-:Y:S02]  /*1c00*/  FMUL.FTZ R57, R123.reuse, R56 ;  /* 0x000000387b397220 */ /* 0x040fe40000410000 */
[----:B------:R-:W-:Y:S01]  /*1c10*/  FMUL.FTZ R56, R123, R136 ;  /* 0x000000887b387220 */ /* 0x000fe20000410000 */
[----:B------:R-:W-:Y:S01]  /*1c20*/  @P1 HADD2.F32 R136, -RZ, R33.H0_H0 ;  /* 0x20000021ff881230 */ /* 0x000fe20000004100 */
[----:B------:R-:W-:Y:S02]  /*1c30*/  FFMA.FTZ R141, R141, R48, R49 ;  /* 0x000000308d8d7223 */ /* 0x000fe40000010031 */
[----:B------:R-:W-:Y:S01]  /*1c40*/  @P1 FADD.FTZ R134, R134, R51 ;  /* 0x0000003386861221 */ /* 0x000fe20000010000 */
[----:B------:R-:W-:Y:S01]  /*1c50*/  @P1 HADD2.F32 R51, -RZ, R34.H0_H0 ;  /* 0x20000022ff331230 */ /* 0x000fe20000004100 */
[----:B------:R-:W-:Y:S02]  /*1c60*/  FADD.FTZ R104, R137, -R104 ;  /* 0x8000006889687221 */ /* 0x000fe40000010000 */
[----:B------:R-:W-:-:S02]  /*1c70*/  FADD.FTZ R140, R140, -R141 ;  /* 0x8000008d8c8c7221 */ /* 0x000fc40000010000 */
[----:B------:R-:W-:Y:S02]  /*1c80*/  @P1 FADD.FTZ R57, R57, R136 ;  /* 0x0000008839391221 */ /* 0x000fe40000010000 */
[C---:B------:R-:W-:Y:S01]  /*1c90*/  FMUL.FTZ R136, R123.reuse, R104 ;  /* 0x000000687b887220 */ /* 0x040fe20000410000 */
[----:B------:R-:W-:Y:S01]  /*1ca0*/  @P1 HADD2.F32 R104, -RZ, R34.H1_H1 ;  /* 0x30000022ff681230 */ /* 0x000fe20000004100 */
[----:B------:R-:W-:Y:S02]  /*1cb0*/  @P1 FADD.FTZ R56, R56, R51 ;  /* 0x0000003338381221 */ /* 0x000fe40000010000 */
[----:B------:R-:W-:Y:S02]  /*1cc0*/  FMUL.FTZ R51, R123, R140 ;  /* 0x0000008c7b337220 */ /* 0x000fe40000410000 */
[----:B------:R-:W-:Y:S01]  /*1cd0*/  @P1 FADD.FTZ R136, R136, R105 ;  /* 0x0000006988881221 */ /* 0x000fe20000010000 */
[----:B------:R-:W-:Y:S01]  /*1ce0*/  @P0 F2FP.PACK_AB R105, RZ, R57 ;  /* 0x00000039ff69023e */ /* 0x000fe200000000ff */
[----:B------:R-:W-:Y:S01]  /*1cf0*/  @P1 FADD.FTZ R51, R51, R104 ;  /* 0x0000006833331221 */ /* 0x000fe20000010000 */
[----:B------:R-:W-:Y:S01]  /*1d00*/  @P0 F2FP.PACK_AB R104, RZ, R134 ;  /* 0x00000086ff68023e */ /* 0x000fe200000000ff */
[-C--:B------:R-:W-:Y:S01]  /*1d10*/  FFMA.FTZ R139, R139, R48.reuse, R49 ;  /* 0x000000308b8b7223 */ /* 0x080fe20000010031 */
[----:B------:R-:W-:Y:S01]  /*1d20*/  @P0 PRMT R41, R105, 0x7610, R41 ;  /* 0x0000761069290816 */ /* 0x000fe20000000029 */
[----:B------:R-:W-:Y:S01]  /*1d30*/  FMUL.FTZ R105, R50, c[0x0][0x1e8] ;  /* 0x00007a0032697a20 */ /* 0x000fe20000410000 */
[----:B------:R-:W-:Y:S01]  /*1d40*/  @P0 PRMT R40, R40, 0x5410, R104 ;  /* 0x0000541028280816 */ /* 0x000fe20000000068 */
[--C-:B------:R-:W-:Y:S01]  /*1d50*/  FFMA.FTZ R142, R142, R48, R49.reuse ;  /* 0x000000308e8e7223 */ /* 0x100fe20000010031 */
[----:B------:R-:W-:Y:S01]  /*1d60*/  MOV R104, R54 ;  /* 0x0000003600687202 */ /* 0x000fe20000000f00 */
[--C-:B------:R-:W-:Y:S01]  /*1d70*/  FFMA.FTZ R61, R61, R48, R49.reuse ;  /* 0x000000303d3d7223 */ /* 0x100fe20000010031 */
[----:B------:R-:W-:Y:S01]  /*1d80*/  @P2 MOV R50, R96 ;  /* 0x0000006000322202 */ /* 0x000fe20000000f00 */
[--C-:B------:R-:W-:Y:S01]  /*1d90*/  FFMA.FTZ R63, R63, R48, R49.reuse ;  /* 0x000000303f3f7223 */ /* 0x100fe20000010031 */
[----:B------:R-:W-:Y:S01]  /*1da0*/  LOP3.LUT P5, RZ, R104, 0xff, RZ, 0xc0, !PT ;  /* 0x000000ff68ff7812 */ /* 0x000fe200078ac0ff */
[----:B------:R-:W-:Y:S01]  /*1db0*/  FMUL.FTZ R104, R134, c[0x0][0x1e8] ;  /* 0x00007a0086687a20 */ /* 0x000fe20000410000 */
[----:B------:R-:W-:Y:S01]  /*1dc0*/  @P0 F2FP.PACK_AB R133, RZ, R136 ;  /* 0x00000088ff85023e */ /* 0x000fe200000000ff */
[----:B------:R-:W-:Y:S01]  /*1dd0*/  FMUL.FTZ R136, R136, c[0x0][0x1e8] ;  /* 0x00007a0088887a20 */ /* 0x000fe20000410000 */
[----:B------:R-:W-:Y:S01]  /*1de0*/  FSEL R134, R105, RZ, P5 ;  /* 0x000000ff69867208 */ /* 0x000fe20002800000 */
[-CC-:B------:R-:W-:Y:S01]  /*1df0*/  FFMA.FTZ R145, R145, R48.reuse, R49.reuse ;  /* 0x0000003091917223 */ /* 0x180fe20000010031 */
[----:B------:R-:W-:Y:S01]  /*1e00*/  @P2 LOP3.LUT P6, RZ, R50, 0xff, RZ, 0xc0, !PT ;  /* 0x000000ff32ff2812 */ /* 0x000fe200078cc0ff */
[----:B------:R-:W-:Y:S01]  /*1e10*/  FFMA.FTZ R146, R146, R48, R49 ;  /* 0x0000003092927223 */ /* 0x000fe20000010031 */
[----:B------:R-:W-:Y:S01]  /*1e20*/  LOP3.LUT P5, RZ, R54, 0xff00, RZ, 0xc0, !PT ;  /* 0x0000ff0036ff7812 */ /* 0x000fe200078ac0ff */
[----:B------:R-:W-:Y:S01]  /*1e30*/  FADD.FTZ R142, R59, -R142 ;  /* 0x8000008e3b8e7221 */ /* 0x000fe20000010000 */
[----:B------:R-:W-:Y:S01]  /*1e40*/  @P0 PRMT R41, R41, 0x5410, R133 ;  /* 0x0000541029290816 */ /* 0x000fe20000000085 */
[----:B------:R-:W-:Y:S01]  /*1e50*/  FMUL.FTZ R133, R57, c[0x0][0x1e8] ;  /* 0x00007a0039857a20 */ /* 0x000fe20000410000 */
[----:B------:R-:W-:Y:S01]  /*1e60*/  @P2 FSEL R105, R105, RZ, P6 ;  /* 0x000000ff69692208 */ /* 0x000fe20003000000 */
[C---:B------:R-:W-:Y:S01]  /*1e70*/  FMUL.FTZ R142, R123.reuse, R142 ;  /* 0x0000008e7b8e7220 */ /* 0x040fe20000410000 */
[----:B------:R-:W-:Y:S01]  /*1e80*/  FSEL R57, R104, RZ, P5 ;  /* 0x000000ff68397208 */ /* 0x000fe20002800000 */
[----:B------:R-:W-:Y:S01]  /*1e90*/  FADD.FTZ R144, R144, -R145 ;  /* 0x8000009190907221 */ /* 0x000fe20000010000 */
[----:B------:R-:W-:Y:S01]  /*1ea0*/  @P2 LOP3.LUT P6, RZ, R96, 0xff00, RZ, 0xc0, !PT ;  /* 0x0000ff0060ff2812 */ /* 0x000fe200078cc0ff */
[----:B------:R-:W-:Y:S01]  /*1eb0*/  FADD.FTZ R62, R62, -R63 ;  /* 0x8000003f3e3e7221 */ /* 0x000fe20000010000 */
[----:B------:R-:W-:Y:S01]  /*1ec0*/  LOP3.LUT P5, RZ, R54, 0xff0000, RZ, 0xc0, !PT ;  /* 0x00ff000036ff7812 */ /* 0x000fe200078ac0ff */
[C---:B------:R-:W-:Y:S01]  /*1ed0*/  FMUL.FTZ R63, R123.reuse, R144 ;  /* 0x000000907b3f7220 */ /* 0x040fe20000410000 */
[----:B------:R-:W-:Y:S01]  /*1ee0*/  @P0 F2FP.PACK_AB R135, RZ, R56 ;  /* 0x00000038ff87023e */ /* 0x000fe200000000ff */
[----:B------:R-:W-:Y:S01]  /*1ef0*/  FMUL.FTZ R56, R56, c[0x0][0x1e8] ;  /* 0x00007a0038387a20 */ /* 0x000fe20000410000 */
[----:B------:R-:W-:Y:S01]  /*1f00*/  @P2 FSEL R104, R104, RZ, P6 ;  /* 0x000000ff68682208 */ /* 0x000fe20003000000 */
[----:B------:R-:W-:Y:S01]  /*1f10*/  FMUL.FTZ R62, R123, R62 ;  /* 0x0000003e7b3e7220 */ /* 0x000fe20000410000 */
[----:B------:R-:W-:Y:S01]  /*1f20*/  FSEL R138, R133, RZ, P5 ;  /* 0x000000ff858a7208 */ /* 0x000fe20002800000 */
[----:B------:R-:W-:Y:S01]  /*1f30*/  FADD.FTZ R146, R147, -R146 ;  /* 0x8000009293927221 */ /* 0x000fe20000010000 */
[----:B------:R-:W-:-:S02]  /*1f40*/  @P2 LOP3.LUT P6, RZ, R96, 0xff0000, RZ, 0xc0, !PT ;  /* 0x00ff000060ff2812 */ /* 0x000fc400078cc0ff */
[----:B------:R-:W-:Y:S01]  /*1f50*/  LOP3.LUT P5, RZ, R54, 0xff000000, RZ, 0xc0, !PT ;  /* 0xff00000036ff7812 */ /* 0x000fe200078ac0ff */
[----:B------:R-:W-:Y:S01]  /*1f60*/  FMUL.FTZ R54, R51, c[0x0][0x1e8] ;  /* 0x00007a0033367a20 */ /* 0x000fe20000410000 */
[----:B------:R-:W-:Y:S02]  /*1f70*/  @P0 PRMT R42, R135, 0x7610, R42 ;  /* 0x00007610872a0816 */ /* 0x000fe4000000002a */
[----:B------:R-:W-:Y:S01]  /*1f80*/  @P0 F2FP.PACK_AB R137, RZ, R51 ;  /* 0x00000033ff89023e */ /* 0x000fe200000000ff */
[-CC-:B------:R-:W-:Y:S01]  /*1f90*/  FFMA.FTZ R51, R68, R48.reuse, R49.reuse ;  /* 0x0000003044337223 */ /* 0x180fe20000010031 */
[----:B------:R-:W-:Y:S01]  /*1fa0*/  @P2 FSEL R133, R133, RZ, P6 ;  /* 0x000000ff85852208 */ /* 0x000fe20003000000 */
[----:B------:R-:W-:Y:S01]  /*1fb0*/  FFMA.FTZ R68, R69, R48, R49 ;  /* 0x0000003045447223 */ /* 0x000fe20000010031 */
[----:B------:R-:W-:Y:S01]  /*1fc0*/  FSEL R135, R136, RZ, P5 ;  /* 0x000000ff88877208 */ /* 0x000fe20002800000 */
[----:B------:R-:W-:Y:S01]  /*1fd0*/  FADD.FTZ R64, R64, -R51 ;  /* 0x8000003340407221 */ /* 0x000fe20000010000 */
[----:B------:R-:W-:Y:S01]  /*1fe0*/  LOP3.LUT P6, RZ, R55, 0xff, RZ, 0xc0, !PT ;  /* 0x000000ff37ff7812 */ /* 0x000fe200078cc0ff */
[----:B------:R-:W-:Y:S01]  /*1ff0*/  FADD.FTZ R68, R65, -R68 ;  /* 0x8000004441447221 */ /* 0x000fe20000010000 */
[----:B------:R-:W-:Y:S01]  /*2000*/  LOP3.LUT P5, RZ, R55, 0xff00, RZ, 0xc0, !PT ;  /* 0x0000ff0037ff7812 */ /* 0x000fe200078ac0ff */
[----:B------:R-:W-:Y:S01]  /*2010*/  HFMA2.MMA R65, -RZ, RZ, 0, 9.5367431640625e-07 ;  /* 0x00000010ff417435 */ /* 0x000fe200000001ff */
[----:B------:R-:W-:Y:S01]  /*2020*/  @P0 PRMT R42, R42, 0x5410, R137 ;  /* 0x000054102a2a0816 */ /* 0x000fe20000000089 */
[----:B------:R-:W-:Y:S01]  /*2030*/  IMAD.MOV.U32 R51, RZ, RZ, R52 ;  /* 0x000000ffff337224 */ /* 0x000fe200078e0034 */
[----:B------:R-:W-:Y:S01]  /*2040*/  FSEL R137, R56, RZ, P6 ;  /* 0x000000ff38897208 */ /* 0x000fe20003000000 */
[----:B------:R-:W-:Y:S01]  /*2050*/  FMUL.FTZ R64, R123, R64 ;  /* 0x000000407b407220 */ /* 0x000fe20000410000 */
[----:B------:R-:W-:-:S02]  /*2060*/  FSEL R50, R54, RZ, P5 ;  /* 0x000000ff36327208 */ /* 0x000fc40002800000 */
[C---:B------:R-:W-:Y:S02]  /*2070*/  LOP3.LUT P6, RZ, R55.reuse, 0xff0000, RZ, 0xc0, !PT ;  /* 0x00ff000037ff7812 */ /* 0x040fe400078cc0ff */
[----:B------:R-:W-:Y:S01]  /*2080*/  LOP3.LUT P5, RZ, R55, 0xff000000, RZ, 0xc0, !PT ;  /* 0xff00000037ff7812 */ /* 0x000fe200078ac0ff */
[-C--:B------:R-:W-:Y:S01]  /*2090*/  FFMA.FTZ R55, R66, R48.reuse, R49 ;  /* 0x0000003042377223 */ /* 0x080fe20000010031 */
[----:B------:R-:W-:Y:S01]  /*20a0*/  F2FP.PACK_AB R50, R50, R137 ;  /* 0x000000893232723e */ /* 0x000fe200000000ff */
[----:B------:R-:W-:Y:S01]  /*20b0*/  FADD.FTZ R66, R58, -R139 ;  /* 0x8000008b3a427221 */ /* 0x000fe20000010000 */
[----:B------:R-:W-:Y:S01]  /*20c0*/  @P2 F2FP.PACK_AB R105, RZ, R105 ;  /* 0x00000069ff69223e */ /* 0x000fe200000000ff */
[----:B------:R-:W-:Y:S01]  /*20d0*/  FFMA.FTZ R48, R67, R48, R49 ;  /* 0x0000003043307223 */ /* 0x000fe20000010031 */
[----:B------:R-:W-:Y:S01]  /*20e0*/  @P1 HADD2.F32 R49, -RZ, R35.H0_H0 ;  /* 0x20000023ff311230 */ /* 0x000fe20000004100 */
[C---:B------:R-:W-:Y:S01]  /*20f0*/  FMUL.FTZ R66, R123.reuse, R66 ;  /* 0x000000427b427220 */ /* 0x040fe20000410000 */
[----:B------:R-:W-:Y:S01]  /*2100*/  @P1 HADD2.F32 R67, -RZ, R39.H0_H0 ;  /* 0x20000027ff431230 */ /* 0x000fe20000004100 */
[----:B------:R-:W-:Y:S01]  /*2110*/  FADD.FTZ R58, R60, -R61 ;  /* 0x8000003d3c3a7221 */ /* 0x000fe20000010000 */
[----:B------:R-:W-:Y:S01]  /*2120*/  @P2 F2FP.PACK_AB R133, RZ, R133 ;  /* 0x00000085ff85223e */ /* 0x000fe200000000ff */
[----:B------:R-:W-:Y:S01]  /*2130*/  @P1 FADD.FTZ R66, R66, R49 ;  /* 0x0000003142421221 */ /* 0x000fe20000010000 */
[----:B------:R-:W-:Y:S01]  /*2140*/  @P2 F2FP.PACK_AB R104, RZ, R104 ;  /* 0x00000068ff68223e */ /* 0x000fe200000000ff */
[----:B------:R-:W-:Y:S01]  /*2150*/  FMUL.FTZ R61, R123, R58 ;  /* 0x0000003a7b3d7220 */ /* 0x000fe20000410000 */
[----:B------:R-:W-:Y:S01]  /*2160*/  @P1 HADD2.F32 R58, -RZ, R37.H1_H1 ;  /* 0x30000025ff3a1230 */ /* 0x000fe20000004100 */
[----:B------:R-:W-:Y:S01]  /*2170*/  FADD.FTZ R60, R71, -R48 ;  /* 0x80000030473c7221 */ /* 0x000fe20000010000 */
[----:B------:R-:W-:Y:S01]  /*2180*/  @P0 F2FP.PACK_AB R49, RZ, R66 ;  /* 0x00000042ff31023e */ /* 0x000fe200000000ff */
[----:B------:R-:W-:Y:S01]  /*2190*/  @P1 HADD2.F32 R48, -RZ, R36.H0_H0 ;  /* 0x20000024ff301230 */ /* 0x000fe20000004100 */
[----:B------:R-:W-:Y:S01]  /*21a0*/  FADD.FTZ R70, R70, -R55 ;  /* 0x8000003746467221 */ /* 0x000fe20000010000 */
[----:B------:R-:W-:Y:S01]  /*21b0*/  @P2 PRMT R44, R105, 0x7610, R44 ;  /* 0x00007610692c2816 */ /* 0x000fe2000000002c */
[----:B------:R-:W-:Y:S01]  /*21c0*/  @P1 FADD.FTZ R63, R63, R58 ;  /* 0x0000003a3f3f1221 */ /* 0x000fe20000010000 */
[----:B------:R-:W-:Y:S01]  /*21d0*/  @P0 PRMT R43, R49, 0x7610, R43 ;  /* 0x00007610312b0816 */ /* 0x000fe2000000002b */
[----:B------:R-:W-:Y:S01]  /*21e0*/  @P1 HADD2.F32 R49, -RZ, R35.H1_H1 ;  /* 0x30000023ff311230 */ /* 0x000fe20000004100 */
[----:B------:R-:W-:Y:S01]  /*21f0*/  FMUL.FTZ R58, R123, R68 ;  /* 0x000000447b3a7220 */ /* 0x000fe20000410000 */
[----:B------:R-:W-:Y:S01]  /*2200*/  @P2 PRMT R45, R133, 0x7610, R45 ;  /* 0x00007610852d2816 */ /* 0x000fe2000000002d */
[----:B------:R-:W-:Y:S01]  /*2210*/  @P1 FADD.FTZ R61, R61, R48 ;  /* 0x000000303d3d1221 */ /* 0x000fe20000010000 */
[--C-:B------:R-:W-:Y:S01]  /*2220*/  @P1 HADD2.F32 R48, -RZ, R38.reuse.H1_H1 ;  /* 0x30000026ff301230 */ /* 0x100fe20000004100 */
[----:B------:R-:W-:Y:S01]  /*2230*/  @P1 FADD.FTZ R142, R142, R49 ;  /* 0x000000318e8e1221 */ /* 0x000fe20000010000 */
[----:B------:R-:W-:Y:S01]  /*2240*/  @P1 HADD2.F32 R49, -RZ, R37.H0_H0 ;  /* 0x20000025ff311230 */ /* 0x000fe20000004100 */
[----:B------:R-:W-:Y:S01]  /*2250*/  FMUL.FTZ R59, R123, R70 ;  /* 0x000000467b3b7220 */ /* 0x000fe20000410000 */
[----:B------:R-:W-:Y:S01]  /*2260*/  @P2 PRMT R44, R44, 0x5410, R104 ;  /* 0x000054102c2c2816 */ /* 0x000fe20000000068 */
[----:B------:R-:W-:Y:S01]  /*2270*/  FMUL.FTZ R139, R142, c[0x0][0x1e8] ;  /* 0x00007a008e8b7a20 */ /* 0x000fe20000410000 */
[----:B------:R-:W-:Y:S01]  /*2280*/  @P0 F2FP.PACK_AB R142, RZ, R142 ;  /* 0x0000008eff8e023e */ /* 0x000fe200000000ff */
[----:B------:R-:W-:Y:S01]  /*2290*/  @P1 FADD.FTZ R62, R62, R49 ;  /* 0x000000313e3e1221 */ /* 0x000fe20000010000 */
[----:B------:R-:W-:Y:S01]  /*22a0*/  @P1 HADD2.F32 R49, -RZ, R38.H0_H0 ;  /* 0x20000026ff311230 */ /* 0x000fe20000004100 */
[----:B------:R-:W-:Y:S01]  /*22b0*/  @P1 FADD.FTZ R59, R59, R48 ;  /* 0x000000303b3b1221 */ /* 0x000fe20000010000 */
[----:B------:R-:W-:Y:S01]  /*22c0*/  FSEL R68, R139, RZ, P5 ;  /* 0x000000ff8b447208 */ /* 0x000fe20002800000 */
[----:B------:R-:W-:Y:S01]  /*22d0*/  FMUL.FTZ R66, R66, c[0x0][0x1e8] ;  /* 0x00007a0042427a20 */ /* 0x000fe20000410000 */
[----:B------:R-:W-:Y:S01]  /*22e0*/  @P2 LOP3.LUT P5, RZ, R96, 0xff000000, RZ, 0xc0, !PT ;  /* 0xff00000060ff2812 */ /* 0x000fe200078ac0ff */
[----:B------:R-:W-:Y:S01]  /*22f0*/  @P1 FADD.FTZ R58, R58, R49 ;  /* 0x000000313a3a1221 */ /* 0x000fe20000010000 */
[----:B------:R-:W-:Y:S01]  /*2300*/  F2FP.PACK_AB R48, R57, R134 ;  /* 0x000000863930723e */ /* 0x000fe200000000ff */
[----:B------:R-:W-:Y:S01]  /*2310*/  FMUL.FTZ R70, R123, R146 ;  /* 0x000000927b467220 */ /* 0x000fe20000410000 */
[----:B------:R-:W-:Y:S01]  /*2320*/  @P2 FSEL R136, R136, RZ, P5 ;  /* 0x000000ff88882208 */ /* 0x000fe20002800000 */
[----:B------:R-:W-:Y:S01]  /*2330*/  FMUL.FTZ R69, R58, c[0x0][0x1e8] ;  /* 0x00007a003a457a20 */ /* 0x000fe20000410000 */
[----:B------:R-:W-:Y:S01]  /*2340*/  @P2 LOP3.LUT P5, RZ, R97, 0xff, RZ, 0xc0, !PT ;  /* 0x000000ff61ff2812 */ /* 0x000fe200078ac0ff */
[----:B------:R-:W-:Y:S01]  /*2350*/  @P1 FADD.FTZ R70, R70, R67 ;  /* 0x0000004346461221 */ /* 0x000fe20000010000 */
[----:B------:R-:W-:Y:S01]  /*2360*/  F2FP.PACK_AB R49, R135, R138 ;  /* 0x0000008a8731723e */ /* 0x000fe200000000ff */
[----:B------:R-:W-:Y:S01]  /*2370*/  FMUL.FTZ R67, R62, c[0x0][0x1e8] ;  /* 0x00007a003e437a20 */ /* 0x000fe20000410000 */
[----:B------:R-:W-:Y:S01]  /*2380*/  @P2 FSEL R71, R56, RZ, P5 ;  /* 0x000000ff38472208 */ /* 0x000fe20002800000 */
[----:B------:R-:W-:Y:S01]  /*2390*/  IMAD.WIDE.U32 R56, R114, R65, c[0x0][0x248] ;  /* 0x0000920072387625 */ /* 0x000fe200078e0041 */
[----:B------:R-:W-:-:S02]  /*23a0*/  @P2 LOP3.LUT P5, RZ, R97, 0xff00, RZ, 0xc0, !PT ;  /* 0x0000ff0061ff2812 */ /* 0x000fc400078ac0ff */
[----:B------:R-:W-:Y:S01]  /*23b0*/  FSEL R55, R66, RZ, P6 ;  /* 0x000000ff42377208 */ /* 0x000fe20003000000 */
[----:B------:R-:W-:Y:S01]  /*23c0*/  FMUL.FTZ R60, R123, R60 ;  /* 0x0000003c7b3c7220 */ /* 0x000fe20000410000 */
[----:B------:R-:W-:Y:S02]  /*23d0*/  @P2 FSEL R134, R54, RZ, P5 ;  /* 0x000000ff36862208 */ /* 0x000fe40002800000 */
[----:B------:R-:W-:Y:S02]  /*23e0*/  @P2 LOP3.LUT P5, RZ, R97, 0xff0000, RZ, 0xc0, !PT ;  /* 0x00ff000061ff2812 */ /* 0x000fe400078ac0ff */
[----:B------:R-:W-:Y:S02]  /*23f0*/  LOP3.LUT P6, RZ, R51, 0xff, RZ, 0xc0, !PT ;  /* 0x000000ff33ff7812 */ /* 0x000fe400078cc0ff */
[----:B------:R-:W-:Y:S01]  /*2400*/  @P2 FSEL R135, R66, RZ, P5 ;  /* 0x000000ff42872208 */ /* 0x000fe20002800000 */
[----:B------:R-:W-:Y:S01]  /*2410*/  FMUL.FTZ R66, R61, c[0x0][0x1e8] ;  /* 0x00007a003d427a20 */ /* 0x000fe20000410000 */
[----:B------:R-:W-:-:S02]  /*2420*/  @P2 LOP3.LUT P5, RZ, R97, 0xff000000, RZ, 0xc0, !PT ;  /* 0xff00000061ff2812 */ /* 0x000fc400078ac0ff */
[----:B------:R-:W-:Y:S01]  /*2430*/  F2FP.PACK_AB R51, R68, R55 ;  /* 0x000000374433723e */ /* 0x000fe200000000ff */
[----:B------:R-:W-:Y:S01]  /*2440*/  @P0 IMAD.WIDE.U32 R54, R114, R65, c[0x0][0x258] ;  /* 0x0000960072360625 */ /* 0x000fe200078e0041 */
[----:B------:R-:W-:Y:S02]  /*2450*/  @P2 FSEL R139, R139, RZ, P5 ;  /* 0x000000ff8b8b2208 */ /* 0x000fe40002800000 */
[----:B------:R-:W-:Y:S01]  /*2460*/  LOP3.LUT P5, RZ, R52, 0xff0000, RZ, 0xc0, !PT ;  /* 0x00ff000034ff7812 */ /* 0x000fe200078ac0ff */
[----:B------:R-:W-:Y:S01]  /*2470*/  FMUL.FTZ R68, R63, c[0x0][0x1e8] ;  /* 0x00007a003f447a20 */ /* 0x000fe20000410000 */
[----:B------:R-:W-:Y:S02]  /*2480*/  @P0 PRMT R43, R43, 0x5410, R142 ;  /* 0x000054102b2b0816 */ /* 0x000fe4000000008e */
[----:B------:R-:W-:Y:S02]  /*2490*/  FSEL R138, R67, RZ, P5 ;  /* 0x000000ff438a7208 */ /* 0x000fe40002800000 */
[----:B------:R-:W-:Y:S01]  /*24a0*/  LOP3.LUT P5, RZ, R53, 0xff, RZ, 0xc0, !PT ;  /* 0x000000ff35ff7812 */ /* 0x000fe200078ac0ff */
[----:B------:R0:W-:Y:S01]  /*24b0*/  @P0 STG.E.128 [R54.64], R40 ;  /* 0x0000002836000986 */ /* 0x0001e2000c101d04 */
[----:B------:R-:W-:-:S02]  /*24c0*/  FSEL R137, R66, RZ, P6 ;  /* 0x000000ff42897208 */ /* 0x000fc40003000000 */
[----:B------:R-:W-:Y:S01]  /*24d0*/  LOP3.LUT P6, RZ, R52, 0xff000000, RZ, 0xc0, !PT ;  /* 0xff00000034ff7812 */ /* 0x000fe200078cc0ff */
[----:B------:R1:W-:Y:S01]  /*24e0*/  STG.E.128 [R56.64], R48 ;  /* 0x0000003038007986 */ /* 0x0003e2000c101d04 */
[----:B------:R-:W-:Y:S02]  /*24f0*/  @P0 F2FP.PACK_AB R61, RZ, R61 ;  /* 0x0000003dff3d023e */ /* 0x000fe400000000ff */
[----:B------:R-:W-:Y:S02]  /*2500*/  @P2 F2FP.PACK_AB R71, RZ, R71 ;  /* 0x00000047ff47223e */ /* 0x000fe400000000ff */
[----:B------:R-:W-:Y:S02]  /*2510*/  @P2 F2FP.PACK_AB R135, RZ, R135 ;  /* 0x00000087ff87223e */ /* 0x000fe400000000ff */
[----:B------:R-:W-:Y:S02]  /*2520*/  @P0 F2FP.PACK_AB R62, RZ, R62 ;  /* 0x0000003eff3e023e */ /* 0x000fe400000000ff */
[----:B------:R-:W-:-:S02]  /*2530*/  @P2 F2FP.PACK_AB R136, RZ, R136 ;  /* 0x00000088ff88223e */ /* 0x000fc400000000ff */
[----:B------:R-:W-:Y:S02]  /*2540*/  @P2 F2FP.PACK_AB R134, RZ, R134 ;  /* 0x00000086ff86223e */ /* 0x000fe400000000ff */
[----:B------:R-:W-:Y:S02]  /*2550*/  @P2 F2FP.PACK_AB R139, RZ, R139 ;  /* 0x0000008bff8b223e */ /* 0x000fe400000000ff */
[----:B0-----:R-:W-:Y:S02]  /*2560*/  FSEL R55, R69, RZ, P5 ;  /* 0x000000ff45377208 */ /* 0x001fe40002800000 */
[----:B------:R-:W-:Y:S01]  /*2570*/  LOP3.LUT P5, RZ, R53, 0xff0000, RZ, 0xc0, !PT ;  /* 0x00ff000035ff7812 */ /* 0x000fe200078ac0ff */
[----:B-1----:R-:W-:Y:S01]  /*2580*/  FMUL.FTZ R57, R70, c[0x0][0x1e8] ;  /* 0x00007a0046397a20 */ /* 0x002fe20000410000 */
[----:B------:R-:W-:Y:S01]  /*2590*/  FSEL R49, R68, RZ, P6 ;  /* 0x000000ff44317208 */ /* 0x000fe20003000000 */
[----:B------:R-:W-:Y:S01]  /*25a0*/  FMUL.FTZ R56, R59, c[0x0][0x1e8] ;  /* 0x00007a003b387a20 */ /* 0x000fe20000410000 */
[----:B------:R-:W-:-:S02]  /*25b0*/  LOP3.LUT P6, RZ, R53, 0xff00, RZ, 0xc0, !PT ;  /* 0x0000ff0035ff7812 */ /* 0x000fc400078cc0ff */
[----:B------:R-:W-:Y:S02]  /*25c0*/  FSEL R51, R57, RZ, P5 ;  /* 0x000000ff39337208 */ /* 0x000fe40002800000 */
[----:B------:R-:W-:Y:S01]  /*25d0*/  LOP3.LUT P5, RZ, R53, 0xff000000, RZ, 0xc0, !PT ;  /* 0xff00000035ff7812 */ /* 0x000fe200078ac0ff */
[----:B------:R-:W-:Y:S01]  /*25e0*/  @P1 HADD2.F32 R53, -RZ, R36.H1_H1 ;  /* 0x30000024ff351230 */ /* 0x000fe20000004100 */
[----:B------:R-:W-:Y:S02]  /*25f0*/  FSEL R50, R56, RZ, P6 ;  /* 0x000000ff38327208 */ /* 0x000fe40003000000 */
[----:B------:R-:W-:Y:S02]  /*2600*/  LOP3.LUT P6, RZ, R52, 0xff00, RZ, 0xc0, !PT ;  /* 0x0000ff0034ff7812 */ /* 0x000fe400078cc0ff */
[----:B------:R-:W-:Y:S01]  /*2610*/  @P1 FADD.FTZ R64, R64, R53 ;  /* 0x0000003540401221 */ /* 0x000fe20000010000 */
[----:B------:R-:W-:Y:S01]  /*2620*/  @P1 HADD2.F32 R53, -RZ, R39.H1_H1 ;  /* 0x30000027ff351230 */ /* 0x000fe20000004100 */
[----:B------:R-:W-:-:S02]  /*2630*/  @P0 F2FP.PACK_AB R52, RZ, R58 ;  /* 0x0000003aff34023e */ /* 0x000fc400000000ff */
[----:B------:R-:W-:Y:S02]  /*2640*/  @P0 F2FP.PACK_AB R70, RZ, R70 ;  /* 0x00000046ff46023e */ /* 0x000fe400000000ff */
[----:B------:R-:W-:Y:S01]  /*2650*/  @P1 FADD.FTZ R60, R60, R53 ;  /* 0x000000353c3c1221 */ /* 0x000fe20000010000 */
[----:B------:R-:W-:Y:S01]  /*2660*/  @P0 F2FP.PACK_AB R53, RZ, R64 ;  /* 0x00000040ff35023e */ /* 0x000fe200000000ff */
[----:B------:R-:W-:Y:S01]  /*2670*/  FMUL.FTZ R64, R64, c[0x0][0x1e8] ;  /* 0x00007a0040407a20 */ /* 0x000fe20000410000 */
[----:B------:R-:W-:Y:S02]  /*2680*/  @P2 PRMT R46, R71, 0x7610, R46 ;  /* 0x00007610472e2816 */ /* 0x000fe4000000002e */
[----:B------:R-:W-:Y:S01]  /*2690*/  @P0 F2FP.PACK_AB R58, RZ, R60 ;  /* 0x0000003cff3a023e */ /* 0x000fe200000000ff */
[----:B------:R-:W-:Y:S01]  /*26a0*/  FMUL.FTZ R60, R60, c[0x0][0x1e8] ;  /* 0x00007a003c3c7a20 */ /* 0x000fe20000410000 */
[----:B------:R-:W-:Y:S02]  /*26b0*/  @P2 PRMT R47, R135, 0x7610, R47 ;  /* 0x00007610872f2816 */ /* 0x000fe4000000002f */
[----:B------:R-:W-:-:S02]  /*26c0*/  @P0 PRMT R40, R61, 0x7610, R40 ;  /* 0x000076103d280816 */ /* 0x000fc40000000028 */
[----:B------:R-:W-:Y:S02]  /*26d0*/  FSEL R54, R60, RZ, P5 ;  /* 0x000000ff3c367208 */ /* 0x000fe40002800000 */
[----:B------:R-:W-:Y:S02]  /*26e0*/  @P0 PRMT R42, R52, 0x7610, R42 ;  /* 0x00007610342a0816 */ /* 0x000fe4000000002a */
[----:B------:R-:W-:Y:S02]  /*26f0*/  @P0 F2FP.PACK_AB R63, RZ, R63 ;  /* 0x0000003fff3f023e */ /* 0x000fe400000000ff */
[----:B------:R-:W-:Y:S02]  /*2700*/  @P0 F2FP.PACK_AB R59, RZ, R59 ;  /* 0x0000003bff3b023e */ /* 0x000fe400000000ff */
[----:B------:R-:W-:Y:S02]  /*2710*/  @P0 PRMT R41, R62, 0x7610, R41 ;  /* 0x000076103e290816 */ /* 0x000fe40000000029 */
[----:B------:R-:W-:-:S02]  /*2720*/  @P0 PRMT R43, R70, 0x7610, R43 ;  /* 0x00007610462b0816 */ /* 0x000fc4000000002b */
[----:B------:R-:W-:Y:S02]  /*2730*/  @P0 IADD3 R52, P5, R115, c[0x0][0x258], RZ ;  /* 0x0000960073340a10 */ /* 0x000fe40007fbe0ff */
[----:B------:R-:W-:Y:S02]  /*2740*/  F2FP.PACK_AB R51, R54, R51 ;  /* 0x000000333633723e */ /* 0x000fe400000000ff */
[----:B------:R-:W-:Y:S01]  /*2750*/  F2FP.PACK_AB R50, R50, R55 ;  /* 0x000000373232723e */ /* 0x000fe200000000ff */
[----:B------:R-:W-:Y:S01]  /*2760*/  @P2 IMAD.WIDE.U32 R54, R114, R65, c[0x0][0x250] ;  /* 0x0000940072362625 */ /* 0x000fe200078e0041 */
[----:B------:R-:W-:Y:S02]  /*2770*/  @P2 MOV R48, R94 ;  /* 0x0000005e00302202 */ /* 0x000fe40000000f00 */
[----:B------:R-:W-:Y:S02]  /*2780*/  @P2 PRMT R45, R45, 0x5410, R136 ;  /* 0x000054102d2d2816 */ /* 0x000fe40000000088 */
[----:B------:R-:W-:-:S02]  /*2790*/  @P2 PRMT R46, R46, 0x5410, R134 ;  /* 0x000054102e2e2816 */ /* 0x000fc40000000086 */
[----:B------:R-:W-:Y:S02]  /*27a0*/  @P2 PRMT R47, R47, 0x5410, R139 ;  /* 0x000054102f2f2816 */ /* 0x000fe4000000008b */
[----:B------:R-:W-:Y:S02]  /*27b0*/  @P0 PRMT R40, R40, 0x5410, R53 ;  /* 0x0000541028280816 */ /* 0x000fe40000000035 */
[----:B------:R-:W-:Y:S01]  /*27c0*/  @P0 IADD3.X R53, R116, c[0x0][0x25c], RZ, P5, !PT ;  /* 0x0000970074350a10 */ /* 0x000fe20002ffe4ff */
[----:B------:R0:W-:Y:S01]  /*27d0*/  @P2 STG.E.128 [R54.64], R44 ;  /* 0x0000002c36002986 */ /* 0x0001e2000c101d04 */
[----:B------:R-:W-:Y:S02]  /*27e0*/  @P0 PRMT R41, R41, 0x5410, R63 ;  /* 0x0000541029290816 */ /* 0x000fe4000000003f */
[----:B------:R-:W-:Y:S02]  /*27f0*/  @P0 PRMT R42, R42, 0x5410, R59 ;  /* 0x000054102a2a0816 */ /* 0x000fe4000000003b */
[----:B------:R-:W-:-:S02]  /*2800*/  @P0 PRMT R43, R43, 0x5410, R58 ;  /* 0x000054102b2b0816 */ /* 0x000fc4000000003a */
[----:B------:R-:W-:Y:S02]  /*2810*/  @P2 LOP3.LUT P1, RZ, R48, 0xff, RZ, 0xc0, !PT ;  /* 0x000000ff30ff2812 */ /* 0x000fe4000782c0ff */
[----:B------:R-:W-:Y:S01]  /*2820*/  FSEL R48, R64, RZ, P6 ;  /* 0x000000ff40307208 */ /* 0x000fe20003000000 */
[----:B------:R-:W-:Y:S01]  /*2830*/  @P0 STG.E.128 [R52.64], R40 ;  /* 0x0000002834000986 */ /* 0x000fe2000c101d04 */
[C---:B------:R-:W-:Y:S02]  /*2840*/  @P2 LOP3.LUT P0, RZ, R94.reuse, 0xff00, RZ, 0xc0, !PT ;  /* 0x0000ff005eff2812 */ /* 0x040fe4000780c0ff */
[----:B------:R-:W-:Y:S02]  /*2850*/  @P2 LOP3.LUT P5, RZ, R94, 0xff0000, RZ, 0xc0, !PT ;  /* 0x00ff00005eff2812 */ /* 0x000fe400078ac0ff */
[----:B------:R-:W-:Y:S02]  /*2860*/  @P2 FSEL R64, R64, RZ, P0 ;  /* 0x000000ff40402208 */ /* 0x000fe40000000000 */
[----:B------:R-:W-:-:S02]  /*2870*/  @P2 FSEL R67, R67, RZ, P5 ;  /* 0x000000ff43432208 */ /* 0x000fc40002800000 */
[----:B0-----:R-:W-:Y:S02]  /*2880*/  IADD3 R54, P6, R115, c[0x0][0x248], RZ ;  /* 0x0000920073367a10 */ /* 0x001fe40007fde0ff */
[C---:B------:R-:W-:Y:S02]  /*2890*/  @P2 LOP3.LUT P0, RZ, R95.reuse, 0xff, RZ, 0xc0, !PT ;  /* 0x000000ff5fff2812 */ /* 0x040fe4000780c0ff */
[----:B------:R-:W-:Y:S02]  /*28a0*/  IADD3.X R55, R116, c[0x0][0x24c], RZ, P6, !PT ;  /* 0x0000930074377a10 */ /* 0x000fe400037fe4ff */
[----:B------:R-:W-:Y:S02]  /*28b0*/  @P2 LOP3.LUT P6, RZ, R94, 0xff000000, RZ, 0xc0, !PT ;  /* 0xff0000005eff2812 */ /* 0x000fe400078cc0ff */
[----:B------:R-:W-:Y:S02]  /*28c0*/  @P2 LOP3.LUT P5, RZ, R95, 0xff0000, RZ, 0xc0, !PT ;  /* 0x00ff00005fff2812 */ /* 0x000fe400078ac0ff */
[----:B------:R-:W-:-:S02]  /*28d0*/  @P2 FSEL R66, R66, RZ, P1 ;  /* 0x000000ff42422208 */ /* 0x000fc40000800000 */
[----:B------:R-:W-:Y:S02]  /*28e0*/  @P2 FSEL R68, R68, RZ, P6 ;  /* 0x000000ff44442208 */ /* 0x000fe40003000000 */
[C---:B------:R-:W-:Y:S02]  /*28f0*/  @P2 LOP3.LUT P1, RZ, R95.reuse, 0xff00, RZ, 0xc0, !PT ;  /* 0x0000ff005fff2812 */ /* 0x040fe4000782c0ff */
[----:B------:R-:W-:Y:S02]  /*2900*/  @P2 LOP3.LUT P6, RZ, R95, 0xff000000, RZ, 0xc0, !PT ;  /* 0xff0000005fff2812 */ /* 0x000fe400078cc0ff */
[----:B------:R-:W-:Y:S02]  /*2910*/  @P2 FSEL R69, R69, RZ, P0 ;  /* 0x000000ff45452208 */ /* 0x000fe40000000000 */
[----:B------:R-:W-:Y:S02]  /*2920*/  @P2 FSEL R57, R57, RZ, P5 ;  /* 0x000000ff39392208 */ /* 0x000fe40002800000 */
[----:B------:R-:W-:-:S02]  /*2930*/  F2FP.PACK_AB R49, R49, R138 ;  /* 0x0000008a3131723e */ /* 0x000fc400000000ff */
[----:B------:R-:W-:Y:S02]  /*2940*/  F2FP.PACK_AB R48, R48, R137 ;  /* 0x000000893030723e */ /* 0x000fe400000000ff */
[----:B------:R-:W-:Y:S02]  /*2950*/  @P2 F2FP.PACK_AB R66, RZ, R66 ;  /* 0x00000042ff42223e */ /* 0x000fe400000000ff */
[----:B------:R-:W-:Y:S01]  /*2960*/  @P2 F2FP.PACK_AB R67, RZ, R67 ;  /* 0x00000043ff43223e */ /* 0x000fe200000000ff */
[----:B------:R0:W-:Y:S01]  /*2970*/  STG.E.128 [R54.64], R48 ;  /* 0x0000003036007986 */ /* 0x0001e2000c101d04 */
[----:B------:R-:W-:Y:S02]  /*2980*/  @P2 FSEL R56, R56, RZ, P1 ;  /* 0x000000ff38382208 */ /* 0x000fe40000800000 */
[----:B------:R-:W-:Y:S02]  /*2990*/  @P2 FSEL R60, R60, RZ, P6 ;  /* 0x000000ff3c3c2208 */ /* 0x000fe40003000000 */
[----:B------:R-:W-:-:S02]  /*29a0*/  @P2 F2FP.PACK_AB R69, RZ, R69 ;  /* 0x00000045ff45223e */ /* 0x000fc400000000ff */
[----:B------:R-:W-:Y:S02]  /*29b0*/  @P2 F2FP.PACK_AB R57, RZ, R57 ;  /* 0x00000039ff39223e */ /* 0x000fe400000000ff */
[----:B------:R-:W-:Y:S02]  /*29c0*/  @P2 F2FP.PACK_AB R64, RZ, R64 ;  /* 0x00000040ff40223e */ /* 0x000fe400000000ff */
[----:B------:R-:W-:Y:S02]  /*29d0*/  @P2 F2FP.PACK_AB R68, RZ, R68 ;  /* 0x00000044ff44223e */ /* 0x000fe400000000ff */
[----:B------:R-:W-:Y:S02]  /*29e0*/  @P2 F2FP.PACK_AB R56, RZ, R56 ;  /* 0x00000038ff38223e */ /* 0x000fe400000000ff */
[----:B------:R-:W-:Y:S02]  /*29f0*/  @P2 F2FP.PACK_AB R60, RZ, R60 ;  /* 0x0000003cff3c223e */ /* 0x000fe400000000ff */
        /* <DEDUP_REMOVED lines=14> */
.L_x_239:
        /* <DEDUP_REMOVED lines=60> */
.L_x_236:
[----:B------:R-:W0:Y:S01]  /*2ea0*/  S2UR UR6, SR_CTAID.X ;  /* 0x00000000000679c3 */ /* 0x000e220000002500 */
[----:B------:R-:W-:Y:S01]  /*2eb0*/  HFMA2.MMA R13, -RZ, RZ, 0, 1.9073486328125e-06 ;  /* 0x00000020ff0d7435 */ /* 0x000fe200000001ff */
[C---:B------:R-:W-:Y:S02]  /*2ec0*/  LOP3.LUT R3, R164.reuse, 0x7f, RZ, 0xc0, !PT ;  /* 0x0000007fa4037812 */ /* 0x040fe400078ec0ff */
        /* <DEDUP_REMOVED lines=24> */
.L_x_237:
[----:B------:R-:W-:Y:S01]  /*3050*/  MOV R49, R50 ;  /* 0x0000003200317202 */ /* 0x000fe20000000f00 */
[----:B------:R-:W-:Y:S01]  /*3060*/  IMAD.MOV.U32 R143, RZ, RZ, 0x10 ;  /* 0x00000010ff8f7424 */ /* 0x000fe200078e00ff */
[----:B------:R-:W-:-:S02]  /*3070*/  MOV R165, 0xffffffff ;  /* 0xffffffff00a57802 */ /* 0x000fc40000000f00 */
[----:B------:R-:W-:Y:S02]  /*3080*/  MOV R48, 0x30a0 ;  /* 0x000030a000307802 */ /* 0x000fe40000000f00 */
[----:B-----5:R-:W-:Y:S05]  /*3090*/  CALL.REL.NOINC `($__internal_17_$__cuda_sm70_shflsync_down_p) ;  /* 0x000003c000007944 */ /* 0x020fea0003c00000 */
[----:B-1----:R-:W-:Y:S01]  /*30a0*/  MOV R160, R143 ;  /* 0x0000008f00a07202 */ /* 0x002fe20000000f00 */
[----:B0-----:R-:W-:Y:S05]  /*30b0*/  BRA `(.L_x_241) ;  /* 0xffffe72000007947 */ /* 0x001fea000383ffff */
.L_x_238:
[----:B------:R-:W-:Y:S01]  /*30c0*/  HFMA2.MMA R143, -RZ, RZ, 0, 9.5367431640625e-07 ;  /* 0x00000010ff8f7435 */ /* 0x000fe200000001ff */
[----:B------:R-:W-:Y:S02]  /*30d0*/  MOV R49, R51 ;  /* 0x0000003300317202 */ /* 0x000fe40000000f00 */
[----:B------:R-:W-:Y:S02]  /*30e0*/  MOV R165, 0xffffffff ;  /* 0xffffffff00a57802 */ /* 0x000fe40000000f00 */
[----:B------:R-:W-:Y:S02]  /*30f0*/  MOV R48, 0x3110 ;  /* 0x0000311000307802 */ /* 0x000fe40000000f00 */
[----:B01---5:R-:W-:Y:S05]  /*3100*/  CALL.REL.NOINC `($__internal_17_$__cuda_sm70_shflsync_down_p) ;  /* 0x0000035000007944 */ /* 0x023fea0003c00000 */
[----:B------:R-:W-:Y:S01]  /*3110*/  FADD.FTZ R50, R50, R160 ;  /* 0x000000a032327221 */ /* 0x000fe20000010000 */
[----:B------:R-:W-:Y:S01]  /*3120*/  MOV R165, 0xffffffff ;  /* 0xffffffff00a57802 */ /* 0x000fe20000000f00 */
[----:B-1----:R-:W-:Y:S01]  /*3130*/  FADD.FTZ R51, R51, R143 ;  /* 0x0000008f33337221 */ /* 0x002fe20000010000 */
[----:B------:R-:W-:Y:S01]  /*3140*/  HFMA2.MMA R143, -RZ, RZ, 0, 4.76837158203125e-07 ;  /* 0x00000008ff8f7435 */ /* 0x000fe200000001ff */
[----:B------:R-:W-:-:S02]  /*3150*/  MOV R48, 0x3180 ;  /* 0x0000318000307802 */ /* 0x000fc40000000f00 */
[----:B------:R-:W-:-:S03]  /*3160*/  MOV R49, R50 ;  /* 0x0000003200317202 */ /* 0x000fc60000000f00 */
[----:B0-----:R-:W-:Y:S05]  /*3170*/  CALL.REL.NOINC `($__internal_17_$__cuda_sm70_shflsync_down_p) ;  /* 0x000002e000007944 */ /* 0x001fea0003c00000 */
[----:B-1----:R-:W-:Y:S01]  /*3180*/  IMAD.MOV.U32 R160, RZ, RZ, R143 ;  /* 0x000000ffffa07224 */ /* 0x002fe200078e008f */
[----:B------:R-:W-:Y:S01]  /*3190*/  HFMA2.MMA R143, -RZ, RZ, 0, 4.76837158203125e-07 ;  /* 0x00000008ff8f7435 */ /* 0x000fe200000001ff */
[----:B------:R-:W-:Y:S02]  /*31a0*/  MOV R49, R51 ;  /* 0x0000003300317202 */ /* 0x000fe40000000f00 */
[----:B------:R-:W-:Y:S02]  /*31b0*/  MOV R165, 0xffffffff ;  /* 0xffffffff00a57802 */ /* 0x000fe40000000f00 */
[----:B------:R-:W-:Y:S02]  /*31c0*/  MOV R48, 0x31e0 ;  /* 0x000031e000307802 */ /* 0x000fe40000000f00 */
[----:B0-----:R-:W-:Y:S05]  /*31d0*/  CALL.REL.NOINC `($__internal_17_$__cuda_sm70_shflsync_down_p) ;  /* 0x0000028000007944 */ /* 0x001fea0003c00000 */
[----:B------:R-:W-:Y:S01]  /*31e0*/  FADD.FTZ R50, R160, R50 ;  /* 0x00000032a0327221 */ /* 0x000fe20000010000 */
[----:B------:R-:W-:Y:S01]  /*31f0*/  MOV R165, 0xffffffff ;  /* 0xffffffff00a57802 */ /* 0x000fe20000000f00 */
[----:B-1----:R-:W-:Y:S01]  /*3200*/  FADD.FTZ R51, R51, R143 ;  /* 0x0000008f33337221 */ /* 0x002fe20000010000 */
[----:B------:R-:W-:Y:S01]  /*3210*/  HFMA2.MMA R143, -RZ, RZ, 0, 2.384185791015625e-07 ;  /* 0x00000004ff8f7435 */ /* 0x000fe200000001ff */
[----:B------:R-:W-:-:S02]  /*3220*/  MOV R48, 0x3250 ;  /* 0x0000325000307802 */ /* 0x000fc40000000f00 */
[----:B------:R-:W-:-:S03]  /*3230*/  MOV R49, R50 ;  /* 0x0000003200317202 */ /* 0x000fc60000000f00 */
[----:B0-----:R-:W-:Y:S05]  /*3240*/  CALL.REL.NOINC `($__internal_17_$__cuda_sm70_shflsync_down_p) ;  /* 0x0000021000007944 */ /* 0x001fea0003c00000 */
[----:B-1----:R-:W-:Y:S01]  /*3250*/  MOV R160, R143 ;  /* 0x0000008f00a07202 */ /* 0x002fe20000000f00 */
[----:B------:R-:W-:Y:S01]  /*3260*/  IMAD.MOV.U32 R143, RZ, RZ, 0x4 ;  /* 0x00000004ff8f7424 */ /* 0x000fe200078e00ff */
[----:B------:R-:W-:Y:S02]  /*3270*/  MOV R49, R51 ;  /* 0x0000003300317202 */ /* 0x000fe40000000f00 */
[----:B------:R-:W-:Y:S02]  /*3280*/  MOV R165, 0xffffffff ;  /* 0xffffffff00a57802 */ /* 0x000fe40000000f00 */
[----:B------:R-:W-:Y:S02]  /*3290*/  MOV R48, 0x32b0 ;  /* 0x000032b000307802 */ /* 0x000fe40000000f00 */
[----:B0-----:R-:W-:Y:S05]  /*32a0*/  CALL.REL.NOINC `($__internal_17_$__cuda_sm70_shflsync_down_p) ;  /* 0x000001b000007944 */ /* 0x001fea0003c00000 */
[----:B------:R-:W-:Y:S01]  /*32b0*/  FADD.FTZ R50, R160, R50 ;  /* 0x00000032a0327221 */ /* 0x000fe20000010000 */
[----:B------:R-:W-:Y:S01]  /*32c0*/  MOV R165, 0xffffffff ;  /* 0xffffffff00a57802 */ /* 0x000fe20000000f00 */
[----:B-1----:R-:W-:Y:S01]  /*32d0*/  FADD.FTZ R51, R51, R143 ;  /* 0x0000008f33337221 */ /* 0x002fe20000010000 */
[----:B------:R-:W-:Y:S01]  /*32e0*/  HFMA2.MMA R143, -RZ, RZ, 0, 1.1920928955078125e-07 ;  /* 0x00000002ff8f7435 */ /* 0x000fe200000001ff */
[----:B------:R-:W-:-:S02]  /*32f0*/  MOV R48, 0x3320 ;  /* 0x0000332000307802 */ /* 0x000fc40000000f00 */
[----:B------:R-:W-:-:S03]  /*3300*/  MOV R49, R50 ;  /* 0x0000003200317202 */ /* 0x000fc60000000f00 */
[----:B0-----:R-:W-:Y:S05]  /*3310*/  CALL.REL.NOINC `($__internal_17_$__cuda_sm70_shflsync_down_p) ;  /* 0x0000014000007944 */ /* 0x001fea0003c00000 */
[----:B-1----:R-:W-:Y:S01]  /*3320*/  MOV R160, R143 ;  /* 0x0000008f00a07202 */ /* 0x002fe20000000f00 */
[----:B------:R-:W-:Y:S01]  /*3330*/  HFMA2.MMA R143, -RZ, RZ, 0, 1.1920928955078125e-07 ;  /* 0x00000002ff8f7435 */ /* 0x000fe200000001ff */
[----:B------:R-:W-:Y:S02]  /*3340*/  MOV R49, R51 ;  /* 0x0000003300317202 */ /* 0x000fe40000000f00 */
[----:B------:R-:W-:Y:S02]  /*3350*/  MOV R165, 0xffffffff ;  /* 0xffffffff00a57802 */ /* 0x000fe40000000f00 */
[----:B------:R-:W-:Y:S02]  /*3360*/  MOV R48, 0x3380 ;  /* 0x0000338000307802 */ /* 0x000fe40000000f00 */
[----:B0-----:R-:W-:Y:S05]  /*3370*/  CALL.REL.NOINC `($__internal_17_$__cuda_sm70_shflsync_down_p) ;  /* 0x000000e000007944 */ /* 0x001fea0003c00000 */
[----:B------:R-:W-:Y:S01]  /*3380*/  FADD.FTZ R50, R160, R50 ;  /* 0x00000032a0327221 */ /* 0x000fe20000010000 */
[----:B------:R-:W-:Y:S01]  /*3390*/  MOV R165, 0xffffffff ;  /* 0xffffffff00a57802 */ /* 0x000fe20000000f00 */
[----:B-1----:R-:W-:Y:S01]  /*33a0*/  FADD.FTZ R160, R51, R143 ;  /* 0x0000008f33a07221 */ /* 0x002fe20000010000 */
[----:B------:R-:W-:Y:S01]  /*33b0*/  MOV R48, 0x33f0 ;  /* 0x000033f000307802 */ /* 0x000fe20000000f00 */
[----:B------:R-:W-:Y:S01]  /*33c0*/  IMAD.MOV.U32 R143, RZ, RZ, 0x1 ;  /* 0x00000001ff8f7424 */ /* 0x000fe200078e00ff */
[----:B------:R-:W-:-:S02]  /*33d0*/  MOV R49, R50 ;  /* 0x0000003200317202 */ /* 0x000fc40000000f00 */
[----:B0-----:R-:W-:Y:S05]  /*33e0*/  CALL.REL.NOINC `($__internal_17_$__cuda_sm70_shflsync_down_p) ;  /* 0x0000007000007944 */ /* 0x001fea0003c00000 */
[----:B-1----:R-:W-:Y:S01]  /*33f0*/  MOV R51, R143 ;  /* 0x0000008f00337202 */ /* 0x002fe20000000f00 */
[----:B------:R-:W-:Y:S01]  /*3400*/  HFMA2.MMA R143, -RZ, RZ, 0, 5.9604644775390625e-08 ;  /* 0x00000001ff8f7435 */ /* 0x000fe200000001ff */
[----:B------:R-:W-:-:S02]  /*3410*/  MOV R49, R160 ;  /* 0x000000a000317202 */ /* 0x000fc40000000f00 */
[----:B------:R-:W-:Y:S02]  /*3420*/  MOV R165, 0xffffffff ;  /* 0xffffffff00a57802 */ /* 0x000fe40000000f00 */
[----:B------:R-:W-:Y:S02]  /*3430*/  MOV R48, 0x3450 ;  /* 0x0000345000307802 */ /* 0x000fe40000000f00 */
[----:B0-----:R-:W-:Y:S05]  /*3440*/  CALL.REL.NOINC `($__internal_17_$__cuda_sm70_shflsync_down_p) ;  /* 0x0000001000007944 */ /* 0x001fea0003c00000 */
[----:B01----:R-:W-:Y:S05]  /*3450*/  BRA `(.L_x_242) ;  /* 0xffffe4a000007947 */ /* 0x003fea000383ffff */
        .weak           $__internal_17_$__cuda_sm70_shflsync_down_p
        .type           $__internal_17_$__cuda_sm70_shflsync_down_p,@function
        .size           $__internal_17_$__cuda_sm70_shflsync_down_p,(.L_x_1780 - $__internal_17_$__cuda_sm70_shflsync_down_p)
$__internal_17_$__cuda_sm70_shflsync_down_p:
[----:B------:R-:W-:Y:S01]  /*3460*/  HFMA2.MMA R164, -RZ, RZ, 0, 1.847743988037109375e-06 ;  /* 0x0000001fffa47435 */ /* 0x000fe200000001ff */
[----:B------:R-:W-:Y:S06]  /*3470*/  WARPSYNC R165 ;  /* 0x000000a500007348 */ /* 0x000fec0003800000 */
[----:B------:R0:W1:Y:S04]  /*3480*/  SHFL.DOWN PT, R143, R49, R143, R164 ;  /* 0x0800008f318f7389 */ /* 0x00006800000e00a4 */
[----:B0-----:R-:W0:Y:S01]  /*3490*/  S2R R164, SR_TID.X ;  /* 0x0000000000a47919 */ /* 0x001e220000002100 */
[----:B------:R-:W-:-:S04]  /*34a0*/  MOV R49, 0x0 ;  /* 0x0000000000317802 */ /* 0x000fc80000000f00 */
[----:B------:R-:W-:Y:S05]  /*34b0*/  RET.REL.NODEC R48 `(_ZN10layer_norm31ln_parallel_residual_bwd_kernelINS_13Kernel_traitsI6__halfS2_S2_S2_fjLj2048ELj1ELj1ELj4ELj16ENS_18Kernel_traits_baseILj2048ES2_S2_S2_S2_fjLj128EEEEELb1ELb0ELb1EEEvNS_9BwdParamsE) ;  /* 0xffffcb4030007950 */ /* 0x000fea0003c3ffff */
.L_x_243:
        /* <DEDUP_REMOVED lines=12> */
.L_x_1780:


//--------------------- .text._ZN10layer_norm22ln_bwd_finalize_kernelINS_22Kernel_traits_finalizeILj2048E6__halfS2_S2_S2_fjLb0ELj1024ELj4ENS_18Kernel_traits_baseILj2048ES2_S2_S2_S2_fjLj1024EEEEELb0ELb0EEEvNS_9BwdParamsE --------------------------
	.section	.text._ZN10layer_norm22ln_bwd_finalize_kernelINS_22Kernel_traits_finalizeILj2048E6__halfS2_S2_S2_fjLb0ELj1024ELj4ENS_18Kernel_traits_baseILj2048ES2_S2_S2_S2_fjLj1024EEEEELb0ELb0EEEvNS_9BwdParamsE,"ax",@progbits
	.sectioninfo	@"SHI_REGISTERS=30"
	.align	128
        .global         _ZN10layer_norm22ln_bwd_finalize_kernelINS_22Kernel_traits_finalizeILj2048E6__halfS2_S2_S2_fjLb0ELj1024ELj4ENS_18Kernel_traits_baseILj2048ES2_S2_S2_S2_fjLj1024EEEEELb0ELb0EEEvNS_9BwdParamsE
        .type           _ZN10layer_norm22ln_bwd_finalize_kernelINS_22Kernel_traits_finalizeILj2048E6__halfS2_S2_S2_fjLb0ELj1024ELj4ENS_18Kernel_traits_baseILj2048ES2_S2_S2_S2_fjLj1024EEEEELb0ELb0EEEvNS_9BwdParamsE,@function
        .size           _ZN10layer_norm22ln_bwd_finalize_kernelINS_22Kernel_traits_finalizeILj2048E6__halfS2_S2_S2_fjLb0ELj1024ELj4ENS_18Kernel_traits_baseILj2048ES2_S2_S2_S2_fjLj1024EEEEELb0ELb0EEEvNS_9BwdParamsE,(.L_x_1781 - _ZN10layer_norm22ln_bwd_finalize_kernelINS_22Kernel_traits_finalizeILj2048E6__halfS2_S2_S2_fjLb0ELj1024ELj4ENS_18Kernel_traits_baseILj2048ES2_S2_S2_S2_fjLj1024EEEEELb0ELb0EEEvNS_9BwdParamsE)
        .other          _ZN10layer_norm22ln_bwd_finalize_kernelINS_22Kernel_traits_finalizeILj2048E6__halfS2_S2_S2_fjLb0ELj1024ELj4ENS_18Kernel_traits_baseILj2048ES2_S2_S2_S2_fjLj1024EEEEELb0ELb0EEEvNS_9BwdParamsE,@"STO_CUDA_ENTRY STV_DEFAULT"
_ZN10layer_norm22ln_bwd_finalize_kernelINS_22Kernel_traits_finalizeILj2048E6__halfS2_S2_S2_fjLb0ELj1024ELj4ENS_18Kernel_traits_baseILj2048ES2_S2_S2_S2_fjLj1024EEEEELb0ELb0EEEvNS_9BwdParamsE:
.text._ZN10layer_norm22ln_bwd_finalize_kernelINS_22Kernel_traits_finalizeILj2048E6__halfS2_S2_S2_fjLb0ELj1024ELj4ENS_18Kernel_traits_baseILj2048ES2_S2_S2_S2_fjLj1024EEEEELb0ELb0EEEvNS_9BwdParamsE:
        /* <DEDUP_REMOVED lines=19> */
.L_x_257:
        /* <DEDUP_REMOVED lines=28> */
.L_x_248:
        /* <DEDUP_REMOVED lines=35> */
.L_x_247:
[----:B------:R-:W-:Y:S05]  /*0520*/  BSYNC B1 ;  /* 0x0000000000017941 */ /* 0x000fea0003800000 */
.L_x_246:
        /* <DEDUP_REMOVED lines=23> */
.L_x_250:
[----:B------:R-:W-:Y:S05]  /*06a0*/  BSYNC B1 ;  /* 0x0000000000017941 */ /* 0x000fea0003800000 */
.L_x_249:
        /* <DEDUP_REMOVED lines=11> */
.L_x_251:
[----:B------:R-:W-:Y:S05]  /*0760*/  BSYNC B1 ;  /* 0x0000000000017941 */ /* 0x000fea0003800000 */
.L_x_245:
[----:B------:R-:W-:Y:S05]  /*0770*/  BSYNC B0 ;  /* 0x0000000000007941 */ /* 0x000fea0003800000 */
.L_x_244:
        /* <DEDUP_REMOVED lines=11> */
.L_x_258:
        /* <DEDUP_REMOVED lines=18> */
.L_x_259:
[----:B---3--:R-:W-:Y:S02]  /*0950*/  FADD.FTZ R4, R4, R9 ;  /* 0x0000000904047221 */ /* 0x008fe40000010000 */
[----:B-12---:R-:W-:-:S03]  /*0960*/  FADD.FTZ R6, R5, R6 ;  /* 0x0000000605067221 */ /* 0x006fc60000010000 */
[----:B------:R1:W-:Y:S04]  /*0970*/  @!P1 STS [R17.X4+0x2000], R4 ;  /* 0x0020000411009388 */ /* 0x0003e80000004800 */
[----:B------:R1:W-:Y:S02]  /*0980*/  @!P1 STS [R17.X4+0x2080], R6 ;  /* 0x0020800611009388 */ /* 0x0003e40000004800 */
.L_x_252:
        /* <DEDUP_REMOVED lines=12> */
[----:B0-----:R-:W-:Y:S01]  /*0a50*/  F2FP.PACK_AB R7, R5, R4 ;  /* 0x000000040507723e */ /* 0x001fe200000000ff */
[----:B------:R-:W-:Y:S01]  /*0a60*/  IMAD.WIDE.U32 R4, R19, R10, c[0x0][0x260] ;  /* 0x0000980013047625 */ /* 0x000fe200078e000a */
[----:B-1----:R-:W-:-:S03]  /*0a70*/  F2FP.PACK_AB R9, R9, R8 ;  /* 0x000000080909723e */ /* 0x002fc600000000ff */
[----:B------:R0:W-:Y:S04]  /*0a80*/  STG.E [R2.64], R7 ;  /* 0x0000000702007986 */ /* 0x0001e8000c101904 */
[----:B------:R0:W-:Y:S02]  /*0a90*/  STG.E [R4.64], R9 ;  /* 0x0000000904007986 */ /* 0x0001e4000c101904 */
.L_x_256:
[----:B------:R-:W-:Y:S05]  /*0aa0*/  BSYNC B0 ;  /* 0x0000000000007941 */ /* 0x000fea0003800000 */
.L_x_255:
[C---:B------:R-:W-:Y:S02]  /*0ab0*/  ISETP.GT.U32.AND P1, PT, R18.reuse, -0x801, PT ;  /* 0xfffff7ff1200780c */ /* 0x040fe40003f24070 */
[----:B------:R-:W-:Y:S02]  /*0ac0*/  IADD3 R18, R18, 0x800, RZ ;  /* 0x0000080012127810 */ /* 0x000fe40007ffe0ff */
[----:B------:R-:W-:-:S09]  /*0ad0*/  IADD3 R19, R19, 0x400, RZ ;  /* 0x0000040013137810 */ /* 0x000fd20007ffe0ff */
[----:B01----:R-:W-:Y:S05]  /*0ae0*/  @P1 BRA `(.L_x_257) ;  /* 0xfffff64000001947 */ /* 0x003fea000383ffff */
[----:B------:R-:W-:Y:S05]  /*0af0*/  EXIT ;  /* 0x000000000000794d */ /* 0x000fea0003800000 */
.L_x_253:
[----:B--2---:R-:W-:Y:S01]  /*0b00*/  IMAD.MOV.U32 R9, RZ, RZ, R5 ;  /* 0x000000ffff097224 */ /* 0x004fe200078e0005 */
[----:B------:R-:W-:Y:S01]  /*0b10*/  MOV R8, 0x1 ;  /* 0x0000000100087802 */ /* 0x000fe20000000f00 */
[----:B------:R-:W-:Y:S01]  /*0b20*/  IMAD.MOV.U32 R7, RZ, RZ, 0x1f ;  /* 0x0000001fff077424 */ /* 0x000fe200078e00ff */
[----:B------:R-:W-:Y:S02]  /*0b30*/  MOV R10, 0xffffffff ;  /* 0xffffffff000a7802 */ /* 0x000fe40000000f00 */
[----:B------:R-:W-:Y:S02]  /*0b40*/  MOV R2, 0xb60 ;  /* 0x00000b6000027802 */ /* 0x000fe40000000f00 */
[----:B01----:R-:W-:Y:S05]  /*0b50*/  CALL.REL.NOINC `($__internal_18_$__cuda_sm70_shflsync_bfly_p) ;  /* 0x000003b000007944 */ /* 0x003fea0003c00000 */
[----:B-1----:R-:W-:Y:S01]  /*0b60*/  IMAD.MOV.U32 R2, RZ, RZ, R7 ;  /* 0x000000ffff027224 */ /* 0x002fe200078e0007 */
[----:B0-----:R-:W-:Y:S05]  /*0b70*/  BRA `(.L_x_258) ;  /* 0xfffffcb000007947 */ /* 0x001fea000383ffff */
.L_x_254:
[----:B------:R-:W-:Y:S01]  /*0b80*/  HFMA2.MMA R8, -RZ, RZ, 0, 1.1920928955078125e-07 ;  /* 0x00000002ff087435 */ /* 0x000fe200000001ff */
[----:B------:R-:W-:Y:S01]  /*0b90*/  IMAD.MOV.U32 R7, RZ, RZ, 0x1f ;  /* 0x0000001fff077424 */ /* 0x000fe200078e00ff */
[----:B------:R-:W-:Y:S02]  /*0ba0*/  MOV R10, 0xffffffff ;  /* 0xffffffff000a7802 */ /* 0x000fe40000000f00 */
[----:B------:R-:W-:-:S02]  /*0bb0*/  MOV R2, 0xbd0 ;  /* 0x00000bd000027802 */ /* 0x000fc40000000f00 */
[----:B012---:R-:W-:Y:S05]  /*0bc0*/  CALL.REL.NOINC `($__internal_18_$__cuda_sm70_shflsync_bfly_p) ;  /* 0x0000034000007944 */ /* 0x007fea0003c00000 */
[----:B01----:R-:W-:Y:S01]  /*0bd0*/  FADD.FTZ R9, R9, R7 ;  /* 0x0000000709097221 */ /* 0x003fe20000010000 */
[----:B------:R-:W-:Y:S01]  /*0be0*/  HFMA2.MMA R7, -RZ, RZ, 0, 1.847743988037109375e-06 ;  /* 0x0000001fff077435 */ /* 0x000fe200000001ff */
[----:B------:R-:W-:Y:S01]  /*0bf0*/  IMAD.MOV.U32 R8, RZ, RZ, 0x4 ;  /* 0x00000004ff087424 */ /* 0x000fe200078e00ff */
[----:B------:R-:W-:Y:S01]  /*0c00*/  MOV R2, 0xc30 ;  /* 0x00000c3000027802 */ /* 0x000fe20000000f00 */
[----:B------:R-:W-:-:S03]  /*0c10*/  IMAD.MOV.U32 R10, RZ, RZ, -0x1 ;  /* 0xffffffffff0a7424 */ /* 0x000fc600078e00ff */
[----:B------:R-:W-:Y:S05]  /*0c20*/  CALL.REL.NOINC `($__internal_18_$__cuda_sm70_shflsync_bfly_p) ;  /* 0x000002e000007944 */ /* 0x000fea0003c00000 */
[----:B01----:R-:W-:Y:S01]  /*0c30*/  FADD.FTZ R9, R9, R7 ;  /* 0x0000000709097221 */ /* 0x003fe20000010000 */
[----:B------:R-:W-:Y:S01]  /*0c40*/  HFMA2.MMA R7, -RZ, RZ, 0, 1.847743988037109375e-06 ;  /* 0x0000001fff077435 */ /* 0x000fe200000001ff */
[----:B------:R-:W-:Y:S01]  /*0c50*/  MOV R8, 0x8 ;  /* 0x0000000800087802 */ /* 0x000fe20000000f00 */
[----:B------:R-:W-:Y:S01]  /*0c60*/  IMAD.MOV.U32 R10, RZ, RZ, -0x1 ;  /* 0xffffffffff0a7424 */ /* 0x000fe200078e00ff */
[----:B------:R-:W-:-:S03]  /*0c70*/  MOV R2, 0xc90 ;  /* 0x00000c9000027802 */ /* 0x000fc60000000f00 */
[----:B------:R-:W-:Y:S05]  /*0c80*/  CALL.REL.NOINC `($__internal_18_$__cuda_sm70_shflsync_bfly_p) ;  /* 0x0000028000007944 */ /* 0x000fea0003c00000 */
[----:B-1----:R-:W-:Y:S01]  /*0c90*/  FADD.FTZ R6, R9, R7 ;  /* 0x0000000709067221 */ /* 0x002fe20000010000 */
[----:B------:R-:W-:Y:S01]  /*0ca0*/  HFMA2.MMA R7, -RZ, RZ, 0, 1.847743988037109375e-06 ;  /* 0x0000001fff077435 */ /* 0x000fe200000001ff */
[----:B0-----:R-:W-:Y:S01]  /*0cb0*/  MOV R8, 0x10 ;  /* 0x0000001000087802 */ /* 0x001fe20000000f00 */
[----:B------:R-:W-:Y:S01]  /*0cc0*/  IMAD.MOV.U32 R10, RZ, RZ, -0x1 ;  /* 0xffffffffff0a7424 */ /* 0x000fe200078e00ff */
[----:B------:R-:W-:-:S02]  /*0cd0*/  MOV R2, 0xd00 ;  /* 0x00000d0000027802 */ /* 0x000fc40000000f00 */
[----:B------:R-:W-:Y:S02]  /*0ce0*/  MOV R9, R6 ;  /* 0x0000000600097202 */ /* 0x000fe40000000f00 */
[----:B------:R-:W-:Y:S05]  /*0cf0*/  CALL.REL.NOINC `($__internal_18_$__cuda_sm70_shflsync_bfly_p) ;  /* 0x0000021000007944 */ /* 0x000fea0003c00000 */
[----:B0-----:R-:W-:Y:S01]  /*0d00*/  HFMA2.MMA R8, -RZ, RZ, 0, 5.9604644775390625e-08 ;  /* 0x00000001ff087435 */ /* 0x001fe200000001ff */
[----:B-1----:R-:W-:Y:S01]  /*0d10*/  MOV R5, R7 ;  /* 0x0000000700057202 */ /* 0x002fe20000000f00 */
[----:B------:R-:W-:Y:S01]  /*0d20*/  IMAD.MOV.U32 R9, RZ, RZ, R4 ;  /* 0x000000ffff097224 */ /* 0x000fe200078e0004 */
[----:B------:R-:W-:Y:S01]  /*0d30*/  MOV R7, 0x1f ;  /* 0x0000001f00077802 */ /* 0x000fe20000000f00 */
[----:B------:R-:W-:Y:S01]  /*0d40*/  IMAD.MOV.U32 R10, RZ, RZ, -0x1 ;  /* 0xffffffffff0a7424 */ /* 0x000fe200078e00ff */
[----:B------:R-:W-:Y:S02]  /*0d50*/  MOV R2, 0xd70 ;  /* 0x00000d7000027802 */ /* 0x000fe40000000f00 */
[----:B------:R-:W-:Y:S05]  /*0d60*/  CALL.REL.NOINC `($__internal_18_$__cuda_sm70_shflsync_bfly_p) ;  /* 0x000001a000007944 */ /* 0x000fea0003c00000 */
[----:B0-----:R-:W-:Y:S01]  /*0d70*/  HFMA2.MMA R8, -RZ, RZ, 0, 1.1920928955078125e-07 ;  /* 0x00000002ff087435 */ /* 0x001fe200000001ff */
[----:B-1----:R-:W-:Y:S01]  /*0d80*/  FADD.FTZ R9, R4, R7 ;  /* 0x0000000704097221 */ /* 0x002fe20000010000 */
[----:B------:R-:W-:Y:S01]  /*0d90*/  MOV R7, 0x1f ;  /* 0x0000001f00077802 */ /* 0x000fe20000000f00 */
[----:B------:R-:W-:Y:S01]  /*0da0*/  IMAD.MOV.U32 R10, RZ, RZ, -0x1 ;  /* 0xffffffffff0a7424 */ /* 0x000fe200078e00ff */
[----:B------:R-:W-:Y:S02]  /*0db0*/  MOV R2, 0xdd0 ;  /* 0x00000dd000027802 */ /* 0x000fe40000000f00 */
[----:B------:R-:W-:Y:S05]  /*0dc0*/  CALL.REL.NOINC `($__internal_18_$__cuda_sm70_shflsync_bfly_p) ;  /* 0x0000014000007944 */ /* 0x000fea0003c00000 */
[----:B0-----:R-:W-:Y:S01]  /*0dd0*/  HFMA2.MMA R8, -RZ, RZ, 0, 2.384185791015625e-07 ;  /* 0x00000004ff087435 */ /* 0x001fe200000001ff */
[----:B-1----:R-:W-:Y:S01]  /*0de0*/  FADD.FTZ R9, R9, R7 ;  /* 0x0000000709097221 */ /* 0x002fe20000010000 */
[----:B------:R-:W-:Y:S01]  /*0df0*/  MOV R7, 0x1f ;  /* 0x0000001f00077802 */ /* 0x000fe20000000f00 */
[----:B------:R-:W-:Y:S01]  /*0e00*/  IMAD.MOV.U32 R10, RZ, RZ, -0x1 ;  /* 0xffffffffff0a7424 */ /* 0x000fe200078e00ff */
[----:B------:R-:W-:-:S02]  /*0e10*/  MOV R2, 0xe30 ;  /* 0x00000e3000027802 */ /* 0x000fc40000000f00 */
[----:B------:R-:W-:Y:S05]  /*0e20*/  CALL.REL.NOINC `($__internal_18_$__cuda_sm70_shflsync_bfly_p) ;  /* 0x000000e000007944 */ /* 0x000fea0003c00000 */
[----:B0-----:R-:W-:Y:S01]  /*0e30*/  HFMA2.MMA R8, -RZ, RZ, 0, 4.76837158203125e-07 ;  /* 0x00000008ff087435 */ /* 0x001fe200000001ff */
[----:B-1----:R-:W-:Y:S01]  /*0e40*/  FADD.FTZ R9, R9, R7 ;  /* 0x0000000709097221 */ /* 0x002fe20000010000 */
[----:B------:R-:W-:Y:S01]  /*0e50*/  MOV R7, 0x1f ;  /* 0x0000001f00077802 */ /* 0x000fe20000000f00 */
[----:B------:R-:W-:Y:S01]  /*0e60*/  IMAD.MOV.U32 R10, RZ, RZ, -0x1 ;  /* 0xffffffffff0a7424 */ /* 0x000fe200078e00ff */
[----:B------:R-:W-:-:S02]  /*0e70*/  MOV R2, 0xe90 ;  /* 0x00000e9000027802 */ /* 0x000fc40000000f00 */
[----:B------:R-:W-:Y:S05]  /*0e80*/  CALL.REL.NOINC `($__internal_18_$__cuda_sm70_shflsync_bfly_p) ;  /* 0x0000008000007944 */ /* 0x000fea0003c00000 */
[----:B0-----:R-:W-:Y:S01]  /*0e90*/  HFMA2.MMA R8, -RZ, RZ, 0, 9.5367431640625e-07 ;  /* 0x00000010ff087435 */ /* 0x001fe200000001ff */
[----:B-1----:R-:W-:Y:S01]  /*0ea0*/  FADD.FTZ R9, R9, R7 ;  /* 0x0000000709097221 */ /* 0x002fe20000010000 */
[----:B------:R-:W-:Y:S01]  /*0eb0*/  MOV R7, 0x1f ;  /* 0x0000001f00077802 */ /* 0x000fe20000000f00 */
[----:B------:R-:W-:Y:S01]  /*0ec0*/  IMAD.MOV.U32 R10, RZ, RZ, -0x1 ;  /* 0xffffffffff0a7424 */ /* 0x000fe200078e00ff */
[----:B------:R-:W-:-:S02]  /*0ed0*/  MOV R2, 0xef0 ;  /* 0x00000ef000027802 */ /* 0x000fc40000000f00 */
[----:B------:R-:W-:Y:S05]  /*0ee0*/  CALL.REL.NOINC `($__internal_18_$__cuda_sm70_shflsync_bfly_p) ;  /* 0x0000002000007944 */ /* 0x000fea0003c00000 */
[----:B-1----:R-:W-:Y:S01]  /*0ef0*/  MOV R4, R7 ;  /* 0x0000000700047202 */ /* 0x002fe20000000f00 */
[----:B0-----:R-:W-:Y:S05]  /*0f00*/  BRA `(.L_x_259) ;  /* 0xfffffa4000007947 */ /* 0x001fea000383ffff */
        .weak           $__internal_18_$__cuda_sm70_shflsync_bfly_p
        .type           $__internal_18_$__cuda_sm70_shflsync_bfly_p,@function
        .size           $__internal_18_$__cuda_sm70_shflsync_bfly_p,(.L_x_1781 - $__internal_18_$__cuda_sm70_shflsync_bfly_p)
$__internal_18_$__cuda_sm70_shflsync_bfly_p:
[----:B------:R-:W-:Y:S01]  /*0f10*/  HFMA2.MMA R3, -RZ, RZ, 0, 0 ;  /* 0x00000000ff037435 */ /* 0x000fe200000001ff */
[----:B------:R-:W-:Y:S04]  /*0f20*/  WARPSYNC R10 ;  /* 0x0000000a00007348 */ /* 0x000fe80003800000 */
[----:B------:R0:W1:Y:S01]  /*0f30*/  SHFL.BFLY PT, R7, R9, R8, R7 ;  /* 0x0c00000809077389 */ /* 0x00006200000e0007 */
[----:B------:R-:W-:Y:S05]  /*0f40*/  RET.REL.NODEC R2 `(_ZN10layer_norm22ln_bwd_finalize_kernelINS_22Kernel_traits_finalizeILj2048E6__halfS2_S2_S2_fjLb0ELj1024ELj4ENS_18Kernel_traits_baseILj2048ES2_S2_S2_S2_fjLj1024EEEEELb0ELb0EEEvNS_9BwdParamsE) ;  /* 0xfffff0b002007950 */ /* 0x000fea0003c3ffff */
.L_x_260:
        /* <DEDUP_REMOVED lines=11> */
.L_x_1781:


//--------------------- .text._ZN10layer_norm40ln_parallel_residual_bwd_finalize_kernelINS_22Kernel_traits_finalizeILj2048E6__halfS2_S2_S2_fjLb0ELj1024ELj4ENS_18Kernel_traits_baseILj2048ES2_S2_S2_S2_fjLj1024EEEEELb0EEEvNS_9BwdParamsE --------------------------
	.section	.text._ZN10layer_norm40ln_parallel_residual_bwd_finalize_kernelINS_22Kernel_traits_finalizeILj2048E6__halfS2_S2_S2_fjLb0ELj1024ELj4ENS_18Kernel_traits_baseILj2048ES2_S2_S2_S2_fjLj1024EEEEELb0EEEvNS_9BwdParamsE,"ax",@progbits
	.sectioninfo	@"SHI_REGISTERS=32"
	.align	128
        .global         _ZN10layer_norm40ln_parallel_residual_bwd_finalize_kernelINS_22Kernel_traits_finalizeILj2048E6__halfS2_S2_S2_fjLb0ELj1024ELj4ENS_18Kernel_traits_baseILj2048ES2_S2_S2_S2_fjLj1024EEEEELb0EEEvNS_9BwdParamsE
        .type           _ZN10layer_norm40ln_parallel_residual_bwd_finalize_kernelINS_22Kernel_traits_finalizeILj2048E6__halfS2_S2_S2_fjLb0ELj1024ELj4ENS_18Kernel_traits_baseILj2048ES2_S2_S2_S2_fjLj1024EEEEELb0EEEvNS_9BwdParamsE,@function
        .size           _ZN10layer_norm40ln_parallel_residual_bwd_finalize_kernelINS_22Kernel_traits_finalizeILj2048E6__halfS2_S2_S2_fjLb0ELj1024ELj4ENS_18Kernel_traits_baseILj2048ES2_S2_S2_S2_fjLj1024EEEEELb0EEEvNS_9BwdParamsE,(.L_x_1782 - _ZN10layer_norm40ln_parallel_residual_bwd_finalize_kernelINS_22Kernel_traits_finalizeILj2048E6__halfS2_S2_S2_fjLb0ELj1024ELj4ENS_18Kernel_traits_baseILj2048ES2_S2_S2_S2_fjLj1024EEEEELb0EEEvNS_9BwdParamsE)
        .other          _ZN10layer_norm40ln_parallel_residual_bwd_finalize_kernelINS_22Kernel_traits_finalizeILj2048E6__halfS2_S2_S2_fjLb0ELj1024ELj4ENS_18Kernel_traits_baseILj2048ES2_S2_S2_S2_fjLj1024EEEEELb0EEEvNS_9BwdParamsE,@"STO_CUDA_ENTRY STV_DEFAULT"
_ZN10layer_norm40ln_parallel_residual_bwd_finalize_kernelINS_22Kernel_traits_finalizeILj2048E6__halfS2_S2_S2_fjLb0ELj1024ELj4ENS_18Kernel_traits_baseILj2048ES2_S2_S2_S2_fjLj1024EEEEELb0EEEvNS_9BwdParamsE:
.text._ZN10layer_norm40ln_parallel_residual_bwd_finalize_kernelINS_22Kernel_traits_finalizeILj2048E6__halfS2_S2_S2_fjLb0ELj1024ELj4ENS_18Kernel_traits_baseILj2048ES2_S2_S2_S2_fjLj1024EEEEELb0EEEvNS_9BwdParamsE:
        /* <DEDUP_REMOVED lines=19> */
.L_x_275:
        /* <DEDUP_REMOVED lines=36> */
.L_x_265:
        /* <DEDUP_REMOVED lines=59> */
.L_x_264:
[----:B------:R-:W-:Y:S05]  /*0720*/  BSYNC B1 ;  /* 0x0000000000017941 */ /* 0x000fea0003800000 */
.L_x_263:
        /* <DEDUP_REMOVED lines=35> */
.L_x_267:
[----:B------:R-:W-:Y:S05]  /*0960*/  BSYNC B1 ;  /* 0x0000000000017941 */ /* 0x000fea0003800000 */
.L_x_266:
        /* <DEDUP_REMOVED lines=17> */
.L_x_268:
[----:B------:R-:W-:Y:S05]  /*0a80*/  BSYNC B1 ;  /* 0x0000000000017941 */ /* 0x000fea0003800000 */
.L_x_262:
[----:B------:R-:W-:Y:S05]  /*0a90*/  BSYNC B0 ;  /* 0x0000000000007941 */ /* 0x000fea0003800000 */
.L_x_261:
        /* <DEDUP_REMOVED lines=14> */
.L_x_276:
        /* <DEDUP_REMOVED lines=36> */
.L_x_277:
        /* <DEDUP_REMOVED lines=11> */
.L_x_269:
        /* <DEDUP_REMOVED lines=13> */
[----:B0-----:R-:W-:Y:S01]  /*0f40*/  F2FP.PACK_AB R23, R9, R8 ;  /* 0x000000080917723e */ /* 0x001fe200000000ff */
[----:B------:R-:W-:Y:S01]  /*0f50*/  IMAD.WIDE.U32 R8, R5, R18, c[0x0][0x268] ;  /* 0x00009a0005087625 */ /* 0x000fe200078e0012 */
[----:B-1----:R-:W-:-:S03]  /*0f60*/  F2FP.PACK_AB R17, R13, R12 ;  /* 0x0000000c0d11723e */ /* 0x002fc600000000ff */
[----:B------:R-:W-:Y:S01]  /*0f70*/  IMAD.WIDE.U32 R12, R5, R18, c[0x0][0x278] ;  /* 0x00009e00050c7625 */ /* 0x000fe200078e0012 */
[----:B--2---:R-:W-:-:S03]  /*0f80*/  F2FP.PACK_AB R21, R11, R10 ;  /* 0x0000000a0b15723e */ /* 0x004fc600000000ff */
[----:B------:R-:W-:Y:S01]  /*0f90*/  IMAD.WIDE.U32 R10, R5, R18, c[0x0][0x260] ;  /* 0x00009800050a7625 */ /* 0x000fe200078e0012 */
[----:B------:R0:W-:Y:S01]  /*0fa0*/  STG.E [R8.64], R17 ;  /* 0x0000001108007986 */ /* 0x0001e2000c101904 */
[----:B---3--:R-:W-:Y:S02]  /*0fb0*/  F2FP.PACK_AB R19, R15, R14 ;  /* 0x0000000e0f13723e */ /* 0x008fe400000000ff */
[----:B------:R-:W-:-:S03]  /*0fc0*/  IMAD.WIDE.U32 R14, R5, R18, c[0x0][0x270] ;  /* 0x00009c00050e7625 */ /* 0x000fc600078e0012 */
[----:B------:R0:W-:Y:S04]  /*0fd0*/  STG.E [R10.64], R19 ;  /* 0x000000130a007986 */ /* 0x0001e8000c101904 */
[----:B------:R0:W-:Y:S04]  /*0fe0*/  STG.E [R12.64], R21 ;  /* 0x000000150c007986 */ /* 0x0001e8000c101904 */
[----:B------:R0:W-:Y:S02]  /*0ff0*/  STG.E [R14.64], R23 ;  /* 0x000000170e007986 */ /* 0x0001e4000c101904 */
.L_x_273:
[----:B------:R-:W-:Y:S05]  /*1000*/  BSYNC B0 ;  /* 0x0000000000007941 */ /* 0x000fea0003800000 */
.L_x_272:
[C---:B------:R-:W-:Y:S02]  /*1010*/  ISETP.GT.U32.AND P1, PT, R4.reuse, -0x801, PT ;  /* 0xfffff7ff0400780c */ /* 0x040fe40003f24070 */
[----:B------:R-:W-:-:S02]  /*1020*/  IADD3 R4, R4, 0x800, RZ ;  /* 0x0000080004047810 */ /* 0x000fc40007ffe0ff */
[----:B------:R-:W-:-:S09]  /*1030*/  IADD3 R5, R5, 0x400, RZ ;  /* 0x0000040005057810 */ /* 0x000fd20007ffe0ff */
[----:B0-----:R-:W-:Y:S01]  /*1040*/  @!P1 CALL.REL.NOINC `(.L_x_274) ;  /* 0x0000001000009944 */ /* 0x001fe20003c00000 */
[----:B------:R-:W-:Y:S05]  /*1050*/  BRA `(.L_x_275) ;  /* 0xfffff0d000007947 */ /* 0x000fea000383ffff */
.L_x_274:
[----:B------:R-:W-:Y:S05]  /*1060*/  EXIT ;  /* 0x000000000000794d */ /* 0x000fea0003800000 */
.L_x_270:
[----:B------:R-:W-:Y:S01]  /*1070*/  HFMA2.MMA R17, -RZ, RZ, 0, 1.847743988037109375e-06 ;  /* 0x0000001fff117435 */ /* 0x000fe200000001ff */
[----:B----4-:R-:W-:Y:S01]  /*1080*/  IMAD.MOV.U32 R19, RZ, RZ, R12 ;  /* 0x000000ffff137224 */ /* 0x010fe200078e000c */
[----:B------:R-:W-:Y:S02]  /*1090*/  MOV R16, 0x1 ;  /* 0x0000000100107802 */ /* 0x000fe40000000f00 */
[----:B------:R-:W-:Y:S02]  /*10a0*/  MOV R14, 0xffffffff ;  /* 0xffffffff000e7802 */ /* 0x000fe40000000f00 */
[----:B------:R-:W-:Y:S02]  /*10b0*/  MOV R8, 0x10d0 ;  /* 0x000010d000087802 */ /* 0x000fe40000000f00 */
[----:B0123--:R-:W-:Y:S05]  /*10c0*/  CALL.REL.NOINC `($__internal_19_$__cuda_sm70_shflsync_bfly_p) ;  /* 0x000007b000007944 */ /* 0x00ffea0003c00000 */
[----:B01----:R-:W-:Y:S05]  /*10d0*/  BRA `(.L_x_276) ;  /* 0xfffffaa000007947 */ /* 0x003fea000383ffff */
.L_x_271:
[----:B------:R-:W-:Y:S01]  /*10e0*/  HFMA2.MMA R16, -RZ, RZ, 0, 1.1920928955078125e-07 ;  /* 0x00000002ff107435 */ /* 0x000fe200000001ff */
[----:B------:R-:W-:Y:S01]  /*10f0*/  IMAD.MOV.U32 R19, RZ, RZ, R12 ;  /* 0x000000ffff137224 */ /* 0x000fe200078e000c */
[----:B------:R-:W-:Y:S02]  /*1100*/  MOV R17, 0x1f ;  /* 0x0000001f00117802 */ /* 0x000fe40000000f00 */
[----:B------:R-:W-:-:S02]  /*1110*/  MOV R14, 0xffffffff ;  /* 0xffffffff000e7802 */ /* 0x000fc40000000f00 */
[----:B------:R-:W-:Y:S02]  /*1120*/  MOV R8, 0x1140 ;  /* 0x0000114000087802 */ /* 0x000fe40000000f00 */
[----:B-123--:R-:W-:Y:S05]  /*1130*/  CALL.REL.NOINC `($__internal_19_$__cuda_sm70_shflsync_bfly_p) ;  /* 0x0000074000007944 */ /* 0x00efea0003c00000 */
[----:B0-----:R-:W-:Y:S01]  /*1140*/  HFMA2.MMA R17, -RZ, RZ, 0, 1.847743988037109375e-06 ;  /* 0x0000001fff117435 */ /* 0x001fe200000001ff */
[----:B-1----:R-:W-:Y:S01]  /*1150*/  FADD.FTZ R19, R12, R14 ;  /* 0x0000000e0c137221 */ /* 0x002fe20000010000 */
[----:B------:R-:W-:Y:S01]  /*1160*/  MOV R14, 0xffffffff ;  /* 0xffffffff000e7802 */ /* 0x000fe20000000f00 */
[----:B------:R-:W-:Y:S01]  /*1170*/  IMAD.MOV.U32 R16, RZ, RZ, 0x4 ;  /* 0x00000004ff107424 */ /* 0x000fe200078e00ff */
[----:B------:R-:W-:Y:S02]  /*1180*/  MOV R8, 0x11a0 ;  /* 0x000011a000087802 */ /* 0x000fe40000000f00 */
[----:B------:R-:W-:Y:S05]  /*1190*/  CALL.REL.NOINC `($__internal_19_$__cuda_sm70_shflsync_bfly_p) ;  /* 0x000006e000007944 */ /* 0x000fea0003c00000 */
[----:B0-----:R-:W-:Y:S01]  /*11a0*/  HFMA2.MMA R16, -RZ, RZ, 0, 4.76837158203125e-07 ;  /* 0x00000008ff107435 */ /* 0x001fe200000001ff */
[----:B-1----:R-:W-:Y:S01]  /*11b0*/  FADD.FTZ R19, R19, R14 ;  /* 0x0000000e13137221 */ /* 0x002fe20000010000 */
[----:B------:R-:W-:Y:S01]  /*11c0*/  MOV R14, 0xffffffff ;  /* 0xffffffff000e7802 */ /* 0x000fe20000000f00 */
[----:B------:R-:W-:Y:S01]  /*11d0*/  IMAD.MOV.U32 R17, RZ, RZ, 0x1f ;  /* 0x0000001fff117424 */ /* 0x000fe200078e00ff */
[----:B------:R-:W-:Y:S02]  /*11e0*/  MOV R8, 0x1200 ;  /* 0x0000120000087802 */ /* 0x000fe40000000f00 */
[----:B------:R-:W-:Y:S05]  /*11f0*/  CALL.REL.NOINC `($__internal_19_$__cuda_sm70_shflsync_bfly_p) ;  /* 0x0000068000007944 */ /* 0x000fea0003c00000 */
[----:B-1----:R-:W-:Y:S01]  /*1200*/  FADD.FTZ R12, R19, R14 ;  /* 0x0000000e130c7221 */ /* 0x002fe20000010000 */
[----:B0-----:R-:W-:Y:S01]  /*1210*/  HFMA2.MMA R16, -RZ, RZ, 0, 9.5367431640625e-07 ;  /* 0x00000010ff107435 */ /* 0x001fe200000001ff */
[----:B------:R-:W-:Y:S01]  /*1220*/  MOV R17, 0x1f ;  /* 0x0000001f00117802 */ /* 0x000fe20000000f00 */
[----:B------:R-:W-:Y:S01]  /*1230*/  IMAD.MOV.U32 R14, RZ, RZ, -0x1 ;  /* 0xffffffffff0e7424 */ /* 0x000fe200078e00ff */
[----:B------:R-:W-:-:S02]  /*1240*/  MOV R8, 0x1270 ;  /* 0x0000127000087802 */ /* 0x000fc40000000f00 */
[----:B------:R-:W-:Y:S02]  /*1250*/  MOV R19, R12 ;  /* 0x0000000c00137202 */ /* 0x000fe40000000f00 */
[----:B------:R-:W-:Y:S05]  /*1260*/  CALL.REL.NOINC `($__internal_19_$__cuda_sm70_shflsync_bfly_p) ;  /* 0x0000061000007944 */ /* 0x000fea0003c00000 */
[----:B0-----:R-:W-:Y:S01]  /*1270*/  HFMA2.MMA R17, -RZ, RZ, 0, 1.847743988037109375e-06 ;  /* 0x0000001fff117435 */ /* 0x001fe200000001ff */
[----:B-1----:R-:W-:Y:S01]  /*1280*/  MOV R15, R14 ;  /* 0x0000000e000f7202 */ /* 0x002fe20000000f00 */
[----:B------:R-:W-:Y:S01]  /*1290*/  IMAD.MOV.U32 R16, RZ, RZ, 0x1 ;  /* 0x00000001ff107424 */ /* 0x000fe200078e00ff */
[----:B------:R-:W-:Y:S02]  /*12a0*/  MOV R19, R13 ;  /* 0x0000000d00137202 */ /* 0x000fe40000000f00 */
[----:B------:R-:W-:Y:S02]  /*12b0*/  MOV R14, 0xffffffff ;  /* 0xffffffff000e7802 */ /* 0x000fe40000000f00 */
[----:B------:R-:W-:Y:S02]  /*12c0*/  MOV R8, 0x12e0 ;  /* 0x000012e000087802 */ /* 0x000fe40000000f00 */
[----:B------:R-:W-:Y:S05]  /*12d0*/  CALL.REL.NOINC `($__internal_19_$__cuda_sm70_shflsync_bfly_p) ;  /* 0x000005a000007944 */ /* 0x000fea0003c00000 */
[----:B0-----:R-:W-:Y:S01]  /*12e0*/  HFMA2.MMA R16, -RZ, RZ, 0, 1.1920928955078125e-07 ;  /* 0x00000002ff107435 */ /* 0x001fe200000001ff */
[----:B-1----:R-:W-:Y:S01]  /*12f0*/  FADD.FTZ R19, R13, R14 ;  /* 0x0000000e0d137221 */ /* 0x002fe20000010000 */
[----:B------:R-:W-:Y:S01]  /*1300*/  MOV R14, 0xffffffff ;  /* 0xffffffff000e7802 */ /* 0x000fe20000000f00 */
[----:B------:R-:W-:Y:S01]  /*1310*/  IMAD.MOV.U32 R17, RZ, RZ, 0x1f ;  /* 0x0000001fff117424 */ /* 0x000fe200078e00ff */
[----:B------:R-:W-:-:S02]  /*1320*/  MOV R8, 0x1340 ;  /* 0x0000134000087802 */ /* 0x000fc40000000f00 */
[----:B------:R-:W-:Y:S05]  /*1330*/  CALL.REL.NOINC `($__internal_19_$__cuda_sm70_shflsync_bfly_p) ;  /* 0x0000054000007944 */ /* 0x000fea0003c00000 */
[----:B0-----:R-:W-:Y:S01]  /*1340*/  HFMA2.MMA R16, -RZ, RZ, 0, 2.384185791015625e-07 ;  /* 0x00000004ff107435 */ /* 0x001fe200000001ff */
[----:B-1----:R-:W-:Y:S01]  /*1350*/  FADD.FTZ R19, R19, R14 ;  /* 0x0000000e13137221 */ /* 0x002fe20000010000 */
[----:B------:R-:W-:Y:S01]  /*1360*/  MOV R17, 0x1f ;  /* 0x0000001f00117802 */ /* 0x000fe20000000f00 */
[----:B------:R-:W-:Y:S01]  /*1370*/  IMAD.MOV.U32 R14, RZ, RZ, -0x1 ;  /* 0xffffffffff0e7424 */ /* 0x000fe200078e00ff */
[----:B------:R-:W-:-:S02]  /*1380*/  MOV R8, 0x13a0 ;  /* 0x000013a000087802 */ /* 0x000fc40000000f00 */
[----:B------:R-:W-:Y:S05]  /*1390*/  CALL.REL.NOINC `($__internal_19_$__cuda_sm70_shflsync_bfly_p) ;  /* 0x000004e000007944 */ /* 0x000fea0003c00000 */
[----:B0-----:R-:W-:Y:S01]  /*13a0*/  HFMA2.MMA R16, -RZ, RZ, 0, 4.76837158203125e-07 ;  /* 0x00000008ff107435 */ /* 0x001fe200000001ff */
[----:B-1----:R-:W-:Y:S01]  /*13b0*/  FADD.FTZ R19, R19, R14 ;  /* 0x0000000e13137221 */ /* 0x002fe20000010000 */
[----:B------:R-:W-:-:S02]  /*13c0*/  MOV R17, 0x1f ;  /* 0x0000001f00117802 */ /* 0x000fc40000000f00 */
[----:B------:R-:W-:Y:S02]  /*13d0*/  MOV R14, 0xffffffff ;  /* 0xffffffff000e7802 */ /* 0x000fe40000000f00 */
[----:B------:R-:W-:Y:S02]  /*13e0*/  MOV R8, 0x1400 ;  /* 0x0000140000087802 */ /* 0x000fe40000000f00 */
[----:B------:R-:W-:Y:S05]  /*13f0*/  CALL.REL.NOINC `($__internal_19_$__cuda_sm70_shflsync_bfly_p) ;  /* 0x0000048000007944 */ /* 0x000fea0003c00000 */
[----:B-1----:R-:W-:Y:S01]  /*1400*/  FADD.FTZ R13, R19, R14 ;  /* 0x0000000e130d7221 */ /* 0x002fe20000010000 */
[----:B0-----:R-:W-:Y:S01]  /*1410*/  HFMA2.MMA R17, -RZ, RZ, 0, 1.847743988037109375e-06 ;  /* 0x0000001fff117435 */ /* 0x001fe200000001ff */
[----:B------:R-:W-:Y:S01]  /*1420*/  IMAD.MOV.U32 R16, RZ, RZ, 0x10 ;  /* 0x00000010ff107424 */ /* 0x000fe200078e00ff */
[----:B------:R-:W-:Y:S02]  /*1430*/  MOV R14, 0xffffffff ;  /* 0xffffffff000e7802 */ /* 0x000fe40000000f00 */
[----:B------:R-:W-:Y:S02]  /*1440*/  MOV R19, R13 ;  /* 0x0000000d00137202 */ /* 0x000fe40000000f00 */
[----:B------:R-:W-:Y:S02]  /*1450*/  MOV R8, 0x1470 ;  /* 0x0000147000087802 */ /* 0x000fe40000000f00 */
[----:B------:R-:W-:Y:S05]  /*1460*/  CALL.REL.NOINC `($__internal_19_$__cuda_sm70_shflsync_bfly_p) ;  /* 0x0000041000007944 */ /* 0x000fea0003c00000 */
[----:B0-----:R-:W-:Y:S01]  /*1470*/  HFMA2.MMA R16, -RZ, RZ, 0, 5.9604644775390625e-08 ;  /* 0x00000001ff107435 */ /* 0x001fe200000001ff */
[----:B-1----:R-:W-:Y:S01]  /*1480*/  IMAD.MOV.U32 R18, RZ, RZ, R14 ;  /* 0x000000ffff127224 */ /* 0x002fe200078e000e */
[----:B------:R-:W-:Y:S01]  /*1490*/  MOV R19, R11 ;  /* 0x0000000b00137202 */ /* 0x000fe20000000f00 */
[----:B------:R-:W-:Y:S01]  /*14a0*/  IMAD.MOV.U32 R14, RZ, RZ, -0x1 ;  /* 0xffffffffff0e7424 */ /* 0x000fe200078e00ff */
[----:B------:R-:W-:-:S02]  /*14b0*/  MOV R17, 0x1f ;  /* 0x0000001f00117802 */ /* 0x000fc40000000f00 */
[----:B------:R-:W-:Y:S02]  /*14c0*/  MOV R8, 0x14e0 ;  /* 0x000014e000087802 */ /* 0x000fe40000000f00 */
[----:B------:R-:W-:Y:S05]  /*14d0*/  CALL.REL.NOINC `($__internal_19_$__cuda_sm70_shflsync_bfly_p) ;  /* 0x000003a000007944 */ /* 0x000fea0003c00000 */
[----:B0-----:R-:W-:Y:S01]  /*14e0*/  HFMA2.MMA R16, -RZ, RZ, 0, 1.1920928955078125e-07 ;  /* 0x00000002ff107435 */ /* 0x001fe200000001ff */
[----:B-1----:R-:W-:Y:S01]  /*14f0*/  FADD.FTZ R19, R11, R14 ;  /* 0x0000000e0b137221 */ /* 0x002fe20000010000 */
[----:B------:R-:W-:Y:S02]  /*1500*/  MOV R17, 0x1f ;  /* 0x0000001f00117802 */ /* 0x000fe40000000f00 */
[----:B------:R-:W-:Y:S02]  /*1510*/  MOV R14, 0xffffffff ;  /* 0xffffffff000e7802 */ /* 0x000fe40000000f00 */
[----:B------:R-:W-:Y:S02]  /*1520*/  MOV R8, 0x1540 ;  /* 0x0000154000087802 */ /* 0x000fe40000000f00 */
[----:B------:R-:W-:Y:S05]  /*1530*/  CALL.REL.NOINC `($__internal_19_$__cuda_sm70_shflsync_bfly_p) ;  /* 0x0000034000007944 */ /* 0x000fea0003c00000 */
[----:B0-----:R-:W-:Y:S01]  /*1540*/  HFMA2.MMA R17, -RZ, RZ, 0, 1.847743988037109375e-06 ;  /* 0x0000001fff117435 */ /* 0x001fe200000001ff */
[----:B-1----:R-:W-:Y:S01]  /*1550*/  FADD.FTZ R19, R19, R14 ;  /* 0x0000000e13137221 */ /* 0x002fe20000010000 */
[----:B------:R-:W-:Y:S01]  /*1560*/  MOV R14, 0xffffffff ;  /* 0xffffffff000e7802 */ /* 0x000fe20000000f00 */
[----:B------:R-:W-:Y:S01]  /*1570*/  IMAD.MOV.U32 R16, RZ, RZ, 0x4 ;  /* 0x00000004ff107424 */ /* 0x000fe200078e00ff */
[----:B------:R-:W-:-:S02]  /*1580*/  MOV R8, 0x15a0 ;  /* 0x000015a000087802 */ /* 0x000fc40000000f00 */
[----:B------:R-:W-:Y:S05]  /*1590*/  CALL.REL.NOINC `($__internal_19_$__cuda_sm70_shflsync_bfly_p) ;  /* 0x000002e000007944 */ /* 0x000fea0003c00000 */
[----:B0-----:R-:W-:Y:S01]  /*15a0*/  HFMA2.MMA R16, -RZ, RZ, 0, 4.76837158203125e-07 ;  /* 0x00000008ff107435 */ /* 0x001fe200000001ff */
[----:B-1----:R-:W-:Y:S01]  /*15b0*/  FADD.FTZ R19, R19, R14 ;  /* 0x0000000e13137221 */ /* 0x002fe20000010000 */
[----:B------:R-:W-:Y:S01]  /*15c0*/  MOV R14, 0xffffffff ;  /* 0xffffffff000e7802 */ /* 0x000fe20000000f00 */
[----:B------:R-:W-:Y:S01]  /*15d0*/  IMAD.MOV.U32 R17, RZ, RZ, 0x1f ;  /* 0x0000001fff117424 */ /* 0x000fe200078e00ff */
[----:B------:R-:W-:-:S02]  /*15e0*/  MOV R8, 0x1600 ;  /* 0x0000160000087802 */ /* 0x000fc40000000f00 */
        /* <DEDUP_REMOVED lines=33> */
[----:B0-----:R-:W-:Y:S01]  /*1800*/  HFMA2.MMA R17, -RZ, RZ, 0, 1.847743988037109375e-06 ;  /* 0x0000001fff117435 */ /* 0x001fe200000001ff */
[----:B-1----:R-:W-:Y:S01]  /*1810*/  FADD.FTZ R19, R19, R14 ;  /* 0x0000000e13137221 */ /* 0x002fe20000010000 */
[----:B------:R-:W-:Y:S01]  /*1820*/  MOV R14, 0xffffffff ;  /* 0xffffffff000e7802 */ /* 0x000fe20000000f00 */
[----:B------:R-:W-:Y:S01]  /*1830*/  IMAD.MOV.U32 R16, RZ, RZ, 0x10 ;  /* 0x00000010ff107424 */ /* 0x000fe200078e00ff */
[----:B------:R-:W-:Y:S02]  /*1840*/  MOV R8, 0x1860 ;  /* 0x0000186000087802 */ /* 0x000fe40000000f00 */
[----:B------:R-:W-:Y:S05]  /*1850*/  CALL.REL.NOINC `($__internal_19_$__cuda_sm70_shflsync_bfly_p) ;  /* 0x0000002000007944 */ /* 0x000fea0003c00000 */
[----:B-1----:R-:W-:Y:S01]  /*1860*/  MOV R8, R14 ;  /* 0x0000000e00087202 */ /* 0x002fe20000000f00 */
[----:B0-----:R-:W-:Y:S05]  /*1870*/  BRA `(.L_x_277) ;  /* 0xfffff54000007947 */ /* 0x001fea000383ffff */
        .weak           $__internal_19_$__cuda_sm70_shflsync_bfly_p
        .type           $__internal_19_$__cuda_sm70_shflsync_bfly_p,@function
        .size           $__internal_19_$__cuda_sm70_shflsync_bfly_p,(.L_x_1782 - $__internal_19_$__cuda_sm70_shflsync_bfly_p)
$__internal_19_$__cuda_sm70_shflsync_bfly_p:
[----:B------:R-:W-:Y:S01]  /*1880*/  HFMA2.MMA R9, -RZ, RZ, 0, 0 ;  /* 0x00000000ff097435 */ /* 0x000fe200000001ff */
[----:B------:R-:W-:Y:S04]  /*1890*/  WARPSYNC R14 ;  /* 0x0000000e00007348 */ /* 0x000fe80003800000 */
[----:B------:R0:W1:Y:S01]  /*18a0*/  SHFL.BFLY PT, R14, R19, R16, R17 ;  /* 0x0c000010130e7389 */ /* 0x00006200000e0011 */
[----:B------:R-:W-:Y:S05]  /*18b0*/  RET.REL.NODEC R8 `(_ZN10layer_norm40ln_parallel_residual_bwd_finalize_kernelINS_22Kernel_traits_finalizeILj2048E6__halfS2_S2_S2_fjLb0ELj1024ELj4ENS_18Kernel_traits_baseILj2048ES2_S2_S2_S2_fjLj1024EEEEELb0EEEvNS_9BwdParamsE) ;  /* 0xffffe74008007950 */ /* 0x000fea0003c3ffff */
.L_x_278:
        /* <DEDUP_REMOVED lines=12> */
.L_x_1782:


//--------------------- .text._ZN10layer_norm31ln_parallel_residual_bwd_kernelINS_13Kernel_traitsI6__halfS2_S2_S2_fjLj2048ELj1ELj1ELj4ELj16ENS_18Kernel_traits_baseILj2048ES2_S2_S2_S2_fjLj128EEEEELb1ELb1ELb0EEEvNS_9BwdParamsE --------------------------
	.section	.text._ZN10layer_norm31ln_parallel_residual_bwd_kernelINS_13Kernel_traitsI6__halfS2_S2_S2_fjLj2048ELj1ELj1ELj4ELj16ENS_18Kernel_traits_baseILj2048ES2_S2_S2_S2_fjLj128EEEEELb1ELb1ELb0EEEvNS_9BwdParamsE,"ax",@progbits
	.sectioninfo	@"SHI_REGISTERS=127"
	.align	128
        .global         _ZN10layer_norm31ln_parallel_residual_bwd_kernelINS_13Kernel_traitsI6__halfS2_S2_S2_fjLj2048ELj1ELj1ELj4ELj16ENS_18Kernel_traits_baseILj2048ES2_S2_S2_S2_fjLj128EEEEELb1ELb1ELb0EEEvNS_9BwdParamsE
        .type           _ZN10layer_norm31ln_parallel_residual_bwd_kernelINS_13Kernel_traitsI6__halfS2_S2_S2_fjLj2048ELj1ELj1ELj4ELj16ENS_18Kernel_traits_baseILj2048ES2_S2_S2_S2_fjLj128EEEEELb1ELb1ELb0EEEvNS_9BwdParamsE,@function
        .size           _ZN10layer_norm31ln_parallel_residual_bwd_kernelINS_13Kernel_traitsI6__halfS2_S2_S2_fjLj2048ELj1ELj1ELj4ELj16ENS_18Kernel_traits_baseILj2048ES2_S2_S2_S2_fjLj128EEEEELb1ELb1ELb0EEEvNS_9BwdParamsE,(.L_x_1783 - _ZN10layer_norm31ln_parallel_residual_bwd_kernelINS_13Kernel_traitsI6__halfS2_S2_S2_fjLj2048ELj1ELj1ELj4ELj16ENS_18Kernel_traits_baseILj2048ES2_S2_S2_S2_fjLj128EEEEELb1ELb1ELb0EEEvNS_9BwdParamsE)
        .other          _ZN10layer_norm31ln_parallel_residual_bwd_kernelINS_13Kernel_traitsI6__halfS2_S2_S2_fjLj2048ELj1ELj1ELj4ELj16ENS_18Kernel_traits_baseILj2048ES2_S2_S2_S2_fjLj128EEEEELb1ELb1ELb0EEEvNS_9BwdParamsE,@"STO_CUDA_ENTRY STV_DEFAULT"
_ZN10layer_norm31ln_parallel_residual_bwd_kernelINS_13Kernel_traitsI6__halfS2_S2_S2_fjLj2048ELj1ELj1ELj4ELj16ENS_18Kernel_traits_baseILj2048ES2_S2_S2_S2_fjLj128EEEEELb1ELb1ELb0EEEvNS_9BwdParamsE:
.text._ZN10layer_norm31ln_parallel_residual_bwd_kernelINS_13Kernel_traitsI6__halfS2_S2_S2_fjLj2048ELj1ELj1ELj4ELj16ENS_18Kernel_traits_baseILj2048ES2_S2_S2_S2_fjLj128EEEEELb1ELb1ELb0EEEvNS_9BwdParamsE:
        /* <DEDUP_REMOVED lines=39> */
[----:B------:R-:W-:Y:S01]  /*0270*/  HFMA2.MMA R2, -RZ, RZ, 0, 5.9604644775390625e-08 ;  /* 0x00000001ff027435 */ /* 0x000fe200000001ff */
[--C-:B-----5:R-:W-:Y:S01]  /*0280*/  HADD2.F32 R19, -RZ, R8.reuse.H0_H0 ;  /* 0x20000008ff137230 */ /* 0x120fe20000004100 */
[----:B------:R-:W-:Y:S01]  /*0290*/  IMAD.MOV.U32 R25, RZ, RZ, RZ ;  /* 0x000000ffff197224 */ /* 0x000fe200078e00ff */
        /* <DEDUP_REMOVED lines=15> */
.L_x_290:
[----:B------:R-:W-:-:S05]  /*0390*/  MOV R69, 0x4 ;  /* 0x0000000400457802 */ /* 0x000fca0000000f00 */
[----:B------:R-:W-:-:S06]  /*03a0*/  IMAD.WIDE R70, R76, R69, c[0x0][0x1a0] ;  /* 0x000068004c467625 */ /* 0x000fcc00078e0245 */
[----:B------:R-:W2:Y:S01]  /*03b0*/  LDG.E R70, [R70.64] ;  /* 0x0000000446467981 */ /* 0x000ea2000c1e1900 */
[C---:B------:R-:W-:Y:S02]  /*03c0*/  IMAD R0, R76.reuse, c[0x0][0x168], RZ ;  /* 0x00005a004c007a24 */ /* 0x040fe400078e02ff */
[----:B------:R-:W-:-:S03]  /*03d0*/  IMAD.WIDE R68, R76, R69, c[0x0][0x1a8] ;  /* 0x00006a004c447625 */ /* 0x000fc600078e0245 */
[----:B------:R-:W-:Y:S01]  /*03e0*/  SHF.R.S32.HI R73, RZ, 0x1f, R0 ;  /* 0x0000001fff497819 */ /* 0x000fe20000011400 */
[----:B------:R-:W-:Y:S01]  /*03f0*/  BSSY B0, `(.L_x_280) ;  /* 0x000006b000007945 */ /* 0x000fe20003800000 */
[----:B------:R-:W-:Y:S01]  /*0400*/  ISETP.NE.AND P2, PT, R17, RZ, PT ;  /* 0x000000ff1100720c */ /* 0x000fe20003f45270 */
[----:B------:R0:W5:Y:S01]  /*0410*/  LDG.E R78, [R68.64] ;  /* 0x00000004444e7981 */ /* 0x000162000c1e1900 */
[----:B------:R-:W-:Y:S01]  /*0420*/  LEA.HI R0, R73, R0, RZ, 0x3 ;  /* 0x0000000049007211 */ /* 0x000fe200078f18ff */
[----:B------:R-:W-:Y:S01]  /*0430*/  IMAD.MOV.U32 R95, RZ, RZ, RZ ;  /* 0x000000ffff5f7224 */ /* 0x000fe200078e00ff */
[----:B------:R-:W-:Y:S02]  /*0440*/  LOP3.LUT R73, R77, 0x7f, RZ, 0xc0, !PT ;  /* 0x0000007f4d497812 */ /* 0x000fe400078ec0ff */
[----:B------:R-:W-:Y:S02]  /*0450*/  LOP3.LUT P4, RZ, R2, 0xff, RZ, 0xc0, !PT ;  /* 0x000000ff02ff7812 */ /* 0x000fe4000788c0ff */
[----:B------:R-:W-:-:S02]  /*0460*/  LEA.HI.SX32 R0, R0, R73, 0x1d ;  /* 0x0000004900007211 */ /* 0x000fc400078feaff */
[----:B------:R-:W-:Y:S02]  /*0470*/  MOV R113, RZ ;  /* 0x000000ff00717202 */ /* 0x000fe40000000f00 */
[----:B0-----:R-:W-:Y:S01]  /*0480*/  P2R R68, PR, RZ, 0x4 ;  /* 0x00000004ff447803 */ /* 0x001fe20000000000 */
[----:B------:R-:W-:Y:S01]  /*0490*/  IMAD.MOV.U32 R122, RZ, RZ, R0 ;  /* 0x000000ffff7a7224 */ /* 0x000fe200078e0000 */
[----:B--2---:R-:W-:Y:S01]  /*04a0*/  FSEL R94, R70, RZ, !P2 ;  /* 0x000000ff465e7208 */ /* 0x004fe20005000000 */
[----:B------:R-:W-:Y:S05]  /*04b0*/  @!P0 BRA `(.L_x_281) ;  /* 0x000005e000008947 */ /* 0x000fea0003800000 */
[C---:B------:R-:W-:Y:S02]  /*04c0*/  LEA R68, P2, R0.reuse, c[0x0][0x188], 0x4 ;  /* 0x0000620000447a11 */ /* 0x040fe400078420ff */
[----:B------:R-:W-:Y:S02]  /*04d0*/  MOV R73, 0x10 ;  /* 0x0000001000497802 */ /* 0x000fe40000000f00 */
[----:B------:R-:W-:-:S03]  /*04e0*/  LEA.HI.X R69, R0, c[0x0][0x18c], RZ, 0x4, P2 ;  /* 0x0000630000457a11 */ /* 0x000fc600010f24ff */
[----:B------:R-:W-:-:S03]  /*04f0*/  IMAD.WIDE.U32 R72, R0, R73, c[0x0][0x208] ;  /* 0x0000820000487625 */ /* 0x000fc600078e0049 */
        /* <DEDUP_REMOVED lines=13> */
[----:B------:R0:W5:Y:S01]  /*05d0*/  @P2 LDG.E.64 R120, [R80.64] ;  /* 0x0000000450782981 */ /* 0x000162000c1e1b00 */
[----:B------:R-:W-:-:S04]  /*05e0*/  @P3 LEA R82, P5, R0, c[0x0][0x218], 0x4 ;  /* 0x0000860000523a11 */ /* 0x000fc800078a20ff */
[----:B------:R-:W-:-:S05]  /*05f0*/  @P3 LEA.HI.X R83, R0, c[0x0][0x21c], RZ, 0x4, P5 ;  /* 0x0000870000533a11 */ /* 0x000fca00028f24ff */
[----:B------:R1:W5:Y:S01]  /*0600*/  @P3 LDG.E.128 R52, [R82.64] ;  /* 0x0000000452343981 */ /* 0x000362000c1e1d00 */
[----:B------:R-:W-:Y:S01]  /*0610*/  IADD3 R122, R0, 0x80, RZ ;  /* 0x00000080007a7810 */ /* 0x000fe20007ffe0ff */
[----:B--2---:R-:W-:Y:S02]  /*0620*/  HADD2.F32 R87, -RZ, R68.H0_H0 ;  /* 0x20000044ff577230 */ /* 0x004fe40000004100 */
[----:B------:R-:W-:-:S03]  /*0630*/  HADD2.F32 R123, -RZ, R69.H1_H1 ;  /* 0x30000045ff7b7230 */ /* 0x000fc60000004100 */
[C---:B0-----:R-:W-:Y:S01]  /*0640*/  FADD.FTZ R81, -R94.reuse, R87 ;  /* 0x000000575e517221 */ /* 0x041fe20000010100 */
[----:B---3--:R-:W-:Y:S01]  /*0650*/  HADD2.F32 R112, -RZ, R72.H0_H0 ;  /* 0x20000048ff707230 */ /* 0x008fe20000004100 */
[----:B------:R-:W-:Y:S01]  /*0660*/  FADD.FTZ R123, -R94, R123 ;  /* 0x0000007b5e7b7221 */ /* 0x000fe20000010100 */
[----:B------:R-:W-:Y:S01]  /*0670*/  HADD2.F32 R93, -RZ, R68.H1_H1 ;  /* 0x30000044ff5d7230 */ /* 0x000fe20000004100 */
[----:B-----5:R-:W-:Y:S01]  /*0680*/  FMUL.FTZ R81, R78, R81 ;  /* 0x000000514e517220 */ /* 0x020fe20000410000 */
[--C-:B------:R-:W-:Y:S02]  /*0690*/  HADD2.F32 R85, -RZ, R70.reuse.H0_H0 ;  /* 0x20000046ff557230 */ /* 0x100fe40000004100 */
[----:B------:R-:W-:Y:S01]  /*06a0*/  HADD2.F32 R89, -RZ, R70.H1_H1 ;  /* 0x30000046ff597230 */ /* 0x000fe20000004100 */
[----:B------:R-:W-:Y:S01]  /*06b0*/  FADD.FTZ R40, R40, R112 ;  /* 0x0000007028287221 */ /* 0x000fe20000010000 */
[----:B------:R-:W-:Y:S01]  /*06c0*/  HADD2.F32 R70, -RZ, R73.H1_H1 ;  /* 0x30000049ff467230 */ /* 0x000fe20000004100 */
[----:B------:R-:W-:Y:S01]  /*06d0*/  FFMA.FTZ R24, R81, R112, R24 ;  /* 0x0000007051187223 */ /* 0x000fe20000010018 */
[----:B------:R-:W-:Y:S01]  /*06e0*/  HADD2.F32 R95, -RZ, R69.H0_H0 ;  /* 0x20000045ff5f7230 */ /* 0x000fe20000004100 */
[----:B------:R-:W-:Y:S01]  /*06f0*/  FMUL.FTZ R80, R78, R123 ;  /* 0x0000007b4e507220 */ /* 0x000fe20000410000 */
[----:B------:R-:W-:Y:S01]  /*0700*/  HADD2.F32 R72, -RZ, R72.H1_H1 ;  /* 0x30000048ff487230 */ /* 0x000fe20000004100 */
[----:B------:R-:W-:-:S02]  /*0710*/  FADD.FTZ R93, -R94, R93 ;  /* 0x0000005d5e5d7221 */ /* 0x000fc40000010100 */
[----:B------:R-:W-:Y:S01]  /*0720*/  FMUL.FTZ R112, R19, R112 ;  /* 0x0000007013707220 */ /* 0x000fe20000410000 */
[----:B------:R-:W-:Y:S01]  /*0730*/  HADD2.F32 R113, -RZ, R73.H0_H0 ;  /* 0x20000049ff717230 */ /* 0x000fe20000004100 */
[----:B------:R-:W-:Y:S01]  /*0740*/  FADD.FTZ R43, R43, R70 ;  /* 0x000000462b2b7221 */ /* 0x000fe20000010000 */
[--C-:B------:R-:W-:Y:S01]  /*0750*/  HADD2.F32 R73, -RZ, R75.reuse.H0_H0 ;  /* 0x2000004bff497230 */ /* 0x100fe20000004100 */
[-C--:B------:R-:W-:Y:S01]  /*0760*/  FFMA.FTZ R27, R80, R70.reuse, R27 ;  /* 0x00000046501b7223 */ /* 0x080fe2000001001b */
[----:B------:R-:W-:Y:S01]  /*0770*/  HADD2.F32 R68, -RZ, R75.H1_H1 ;  /* 0x3000004bff447230 */ /* 0x000fe20000004100 */
[----:B------:R-:W-:Y:S02]  /*0780*/  FMUL.FTZ R87, R15, R70 ;  /* 0x000000460f577220 */ /* 0x000fe40000410000 */
[----:B------:R-:W-:Y:S02]  /*0790*/  FMUL.FTZ R111, R78, R93 ;  /* 0x0000005d4e6f7220 */ /* 0x000fe40000410000 */
[----:B-1----:R-:W-:-:S02]  /*07a0*/  FADD.FTZ R83, -R94, R95 ;  /* 0x0000005f5e537221 */ /* 0x002fc40000010100 */
[----:B------:R-:W-:Y:S02]  /*07b0*/  FMUL.FTZ R110, R18, R72 ;  /* 0x00000048126e7220 */ /* 0x000fe40000410000 */
[----:B------:R-:W-:Y:S02]  /*07c0*/  FADD.FTZ R75, RZ, R112 ;  /* 0x00000070ff4b7221 */ /* 0x000fe40000010000 */
[----:B------:R-:W-:Y:S01]  /*07d0*/  FFMA.FTZ R70, R81, R112, RZ ;  /* 0x0000007051467223 */ /* 0x000fe200000100ff */
[----:B------:R-:W-:Y:S01]  /*07e0*/  HADD2.F32 R69, -RZ, R71.H0_H0 ;  /* 0x20000047ff457230 */ /* 0x000fe20000004100 */
[----:B------:R-:W-:Y:S01]  /*07f0*/  FADD.FTZ R85, -R94, R85 ;  /* 0x000000555e557221 */ /* 0x000fe20000010100 */
[----:B------:R-:W-:Y:S01]  /*0800*/  HADD2.F32 R91, -RZ, R74.H0_H0 ;  /* 0x2000004aff5b7230 */ /* 0x000fe20000004100 */
[----:B------:R-:W-:Y:S02]  /*0810*/  FMUL.FTZ R83, R78, R83 ;  /* 0x000000534e537220 */ /* 0x000fe40000410000 */
[----:B------:R-:W-:-:S02]  /*0820*/  FMUL.FTZ R82, R16, R113 ;  /* 0x0000007110527220 */ /* 0x000fc40000410000 */
[----:B------:R-:W-:Y:S02]  /*0830*/  FADD.FTZ R75, R75, R110 ;  /* 0x0000006e4b4b7221 */ /* 0x000fe40000010000 */
[----:B------:R-:W-:Y:S02]  /*0840*/  FFMA.FTZ R70, R111, R110, R70 ;  /* 0x0000006e6f467223 */ /* 0x000fe40000010046 */
[----:B------:R-:W-:Y:S02]  /*0850*/  FMUL.FTZ R85, R78, R85 ;  /* 0x000000554e557220 */ /* 0x000fe40000410000 */
[----:B------:R-:W-:Y:S02]  /*0860*/  FADD.FTZ R41, R41, R72 ;  /* 0x0000004829297221 */ /* 0x000fe40000010000 */
[----:B------:R-:W-:Y:S02]  /*0870*/  FFMA.FTZ R25, R111, R72, R25 ;  /* 0x000000486f197223 */ /* 0x000fe40000010019 */
[----:B------:R-:W-:-:S02]  /*0880*/  FADD.FTZ R69, -R94, R69 ;  /* 0x000000455e457221 */ /* 0x000fc40000010100 */
[----:B------:R-:W-:Y:S02]  /*0890*/  FADD.FTZ R72, R75, R82 ;  /* 0x000000524b487221 */ /* 0x000fe40000010000 */
[----:B------:R-:W-:Y:S01]  /*08a0*/  FFMA.FTZ R70, R83, R82, R70 ;  /* 0x0000005253467223 */ /* 0x000fe20000010046 */
[----:B------:R-:W-:Y:S01]  /*08b0*/  HADD2.F32 R74, -RZ, R74.H1_H1 ;  /* 0x3000004aff4a7230 */ /* 0x000fe20000004100 */
[----:B------:R-:W-:Y:S02]  /*08c0*/  FADD.FTZ R44, R44, R91 ;  /* 0x0000005b2c2c7221 */ /* 0x000fe40000010000 */
[-C--:B------:R-:W-:Y:S02]  /*08d0*/  FFMA.FTZ R28, R85, R91.reuse, R28 ;  /* 0x0000005b551c7223 */ /* 0x080fe4000001001c */
[----:B------:R-:W-:Y:S02]  /*08e0*/  FMUL.FTZ R84, R14, R91 ;  /* 0x0000005b0e547220 */ /* 0x000fe40000410000 */
[----:B------:R-:W-:-:S02]  /*08f0*/  FADD.FTZ R89, -R94, R89 ;  /* 0x000000595e597221 */ /* 0x000fc40000010100 */
[----:B------:R-:W-:Y:S02]  /*0900*/  FMUL.FTZ R91, R78, R69 ;  /* 0x000000454e5b7220 */ /* 0x000fe40000410000 */
[----:B------:R-:W-:Y:S02]  /*0910*/  FADD.FTZ R69, R72, R87 ;  /* 0x0000005748457221 */ /* 0x000fe40000010000 */
[----:B------:R-:W-:Y:S01]  /*0920*/  FFMA.FTZ R70, R80, R87, R70 ;  /* 0x0000005750467223 */ /* 0x000fe20000010046 */
[----:B------:R-:W-:Y:S01]  /*0930*/  HADD2.F32 R71, -RZ, R71.H1_H1 ;  /* 0x30000047ff477230 */ /* 0x000fe20000004100 */
[----:B------:R-:W-:Y:S02]  /*0940*/  FMUL.FTZ R86, R78, R89 ;  /* 0x000000594e567220 */ /* 0x000fe40000410000 */
[----:B------:R-:W-:Y:S02]  /*0950*/  FMUL.FTZ R89, R13, R74 ;  /* 0x0000004a0d597220 */ /* 0x000fe40000410000 */
[----:B------:R-:W-:-:S02]  /*0960*/  FADD.FTZ R72, R69, R84 ;  /* 0x0000005445487221 */ /* 0x000fc40000010000 */
[----:B------:R-:W-:Y:S02]  /*0970*/  FFMA.FTZ R70, R85, R84, R70 ;  /* 0x0000005455467223 */ /* 0x000fe40000010046 */
[----:B------:R-:W-:Y:S02]  /*0980*/  FMUL.FTZ R88, R12, R73 ;  /* 0x000000490c587220 */ /* 0x000fe40000410000 */
[----:B------:R-:W-:Y:S02]  /*0990*/  FADD.FTZ R71, -R94, R71 ;  /* 0x000000475e477221 */ /* 0x000fe40000010100 */
[----:B------:R-:W-:Y:S02]  /*09a0*/  FADD.FTZ R69, R72, R89 ;  /* 0x0000005948457221 */ /* 0x000fe40000010000 */
[----:B------:R-:W-:Y:S02]  /*09b0*/  FFMA.FTZ R70, R86, R89, R70 ;  /* 0x0000005956467223 */ /* 0x000fe40000010046 */
[----:B------:R-:W-:-:S02]  /*09c0*/  FMUL.FTZ R90, R78, R71 ;  /* 0x000000474e5a7220 */ /* 0x000fc40000410000 */
[----:B------:R-:W-:Y:S02]  /*09d0*/  FADD.FTZ R72, R69, R88 ;  /* 0x0000005845487221 */ /* 0x000fe40000010000 */
[----:B------:R-:W-:Y:S02]  /*09e0*/  FMUL.FTZ R93, R11, R68 ;  /* 0x000000440b5d7220 */ /* 0x000fe40000410000 */
        /* <DEDUP_REMOVED lines=11> */
.L_x_281:
[----:B------:R-:W-:Y:S05]  /*0aa0*/  BSYNC B0 ;  /* 0x0000000000007941 */ /* 0x000fea0003800000 */
.L_x_280:
[----:B------:R-:W-:Y:S01]  /*0ab0*/  BSSY B0, `(.L_x_282) ;  /* 0x000005f000007945 */ /* 0x000fe20003800000 */
[----:B------:R-:W-:Y:S05]  /*0ac0*/  @!P1 BRA `(.L_x_283) ;  /* 0x000005d000009947 */ /* 0x000fea0003800000 */
[----:B------:R-:W-:Y:S01]  /*0ad0*/  LEA R68, P2, R122, c[0x0][0x188], 0x4 ;  /* 0x000062007a447a11 */ /* 0x000fe200078420ff */
[----:B------:R-:W-:-:S03]  /*0ae0*/  HFMA2.MMA R73, -RZ, RZ, 0, 9.5367431640625e-07 ;  /* 0x00000010ff497435 */ /* 0x000fc600000001ff */
[----:B------:R-:W-:-:S06]  /*0af0*/  LEA.HI.X R69, R122, c[0x0][0x18c], RZ, 0x4, P2 ;  /* 0x000063007a457a11 */ /* 0x000fcc00010f24ff */
[----:B------:R-:W2:Y:S01]  /*0b00*/  LDG.E.128 R68, [R68.64] ;  /* 0x0000000444447981 */ /* 0x000ea2000c1e1d00 */
[----:B------:R-:W-:-:S06]  /*0b10*/  IMAD.WIDE.U32 R72, R122, R73, c[0x0][0x208] ;  /* 0x000082007a487625 */ /* 0x000fcc00078e0049 */
        /* <DEDUP_REMOVED lines=16> */
[--C-:B--2---:R-:W-:Y:S02]  /*0c20*/  HADD2.F32 R101, -RZ, R68.reuse.H1_H1 ;  /* 0x30000044ff657230 */ /* 0x104fe40000004100 */
[--C-:B------:R-:W-:Y:S02]  /*0c30*/  HADD2.F32 R103, -RZ, R69.reuse.H0_H0 ;  /* 0x20000045ff677230 */ /* 0x100fe40000004100 */
[----:B------:R-:W-:Y:S02]  /*0c40*/  HADD2.F32 R69, -RZ, R69.H1_H1 ;  /* 0x30000045ff457230 */ /* 0x000fe40000004100 */
[----:B------:R-:W-:Y:S01]  /*0c50*/  HADD2.F32 R79, -RZ, R68.H0_H0 ;  /* 0x20000044ff4f7230 */ /* 0x000fe20000004100 */
[C---:B0-----:R-:W-:Y:S01]  /*0c60*/  FADD.FTZ R99, -R94.reuse, R101 ;  /* 0x000000655e637221 */ /* 0x041fe20000010100 */
[----:B------:R-:W-:Y:S01]  /*0c70*/  HADD2.F32 R107, -RZ, R70.H0_H0 ;  /* 0x20000046ff6b7230 */ /* 0x000fe20000004100 */
[C---:B------:R-:W-:Y:S01]  /*0c80*/  FADD.FTZ R101, -R94.reuse, R69 ;  /* 0x000000455e657221 */ /* 0x040fe20000010100 */
[----:B------:R-:W-:Y:S01]  /*0c90*/  HADD2.F32 R123, -RZ, R71.H0_H0 ;  /* 0x20000047ff7b7230 */ /* 0x000fe20000004100 */
[C---:B------:R-:W-:Y:S01]  /*0ca0*/  FADD.FTZ R79, -R94.reuse, R79 ;  /* 0x0000004f5e4f7221 */ /* 0x040fe20000010100 */
[----:B---3--:R-:W-:Y:S01]  /*0cb0*/  HADD2.F32 R97, -RZ, R72.H0_H0 ;  /* 0x20000048ff617230 */ /* 0x008fe20000004100 */
[C---:B------:R-:W-:Y:S01]  /*0cc0*/  FADD.FTZ R105, -R94.reuse, R103 ;  /* 0x000000675e697221 */ /* 0x040fe20000010100 */
[----:B------:R-:W-:Y:S01]  /*0cd0*/  HADD2.F32 R109, -RZ, R70.H1_H1 ;  /* 0x30000046ff6d7230 */ /* 0x000fe20000004100 */
[----:B------:R-:W-:Y:S01]  /*0ce0*/  FADD.FTZ R103, -R94, R107 ;  /* 0x0000006b5e677221 */ /* 0x000fe20000010100 */
[--C-:B------:R-:W-:Y:S01]  /*0cf0*/  HADD2.F32 R70, -RZ, R73.reuse.H1_H1 ;  /* 0x30000049ff467230 */ /* 0x100fe20000004100 */
[----:B-----5:R-:W-:Y:S01]  /*0d00*/  FMUL.FTZ R98, R78, R101 ;  /* 0x000000654e627220 */ /* 0x020fe20000410000 */
[----:B------:R-:W-:Y:S01]  /*0d10*/  HADD2.F32 R72, -RZ, R72.H1_H1 ;  /* 0x30000048ff487230 */ /* 0x000fe20000004100 */
[----:B------:R-:W-:Y:S01]  /*0d20*/  FADD.FTZ R107, -R94, R123 ;  /* 0x0000007b5e6b7221 */ /* 0x000fe20000010100 */
[----:B------:R-:W-:Y:S01]  /*0d30*/  HADD2.F32 R123, -RZ, R73.H0_H0 ;  /* 0x20000049ff7b7230 */ /* 0x000fe20000004100 */
[----:B------:R-:W-:-:S02]  /*0d40*/  FMUL.FTZ R79, R78, R79 ;  /* 0x0000004f4e4f7220 */ /* 0x000fc40000410000 */
[----:B------:R-:W-:Y:S01]  /*0d50*/  FMUL.FTZ R96, R10, R97 ;  /* 0x000000610a607220 */ /* 0x000fe20000410000 */
[----:B------:R-:W-:Y:S01]  /*0d60*/  HADD2.F32 R73, -RZ, R74.H0_H0 ;  /* 0x2000004aff497230 */ /* 0x000fe20000004100 */
[----:B------:R-:W-:Y:S02]  /*0d70*/  FMUL.FTZ R92, R78, R99 ;  /* 0x000000634e5c7220 */ /* 0x000fe40000410000 */
[----:B------:R-:W-:Y:S02]  /*0d80*/  FADD.FTZ R35, R35, R70 ;  /* 0x0000004623237221 */ /* 0x000fe40000010000 */
[-C--:B------:R-:W-:Y:S02]  /*0d90*/  FFMA.FTZ R63, R98, R70.reuse, R63 ;  /* 0x00000046623f7223 */ /* 0x080fe4000001003f */
[----:B------:R-:W-:Y:S02]  /*0da0*/  FMUL.FTZ R101, R7, R70 ;  /* 0x0000004607657220 */ /* 0x000fe40000410000 */
[----:B------:R-:W-:-:S02]  /*0db0*/  FMUL.FTZ R103, R78, R103 ;  /* 0x000000674e677220 */ /* 0x000fc40000410000 */
[----:B------:R-:W-:Y:S02]  /*0dc0*/  FMUL.FTZ R99, R9, R72 ;  /* 0x0000004809637220 */ /* 0x000fe40000410000 */
[----:B------:R-:W-:Y:S02]  /*0dd0*/  FADD.FTZ R70, R95, R96 ;  /* 0x000000605f467221 */ /* 0x000fe40000010000 */
[C---:B------:R-:W-:Y:S02]  /*0de0*/  FFMA.FTZ R113, R79.reuse, R96, R113 ;  /* 0x000000604f717223 */ /* 0x040fe40000010071 */
[----:B------:R-:W-:Y:S02]  /*0df0*/  FADD.FTZ R32, R32, R97 ;  /* 0x0000006120207221 */ /* 0x000fe40000010000 */
[----:B------:R-:W-:Y:S02]  /*0e00*/  FFMA.FTZ R60, R79, R97, R60 ;  /* 0x000000614f3c7223 */ /* 0x000fe4000001003c */
[----:B------:R-:W-:-:S02]  /*0e10*/  FADD.FTZ R64, R64, R73 ;  /* 0x0000004940407221 */ /* 0x000fc40000010000 */
[-C--:B------:R-:W-:Y:S02]  /*0e20*/  FFMA.FTZ R48, R103, R73.reuse, R48 ;  /* 0x0000004967307223 */ /* 0x080fe40000010030 */
[----:B------:R-:W-:Y:S02]  /*0e30*/  FMUL.FTZ R102, R6, R73 ;  /* 0x0000004906667220 */ /* 0x000fe40000410000 */
[----:B------:R-:W-:Y:S02]  /*0e40*/  FMUL.FTZ R97, R78, R105 ;  /* 0x000000694e617220 */ /* 0x000fe40000410000 */
[----:B------:R-:W-:Y:S02]  /*0e50*/  FMUL.FTZ R100, R8, R123 ;  /* 0x0000007b08647220 */ /* 0x000fe40000410000 */
[----:B------:R-:W-:Y:S02]  /*0e60*/  FADD.FTZ R73, R70, R99 ;  /* 0x0000006346497221 */ /* 0x000fe40000010000 */
[----:B------:R-:W-:-:S02]  /*0e70*/  FFMA.FTZ R113, R92, R99, R113 ;  /* 0x000000635c717223 */ /* 0x000fc40000010071 */
[----:B------:R-:W-:Y:S01]  /*0e80*/  FADD.FTZ R69, -R94, R109 ;  /* 0x0000006d5e457221 */ /* 0x000fe20000010100 */
[----:B------:R-:W-:Y:S01]  /*0e90*/  HADD2.F32 R71, -RZ, R71.H1_H1 ;  /* 0x30000047ff477230 */ /* 0x000fe20000004100 */
[----:B------:R-:W-:Y:S02]  /*0ea0*/  FADD.FTZ R70, R73, R100 ;  /* 0x0000006449467221 */ /* 0x000fe40000010000 */
[----:B------:R-:W-:Y:S01]  /*0eb0*/  FFMA.FTZ R113, R97, R100, R113 ;  /* 0x0000006461717223 */ /* 0x000fe20000010071 */
[----:B------:R-:W-:Y:S01]  /*0ec0*/  HADD2.F32 R74, -RZ, R74.H1_H1 ;  /* 0x3000004aff4a7230 */ /* 0x000fe20000004100 */
[----:B------:R-:W-:Y:S02]  /*0ed0*/  FMUL.FTZ R104, R78, R69 ;  /* 0x000000454e687220 */ /* 0x000fe40000410000 */
[----:B------:R-:W-:Y:S02]  /*0ee0*/  FADD.FTZ R69, R70, R101 ;  /* 0x0000006546457221 */ /* 0x000fe40000010000 */
[----:B------:R-:W-:-:S02]  /*0ef0*/  FFMA.FTZ R113, R98, R101, R113 ;  /* 0x0000006562717223 */ /* 0x000fc40000010071 */
[----:B------:R-:W-:Y:S01]  /*0f00*/  FADD.FTZ R109, -R94, R71 ;  /* 0x000000475e6d7221 */ /* 0x000fe20000010100 */
[--C-:B------:R-:W-:Y:S01]  /*0f10*/  HADD2.F32 R71, -RZ, R75.reuse.H0_H0 ;  /* 0x2000004bff477230 */ /* 0x100fe20000004100 */
[----:B------:R-:W-:Y:S02]  /*0f20*/  FMUL.FTZ R105, R5, R74 ;  /* 0x0000004a05697220 */ /* 0x000fe40000410000 */
[----:B------:R-:W-:Y:S02]  /*0f30*/  FADD.FTZ R70, R69, R102 ;  /* 0x0000006645467221 */ /* 0x000fe40000010000 */
[----:B------:R-:W-:Y:S01]  /*0f40*/  FFMA.FTZ R113, R103, R102, R113 ;  /* 0x0000006667717223 */ /* 0x000fe20000010071 */
[----:B------:R-:W-:Y:S01]  /*0f50*/  HADD2.F32 R68, -RZ, R75.H1_H1 ;  /* 0x3000004bff447230 */ /* 0x000fe20000004100 */
        /* <DEDUP_REMOVED lines=20> */
.L_x_283:
[----:B------:R-:W-:Y:S05]  /*10a0*/  BSYNC B0 ;  /* 0x0000000000007941 */ /* 0x000fea0003800000 */
.L_x_282:
[----:B------:R-:W-:Y:S02]  /*10b0*/  SHF.R.U32.HI R70, RZ, 0x5, R77 ;  /* 0x00000005ff467819 */ /* 0x000fe4000001164d */
[----:B------:R-:W-:-:S02]  /*10c0*/  IADD3 R76, R76, c[0x0][0x160], RZ ;  /* 0x000058004c4c7a10 */ /* 0x000fc40007ffe0ff */
[----:B------:R-:W-:Y:S02]  /*10d0*/  LOP3.LUT R122, R70, 0x7fffffc, RZ, 0xc0, !PT ;  /* 0x07fffffc467a7812 */ /* 0x000fe400078ec0ff */
[----:B------:R-:W-:Y:S02]  /*10e0*/  LOP3.LUT P3, RZ, R77, 0x1f, RZ, 0xc0, !PT ;  /* 0x0000001f4dff7812 */ /* 0x000fe4000786c0ff */
[----:B------:R-:W-:Y:S02]  /*10f0*/  ISETP.GE.AND P2, PT, R76, c[0x0][0x164], PT ;  /* 0x000059004c007a0c */ /* 0x000fe40003f46270 */
[----:B------:R-:W-:Y:S01]  /*1100*/  @!P4 IADD3 R122, R122, 0x4, RZ ;  /* 0x000000047a7ac810 */ /* 0x000fe20007ffe0ff */
[----:B------:R-:W-:Y:S08]  /*1110*/  BRA.DIV ~URZ, `(.L_x_284) ;  /* 0x000015727f007947 */ /* 0x000ff0000b800000 */
[----:B------:R0:W1:Y:S02]  /*1120*/  SHFL.DOWN PT, R94, R95, 0x10, 0x1f ;  /* 0x0a001f005f5e7f89 */ /* 0x00006400000e0000 */
.L_x_291:
        /* <DEDUP_REMOVED lines=18> */
.L_x_292:
[----:B------:R-:W-:Y:S01]  /*1250*/  @!P3 LOP3.LUT R69, R70, 0x3, RZ, 0xc0, !PT ;  /* 0x000000034645b812 */ /* 0x000fe200078ec0ff */
[----:B-12---:R-:W-:Y:S01]  /*1260*/  FADD.FTZ R94, R75, R94 ;  /* 0x0000005e4b5e7221 */ /* 0x006fe20000010000 */
[----:B------:R-:W-:Y:S01]  /*1270*/  WARPSYNC 0xffffffff ;  /* 0xffffffff00007948 */ /* 0x000fe20003800000 */
[----:B0-----:R-:W-:Y:S01]  /*1280*/  FADD.FTZ R95, R68, R95 ;  /* 0x0000005f445f7221 */ /* 0x001fe20000010000 */
[----:B------:R-:W-:Y:S01]  /*1290*/  @!P3 IADD3 R113, R122, R69, RZ ;  /* 0x000000457a71b210 */ /* 0x000fe20007ffe0ff */
[----:B------:R-:W-:Y:S04]  /*12a0*/  BSSY B0, `(.L_x_286) ;  /* 0x0000099000007945 */ /* 0x000fe80003800000 */
        /* <DEDUP_REMOVED lines=21> */
[-C--:B------:R-:W-:Y:S01]  /*1400*/  FFMA.FTZ R73, R83, R94.reuse, R69 ;  /* 0x0000005e53497223 */ /* 0x080fe20000010045 */
[----:B------:R-:W-:Y:S01]  /*1410*/  ISETP.NE.AND.EX P5, PT, RZ, c[0x0][0x25c], PT, P5 ;  /* 0x00009700ff007a0c */ /* 0x000fe20003fa5350 */
[----:B------:R-:W-:Y:S02]  /*1420*/  FADD.FTZ R71, R112, -R71 ;  /* 0x8000004770477221 */ /* 0x000fe40000010000 */
[----:B------:R-:W-:Y:S02]  /*1430*/  FADD.FTZ R73, R82, -R73 ;  /* 0x8000004952497221 */ /* 0x000fe40000010000 */
[C---:B-----5:R-:W-:Y:S02]  /*1440*/  FMUL.FTZ R70, R78.reuse, R71 ;  /* 0x000000474e467220 */ /* 0x060fe40000410000 */
[----:B------:R-:W-:Y:S01]  /*1450*/  @P3 HADD2.F32 R71, -RZ, R52.H0_H0 ;  /* 0x20000034ff473230 */ /* 0x000fe20000004100 */
[----:B------:R-:W-:Y:S01]  /*1460*/  FMUL.FTZ R75, R78, R73 ;  /* 0x000000494e4b7220 */ /* 0x000fe20000410000 */
[----:B------:R-:W-:Y:S01]  /*1470*/  @P3 HADD2.F32 R124, -RZ, R55.H0_H0 ;  /* 0x20000037ff7c3230 */ /* 0x000fe20000004100 */
[----:B------:R-:W-:-:S02]  /*1480*/  FFMA.FTZ R74, R80, R94, R69 ;  /* 0x0000005e504a7223 */ /* 0x000fc40000010045 */
[----:B------:R-:W-:Y:S02]  /*1490*/  @P3 FADD.FTZ R70, R70, R71 ;  /* 0x0000004746463221 */ /* 0x000fe40000010000 */
[-CC-:B------:R-:W-:Y:S02]  /*14a0*/  FFMA.FTZ R71, R111, R94.reuse, R69.reuse ;  /* 0x0000005e6f477223 */ /* 0x180fe40000010045 */
[----:B------:R-:W-:Y:S01]  /*14b0*/  FFMA.FTZ R73, R85, R94, R69 ;  /* 0x0000005e55497223 */ /* 0x000fe20000010045 */
[----:B------:R-:W-:Y:S01]  /*14c0*/  @P5 F2FP.PACK_AB R68, RZ, R70 ;  /* 0x00000046ff44523e */ /* 0x000fe200000000ff */
[----:B------:R-:W-:Y:S02]  /*14d0*/  FADD.FTZ R71, R110, -R71 ;  /* 0x800000476e477221 */ /* 0x000fe40000010000 */
[----:B------:R-:W-:Y:S01]  /*14e0*/  FADD.FTZ R73, R84, -R73 ;  /* 0x8000004954497221 */ /* 0x000fe20000010000 */
[----:B------:R-:W-:Y:S01]  /*14f0*/  @P5 PRMT R56, R68, 0x7610, R56 ;  /* 0x0000761044385816 */ /* 0x000fe20000000038 */
[----:B------:R-:W-:-:S02]  /*1500*/  IMAD.MOV.U32 R68, RZ, RZ, R116 ;  /* 0x000000ffff447224 */ /* 0x000fc400078e0074 */
[C---:B------:R-:W-:Y:S01]  /*1510*/  FMUL.FTZ R72, R78.reuse, R71 ;  /* 0x000000474e487220 */ /* 0x040fe20000410000 */
[----:B------:R-:W-:Y:S01]  /*1520*/  @P3 HADD2.F32 R71, -RZ, R52.H1_H1 ;  /* 0x30000034ff473230 */ /* 0x000fe20000004100 */
[----:B------:R-:W-:Y:S01]  /*1530*/  FMUL.FTZ R122, R78, R73 ;  /* 0x000000494e7a7220 */ /* 0x000fe20000410000 */
[----:B------:R-:W-:Y:S01]  /*1540*/  LOP3.LUT P4, RZ, R68, 0xff, RZ, 0xc0, !PT ;  /* 0x000000ff44ff7812 */ /* 0x000fe2000788c0ff */
[----:B------:R-:W-:Y:S01]  /*1550*/  @P3 HADD2.F32 R68, -RZ, R53.H0_H0 ;  /* 0x20000035ff443230 */ /* 0x000fe20000004100 */
[----:B------:R-:W-:Y:S01]  /*1560*/  FMUL.FTZ R70, R70, c[0x0][0x1e8] ;  /* 0x00007a0046467a20 */ /* 0x000fe20000410000 */
[----:B------:R-:W-:Y:S01]  /*1570*/  @P3 HADD2.F32 R73, -RZ, R54.H0_H0 ;  /* 0x20000036ff493230 */ /* 0x000fe20000004100 */
[----:B------:R-:W-:Y:S02]  /*1580*/  @P3 FADD.FTZ R72, R72, R71 ;  /* 0x0000004748483221 */ /* 0x000fe40000010000 */
[----:B------:R-:W-:Y:S02]  /*1590*/  FADD.FTZ R71, R87, -R74 ;  /* 0x8000004a57477221 */ /* 0x000fe40000010000 */
[----:B------:R-:W-:-:S02]  /*15a0*/  @P3 FADD.FTZ R75, R75, R68 ;  /* 0x000000444b4b3221 */ /* 0x000fc40000010000 */
[----:B------:R-:W-:Y:S01]  /*15b0*/  FMUL.FTZ R74, R78, R71 ;  /* 0x000000474e4a7220 */ /* 0x000fe20000410000 */
[----:B------:R-:W-:Y:S01]  /*15c0*/  @P3 HADD2.F32 R71, -RZ, R53.H1_H1 ;  /* 0x30000035ff473230 */ /* 0x000fe20000004100 */
[-C--:B------:R-:W-:Y:S02]  /*15d0*/  FFMA.FTZ R68, R86, R94.reuse, R69 ;  /* 0x0000005e56447223 */ /* 0x080fe40000010045 */
[----:B------:R-:W-:Y:S02]  /*15e0*/  @P3 FADD.FTZ R122, R122, R73 ;  /* 0x000000497a7a3221 */ /* 0x000fe40000010000 */
[----:B------:R-:W-:Y:S02]  /*15f0*/  FADD.FTZ R113, R89, -R68 ;  /* 0x8000004459717221 */ /* 0x000fe40000010000 */
[----:B------:R-:W-:Y:S01]  /*1600*/  @P3 FADD.FTZ R74, R74, R71 ;  /* 0x000000474a4a3221 */ /* 0x000fe20000010000 */
[----:B------:R-:W-:Y:S01]  /*1610*/  @P3 HADD2.F32 R71, -RZ, R54.H1_H1 ;  /* 0x30000036ff473230 */ /* 0x000fe20000004100 */
[----:B------:R-:W-:-:S02]  /*1620*/  FFMA.FTZ R73, R91, R94, R69 ;  /* 0x0000005e5b497223 */ /* 0x000fc40000010045 */
[----:B------:R-:W-:Y:S02]  /*1630*/  FMUL.FTZ R68, R78, R113 ;  /* 0x000000714e447220 */ /* 0x000fe40000410000 */
[----:B------:R-:W-:Y:S02]  /*1640*/  FADD.FTZ R73, R88, -R73 ;  /* 0x8000004958497221 */ /* 0x000fe40000010000 */
[----:B------:R-:W-:Y:S02]  /*1650*/  @P3 FADD.FTZ R68, R68, R71 ;  /* 0x0000004744443221 */ /* 0x000fe40000010000 */
[----:B------:R-:W-:Y:S02]  /*1660*/  FFMA.FTZ R71, R90, R94, R69 ;  /* 0x0000005e5a477223 */ /* 0x000fe40000010045 */
[----:B------:R-:W-:Y:S02]  /*1670*/  FMUL.FTZ R69, R78, R73 ;  /* 0x000000494e457220 */ /* 0x000fe40000410000 */
[----:B------:R-:W-:-:S02]  /*1680*/  FADD.FTZ R71, R93, -R71 ;  /* 0x800000475d477221 */ /* 0x000fc40000010000 */
[----:B------:R-:W-:Y:S01]  /*1690*/  @P3 FADD.FTZ R69, R69, R124 ;  /* 0x0000007c45453221 */ /* 0x000fe20000010000 */
[----:B------:R-:W-:Y:S01]  /*16a0*/  @P3 HADD2.F32 R124, -RZ, R55.H1_H1 ;  /* 0x30000037ff7c3230 */ /* 0x000fe20000004100 */
[----:B------:R-:W-:Y:S02]  /*16b0*/  FMUL.FTZ R71, R78, R71 ;  /* 0x000000474e477220 */ /* 0x000fe40000410000 */
[----:B------:R-:W-:Y:S02]  /*16c0*/  FMUL.FTZ R123, R68, c[0x0][0x1e8] ;  /* 0x00007a00447b7a20 */ /* 0x000fe40000410000 */
[----:B------:R-:W-:Y:S01]  /*16d0*/  @P3 FADD.FTZ R71, R71, R124 ;  /* 0x0000007c47473221 */ /* 0x000fe20000010000 */
[----:B------:R-:W-:Y:S01]  /*16e0*/  ISETP.NE.U32.AND P3, PT, RZ, c[0x0][0x250], PT ;  /* 0x00009400ff007a0c */ /* 0x000fe20003f65070 */
[----:B------:R-:W-:Y:S01]  /*16f0*/  FMUL.FTZ R113, R69, c[0x0][0x1e8] ;  /* 0x00007a0045717a20 */ /* 0x000fe20000410000 */
[----:B------:R-:W-:Y:S02]  /*1700*/  FSEL R124, R70, RZ, P4 ;  /* 0x000000ff467c7208 */ /* 0x000fe40002000000 */
[----:B------:R-:W-:-:S02]  /*1710*/  ISETP.NE.AND.EX P3, PT, RZ, c[0x0][0x254], PT, P3 ;  /* 0x00009500ff007a0c */ /* 0x000fc40003f65330 */
[----:B------:R-:W-:-:S11]  /*1720*/  LOP3.LUT P4, RZ, R116, 0xff0000, RZ, 0xc0, !PT ;  /* 0x00ff000074ff7812 */ /* 0x000fd6000788c0ff */
[----:B------:R-:W-:-:S04]  /*1730*/  @P3 MOV R73, R120 ;  /* 0x0000007800493202 */ /* 0x000fc80000000f00 */
[----:B------:R-:W-:-:S04]  /*1740*/  @P3 LOP3.LUT P6, RZ, R73, 0xff, RZ, 0xc0, !PT ;  /* 0x000000ff49ff3812 */ /* 0x000fc800078cc0ff */
[----:B------:R-:W-:Y:S02]  /*1750*/  @P3 FSEL R73, R70, RZ, P6 ;  /* 0x000000ff46493208 */ /* 0x000fe40003000000 */
[----:B------:R-:W-:Y:S02]  /*1760*/  @P3 LOP3.LUT P6, RZ, R120, 0xff00, RZ, 0xc0, !PT ;  /* 0x0000ff0078ff3812 */ /* 0x000fe400078cc0ff */
[----:B------:R-:W-:-:S04]  /*1770*/  @P3 F2FP.PACK_AB R73, RZ, R73 ;  /* 0x00000049ff49323e */ /* 0x000fc800000000ff */
[----:B------:R-:W-:Y:S02]  /*1780*/  @P3 PRMT R36, R73, 0x7610, R36 ;  /* 0x0000761049243816 */ /* 0x000fe40000000024 */
[----:B------:R-:W-:Y:S01]  /*1790*/  @P5 F2FP.PACK_AB R73, RZ, R72 ;  /* 0x00000048ff49523e */ /* 0x000fe200000000ff */
[----:B------:R-:W-:-:S03]  /*17a0*/  FMUL.FTZ R72, R72, c[0x0][0x1e8] ;  /* 0x00007a0048487a20 */ /* 0x000fc60000410000 */
[----:B------:R-:W-:Y:S02]  /*17b0*/  @P5 PRMT R56, R56, 0x5410, R73 ;  /* 0x0000541038385816 */ /* 0x000fe40000000049 */
[----:B------:R-:W-:Y:S02]  /*17c0*/  @P3 FSEL R73, R72, RZ, P6 ;  /* 0x000000ff48493208 */ /* 0x000fe40003000000 */
[----:B------:R-:W-:Y:S02]  /*17d0*/  @P3 LOP3.LUT P6, RZ, R120, 0xff0000, RZ, 0xc0, !PT ;  /* 0x00ff000078ff3812 */ /* 0x000fe400078cc0ff */
[----:B------:R-:W-:-:S04]  /*17e0*/  @P3 F2FP.PACK_AB R73, RZ, R73 ;  /* 0x00000049ff49323e */ /* 0x000fc800000000ff */
[----:B------:R-:W-:Y:S02]  /*17f0*/  @P3 PRMT R36, R36, 0x5410, R73 ;  /* 0x0000541024243816 */ /* 0x000fe40000000049 */
[----:B------:R-:W-:Y:S01]  /*1800*/  @P5 F2FP.PACK_AB R73, RZ, R75 ;  /* 0x0000004bff49523e */ /* 0x000fe200000000ff */
[----:B------:R-:W-:-:S03]  /*1810*/  FMUL.FTZ R75, R75, c[0x0][0x1e8] ;  /* 0x00007a004b4b7a20 */ /* 0x000fc60000410000 */
[----:B------:R-:W-:Y:S02]  /*1820*/  @P5 PRMT R57, R73, 0x7610, R57 ;  /* 0x0000761049395816 */ /* 0x000fe40000000039 */
[C---:B------:R-:W-:Y:S02]  /*1830*/  @P3 FSEL R73, R75.reuse, RZ, P6 ;  /* 0x000000ff4b493208 */ /* 0x040fe40003000000 */
[----:B------:R-:W-:Y:S02]  /*1840*/  @P3 LOP3.LUT P6, RZ, R120, 0xff000000, RZ, 0xc0, !PT ;  /* 0xff00000078ff3812 */ /* 0x000fe400078cc0ff */
[----:B------:R-:W-:Y:S02]  /*1850*/  @P3 F2FP.PACK_AB R73, RZ, R73 ;  /* 0x00000049ff49323e */ /* 0x000fe400000000ff */
[----:B------:R-:W-:Y:S02]  /*1860*/  FSEL R75, R75, RZ, P4 ;  /* 0x000000ff4b4b7208 */ /* 0x000fe40002000000 */
[----:B------:R-:W-:-:S02]  /*1870*/  @P3 PRMT R37, R73, 0x7610, R37 ;  /* 0x0000761049253816 */ /* 0x000fc40000000025 */
[----:B------:R-:W-:Y:S01]  /*1880*/  @P5 F2FP.PACK_AB R73, RZ, R74 ;  /* 0x0000004aff49523e */ /* 0x000fe200000000ff */
[----:B------:R-:W-:Y:S01]  /*1890*/  FMUL.FTZ R74, R74, c[0x0][0x1e8] ;  /* 0x00007a004a4a7a20 */ /* 0x000fe20000410000 */
[----:B------:R-:W-:Y:S02]  /*18a0*/  LOP3.LUT P4, RZ, R117, 0xff, RZ, 0xc0, !PT ;  /* 0x000000ff75ff7812 */ /* 0x000fe4000788c0ff */
        /* <DEDUP_REMOVED lines=13> */
[----:B------:R-:W-:Y:S02]  /*1980*/  @P5 F2FP.PACK_AB R73, RZ, R68 ;  /* 0x00000044ff49523e */ /* 0x000fe400000000ff */
[----:B------:R-:W-:Y:S02]  /*1990*/  @P3 FSEL R68, R123, RZ, P6 ;  /* 0x000000ff7b443208 */ /* 0x000fe40003000000 */
[----:B------:R-:W-:Y:S02]  /*19a0*/  @P3 LOP3.LUT P6, RZ, R121, 0xff0000, RZ, 0xc0, !PT ;  /* 0x00ff000079ff3812 */ /* 0x000fe400078cc0ff */
[----:B------:R-:W-:Y:S02]  /*19b0*/  @P3 F2FP.PACK_AB R68, RZ, R68 ;  /* 0x00000044ff44323e */ /* 0x000fe400000000ff */
[----:B------:R-:W-:Y:S01]  /*19c0*/  @P5 PRMT R58, R58, 0x5410, R73 ;  /* 0x000054103a3a5816 */ /* 0x000fe20000000049 */
[----:B------:R-:W-:Y:S01]  /*19d0*/  IMAD.MOV.U32 R73, RZ, RZ, 0x10 ;  /* 0x00000010ff497424 */ /* 0x000fe200078e00ff */
[----:B------:R-:W-:-:S02]  /*19e0*/  @P3 PRMT R38, R38, 0x5410, R68 ;  /* 0x0000541026263816 */ /* 0x000fc40000000044 */
[----:B------:R-:W-:Y:S02]  /*19f0*/  @P5 F2FP.PACK_AB R68, RZ, R69 ;  /* 0x00000045ff44523e */ /* 0x000fe400000000ff */
[----:B------:R-:W-:Y:S02]  /*1a00*/  LOP3.LUT P4, RZ, R117, 0xff00, RZ, 0xc0, !PT ;  /* 0x0000ff0075ff7812 */ /* 0x000fe4000788c0ff */
[----:B------:R-:W-:Y:S02]  /*1a10*/  @P5 PRMT R59, R68, 0x7610, R59 ;  /* 0x00007610443b5816 */ /* 0x000fe4000000003b */
[----:B------:R-:W-:Y:S02]  /*1a20*/  @P3 FSEL R68, R113, RZ, P6 ;  /* 0x000000ff71443208 */ /* 0x000fe40003000000 */
[----:B------:R-:W-:Y:S02]  /*1a30*/  FSEL R123, R123, RZ, P4 ;  /* 0x000000ff7b7b7208 */ /* 0x000fe40002000000 */
[----:B------:R-:W-:-:S02]  /*1a40*/  @P3 F2FP.PACK_AB R68, RZ, R68 ;  /* 0x00000044ff44323e */ /* 0x000fc400000000ff */
[----:B------:R-:W-:Y:S02]  /*1a50*/  LOP3.LUT P4, RZ, R116, 0xff000000, RZ, 0xc0, !PT ;  /* 0xff00000074ff7812 */ /* 0x000fe4000788c0ff */
[----:B------:R-:W-:Y:S02]  /*1a60*/  @P3 PRMT R39, R68, 0x7610, R39 ;  /* 0x0000761044273816 */ /* 0x000fe40000000027 */
[----:B------:R-:W-:Y:S02]  /*1a70*/  @P5 F2FP.PACK_AB R68, RZ, R71 ;  /* 0x00000047ff44523e */ /* 0x000fe400000000ff */
[----:B------:R-:W-:Y:S02]  /*1a80*/  FSEL R74, R74, RZ, P4 ;  /* 0x000000ff4a4a7208 */ /* 0x000fe40002000000 */
[----:B------:R-:W-:Y:S02]  /*1a90*/  @P5 PRMT R59, R59, 0x5410, R68 ;  /* 0x000054103b3b5816 */ /* 0x000fe40000000044 */
[----:B------:R-:W-:-:S02]  /*1aa0*/  ISETP.NE.U32.AND P5, PT, RZ, c[0x0][0x258], PT ;  /* 0x00009600ff007a0c */ /* 0x000fc40003fa5070 */
[----:B------:R-:W-:Y:S02]  /*1ab0*/  LOP3.LUT P4, RZ, R116, 0xff00, RZ, 0xc0, !PT ;  /* 0x0000ff0074ff7812 */ /* 0x000fe4000788c0ff */
[----:B------:R-:W-:Y:S02]  /*1ac0*/  ISETP.NE.AND.EX P5, PT, RZ, c[0x0][0x25c], PT, P5 ;  /* 0x00009700ff007a0c */ /* 0x000fe40003fa5350 */
[----:B------:R-:W-:-:S11]  /*1ad0*/  F2FP.PACK_AB R70, R123, R70 ;  /* 0x000000467b46723e */ /* 0x000fd600000000ff */
[----:B------:R-:W-:-:S05]  /*1ae0*/  @P5 IMAD.WIDE.U32 R68, R0, R73, c[0x0][0x258] ;  /* 0x0000960000445625 */ /* 0x000fca00078e0049 */
[----:B------:R0:W-:Y:S02]  /*1af0*/  @P5 STG.E.128 [R68.64], R56 ;  /* 0x0000003844005986 */ /* 0x0001e4000c101d04 */
[----:B0-----:R-:W-:Y:S01]  /*1b00*/  F2FP.PACK_AB R69, R74, R75 ;  /* 0x0000004b4a45723e */ /* 0x001fe200000000ff */
[----:B------:R-:W-:Y:S01]  /*1b10*/  FMUL.FTZ R74, R71, c[0x0][0x1e8] ;  /* 0x00007a00474a7a20 */ /* 0x000fe20000410000 */
[----:B------:R-:W-:Y:S02]  /*1b20*/  FSEL R75, R72, RZ, P4 ;  /* 0x000000ff484b7208 */ /* 0x000fe40002000000 */
[----:B------:R-:W-:Y:S02]  /*1b30*/  LOP3.LUT P4, RZ, R117, 0xff0000, RZ, 0xc0, !PT ;  /* 0x00ff000075ff7812 */ /* 0x000fe4000788c0ff */
[----:B------:R-:W-:Y:S02]  /*1b40*/  F2FP.PACK_AB R68, R75, R124 ;  /* 0x0000007c4b44723e */ /* 0x000fe400000000ff */
[----:B------:R-:W-:-:S02]  /*1b50*/  FSEL R71, R113, RZ, P4 ;  /* 0x000000ff71477208 */ /* 0x000fc40002000000 */
[----:B------:R-:W-:-:S04]  /*1b60*/  LOP3.LUT P4, RZ, R117, 0xff000000, RZ, 0xc0, !PT ;  /* 0xff00000075ff7812 */ /* 0x000fc8000788c0ff */
[----:B------:R-:W-:Y:S02]  /*1b70*/  FSEL R72, R74, RZ, P4 ;  /* 0x000000ff4a487208 */ /* 0x000fe40002000000 */
[----:B------:R-:W-:Y:S02]  /*1b80*/  @P3 LOP3.LUT P4, RZ, R121, 0xff000000, RZ, 0xc0, !PT ;  /* 0xff00000079ff3812 */ /* 0x000fe4000788c0ff */
[----:B------:R-:W-:Y:S01]  /*1b90*/  F2FP.PACK_AB R71, R72, R71 ;  /* 0x000000474847723e */ /* 0x000fe200000000ff */
[----:B------:R-:W-:Y:S01]  /*1ba0*/  IMAD.WIDE.U32 R72, R0, R73, c[0x0][0x248] ;  /* 0x0000920000487625 */ /* 0x000fe200078e0049 */
[----:B------:R-:W-:Y:S02]  /*1bb0*/  @P3 FSEL R75, R74, RZ, P4 ;  /* 0x000000ff4a4b3208 */ /* 0x000fe40002000000 */
[----:B------:R-:W-:Y:S02]  /*1bc0*/  @P3 LEA R74, P4, R0, c[0x0][0x250], 0x4 ;  /* 0x00009400004a3a11 */ /* 0x000fe400078820ff */
[----:B------:R0:W-:Y:S02]  /*1bd0*/  STG.E.128 [R72.64], R68 ;  /* 0x0000004448007986 */ /* 0x0001e4000c101d04 */
[----:B0-----:R-:W-:-:S02]  /*1be0*/  @P3 F2FP.PACK_AB R73, RZ, R75 ;  /* 0x0000004bff49323e */ /* 0x001fc400000000ff */
[C---:B------:R-:W-:Y:S02]  /*1bf0*/  @P3 LEA.HI.X R75, R0.reuse, c[0x0][0x254], RZ, 0x4, P4 ;  /* 0x00009500004b3a11 */ /* 0x040fe400020f24ff */
[----:B------:R-:W-:Y:S02]  /*1c00*/  @P3 PRMT R39, R39, 0x5410, R73 ;  /* 0x0000541027273816 */ /* 0x000fe40000000049 */
[----:B------:R-:W-:-:S03]  /*1c10*/  IADD3 R0, R0, 0x80, RZ ;  /* 0x0000008000007810 */ /* 0x000fc60007ffe0ff */
[----:B------:R0:W-:Y:S04]  /*1c20*/  @P3 STG.E.128 [R74.64], R36 ;  /* 0x000000244a003986 */ /* 0x0001e8000c101d04 */
.L_x_287:
[----:B------:R-:W-:Y:S05]  /*1c30*/  BSYNC B0 ;  /* 0x0000000000007941 */ /* 0x000fea0003800000 */
.L_x_286:
        /* <DEDUP_REMOVED lines=15> */
[--C-:B------:R-:W-:Y:S01]  /*1d30*/  @P3 HADD2.F32 R69, -RZ, R20.reuse.H1_H1 ;  /* 0x30000014ff453230 */ /* 0x100fe20000004100 */
[----:B------:R-:W-:Y:S01]  /*1d40*/  FMUL.FTZ R72, R78, R71 ;  /* 0x000000474e487220 */ /* 0x000fe20000410000 */
[----:B------:R-:W-:Y:S01]  /*1d50*/  @P3 HADD2.F32 R68, -RZ, R20.H0_H0 ;  /* 0x20000014ff443230 */ /* 0x000fe20000004100 */
[-C--:B------:R-:W-:Y:S01]  /*1d60*/  FFMA.FTZ R71, R103, R94.reuse, R95 ;  /* 0x0000005e67477223 */ /* 0x080fe2000001005f */
[----:B------:R-:W-:Y:S01]  /*1d70*/  @P3 HADD2.F32 R122, -RZ, R21.H1_H1 ;  /* 0x30000015ff7a3230 */ /* 0x000fe20000004100 */
[----:B------:R-:W-:Y:S02]  /*1d80*/  @P3 FADD.FTZ R72, R72, R69 ;  /* 0x0000004548483221 */ /* 0x000fe40000010000 */
[----:B------:R-:W-:Y:S02]  /*1d90*/  FFMA.FTZ R69, R97, R94, R95 ;  /* 0x0000005e61457223 */ /* 0x000fe4000001005f */
[----:B------:R-:W-:-:S02]  /*1da0*/  @P3 FADD.FTZ R73, R73, R68 ;  /* 0x0000004449493221 */ /* 0x000fc40000010000 */
[----:B------:R-:W-:Y:S02]  /*1db0*/  FADD.FTZ R69, R100, -R69 ;  /* 0x8000004564457221 */ /* 0x000fe40000010000 */
[----:B------:R-:W-:Y:S02]  /*1dc0*/  FFMA.FTZ R68, R98, R94, R95 ;  /* 0x0000005e62447223 */ /* 0x000fe4000001005f */
[----:B0-----:R-:W-:Y:S01]  /*1dd0*/  FMUL.FTZ R74, R78, R69 ;  /* 0x000000454e4a7220 */ /* 0x001fe20000410000 */
[----:B------:R-:W-:Y:S01]  /*1de0*/  @P3 HADD2.F32 R69, -RZ, R21.H0_H0 ;  /* 0x20000015ff453230 */ /* 0x000fe20000004100 */
[----:B------:R-:W-:Y:S02]  /*1df0*/  FADD.FTZ R71, R102, -R71 ;  /* 0x8000004766477221 */ /* 0x000fe40000010000 */
[----:B------:R-:W-:Y:S01]  /*1e00*/  FADD.FTZ R75, R101, -R68 ;  /* 0x80000044654b7221 */ /* 0x000fe20000010000 */
[----:B------:R-:W-:Y:S01]  /*1e10*/  @P4 F2FP.PACK_AB R68, RZ, R73 ;  /* 0x00000049ff44423e */ /* 0x000fe200000000ff */
[----:B------:R-:W-:Y:S01]  /*1e20*/  FMUL.FTZ R70, R78, R71 ;  /* 0x000000474e467220 */ /* 0x000fe20000410000 */
[--C-:B------:R-:W-:Y:S01]  /*1e30*/  @P3 HADD2.F32 R71, -RZ, R22.reuse.H0_H0 ;  /* 0x20000016ff473230 */ /* 0x100fe20000004100 */
[----:B------:R-:W-:Y:S01]  /*1e40*/  @P3 FADD.FTZ R74, R74, R69 ;  /* 0x000000454a4a3221 */ /* 0x000fe20000010000 */
[----:B------:R-:W-:Y:S01]  /*1e50*/  @P4 PRMT R56, R68, 0x7610, R56 ;  /* 0x0000761044384816 */ /* 0x000fe20000000038 */
[----:B------:R-:W-:Y:S01]  /*1e60*/  FMUL.FTZ R73, R73, c[0x0][0x1e8] ;  /* 0x00007a0049497a20 */ /* 0x000fe20000410000 */
[----:B------:R-:W-:Y:S01]  /*1e70*/  @P5 MOV R68, R118 ;  /* 0x0000007600445202 */ /* 0x000fe20000000f00 */
[----:B------:R-:W-:Y:S01]  /*1e80*/  @P3 FADD.FTZ R70, R70, R71 ;  /* 0x0000004746463221 */ /* 0x000fe20000010000 */
[----:B------:R-:W-:Y:S01]  /*1e90*/  @P4 F2FP.PACK_AB R69, RZ, R74 ;  /* 0x0000004aff45423e */ /* 0x000fe200000000ff */
[----:B------:R-:W-:Y:S01]  /*1ea0*/  FMUL.FTZ R75, R78, R75 ;  /* 0x0000004b4e4b7220 */ /* 0x000fe20000410000 */
[----:B------:R-:W-:Y:S01]  /*1eb0*/  @P5 LOP3.LUT P6, RZ, R68, 0xff, RZ, 0xc0, !PT ;  /* 0x000000ff44ff5812 */ /* 0x000fe200078cc0ff */
[----:B------:R-:W-:Y:S01]  /*1ec0*/  FMUL.FTZ R74, R74, c[0x0][0x1e8] ;  /* 0x00007a004a4a7a20 */ /* 0x000fe20000410000 */
[----:B------:R-:W-:Y:S01]  /*1ed0*/  @P4 PRMT R57, R69, 0x7610, R57 ;  /* 0x0000761045394816 */ /* 0x000fe20000000039 */
[----:B------:R-:W-:Y:S01]  /*1ee0*/  @P3 FADD.FTZ R75, R75, R122 ;  /* 0x0000007a4b4b3221 */ /* 0x000fe20000010000 */
[----:B------:R-:W-:Y:S01]  /*1ef0*/  @P4 F2FP.PACK_AB R69, RZ, R72 ;  /* 0x00000048ff45423e */ /* 0x000fe200000000ff */
[----:B------:R-:W-:Y:S01]  /*1f00*/  FMUL.FTZ R72, R72, c[0x0][0x1e8] ;  /* 0x00007a0048487a20 */ /* 0x000fe20000410000 */
[----:B------:R-:W-:Y:S01]  /*1f10*/  @P4 F2FP.PACK_AB R71, RZ, R70 ;  /* 0x00000046ff47423e */ /* 0x000fe200000000ff */
[----:B------:R-:W-:Y:S01]  /*1f20*/  FFMA.FTZ R122, R104, R94, R95 ;  /* 0x0000005e687a7223 */ /* 0x000fe2000001005f */
[----:B------:R-:W-:Y:S01]  /*1f30*/  @P5 FSEL R68, R73, RZ, P6 ;  /* 0x000000ff49445208 */ /* 0x000fe20003000000 */
[----:B------:R-:W-:Y:S01]  /*1f40*/  FMUL.FTZ R70, R70, c[0x0][0x1e8] ;  /* 0x00007a0046467a20 */ /* 0x000fe20000410000 */
[----:B------:R-:W-:Y:S01]  /*1f50*/  @P5 LOP3.LUT P6, RZ, R118, 0xff00, RZ, 0xc0, !PT ;  /* 0x0000ff0076ff5812 */ /* 0x000fe200078cc0ff */
[----:B------:R-:W-:Y:S01]  /*1f60*/  FADD.FTZ R123, R105, -R122 ;  /* 0x8000007a697b7221 */ /* 0x000fe20000010000 */
[----:B------:R-:W-:Y:S01]  /*1f70*/  @P4 PRMT R58, R71, 0x7610, R58 ;  /* 0x00007610473a4816 */ /* 0x000fe2000000003a */
[----:B------:R-:W-:Y:S01]  /*1f80*/  @P3 HADD2.F32 R122, -RZ, R22.H1_H1 ;  /* 0x30000016ff7a3230 */ /* 0x000fe20000004100 */
[----:B------:R-:W-:Y:S01]  /*1f90*/  @P4 PRMT R56, R56, 0x5410, R69 ;  /* 0x0000541038384816 */ /* 0x000fe20000000045 */
[----:B------:R-:W-:Y:S01]  /*1fa0*/  FMUL.FTZ R123, R78, R123 ;  /* 0x0000007b4e7b7220 */ /* 0x000fe20000410000 */
[----:B------:R-:W-:Y:S01]  /*1fb0*/  @P4 F2FP.PACK_AB R71, RZ, R75 ;  /* 0x0000004bff47423e */ /* 0x000fe200000000ff */
[----:B------:R-:W-:Y:S01]  /*1fc0*/  FMUL.FTZ R75, R75, c[0x0][0x1e8] ;  /* 0x00007a004b4b7a20 */ /* 0x000fe20000410000 */
[----:B------:R-:W-:Y:S01]  /*1fd0*/  @P5 FSEL R69, R72, RZ, P6 ;  /* 0x000000ff48455208 */ /* 0x000fe20003000000 */
[----:B------:R-:W-:Y:S01]  /*1fe0*/  @P3 FADD.FTZ R123, R123, R122 ;  /* 0x0000007a7b7b3221 */ /* 0x000fe20000010000 */
[----:B------:R-:W-:-:S02]  /*1ff0*/  @P5 LOP3.LUT P6, RZ, R118, 0xff0000, RZ, 0xc0, !PT ;  /* 0x00ff000076ff5812 */ /* 0x000fc400078cc0ff */
[----:B------:R-:W-:Y:S02]  /*2000*/  @P4 PRMT R57, R57, 0x5410, R71 ;  /* 0x0000541039394816 */ /* 0x000fe40000000047 */
[----:B------:R-:W-:Y:S02]  /*2010*/  @P5 FSEL R71, R74, RZ, P6 ;  /* 0x000000ff4a475208 */ /* 0x000fe40003000000 */
[----:B------:R-:W-:Y:S02]  /*2020*/  @P5 LOP3.LUT P6, RZ, R119, 0xff, RZ, 0xc0, !PT ;  /* 0x000000ff77ff5812 */ /* 0x000fe400078cc0ff */
[----:B------:R-:W-:Y:S02]  /*2030*/  @P5 F2FP.PACK_AB R68, RZ, R68 ;  /* 0x00000044ff44523e */ /* 0x000fe400000000ff */
[----:B------:R-:W-:Y:S02]  /*2040*/  @P5 FSEL R113, R70, RZ, P6 ;  /* 0x000000ff46715208 */ /* 0x000fe40003000000 */
[----:B------:R-:W-:-:S02]  /*2050*/  @P5 F2FP.PACK_AB R69, RZ, R69 ;  /* 0x00000045ff45523e */ /* 0x000fc400000000ff */
[----:B------:R-:W-:Y:S02]  /*2060*/  @P5 F2FP.PACK_AB R113, RZ, R113 ;  /* 0x00000071ff71523e */ /* 0x000fe400000000ff */
[----:B------:R-:W-:Y:S02]  /*2070*/  @P5 PRMT R36, R68, 0x7610, R36 ;  /* 0x0000761044245816 */ /* 0x000fe40000000024 */
[----:B------:R-:W-:Y:S02]  /*2080*/  @P5 F2FP.PACK_AB R71, RZ, R71 ;  /* 0x00000047ff47523e */ /* 0x000fe400000000ff */
[----:B------:R-:W-:Y:S02]  /*2090*/  @P5 LOP3.LUT P6, RZ, R118, 0xff000000, RZ, 0xc0, !PT ;  /* 0xff00000076ff5812 */ /* 0x000fe400078cc0ff */
[----:B------:R-:W-:Y:S01]  /*20a0*/  @P5 PRMT R38, R113, 0x7610, R38 ;  /* 0x0000761071265816 */ /* 0x000fe20000000026 */
[----:B------:R-:W-:Y:S01]  /*20b0*/  FMUL.FTZ R113, R123, c[0x0][0x1e8] ;  /* 0x00007a007b717a20 */ /* 0x000fe20000410000 */
[----:B------:R-:W-:-:S02]  /*20c0*/  @P5 PRMT R36, R36, 0x5410, R69 ;  /* 0x0000541024245816 */ /* 0x000fc40000000045 */
[----:B------:R-:W-:Y:S01]  /*20d0*/  @P5 PRMT R37, R71, 0x7610, R37 ;  /* 0x0000761047255816 */ /* 0x000fe20000000025 */
[----:B------:R-:W-:Y:S01]  /*20e0*/  IMAD.MOV.U32 R71, RZ, RZ, R114 ;  /* 0x000000ffff477224 */ /* 0x000fe200078e0072 */
[----:B------:R-:W-:Y:S02]  /*20f0*/  @P5 FSEL R69, R75, RZ, P6 ;  /* 0x000000ff4b455208 */ /* 0x000fe40003000000 */
[----:B------:R-:W-:Y:S02]  /*2100*/  @P5 LOP3.LUT P6, RZ, R119, 0xff00, RZ, 0xc0, !PT ;  /* 0x0000ff0077ff5812 */ /* 0x000fe400078cc0ff */
[----:B------:R-:W-:Y:S02]  /*2110*/  @P4 F2FP.PACK_AB R122, RZ, R123 ;  /* 0x0000007bff7a423e */ /* 0x000fe400000000ff */
[----:B------:R-:W-:Y:S02]  /*2120*/  @P5 FSEL R68, R113, RZ, P6 ;  /* 0x000000ff71445208 */ /* 0x000fe40003000000 */
[----:B------:R-:W-:Y:S01]  /*2130*/  LOP3.LUT P6, RZ, R71, 0xff, RZ, 0xc0, !PT ;  /* 0x000000ff47ff7812 */ /* 0x000fe200078cc0ff */
[-CC-:B------:R-:W-:Y:S01]  /*2140*/  FFMA.FTZ R71, R107, R94.reuse, R95.reuse ;  /* 0x0000005e6b477223 */ /* 0x180fe2000001005f */
[----:B------:R-:W-:Y:S01]  /*2150*/  @P4 PRMT R58, R58, 0x5410, R122 ;  /* 0x000054103a3a4816 */ /* 0x000fe2000000007a */
[----:B------:R-:W-:Y:S01]  /*2160*/  FFMA.FTZ R95, R109, R94, R95 ;  /* 0x0000005e6d5f7223 */ /* 0x000fe2000001005f */
[----:B------:R-:W-:Y:S01]  /*2170*/  @P5 F2FP.PACK_AB R94, RZ, R68 ;  /* 0x00000044ff5e523e */ /* 0x000fe200000000ff */
[----:B------:R-:W-:Y:S01]  /*2180*/  FADD.FTZ R71, R106, -R71 ;  /* 0x800000476a477221 */ /* 0x000fe20000010000 */
[--C-:B------:R-:W-:Y:S01]  /*2190*/  @P3 HADD2.F32 R68, -RZ, R23.reuse.H0_H0 ;  /* 0x20000017ff443230 */ /* 0x100fe20000004100 */
[----:B------:R-:W-:Y:S01]  /*21a0*/  FADD.FTZ R95, R108, -R95 ;  /* 0x8000005f6c5f7221 */ /* 0x000fe20000010000 */
[----:B------:R-:W-:Y:S01]  /*21b0*/  FSEL R73, R73, RZ, P6 ;  /* 0x000000ff49497208 */ /* 0x000fe20003000000 */
[----:B------:R-:W-:Y:S01]  /*21c0*/  FMUL.FTZ R71, R78, R71 ;  /* 0x000000474e477220 */ /* 0x000fe20000410000 */
[----:B------:R-:W-:Y:S01]  /*21d0*/  @P5 PRMT R38, R38, 0x5410, R94 ;  /* 0x0000541026265816 */ /* 0x000fe2000000005e */
[----:B------:R-:W-:Y:S01]  /*21e0*/  FMUL.FTZ R122, R78, R95 ;  /* 0x0000005f4e7a7220 */ /* 0x000fe20000410000 */
[----:B------:R-:W-:Y:S01]  /*21f0*/  @P5 F2FP.PACK_AB R78, RZ, R69 ;  /* 0x00000045ff4e523e */ /* 0x000fe200000000ff */
[----:B------:R-:W-:Y:S01]  /*2200*/  @P3 HADD2.F32 R69, -RZ, R23.H1_H1 ;  /* 0x30000017ff453230 */ /* 0x000fe20000004100 */
[----:B------:R-:W-:Y:S01]  /*2210*/  @P3 FADD.FTZ R71, R71, R68 ;  /* 0x0000004447473221 */ /* 0x000fe20000010000 */
[----:B------:R-:W-:Y:S01]  /*2220*/  HFMA2.MMA R95, -RZ, RZ, 0, 9.5367431640625e-07 ;  /* 0x00000010ff5f7435 */ /* 0x000fe200000001ff */
[----:B------:R-:W-:-:S02]  /*2230*/  @P5 PRMT R37, R37, 0x5410, R78 ;  /* 0x0000541025255816 */ /* 0x000fc4000000004e */
[----:B------:R-:W-:Y:S01]  /*2240*/  @P3 FADD.FTZ R122, R122, R69 ;  /* 0x000000457a7a3221 */ /* 0x000fe20000010000 */
[----:B------:R-:W-:Y:S02]  /*2250*/  ISETP.NE.U32.AND P3, PT, RZ, c[0x0][0x258], PT ;  /* 0x00009600ff007a0c */ /* 0x000fe40003f65070 */
[----:B------:R-:W-:Y:S02]  /*2260*/  @P4 F2FP.PACK_AB R68, RZ, R71 ;  /* 0x00000047ff44423e */ /* 0x000fe400000000ff */
[----:B------:R-:W-:Y:S02]  /*2270*/  ISETP.NE.AND.EX P3, PT, RZ, c[0x0][0x25c], PT, P3 ;  /* 0x00009700ff007a0c */ /* 0x000fe40003f65330 */
[----:B------:R-:W-:Y:S02]  /*2280*/  @P4 F2FP.PACK_AB R69, RZ, R122 ;  /* 0x0000007aff45423e */ /* 0x000fe400000000ff */
[----:B------:R-:W-:-:S04]  /*2290*/  @P4 PRMT R59, R68, 0x7610, R59 ;  /* 0x00007610443b4816 */ /* 0x000fc8000000003b */
[----:B------:R-:W-:Y:S02]  /*22a0*/  @P4 PRMT R59, R59, 0x5410, R69 ;  /* 0x000054103b3b4816 */ /* 0x000fe40000000045 */
[----:B------:R-:W-:-:S03]  /*22b0*/  LOP3.LUT P4, RZ, R114, 0xff000000, RZ, 0xc0, !PT ;  /* 0xff00000072ff7812 */ /* 0x000fc6000788c0ff */
[----:B------:R-:W-:-:S05]  /*22c0*/  @P3 IMAD.WIDE.U32 R68, R0, R95, c[0x0][0x258] ;  /* 0x0000960000443625 */ /* 0x000fca00078e005f */
[----:B------:R0:W-:Y:S01]  /*22d0*/  @P3 STG.E.128 [R68.64], R56 ;  /* 0x0000003844003986 */ /* 0x0001e2000c101d04 */
[----:B------:R-:W-:-:S04]  /*22e0*/  LOP3.LUT P3, RZ, R115, 0xff, RZ, 0xc0, !PT ;  /* 0x000000ff73ff7812 */ /* 0x000fc8000786c0ff */
[----:B------:R-:W-:Y:S02]  /*22f0*/  FSEL R70, R70, RZ, P3 ;  /* 0x000000ff46467208 */ /* 0x000fe40001800000 */
[----:B------:R-:W-:-:S04]  /*2300*/  LOP3.LUT P3, RZ, R115, 0xff00, RZ, 0xc0, !PT ;  /* 0x0000ff0073ff7812 */ /* 0x000fc8000786c0ff */
[----:B------:R-:W-:Y:S02]  /*2310*/  FSEL R113, R113, RZ, P3 ;  /* 0x000000ff71717208 */ /* 0x000fe40001800000 */
[----:B------:R-:W-:Y:S02]  /*2320*/  LOP3.LUT P3, RZ, R114, 0xff0000, RZ, 0xc0, !PT ;  /* 0x00ff000072ff7812 */ /* 0x000fe4000786c0ff */
[----:B------:R-:W-:Y:S02]  /*2330*/  F2FP.PACK_AB R70, R113, R70 ;  /* 0x000000467146723e */ /* 0x000fe400000000ff */
[----:B------:R-:W-:Y:S02]  /*2340*/  FSEL R74, R74, RZ, P3 ;  /* 0x000000ff4a4a7208 */ /* 0x000fe40001800000 */
[----:B0-----:R-:W-:Y:S01]  /*2350*/  FSEL R69, R75, RZ, P4 ;  /* 0x000000ff4b457208 */ /* 0x001fe20002000000 */
[----:B------:R-:W-:Y:S01]  /*2360*/  FMUL.FTZ R75, R122, c[0x0][0x1e8] ;  /* 0x00007a007a4b7a20 */ /* 0x000fe20000410000 */
[----:B------:R-:W-:-:S02]  /*2370*/  LOP3.LUT P3, RZ, R114, 0xff00, RZ, 0xc0, !PT ;  /* 0x0000ff0072ff7812 */ /* 0x000fc4000786c0ff */
[----:B------:R-:W-:Y:S01]  /*2380*/  F2FP.PACK_AB R69, R69, R74 ;  /* 0x0000004a4545723e */ /* 0x000fe200000000ff */
[----:B------:R-:W-:Y:S01]  /*2390*/  FMUL.FTZ R74, R71, c[0x0][0x1e8] ;  /* 0x00007a00474a7a20 */ /* 0x000fe20000410000 */
[----:B------:R-:W-:Y:S02]  /*23a0*/  FSEL R68, R72, RZ, P3 ;  /* 0x000000ff48447208 */ /* 0x000fe40001800000 */
[C---:B------:R-:W-:Y:S02]  /*23b0*/  LOP3.LUT P3, RZ, R115.reuse, 0xff0000, RZ, 0xc0, !PT ;  /* 0x00ff000073ff7812 */ /* 0x040fe4000786c0ff */
[----:B------:R-:W-:Y:S02]  /*23c0*/  LOP3.LUT P4, RZ, R115, 0xff000000, RZ, 0xc0, !PT ;  /* 0xff00000073ff7812 */ /* 0x000fe4000788c0ff */
[----:B------:R-:W-:Y:S02]  /*23d0*/  FSEL R71, R74, RZ, P3 ;  /* 0x000000ff4a477208 */ /* 0x000fe40001800000 */
[----:B------:R-:W-:-:S02]  /*23e0*/  FSEL R72, R75, RZ, P4 ;  /* 0x000000ff4b487208 */ /* 0x000fc40002000000 */
[C---:B------:R-:W-:Y:S02]  /*23f0*/  @P5 LOP3.LUT P3, RZ, R119.reuse, 0xff0000, RZ, 0xc0, !PT ;  /* 0x00ff000077ff5812 */ /* 0x040fe4000786c0ff */
[----:B------:R-:W-:Y:S02]  /*2400*/  F2FP.PACK_AB R68, R68, R73 ;  /* 0x000000494444723e */ /* 0x000fe400000000ff */
[----:B------:R-:W-:Y:S01]  /*2410*/  F2FP.PACK_AB R71, R72, R71 ;  /* 0x000000474847723e */ /* 0x000fe200000000ff */
[----:B------:R-:W-:Y:S01]  /*2420*/  IMAD.WIDE.U32 R72, R0, R95, c[0x0][0x248] ;  /* 0x0000920000487625 */ /* 0x000fe200078e005f */
[----:B------:R-:W-:Y:S02]  /*2430*/  @P5 FSEL R74, R74, RZ, P3 ;  /* 0x000000ff4a4a5208 */ /* 0x000fe40001800000 */
[----:B------:R-:W-:Y:S02]  /*2440*/  @P5 LOP3.LUT P3, RZ, R119, 0xff000000, RZ, 0xc0, !PT ;  /* 0xff00000077ff5812 */ /* 0x000fe4000786c0ff */
[----:B------:R0:W-:Y:S02]  /*2450*/  STG.E.128 [R72.64], R68 ;  /* 0x0000004448007986 */ /* 0x0001e4000c101d04 */
[----:B------:R-:W-:-:S04]  /*2460*/  @P5 FSEL R75, R75, RZ, P3 ;  /* 0x000000ff4b4b5208 */ /* 0x000fc80001800000 */
[----:B------:R-:W-:Y:S02]  /*2470*/  @P5 F2FP.PACK_AB R95, RZ, R75 ;  /* 0x0000004bff5f523e */ /* 0x000fe400000000ff */
[----:B0-----:R-:W-:Y:S02]  /*2480*/  @P5 F2FP.PACK_AB R73, RZ, R74 ;  /* 0x0000004aff49523e */ /* 0x001fe400000000ff */
[C---:B------:R-:W-:Y:S02]  /*2490*/  @P5 LEA R74, P3, R0.reuse, c[0x0][0x250], 0x4 ;  /* 0x00009400004a5a11 */ /* 0x040fe400078620ff */
[----:B------:R-:W-:Y:S02]  /*24a0*/  @P5 PRMT R39, R73, 0x7610, R39 ;  /* 0x0000761049275816 */ /* 0x000fe40000000027 */
[----:B------:R-:W-:Y:S02]  /*24b0*/  @P5 LEA.HI.X R75, R0, c[0x0][0x254], RZ, 0x4, P3 ;  /* 0x00009500004b5a11 */ /* 0x000fe400018f24ff */
[----:B------:R-:W-:-:S05]  /*24c0*/  @P5 PRMT R39, R39, 0x5410, R95 ;  /* 0x0000541027275816 */ /* 0x000fca000000005f */
[----:B------:R0:W-:Y:S02]  /*24d0*/  @P5 STG.E.128 [R74.64], R36 ;  /* 0x000000244a005986 */ /* 0x0001e4000c101d04 */
.L_x_289:
[----:B------:R-:W-:Y:S05]  /*24e0*/  BSYNC B0 ;  /* 0x0000000000007941 */ /* 0x000fea0003800000 */
.L_x_288:
[----:B------:R-:W-:-:S04]  /*24f0*/  LOP3.LUT P3, RZ, R2, 0xff, RZ, 0xc0, !PT ;  /* 0x000000ff02ff7812 */ /* 0x000fc8000786c0ff */
[----:B------:R-:W-:Y:S01]  /*2500*/  SEL R2, RZ, 0x1, P3 ;  /* 0x00000001ff027807 */ /* 0x000fe20001800000 */
[----:B0----5:R-:W-:Y:S01]  /*2510*/  @P2 CALL.REL.NOINC `(.L_x_279) ;  /* 0x0000001000002944 */ /* 0x021fe20003c00000 */
[----:B------:R-:W-:Y:S05]  /*2520*/  BRA `(.L_x_290) ;  /* 0xffffde6000007947 */ /* 0x000fea000383ffff */
.L_x_279:
        /* <DEDUP_REMOVED lines=22> */
.L_x_284:
[----:B------:R-:W-:Y:S01]  /*2690*/  HFMA2.MMA R73, -RZ, RZ, 0, 9.5367431640625e-07 ;  /* 0x00000010ff497435 */ /* 0x000fe200000001ff */
[----:B------:R-:W-:Y:S01]  /*26a0*/  IMAD.MOV.U32 R74, RZ, RZ, R95 ;  /* 0x000000ffff4a7224 */ /* 0x000fe200078e005f */
[----:B------:R-:W-:Y:S01]  /*26b0*/  MOV R72, 0xffffffff ;  /* 0xffffffff00487802 */ /* 0x000fe20000000f00 */
[----:B------:R-:W-:Y:S01]  /*26c0*/  IMAD.MOV.U32 R71, RZ, RZ, 0x1f ;  /* 0x0000001fff477424 */ /* 0x000fe200078e00ff */
[----:B------:R-:W-:-:S02]  /*26d0*/  MOV R68, 0x26f0 ;  /* 0x000026f000447802 */ /* 0x000fc40000000f00 */
[----:B-----5:R-:W-:Y:S05]  /*26e0*/  CALL.REL.NOINC `($__internal_20_$__cuda_sm70_shflsync_down_p) ;  /* 0x0000046000007944 */ /* 0x020fea0003c00000 */
[----:B-1----:R-:W-:Y:S01]  /*26f0*/  IMAD.MOV.U32 R94, RZ, RZ, R72 ;  /* 0x000000ffff5e7224 */ /* 0x002fe200078e0048 */
[----:B0-----:R-:W-:Y:S05]  /*2700*/  BRA `(.L_x_291) ;  /* 0xffffea2000007947 */ /* 0x001fea000383ffff */
.L_x_285:
[----:B------:R-:W-:Y:S01]  /*2710*/  HFMA2.MMA R71, -RZ, RZ, 0, 1.847743988037109375e-06 ;  /* 0x0000001fff477435 */ /* 0x000fe200000001ff */
[----:B------:R-:W-:Y:S01]  /*2720*/  MOV R74, R113 ;  /* 0x00000071004a7202 */ /* 0x000fe20000000f00 */
[----:B------:R-:W-:Y:S01]  /*2730*/  IMAD.MOV.U32 R73, RZ, RZ, 0x10 ;  /* 0x00000010ff497424 */ /* 0x000fe200078e00ff */
[----:B------:R-:W-:Y:S01]  /*2740*/  MOV R68, 0x2770 ;  /* 0x0000277000447802 */ /* 0x000fe20000000f00 */
[----:B------:R-:W-:-:S02]  /*2750*/  IMAD.MOV.U32 R72, RZ, RZ, -0x1 ;  /* 0xffffffffff487424 */ /* 0x000fc400078e00ff */
[----:B01---5:R-:W-:Y:S05]  /*2760*/  CALL.REL.NOINC `($__internal_20_$__cuda_sm70_shflsync_down_p) ;  /* 0x000003e000007944 */ /* 0x023fea0003c00000 */
[----:B------:R-:W-:Y:S01]  /*2770*/  FADD.FTZ R95, R94, R95 ;  /* 0x0000005f5e5f7221 */ /* 0x000fe20000010000 */
[----:B0-----:R-:W-:Y:S01]  /*2780*/  MOV R73, 0x8 ;  /* 0x0000000800497802 */ /* 0x001fe20000000f00 */
[----:B-1----:R-:W-:Y:S01]  /*2790*/  FADD.FTZ R113, R113, R72 ;  /* 0x0000004871717221 */ /* 0x002fe20000010000 */
[----:B------:R-:W-:Y:S01]  /*27a0*/  MOV R72, 0xffffffff ;  /* 0xffffffff00487802 */ /* 0x000fe20000000f00 */
[----:B------:R-:W-:Y:S01]  /*27b0*/  IMAD.MOV.U32 R71, RZ, RZ, 0x1f ;  /* 0x0000001fff477424 */ /* 0x000fe200078e00ff */
[----:B------:R-:W-:Y:S01]  /*27c0*/  MOV R68, 0x27f0 ;  /* 0x000027f000447802 */ /* 0x000fe20000000f00 */
[----:B------:R-:W-:-:S02]  /*27d0*/  IMAD.MOV.U32 R74, RZ, RZ, R95 ;  /* 0x000000ffff4a7224 */ /* 0x000fc400078e005f */
[----:B------:R-:W-:Y:S05]  /*27e0*/  CALL.REL.NOINC `($__internal_20_$__cuda_sm70_shflsync_down_p) ;  /* 0x0000036000007944 */ /* 0x000fea0003c00000 */
[----:B0-----:R-:W-:Y:S01]  /*27f0*/  HFMA2.MMA R73, -RZ, RZ, 0, 4.76837158203125e-07 ;  /* 0x00000008ff497435 */ /* 0x001fe200000001ff */
[----:B-1----:R-:W-:Y:S01]  /*2800*/  MOV R94, R72 ;  /* 0x00000048005e7202 */ /* 0x002fe20000000f00 */
[----:B------:R-:W-:Y:S01]  /*2810*/  IMAD.MOV.U32 R74, RZ, RZ, R113 ;  /* 0x000000ffff4a7224 */ /* 0x000fe200078e0071 */
[----:B------:R-:W-:Y:S01]  /*2820*/  MOV R72, 0xffffffff ;  /* 0xffffffff00487802 */ /* 0x000fe20000000f00 */
[----:B------:R-:W-:Y:S01]  /*2830*/  IMAD.MOV.U32 R71, RZ, RZ, 0x1f ;  /* 0x0000001fff477424 */ /* 0x000fe200078e00ff */
[----:B------:R-:W-:-:S02]  /*2840*/  MOV R68, 0x2860 ;  /* 0x0000286000447802 */ /* 0x000fc40000000f00 */
[----:B------:R-:W-:Y:S05]  /*2850*/  CALL.REL.NOINC `($__internal_20_$__cuda_sm70_shflsync_down_p) ;  /* 0x000002f000007944 */ /* 0x000fea0003c00000 */
[----:B------:R-:W-:Y:S01]  /*2860*/  FADD.FTZ R95, R94, R95 ;  /* 0x0000005f5e5f7221 */ /* 0x000fe20000010000 */
[----:B0-----:R-:W-:Y:S01]  /*2870*/  HFMA2.MMA R71, -RZ, RZ, 0, 1.847743988037109375e-06 ;  /* 0x0000001fff477435 */ /* 0x001fe200000001ff */
[----:B-1----:R-:W-:Y:S01]  /*2880*/  FADD.FTZ R113, R113, R72 ;  /* 0x0000004871717221 */ /* 0x002fe20000010000 */
[----:B------:R-:W-:Y:S01]  /*2890*/  MOV R68, 0x28e0 ;  /* 0x000028e000447802 */ /* 0x000fe20000000f00 */
[----:B------:R-:W-:Y:S01]  /*28a0*/  IMAD.MOV.U32 R73, RZ, RZ, 0x4 ;  /* 0x00000004ff497424 */ /* 0x000fe200078e00ff */
[----:B------:R-:W-:Y:S01]  /*28b0*/  MOV R74, R95 ;  /* 0x0000005f004a7202 */ /* 0x000fe20000000f00 */
[----:B------:R-:W-:-:S02]  /*28c0*/  IMAD.MOV.U32 R72, RZ, RZ, -0x1 ;  /* 0xffffffffff487424 */ /* 0x000fc400078e00ff */
[----:B------:R-:W-:Y:S05]  /*28d0*/  CALL.REL.NOINC `($__internal_20_$__cuda_sm70_shflsync_down_p) ;  /* 0x0000027000007944 */ /* 0x000fea0003c00000 */
[----:B0-----:R-:W-:Y:S01]  /*28e0*/  HFMA2.MMA R71, -RZ, RZ, 0, 1.847743988037109375e-06 ;  /* 0x0000001fff477435 */ /* 0x001fe200000001ff */
[----:B-1----:R-:W-:Y:S01]  /*28f0*/  IMAD.MOV.U32 R94, RZ, RZ, R72 ;  /* 0x000000ffff5e7224 */ /* 0x002fe200078e0048 */
[----:B------:R-:W-:Y:S01]  /*2900*/  MOV R74, R113 ;  /* 0x00000071004a7202 */ /* 0x000fe20000000f00 */
[----:B------:R-:W-:Y:S01]  /*2910*/  IMAD.MOV.U32 R73, RZ, RZ, 0x4 ;  /* 0x00000004ff497424 */ /* 0x000fe200078e00ff */
[----:B------:R-:W-:Y:S01]  /*2920*/  MOV R68, 0x2950 ;  /* 0x0000295000447802 */ /* 0x000fe20000000f00 */
[----:B------:R-:W-:-:S02]  /*2930*/  IMAD.MOV.U32 R72, RZ, RZ, -0x1 ;  /* 0xffffffffff487424 */ /* 0x000fc400078e00ff */
[----:B------:R-:W-:Y:S05]  /*2940*/  CALL.REL.NOINC `($__internal_20_$__cuda_sm70_shflsync_down_p) ;  /* 0x0000020000007944 */ /* 0x000fea0003c00000 */
[----:B------:R-:W-:Y:S01]  /*2950*/  FADD.FTZ R94, R94, R95 ;  /* 0x0000005f5e5e7221 */ /* 0x000fe20000010000 */
[----:B0-----:R-:W-:Y:S01]  /*2960*/  HFMA2.MMA R71, -RZ, RZ, 0, 1.847743988037109375e-06 ;  /* 0x0000001fff477435 */ /* 0x001fe200000001ff */
[----:B-1----:R-:W-:Y:S01]  /*2970*/  FADD.FTZ R95, R113, R72 ;  /* 0x00000048715f7221 */ /* 0x002fe20000010000 */
[----:B------:R-:W-:Y:S01]  /*2980*/  MOV R73, 0x2 ;  /* 0x0000000200497802 */ /* 0x000fe20000000f00 */
[----:B------:R-:W-:Y:S01]  /*2990*/  IMAD.MOV.U32 R72, RZ, RZ, -0x1 ;  /* 0xffffffffff487424 */ /* 0x000fe200078e00ff */
[----:B------:R-:W-:-:S02]  /*29a0*/  MOV R74, R94 ;  /* 0x0000005e004a7202 */ /* 0x000fc40000000f00 */
[----:B------:R-:W-:Y:S02]  /*29b0*/  MOV R68, 0x29d0 ;  /* 0x000029d000447802 */ /* 0x000fe40000000f00 */
[----:B------:R-:W-:Y:S05]  /*29c0*/  CALL.REL.NOINC `($__internal_20_$__cuda_sm70_shflsync_down_p) ;  /* 0x0000018000007944 */ /* 0x000fea0003c00000 */
[----:B0-----:R-:W-:Y:S01]  /*29d0*/  HFMA2.MMA R73, -RZ, RZ, 0, 1.1920928955078125e-07 ;  /* 0x00000002ff497435 */ /* 0x001fe200000001ff */
[----:B-1----:R-:W-:Y:S01]  /*29e0*/  MOV R75, R72 ;  /* 0x00000048004b7202 */ /* 0x002fe20000000f00 */
[----:B------:R-:W-:Y:S01]  /*29f0*/  IMAD.MOV.U32 R74, RZ, RZ, R95 ;  /* 0x000000ffff4a7224 */ /* 0x000fe200078e005f */
[----:B------:R-:W-:Y:S01]  /*2a00*/  MOV R71, 0x1f ;  /* 0x0000001f00477802 */ /* 0x000fe20000000f00 */
[----:B------:R-:W-:Y:S01]  /*2a10*/  IMAD.MOV.U32 R72, RZ, RZ, -0x1 ;  /* 0xffffffffff487424 */ /* 0x000fe200078e00ff */
[----:B------:R-:W-:Y:S02]  /*2a20*/  MOV R68, 0x2a40 ;  /* 0x00002a4000447802 */ /* 0x000fe40000000f00 */
[----:B------:R-:W-:Y:S05]  /*2a30*/  CALL.REL.NOINC `($__internal_20_$__cuda_sm70_shflsync_down_p) ;  /* 0x0000011000007944 */ /* 0x000fea0003c00000 */
[----:B------:R-:W-:Y:S01]  /*2a40*/  FADD.FTZ R94, R75, R94 ;  /* 0x0000005e4b5e7221 */ /* 0x000fe20000010000 */
[----:B0-----:R-:W-:Y:S01]  /*2a50*/  HFMA2.MMA R73, -RZ, RZ, 0, 5.9604644775390625e-08 ;  /* 0x00000001ff497435 */ /* 0x001fe200000001ff */
[----:B-1----:R-:W-:Y:S01]  /*2a60*/  FADD.FTZ R95, R95, R72 ;  /* 0x000000485f5f7221 */ /* 0x002fe20000010000 */
[----:B------:R-:W-:Y:S01]  /*2a70*/  MOV R71, 0x1f ;  /* 0x0000001f00477802 */ /* 0x000fe20000000f00 */
[----:B------:R-:W-:Y:S01]  /*2a80*/  IMAD.MOV.U32 R72, RZ, RZ, -0x1 ;  /* 0xffffffffff487424 */ /* 0x000fe200078e00ff */
[----:B------:R-:W-:-:S02]  /*2a90*/  MOV R74, R94 ;  /* 0x0000005e004a7202 */ /* 0x000fc40000000f00 */
[----:B------:R-:W-:Y:S02]  /*2aa0*/  MOV R68, 0x2ac0 ;  /* 0x00002ac000447802 */ /* 0x000fe40000000f00 */
[----:B------:R-:W-:Y:S05]  /*2ab0*/  CALL.REL.NOINC `($__internal_20_$__cuda_sm70_shflsync_down_p) ;  /* 0x0000009000007944 */ /* 0x000fea0003c00000 */
[----:B0-----:R-:W-:Y:S01]  /*2ac0*/  HFMA2.MMA R73, -RZ, RZ, 0, 5.9604644775390625e-08 ;  /* 0x00000001ff497435 */ /* 0x001fe200000001ff */
[----:B-1----:R-:W-:Y:S01]  /*2ad0*/  MOV R75, R72 ;  /* 0x00000048004b7202 */ /* 0x002fe20000000f00 */
[----:B------:R-:W-:Y:S01]  /*2ae0*/  IMAD.MOV.U32 R74, RZ, RZ, R95 ;  /* 0x000000ffff4a7224 */ /* 0x000fe200078e005f */
[----:B------:R-:W-:Y:S01]  /*2af0*/  MOV R71, 0x1f ;  /* 0x0000001f00477802 */ /* 0x000fe20000000f00 */
[----:B------:R-:W-:Y:S01]  /*2b00*/  IMAD.MOV.U32 R72, RZ, RZ, -0x1 ;  /* 0xffffffffff487424 */ /* 0x000fe200078e00ff */
[----:B------:R-:W-:Y:S02]  /*2b10*/  MOV R68, 0x2b30 ;  /* 0x00002b3000447802 */ /* 0x000fe40000000f00 */
[----:B------:R-:W-:Y:S05]  /*2b20*/  CALL.REL.NOINC `($__internal_20_$__cuda_sm70_shflsync_down_p) ;  /* 0x0000002000007944 */ /* 0x000fea0003c00000 */
[----:B-1----:R-:W-:Y:S01]  /*2b30*/  MOV R68, R72 ;  /* 0x0000004800447202 */ /* 0x002fe20000000f00 */
[----:B0-----:R-:W-:Y:S05]  /*2b40*/  BRA `(.L_x_292) ;  /* 0xffffe70000007947 */ /* 0x001fea000383ffff */
        .weak           $__internal_20_$__cuda_sm70_shflsync_down_p
        .type           $__internal_20_$__cuda_sm70_shflsync_down_p,@function
        .size           $__internal_20_$__cuda_sm70_shflsync_down_p,(.L_x_1783 - $__internal_20_$__cuda_sm70_shflsync_down_p)
$__internal_20_$__cuda_sm70_shflsync_down_p:
[----:B------:R-:W-:Y:S01]  /*2b50*/  HFMA2.MMA R69, -RZ, RZ, 0, 0 ;  /* 0x00000000ff457435 */ /* 0x000fe200000001ff */
[----:B------:R-:W-:Y:S04]  /*2b60*/  WARPSYNC R72 ;  /* 0x0000004800007348 */ /* 0x000fe80003800000 */
[----:B------:R0:W1:Y:S01]  /*2b70*/  SHFL.DOWN PT, R72, R74, R73, R71 ;  /* 0x080000494a487389 */ /* 0x00006200000e0047 */
[----:B------:R-:W-:Y:S05]  /*2b80*/  RET.REL.NODEC R68 `(_ZN10layer_norm31ln_parallel_residual_bwd_kernelINS_13Kernel_traitsI6__halfS2_S2_S2_fjLj2048ELj1ELj1ELj4ELj16ENS_18Kernel_traits_baseILj2048ES2_S2_S2_S2_fjLj128EEEEELb1ELb1ELb0EEEvNS_9BwdParamsE) ;  /* 0xffffd47044007950 */ /* 0x000fea0003c3ffff */
.L_x_293:
        /* <DEDUP_REMOVED lines=15> */
.L_x_1783:


//--------------------- .text._ZN10layer_norm22ln_bwd_finalize_kernelINS_22Kernel_traits_finalizeILj2048E6__halfS2_S2_S2_fjLb0ELj1024ELj4ENS_18Kernel_traits_baseILj2048ES2_S2_S2_S2_fjLj1024EEEEELb0ELb1EEEvNS_9BwdParamsE --------------------------
	.section	.text._ZN10layer_norm22ln_bwd_finalize_kernelINS_22Kernel_traits_finalizeILj2048E6__halfS2_S2_S2_fjLb0ELj1024ELj4ENS_18Kernel_traits_baseILj2048ES2_S2_S2_S2_fjLj1024EEEEELb0ELb1EEEvNS_9BwdParamsE,"ax",@progbits
	.sectioninfo	@"SHI_REGISTERS=32"
	.align	128
        .global         _ZN10layer_norm22ln_bwd_finalize_kernelINS_22Kernel_traits_finalizeILj2048E6__halfS2_S2_S2_fjLb0ELj1024ELj4ENS_18Kernel_traits_baseILj2048ES2_S2_S2_S2_fjLj1024EEEEELb0ELb1EEEvNS_9BwdParamsE
        .type           _ZN10layer_norm22ln_bwd_finalize_kernelINS_22Kernel_traits_finalizeILj2048E6__halfS2_S2_S2_fjLb0ELj1024ELj4ENS_18Kernel_traits_baseILj2048ES2_S2_S2_S2_fjLj1024EEEEELb0ELb1EEEvNS_9BwdParamsE,@function
        .size           _ZN10layer_norm22ln_bwd_finalize_kernelINS_22Kernel_traits_finalizeILj2048E6__halfS2_S2_S2_fjLb0ELj1024ELj4ENS_18Kernel_traits_baseILj2048ES2_S2_S2_S2_fjLj1024EEEEELb0ELb1EEEvNS_9BwdParamsE,(.L_x_1784 - _ZN10layer_norm22ln_bwd_finalize_kernelINS_22Kernel_traits_finalizeILj2048E6__halfS2_S2_S2_fjLb0ELj1024ELj4ENS_18Kernel_traits_baseILj2048ES2_S2_S2_S2_fjLj1024EEEEELb0ELb1EEEvNS_9BwdParamsE)
        .other          _ZN10layer_norm22ln_bwd_finalize_kernelINS_22Kernel_traits_finalizeILj2048E6__halfS2_S2_S2_fjLb0ELj1024ELj4ENS_18Kernel_traits_baseILj2048ES2_S2_S2_S2_fjLj1024EEEEELb0ELb1EEEvNS_9BwdParamsE,@"STO_CUDA_ENTRY STV_DEFAULT"
_ZN10layer_norm22ln_bwd_finalize_kernelINS_22Kernel_traits_finalizeILj2048E6__halfS2_S2_S2_fjLb0ELj1024ELj4ENS_18Kernel_traits_baseILj2048ES2_S2_S2_S2_fjLj1024EEEEELb0ELb1EEEvNS_9BwdParamsE:
.text._ZN10layer_norm22ln_bwd_finalize_kernelINS_22Kernel_traits_finalizeILj2048E6__halfS2_S2_S2_fjLb0ELj1024ELj4ENS_18Kernel_traits_baseILj2048ES2_S2_S2_S2_fjLj1024EEEEELb0ELb1EEEvNS_9BwdParamsE:
        /* <DEDUP_REMOVED lines=19> */
.L_x_306:
        /* <DEDUP_REMOVED lines=27> */
.L_x_298:
        /* <DEDUP_REMOVED lines=35> */
.L_x_297:
[----:B------:R-:W-:Y:S05]  /*0510*/  BSYNC B1 ;  /* 0x0000000000017941 */ /* 0x000fea0003800000 */
.L_x_296:
        /* <DEDUP_REMOVED lines=23> */
.L_x_300:
[----:B------:R-:W-:Y:S05]  /*0690*/  BSYNC B1 ;  /* 0x0000000000017941 */ /* 0x000fea0003800000 */
.L_x_299:
        /* <DEDUP_REMOVED lines=10> */
.L_x_295:
[----:B------:R-:W-:Y:S05]  /*0740*/  BSYNC B0 ;  /* 0x0000000000007941 */ /* 0x000fea0003800000 */
.L_x_294:
        /* <DEDUP_REMOVED lines=11> */
.L_x_307:
        /* <DEDUP_REMOVED lines=18> */
.L_x_308:
[----:B------:R-:W-:Y:S01]  /*0920*/  @!P1 SHF.R.U32.HI R2, RZ, 0x3, R0 ;  /* 0x00000003ff029819 */ /* 0x000fe20000011600 */
[----:B---3--:R-:W-:Y:S02]  /*0930*/  FADD.FTZ R5, R5, R10 ;  /* 0x0000000a05057221 */ /* 0x008fe40000010000 */
[----:B--2---:R-:W-:Y:S01]  /*0940*/  FADD.FTZ R7, R7, R4 ;  /* 0x0000000407077221 */ /* 0x004fe20000010000 */
[----:B------:R-:W-:-:S05]  /*0950*/  @!P1 LOP3.LUT R2, R2, 0x1ffffffc, RZ, 0xc0, !PT ;  /* 0x1ffffffc02029812 */ /* 0x000fca00078ec0ff */
[----:B------:R2:W-:Y:S04]  /*0960*/  @!P1 STS [R2+0x2000], R5 ;  /* 0x0020000502009388 */ /* 0x0005e80000000800 */
[----:B------:R2:W-:Y:S02]  /*0970*/  @!P1 STS [R2+0x2080], R7 ;  /* 0x0020800702009388 */ /* 0x0005e40000000800 */
.L_x_301:
[----:B0-----:R-:W-:Y:S01]  /*0980*/  WARPSYNC 0xffffffff ;  /* 0xffffffff00007948 */ /* 0x001fe20003800000 */
[----:B------:R-:W-:Y:S06]  /*0990*/  BAR.SYNC.DEFER_BLOCKING 0x0 ;  /* 0x0000000000007b1d */ /* 0x000fec0000010000 */
[----:B------:R-:W-:Y:S01]  /*09a0*/  BSSY B0, `(.L_x_304) ;  /* 0x000000b000007945 */ /* 0x000fe20003800000 */
[----:B------:R-:W-:Y:S05]  /*09b0*/  @!P0 BRA `(.L_x_305) ;  /* 0x0000009000008947 */ /* 0x000fea0003800000 */
[----:B--2---:R-:W0:Y:S01]  /*09c0*/  LDS.64 R2, [R16.X8+0x2000] ;  /* 0x0020000010027984 */ /* 0x004e220000008a00 */
[----:B------:R-:W-:-:S03]  /*09d0*/  HFMA2.MMA R6, -RZ, RZ, 0, 2.384185791015625e-07 ;  /* 0x00000004ff067435 */ /* 0x000fc600000001ff */
[----:B-1----:R-:W1:Y:S01]  /*09e0*/  LDS.64 R4, [R16.X8+0x2080] ;  /* 0x0020800010047984 */ /* 0x002e620000008a00 */
[----:B0-----:R-:W-:-:S06]  /*09f0*/  F2FP.PACK_AB R7, R3, R2 ;  /* 0x000000020307723e */ /* 0x001fcc00000000ff */
[----:B------:R-:W-:Y:S01]  /*0a00*/  IMAD.WIDE.U32 R2, R19, R6, c[0x0][0x268] ;  /* 0x00009a0013027625 */ /* 0x000fe200078e0006 */
[----:B-1----:R-:W-:-:S03]  /*0a10*/  F2FP.PACK_AB R9, R5, R4 ;  /* 0x000000040509723e */ /* 0x002fc600000000ff */
[----:B------:R-:W-:Y:S01]  /*0a20*/  IMAD.WIDE.U32 R4, R19, R6, c[0x0][0x260] ;  /* 0x0000980013047625 */ /* 0x000fe200078e0006 */
[----:B------:R0:W-:Y:S04]  /*0a30*/  STG.E [R2.64], R7 ;  /* 0x0000000702007986 */ /* 0x0001e8000c101904 */
[----:B------:R0:W-:Y:S02]  /*0a40*/  STG.E [R4.64], R9 ;  /* 0x0000000904007986 */ /* 0x0001e4000c101904 */
.L_x_305:
[----:B------:R-:W-:Y:S05]  /*0a50*/  BSYNC B0 ;  /* 0x0000000000007941 */ /* 0x000fea0003800000 */
.L_x_304:
[C---:B------:R-:W-:Y:S02]  /*0a60*/  ISETP.GT.U32.AND P1, PT, R18.reuse, -0x801, PT ;  /* 0xfffff7ff1200780c */ /* 0x040fe40003f24070 */
[----:B------:R-:W-:Y:S02]  /*0a70*/  IADD3 R18, R18, 0x800, RZ ;  /* 0x0000080012127810 */ /* 0x000fe40007ffe0ff */
[----:B------:R-:W-:-:S09]  /*0a80*/  IADD3 R19, R19, 0x400, RZ ;  /* 0x0000040013137810 */ /* 0x000fd20007ffe0ff */
[----:B012---:R-:W-:Y:S05]  /*0a90*/  @P1 BRA `(.L_x_306) ;  /* 0xfffff69000001947 */ /* 0x007fea000383ffff */
[----:B------:R-:W-:Y:S05]  /*0aa0*/  EXIT ;  /* 0x000000000000794d */ /* 0x000fea0003800000 */
.L_x_302:
[----:B--2---:R-:W-:Y:S01]  /*0ab0*/  IMAD.MOV.U32 R10, RZ, RZ, R4 ;  /* 0x000000ffff0a7224 */ /* 0x004fe200078e0004 */
[----:B------:R-:W-:Y:S01]  /*0ac0*/  MOV R9, 0x1 ;  /* 0x0000000100097802 */ /* 0x000fe20000000f00 */
[----:B------:R-:W-:Y:S01]  /*0ad0*/  IMAD.MOV.U32 R6, RZ, RZ, 0x1f ;  /* 0x0000001fff067424 */ /* 0x000fe200078e00ff */
[----:B------:R-:W-:Y:S02]  /*0ae0*/  MOV R11, 0xffffffff ;  /* 0xffffffff000b7802 */ /* 0x000fe40000000f00 */
[----:B------:R-:W-:Y:S02]  /*0af0*/  MOV R2, 0xb10 ;  /* 0x00000b1000027802 */ /* 0x000fe40000000f00 */
[----:B01----:R-:W-:Y:S05]  /*0b00*/  CALL.REL.NOINC `($__internal_21_$__cuda_sm70_shflsync_bfly_p) ;  /* 0x000003c000007944 */ /* 0x003fea0003c00000 */
[----:B-1----:R-:W-:Y:S01]  /*0b10*/  IMAD.MOV.U32 R3, RZ, RZ, R6 ;  /* 0x000000ffff037224 */ /* 0x002fe200078e0006 */
[----:B0-----:R-:W-:Y:S05]  /*0b20*/  BRA `(.L_x_307) ;  /* 0xfffffcd000007947 */ /* 0x001fea000383ffff */
.L_x_303:
[----:B------:R-:W-:Y:S01]  /*0b30*/  HFMA2.MMA R6, -RZ, RZ, 0, 1.847743988037109375e-06 ;  /* 0x0000001fff067435 */ /* 0x000fe200000001ff */
[----:B------:R-:W-:Y:S01]  /*0b40*/  MOV R10, R13 ;  /* 0x0000000d000a7202 */ /* 0x000fe20000000f00 */
[----:B------:R-:W-:Y:S01]  /*0b50*/  IMAD.MOV.U32 R9, RZ, RZ, 0x2 ;  /* 0x00000002ff097424 */ /* 0x000fe200078e00ff */
[----:B------:R-:W-:Y:S01]  /*0b60*/  MOV R2, 0xb90 ;  /* 0x00000b9000027802 */ /* 0x000fe20000000f00 */
[----:B------:R-:W-:-:S02]  /*0b70*/  IMAD.MOV.U32 R11, RZ, RZ, -0x1 ;  /* 0xffffffffff0b7424 */ /* 0x000fc400078e00ff */
[----:B012---:R-:W-:Y:S05]  /*0b80*/  CALL.REL.NOINC `($__internal_21_$__cuda_sm70_shflsync_bfly_p) ;  /* 0x0000034000007944 */ /* 0x007fea0003c00000 */
[----:B01----:R-:W-:Y:S01]  /*0b90*/  FADD.FTZ R10, R13, R6 ;  /* 0x000000060d0a7221 */ /* 0x003fe20000010000 */
[----:B------:R-:W-:Y:S01]  /*0ba0*/  HFMA2.MMA R6, -RZ, RZ, 0, 1.847743988037109375e-06 ;  /* 0x0000001fff067435 */ /* 0x000fe200000001ff */
[----:B------:R-:W-:Y:S01]  /*0bb0*/  MOV R9, 0x4 ;  /* 0x0000000400097802 */ /* 0x000fe20000000f00 */
[----:B------:R-:W-:Y:S01]  /*0bc0*/  IMAD.MOV.U32 R11, RZ, RZ, -0x1 ;  /* 0xffffffffff0b7424 */ /* 0x000fe200078e00ff */
[----:B------:R-:W-:-:S03]  /*0bd0*/  MOV R2, 0xbf0 ;  /* 0x00000bf000027802 */ /* 0x000fc60000000f00 */
[----:B------:R-:W-:Y:S05]  /*0be0*/  CALL.REL.NOINC `($__internal_21_$__cuda_sm70_shflsync_bfly_p) ;  /* 0x000002e000007944 */ /* 0x000fea0003c00000 */
[----:B01----:R-:W-:Y:S01]  /*0bf0*/  FADD.FTZ R10, R10, R6 ;  /* 0x000000060a0a7221 */ /* 0x003fe20000010000 */
[----:B------:R-:W-:Y:S01]  /*0c00*/  HFMA2.MMA R6, -RZ, RZ, 0, 1.847743988037109375e-06 ;  /* 0x0000001fff067435 */ /* 0x000fe200000001ff */
[----:B------:R-:W-:Y:S01]  /*0c10*/  MOV R9, 0x8 ;  /* 0x0000000800097802 */ /* 0x000fe20000000f00 */
[----:B------:R-:W-:Y:S01]  /*0c20*/  IMAD.MOV.U32 R11, RZ, RZ, -0x1 ;  /* 0xffffffffff0b7424 */ /* 0x000fe200078e00ff */
[----:B------:R-:W-:-:S03]  /*0c30*/  MOV R2, 0xc50 ;  /* 0x00000c5000027802 */ /* 0x000fc60000000f00 */
[----:B------:R-:W-:Y:S05]  /*0c40*/  CALL.REL.NOINC `($__internal_21_$__cuda_sm70_shflsync_bfly_p) ;  /* 0x0000028000007944 */ /* 0x000fea0003c00000 */
[----:B-1----:R-:W-:Y:S01]  /*0c50*/  FADD.FTZ R4, R10, R6 ;  /* 0x000000060a047221 */ /* 0x002fe20000010000 */
[----:B------:R-:W-:Y:S01]  /*0c60*/  HFMA2.MMA R6, -RZ, RZ, 0, 1.847743988037109375e-06 ;  /* 0x0000001fff067435 */ /* 0x000fe200000001ff */
[----:B0-----:R-:W-:Y:S01]  /*0c70*/  MOV R9, 0x10 ;  /* 0x0000001000097802 */ /* 0x001fe20000000f00 */
[----:B------:R-:W-:Y:S01]  /*0c80*/  IMAD.MOV.U32 R11, RZ, RZ, -0x1 ;  /* 0xffffffffff0b7424 */ /* 0x000fe200078e00ff */
[----:B------:R-:W-:-:S02]  /*0c90*/  MOV R2, 0xcc0 ;  /* 0x00000cc000027802 */ /* 0x000fc40000000f00 */
[----:B------:R-:W-:Y:S02]  /*0ca0*/  MOV R10, R4 ;  /* 0x00000004000a7202 */ /* 0x000fe40000000f00 */
[----:B------:R-:W-:Y:S05]  /*0cb0*/  CALL.REL.NOINC `($__internal_21_$__cuda_sm70_shflsync_bfly_p) ;  /* 0x0000021000007944 */ /* 0x000fea0003c00000 */
[----:B0-----:R-:W-:Y:S01]  /*0cc0*/  HFMA2.MMA R9, -RZ, RZ, 0, 5.9604644775390625e-08 ;  /* 0x00000001ff097435 */ /* 0x001fe200000001ff */
[----:B-1----:R-:W-:Y:S01]  /*0cd0*/  MOV R7, R6 ;  /* 0x0000000600077202 */ /* 0x002fe20000000f00 */
[----:B------:R-:W-:Y:S01]  /*0ce0*/  IMAD.MOV.U32 R10, RZ, RZ, R5 ;  /* 0x000000ffff0a7224 */ /* 0x000fe200078e0005 */
[----:B------:R-:W-:Y:S01]  /*0cf0*/  MOV R6, 0x1f ;  /* 0x0000001f00067802 */ /* 0x000fe20000000f00 */
[----:B------:R-:W-:Y:S01]  /*0d00*/  IMAD.MOV.U32 R11, RZ, RZ, -0x1 ;  /* 0xffffffffff0b7424 */ /* 0x000fe200078e00ff */
[----:B------:R-:W-:Y:S02]  /*0d10*/  MOV R2, 0xd30 ;  /* 0x00000d3000027802 */ /* 0x000fe40000000f00 */
[----:B------:R-:W-:Y:S05]  /*0d20*/  CALL.REL.NOINC `($__internal_21_$__cuda_sm70_shflsync_bfly_p) ;  /* 0x000001a000007944 */ /* 0x000fea0003c00000 */
[----:B0-----:R-:W-:Y:S01]  /*0d30*/  HFMA2.MMA R9, -RZ, RZ, 0, 1.1920928955078125e-07 ;  /* 0x00000002ff097435 */ /* 0x001fe200000001ff */
[----:B-1----:R-:W-:Y:S01]  /*0d40*/  FADD.FTZ R10, R5, R6 ;  /* 0x00000006050a7221 */ /* 0x002fe20000010000 */
[----:B------:R-:W-:Y:S01]  /*0d50*/  MOV R6, 0x1f ;  /* 0x0000001f00067802 */ /* 0x000fe20000000f00 */
[----:B------:R-:W-:Y:S01]  /*0d60*/  IMAD.MOV.U32 R11, RZ, RZ, -0x1 ;  /* 0xffffffffff0b7424 */ /* 0x000fe200078e00ff */
[----:B------:R-:W-:Y:S02]  /*0d70*/  MOV R2, 0xd90 ;  /* 0x00000d9000027802 */ /* 0x000fe40000000f00 */
[----:B------:R-:W-:Y:S05]  /*0d80*/  CALL.REL.NOINC `($__internal_21_$__cuda_sm70_shflsync_bfly_p) ;  /* 0x0000014000007944 */ /* 0x000fea0003c00000 */
[----:B0-----:R-:W-:Y:S01]  /*0d90*/  HFMA2.MMA R9, -RZ, RZ, 0, 2.384185791015625e-07 ;  /* 0x00000004ff097435 */ /* 0x001fe200000001ff */
[----:B-1----:R-:W-:Y:S01]  /*0da0*/  FADD.FTZ R10, R10, R6 ;  /* 0x000000060a0a7221 */ /* 0x002fe20000010000 */
[----:B------:R-:W-:Y:S01]  /*0db0*/  MOV R6, 0x1f ;  /* 0x0000001f00067802 */ /* 0x000fe20000000f00 */
[----:B------:R-:W-:Y:S01]  /*0dc0*/  IMAD.MOV.U32 R11, RZ, RZ, -0x1 ;  /* 0xffffffffff0b7424 */ /* 0x000fe200078e00ff */
[----:B------:R-:W-:-:S02]  /*0dd0*/  MOV R2, 0xdf0 ;  /* 0x00000df000027802 */ /* 0x000fc40000000f00 */
[----:B------:R-:W-:Y:S05]  /*0de0*/  CALL.REL.NOINC `($__internal_21_$__cuda_sm70_shflsync_bfly_p) ;  /* 0x000000e000007944 */ /* 0x000fea0003c00000 */
[----:B0-----:R-:W-:Y:S01]  /*0df0*/  HFMA2.MMA R9, -RZ, RZ, 0, 4.76837158203125e-07 ;  /* 0x00000008ff097435 */ /* 0x001fe200000001ff */
[----:B-1----:R-:W-:Y:S01]  /*0e00*/  FADD.FTZ R10, R10, R6 ;  /* 0x000000060a0a7221 */ /* 0x002fe20000010000 */
[----:B------:R-:W-:Y:S01]  /*0e10*/  MOV R6, 0x1f ;  /* 0x0000001f00067802 */ /* 0x000fe20000000f00 */
[----:B------:R-:W-:Y:S01]  /*0e20*/  IMAD.MOV.U32 R11, RZ, RZ, -0x1 ;  /* 0xffffffffff0b7424 */ /* 0x000fe200078e00ff */
[----:B------:R-:W-:-:S02]  /*0e30*/  MOV R2, 0xe50 ;  /* 0x00000e5000027802 */ /* 0x000fc40000000f00 */
[----:B------:R-:W-:Y:S05]  /*0e40*/  CALL.REL.NOINC `($__internal_21_$__cuda_sm70_shflsync_bfly_p) ;  /* 0x0000008000007944 */ /* 0x000fea0003c00000 */
[----:B0-----:R-:W-:Y:S01]  /*0e50*/  HFMA2.MMA R9, -RZ, RZ, 0, 9.5367431640625e-07 ;  /* 0x00000010ff097435 */ /* 0x001fe200000001ff */
[----:B-1----:R-:W-:Y:S01]  /*0e60*/  FADD.FTZ R10, R10, R6 ;  /* 0x000000060a0a7221 */ /* 0x002fe20000010000 */
[----:B------:R-:W-:Y:S01]  /*0e70*/  MOV R6, 0x1f ;  /* 0x0000001f00067802 */ /* 0x000fe20000000f00 */
[----:B------:R-:W-:Y:S01]  /*0e80*/  IMAD.MOV.U32 R11, RZ, RZ, -0x1 ;  /* 0xffffffffff0b7424 */ /* 0x000fe200078e00ff */
[----:B------:R-:W-:-:S02]  /*0e90*/  MOV R2, 0xeb0 ;  /* 0x00000eb000027802 */ /* 0x000fc40000000f00 */
[----:B------:R-:W-:Y:S05]  /*0ea0*/  CALL.REL.NOINC `($__internal_21_$__cuda_sm70_shflsync_bfly_p) ;  /* 0x0000002000007944 */ /* 0x000fea0003c00000 */
[----:B-1----:R-:W-:Y:S01]  /*0eb0*/  MOV R5, R6 ;  /* 0x0000000600057202 */ /* 0x002fe20000000f00 */
[----:B0-----:R-:W-:Y:S05]  /*0ec0*/  BRA `(.L_x_308) ;  /* 0xfffffa5000007947 */ /* 0x001fea000383ffff */
        .weak           $__internal_21_$__cuda_sm70_shflsync_bfly_p
        .type           $__internal_21_$__cuda_sm70_shflsync_bfly_p,@function
        .size           $__internal_21_$__cuda_sm70_shflsync_bfly_p,(.L_x_1784 - $__internal_21_$__cuda_sm70_shflsync_bfly_p)
$__internal_21_$__cuda_sm70_shflsync_bfly_p:
[----:B------:R-:W-:Y:S01]  /*0ed0*/  HFMA2.MMA R3, -RZ, RZ, 0, 0 ;  /* 0x00000000ff037435 */ /* 0x000fe200000001ff */
[----:B------:R-:W-:Y:S04]  /*0ee0*/  WARPSYNC R11 ;  /* 0x0000000b00007348 */ /* 0x000fe80003800000 */
[----:B------:R0:W1:Y:S01]  /*0ef0*/  SHFL.BFLY PT, R6, R10, R9, R6 ;  /* 0x0c0000090a067389 */ /* 0x00006200000e0006 */
[----:B------:R-:W-:Y:S05]  /*0f00*/  RET.REL.NODEC R2 `(_ZN10layer_norm22ln_bwd_finalize_kernelINS_22Kernel_traits_finalizeILj2048E6__halfS2_S2_S2_fjLb0ELj1024ELj4ENS_18Kernel_traits_baseILj2048ES2_S2_S2_S2_fjLj1024EEEEELb0ELb1EEEvNS_9BwdParamsE) ;  /* 0xfffff0f002007950 */ /* 0x000fea0003c3ffff */
.L_x_309:
        /* <DEDUP_REMOVED lines=15> */
.L_x_1784:


//--------------------- .text._ZN10layer_norm40ln_parallel_residual_bwd_finalize_kernelINS_22Kernel_traits_finalizeILj2048E6__halfS2_S2_S2_fjLb0ELj1024ELj4ENS_18Kernel_traits_baseILj2048ES2_S2_S2_S2_fjLj1024EEEEELb1EEEvNS_9BwdParamsE --------------------------
	.section	.text._ZN10layer_norm40ln_parallel_residual_bwd_finalize_kernelINS_22Kernel_traits_finalizeILj2048E6__halfS2_S2_S2_fjLb0ELj1024ELj4ENS_18Kernel_traits_baseILj2048ES2_S2_S2_S2_fjLj1024EEEEELb1EEEvNS_9BwdParamsE,"ax",@progbits
	.sectioninfo	@"SHI_REGISTERS=32"
	.align	128
        .global         _ZN10layer_norm40ln_parallel_residual_bwd_finalize_kernelINS_22Kernel_traits_finalizeILj2048E6__halfS2_S2_S2_fjLb0ELj1024ELj4ENS_18Kernel_traits_baseILj2048ES2_S2_S2_S2_fjLj1024EEEEELb1EEEvNS_9BwdParamsE
        .type           _ZN10layer_norm40ln_parallel_residual_bwd_finalize_kernelINS_22Kernel_traits_finalizeILj2048E6__halfS2_S2_S2_fjLb0ELj1024ELj4ENS_18Kernel_traits_baseILj2048ES2_S2_S2_S2_fjLj1024EEEEELb1EEEvNS_9BwdParamsE,@function
        .size           _ZN10layer_norm40ln_parallel_residual_bwd_finalize_kernelINS_22Kernel_traits_finalizeILj2048E6__halfS2_S2_S2_fjLb0ELj1024ELj4ENS_18Kernel_traits_baseILj2048ES2_S2_S2_S2_fjLj1024EEEEELb1EEEvNS_9BwdParamsE,(.L_x_1785 - _ZN10layer_norm40ln_parallel_residual_bwd_finalize_kernelINS_22Kernel_traits_finalizeILj2048E6__halfS2_S2_S2_fjLb0ELj1024ELj4ENS_18Kernel_traits_baseILj2048ES2_S2_S2_S2_fjLj1024EEEEELb1EEEvNS_9BwdParamsE)
        .other          _ZN10layer_norm40ln_parallel_residual_bwd_finalize_kernelINS_22Kernel_traits_finalizeILj2048E6__halfS2_S2_S2_fjLb0ELj1024ELj4ENS_18Kernel_traits_baseILj2048ES2_S2_S2_S2_fjLj1024EEEEELb1EEEvNS_9BwdParamsE,@"STO_CUDA_ENTRY STV_DEFAULT"
_ZN10layer_norm40ln_parallel_residual_bwd_finalize_kernelINS_22Kernel_traits_finalizeILj2048E6__halfS2_S2_S2_fjLb0ELj1024ELj4ENS_18Kernel_traits_baseILj2048ES2_S2_S2_S2_fjLj1024EEEEELb1EEEvNS_9BwdParamsE:
.text._ZN10layer_norm40ln_parallel_residual_bwd_finalize_kernelINS_22Kernel_traits_finalizeILj2048E6__halfS2_S2_S2_fjLb0ELj1024ELj4ENS_18Kernel_traits_baseILj2048ES2_S2_S2_S2_fjLj1024EEEEELb1EEEvNS_9BwdParamsE:
        /* <DEDUP_REMOVED lines=19> */
.L_x_323:
        /* <DEDUP_REMOVED lines=37> */
.L_x_314:
        /* <DEDUP_REMOVED lines=59> */
.L_x_313:
[----:B------:R-:W-:Y:S05]  /*0730*/  BSYNC B1 ;  /* 0x0000000000017941 */ /* 0x000fea0003800000 */
.L_x_312:
        /* <DEDUP_REMOVED lines=35> */
.L_x_316:
[----:B------:R-:W-:Y:S05]  /*0970*/  BSYNC B1 ;  /* 0x0000000000017941 */ /* 0x000fea0003800000 */
.L_x_315:
        /* <DEDUP_REMOVED lines=16> */
.L_x_311:
[----:B------:R-:W-:Y:S05]  /*0a80*/  BSYNC B0 ;  /* 0x0000000000007941 */ /* 0x000fea0003800000 */
.L_x_310:
        /* <DEDUP_REMOVED lines=14> */
.L_x_324:
        /* <DEDUP_REMOVED lines=36> */
.L_x_325:
        /* <DEDUP_REMOVED lines=11> */
.L_x_317:
        /* <DEDUP_REMOVED lines=23> */
.L_x_321:
[----:B------:R-:W-:Y:S05]  /*0fd0*/  BSYNC B0 ;  /* 0x0000000000007941 */ /* 0x000fea0003800000 */
.L_x_320:
[C---:B------:R-:W-:Y:S02]  /*0fe0*/  ISETP.GT.U32.AND P1, PT, R4.reuse, -0x801, PT ;  /* 0xfffff7ff0400780c */ /* 0x040fe40003f24070 */
[----:B------:R-:W-:-:S02]  /*0ff0*/  IADD3 R4, R4, 0x800, RZ ;  /* 0x0000080004047810 */ /* 0x000fc40007ffe0ff */
[----:B------:R-:W-:-:S09]  /*1000*/  IADD3 R5, R5, 0x400, RZ ;  /* 0x0000040005057810 */ /* 0x000fd20007ffe0ff */
[----:B0-----:R-:W-:Y:S01]  /*1010*/  @!P1 CALL.REL.NOINC `(.L_x_322) ;  /* 0x0000001000009944 */ /* 0x001fe20003c00000 */
[----:B------:R-:W-:Y:S05]  /*1020*/  BRA `(.L_x_323) ;  /* 0xfffff10000007947 */ /* 0x000fea000383ffff */
.L_x_322:
[----:B------:R-:W-:Y:S05]  /*1030*/  EXIT ;  /* 0x000000000000794d */ /* 0x000fea0003800000 */
.L_x_318:
[----:B------:R-:W-:Y:S01]  /*1040*/  HFMA2.MMA R17, -RZ, RZ, 0, 1.847743988037109375e-06 ;  /* 0x0000001fff117435 */ /* 0x000fe200000001ff */
[----:B----4-:R-:W-:Y:S01]  /*1050*/  MOV R19, R12 ;  /* 0x0000000c00137202 */ /* 0x010fe20000000f00 */
[----:B------:R-:W-:Y:S01]  /*1060*/  IMAD.MOV.U32 R16, RZ, RZ, 0x1 ;  /* 0x00000001ff107424 */ /* 0x000fe200078e00ff */
[----:B------:R-:W-:Y:S02]  /*1070*/  MOV R14, 0xffffffff ;  /* 0xffffffff000e7802 */ /* 0x000fe40000000f00 */
[----:B------:R-:W-:Y:S02]  /*1080*/  MOV R8, 0x10a0 ;  /* 0x000010a000087802 */ /* 0x000fe40000000f00 */
[----:B0123--:R-:W-:Y:S05]  /*1090*/  CALL.REL.NOINC `($__internal_22_$__cuda_sm70_shflsync_bfly_p) ;  /* 0x000007b000007944 */ /* 0x00ffea0003c00000 */
[----:B01----:R-:W-:Y:S05]  /*10a0*/  BRA `(.L_x_324) ;  /* 0xfffffac000007947 */ /* 0x003fea000383ffff */
.L_x_319:
[----:B------:R-:W-:Y:S01]  /*10b0*/  HFMA2.MMA R17, -RZ, RZ, 0, 1.847743988037109375e-06 ;  /* 0x0000001fff117435 */ /* 0x000fe200000001ff */
[----:B------:R-:W-:Y:S01]  /*10c0*/  MOV R19, R12 ;  /* 0x0000000c00137202 */ /* 0x000fe20000000f00 */
[----:B------:R-:W-:Y:S01]  /*10d0*/  IMAD.MOV.U32 R16, RZ, RZ, 0x2 ;  /* 0x00000002ff107424 */ /* 0x000fe200078e00ff */
[----:B------:R-:W-:Y:S02]  /*10e0*/  MOV R14, 0xffffffff ;  /* 0xffffffff000e7802 */ /* 0x000fe40000000f00 */
[----:B------:R-:W-:-:S02]  /*10f0*/  MOV R8, 0x1110 ;  /* 0x0000111000087802 */ /* 0x000fc40000000f00 */
[----:B-123--:R-:W-:Y:S05]  /*1100*/  CALL.REL.NOINC `($__internal_22_$__cuda_sm70_shflsync_bfly_p) ;  /* 0x0000074000007944 */ /* 0x00efea0003c00000 */
[----:B0-----:R-:W-:Y:S01]  /*1110*/  HFMA2.MMA R16, -RZ, RZ, 0, 2.384185791015625e-07 ;  /* 0x00000004ff107435 */ /* 0x001fe200000001ff */
[----:B-1----:R-:W-:Y:S01]  /*1120*/  FADD.FTZ R19, R12, R14 ;  /* 0x0000000e0c137221 */ /* 0x002fe20000010000 */
[----:B------:R-:W-:Y:S01]  /*1130*/  MOV R14, 0xffffffff ;  /* 0xffffffff000e7802 */ /* 0x000fe20000000f00 */
[----:B------:R-:W-:Y:S01]  /*1140*/  IMAD.MOV.U32 R17, RZ, RZ, 0x1f ;  /* 0x0000001fff117424 */ /* 0x000fe200078e00ff */
[----:B------:R-:W-:-:S02]  /*1150*/  MOV R8, 0x1170 ;  /* 0x0000117000087802 */ /* 0x000fc40000000f00 */
[----:B------:R-:W-:Y:S05]  /*1160*/  CALL.REL.NOINC `($__internal_22_$__cuda_sm70_shflsync_bfly_p) ;  /* 0x000006e000007944 */ /* 0x000fea0003c00000 */
[----:B0-----:R-:W-:Y:S01]  /*1170*/  HFMA2.MMA R16, -RZ, RZ, 0, 4.76837158203125e-07 ;  /* 0x00000008ff107435 */ /* 0x001fe200000001ff */
[----:B-1----:R-:W-:Y:S01]  /*1180*/  FADD.FTZ R19, R19, R14 ;  /* 0x0000000e13137221 */ /* 0x002fe20000010000 */
[----:B------:R-:W-:Y:S01]  /*1190*/  MOV R17, 0x1f ;  /* 0x0000001f00117802 */ /* 0x000fe20000000f00 */
[----:B------:R-:W-:Y:S01]  /*11a0*/  IMAD.MOV.U32 R14, RZ, RZ, -0x1 ;  /* 0xffffffffff0e7424 */ /* 0x000fe200078e00ff */
[----:B------:R-:W-:-:S02]  /*11b0*/  MOV R8, 0x11d0 ;  /* 0x000011d000087802 */ /* 0x000fc40000000f00 */
[----:B------:R-:W-:Y:S05]  /*11c0*/  CALL.REL.NOINC `($__internal_22_$__cuda_sm70_shflsync_bfly_p) ;  /* 0x0000068000007944 */ /* 0x000fea0003c00000 */
[----:B-1----:R-:W-:Y:S01]  /*11d0*/  FADD.FTZ R12, R19, R14 ;  /* 0x0000000e130c7221 */ /* 0x002fe20000010000 */
[----:B0-----:R-:W-:Y:S01]  /*11e0*/  HFMA2.MMA R16, -RZ, RZ, 0, 9.5367431640625e-07 ;  /* 0x00000010ff107435 */ /* 0x001fe200000001ff */
[----:B------:R-:W-:-:S02]  /*11f0*/  MOV R17, 0x1f ;  /* 0x0000001f00117802 */ /* 0x000fc40000000f00 */
[----:B------:R-:W-:Y:S01]  /*1200*/  MOV R14, 0xffffffff ;  /* 0xffffffff000e7802 */ /* 0x000fe20000000f00 */
[----:B------:R-:W-:Y:S01]  /*1210*/  IMAD.MOV.U32 R19, RZ, RZ, R12 ;  /* 0x000000ffff137224 */ /* 0x000fe200078e000c */
[----:B------:R-:W-:Y:S02]  /*1220*/  MOV R8, 0x1240 ;  /* 0x0000124000087802 */ /* 0x000fe40000000f00 */
[----:B------:R-:W-:Y:S05]  /*1230*/  CALL.REL.NOINC `($__internal_22_$__cuda_sm70_shflsync_bfly_p) ;  /* 0x0000061000007944 */ /* 0x000fea0003c00000 */
[----:B0-----:R-:W-:Y:S01]  /*1240*/  HFMA2.MMA R16, -RZ, RZ, 0, 5.9604644775390625e-08 ;  /* 0x00000001ff107435 */ /* 0x001fe200000001ff */
[----:B-1----:R-:W-:Y:S01]  /*1250*/  MOV R15, R14 ;  /* 0x0000000e000f7202 */ /* 0x002fe20000000f00 */
[----:B------:R-:W-:Y:S01]  /*1260*/  IMAD.MOV.U32 R17, RZ, RZ, 0x1f ;  /* 0x0000001fff117424 */ /* 0x000fe200078e00ff */
[----:B------:R-:W-:Y:S02]  /*1270*/  MOV R19, R13 ;  /* 0x0000000d00137202 */ /* 0x000fe40000000f00 */
[----:B------:R-:W-:Y:S02]  /*1280*/  MOV R14, 0xffffffff ;  /* 0xffffffff000e7802 */ /* 0x000fe40000000f00 */
[----:B------:R-:W-:Y:S02]  /*1290*/  MOV R8, 0x12b0 ;  /* 0x000012b000087802 */ /* 0x000fe40000000f00 */
[----:B------:R-:W-:Y:S05]  /*12a0*/  CALL.REL.NOINC `($__internal_22_$__cuda_sm70_shflsync_bfly_p) ;  /* 0x000005a000007944 */ /* 0x000fea0003c00000 */
[----:B0-----:R-:W-:Y:S01]  /*12b0*/  HFMA2.MMA R16, -RZ, RZ, 0, 1.1920928955078125e-07 ;  /* 0x00000002ff107435 */ /* 0x001fe200000001ff */
[----:B-1----:R-:W-:Y:S01]  /*12c0*/  FADD.FTZ R19, R13, R14 ;  /* 0x0000000e0d137221 */ /* 0x002fe20000010000 */
[----:B------:R-:W-:Y:S01]  /*12d0*/  MOV R17, 0x1f ;  /* 0x0000001f00117802 */ /* 0x000fe20000000f00 */
[----:B------:R-:W-:Y:S01]  /*12e0*/  IMAD.MOV.U32 R14, RZ, RZ, -0x1 ;  /* 0xffffffffff0e7424 */ /* 0x000fe200078e00ff */
[----:B------:R-:W-:-:S02]  /*12f0*/  MOV R8, 0x1310 ;  /* 0x0000131000087802 */ /* 0x000fc40000000f00 */
[----:B------:R-:W-:Y:S05]  /*1300*/  CALL.REL.NOINC `($__internal_22_$__cuda_sm70_shflsync_bfly_p) ;  /* 0x0000054000007944 */ /* 0x000fea0003c00000 */
[----:B0-----:R-:W-:Y:S01]  /*1310*/  HFMA2.MMA R16, -RZ, RZ, 0, 2.384185791015625e-07 ;  /* 0x00000004ff107435 */ /* 0x001fe200000001ff */
[----:B-1----:R-:W-:Y:S01]  /*1320*/  FADD.FTZ R19, R19, R14 ;  /* 0x0000000e13137221 */ /* 0x002fe20000010000 */
[----:B------:R-:W-:-:S02]  /*1330*/  MOV R17, 0x1f ;  /* 0x0000001f00117802 */ /* 0x000fc40000000f00 */
[----:B------:R-:W-:Y:S02]  /*1340*/  MOV R14, 0xffffffff ;  /* 0xffffffff000e7802 */ /* 0x000fe40000000f00 */
[----:B------:R-:W-:Y:S02]  /*1350*/  MOV R8, 0x1370 ;  /* 0x0000137000087802 */ /* 0x000fe40000000f00 */
[----:B------:R-:W-:Y:S05]  /*1360*/  CALL.REL.NOINC `($__internal_22_$__cuda_sm70_shflsync_bfly_p) ;  /* 0x000004e000007944 */ /* 0x000fea0003c00000 */
[----:B0-----:R-:W-:Y:S01]  /*1370*/  HFMA2.MMA R17, -RZ, RZ, 0, 1.847743988037109375e-06 ;  /* 0x0000001fff117435 */ /* 0x001fe200000001ff */
[----:B-1----:R-:W-:Y:S01]  /*1380*/  FADD.FTZ R19, R19, R14 ;  /* 0x0000000e13137221 */ /* 0x002fe20000010000 */
[----:B------:R-:W-:Y:S01]  /*1390*/  MOV R14, 0xffffffff ;  /* 0xffffffff000e7802 */ /* 0x000fe20000000f00 */
[----:B------:R-:W-:Y:S01]  /*13a0*/  IMAD.MOV.U32 R16, RZ, RZ, 0x8 ;  /* 0x00000008ff107424 */ /* 0x000fe200078e00ff */
[----:B------:R-:W-:Y:S02]  /*13b0*/  MOV R8, 0x13d0 ;  /* 0x000013d000087802 */ /* 0x000fe40000000f00 */
[----:B------:R-:W-:Y:S05]  /*13c0*/  CALL.REL.NOINC `($__internal_22_$__cuda_sm70_shflsync_bfly_p) ;  /* 0x0000048000007944 */ /* 0x000fea0003c00000 */
[----:B-1----:R-:W-:Y:S01]  /*13d0*/  FADD.FTZ R13, R19, R14 ;  /* 0x0000000e130d7221 */ /* 0x002fe20000010000 */
[----:B0-----:R-:W-:Y:S01]  /*13e0*/  HFMA2.MMA R16, -RZ, RZ, 0, 9.5367431640625e-07 ;  /* 0x00000010ff107435 */ /* 0x001fe200000001ff */
[----:B------:R-:W-:Y:S01]  /*13f0*/  IMAD.MOV.U32 R17, RZ, RZ, 0x1f ;  /* 0x0000001fff117424 */ /* 0x000fe200078e00ff */
[----:B------:R-:W-:Y:S02]  /*1400*/  MOV R14, 0xffffffff ;  /* 0xffffffff000e7802 */ /* 0x000fe40000000f00 */
[----:B------:R-:W-:-:S02]  /*1410*/  MOV R19, R13 ;  /* 0x0000000d00137202 */ /* 0x000fc40000000f00 */
[----:B------:R-:W-:Y:S02]  /*1420*/  MOV R8, 0x1440 ;  /* 0x0000144000087802 */ /* 0x000fe40000000f00 */
[----:B------:R-:W-:Y:S05]  /*1430*/  CALL.REL.NOINC `($__internal_22_$__cuda_sm70_shflsync_bfly_p) ;  /* 0x0000041000007944 */ /* 0x000fea0003c00000 */
[----:B0-----:R-:W-:Y:S01]  /*1440*/  HFMA2.MMA R16, -RZ, RZ, 0, 5.9604644775390625e-08 ;  /* 0x00000001ff107435 */ /* 0x001fe200000001ff */
[----:B-1----:R-:W-:Y:S01]  /*1450*/  MOV R18, R14 ;  /* 0x0000000e00127202 */ /* 0x002fe20000000f00 */
[----:B------:R-:W-:Y:S01]  /*1460*/  IMAD.MOV.U32 R19, RZ, RZ, R11 ;  /* 0x000000ffff137224 */ /* 0x000fe200078e000b */
[----:B------:R-:W-:Y:S02]  /*1470*/  MOV R17, 0x1f ;  /* 0x0000001f00117802 */ /* 0x000fe40000000f00 */
[----:B------:R-:W-:Y:S02]  /*1480*/  MOV R14, 0xffffffff ;  /* 0xffffffff000e7802 */ /* 0x000fe40000000f00 */
[----:B------:R-:W-:Y:S02]  /*1490*/  MOV R8, 0x14b0 ;  /* 0x000014b000087802 */ /* 0x000fe40000000f00 */
[----:B------:R-:W-:Y:S05]  /*14a0*/  CALL.REL.NOINC `($__internal_22_$__cuda_sm70_shflsync_bfly_p) ;  /* 0x000003a000007944 */ /* 0x000fea0003c00000 */
[----:B0-----:R-:W-:Y:S01]  /*14b0*/  HFMA2.MMA R17, -RZ, RZ, 0, 1.847743988037109375e-06 ;  /* 0x0000001fff117435 */ /* 0x001fe200000001ff */
[----:B-1----:R-:W-:Y:S01]  /*14c0*/  FADD.FTZ R19, R11, R14 ;  /* 0x0000000e0b137221 */ /* 0x002fe20000010000 */
[----:B------:R-:W-:Y:S01]  /*14d0*/  MOV R14, 0xffffffff ;  /* 0xffffffff000e7802 */ /* 0x000fe20000000f00 */
[----:B------:R-:W-:Y:S01]  /*14e0*/  IMAD.MOV.U32 R16, RZ, RZ, 0x2 ;  /* 0x00000002ff107424 */ /* 0x000fe200078e00ff */
[----:B------:R-:W-:-:S02]  /*14f0*/  MOV R8, 0x1510 ;  /* 0x0000151000087802 */ /* 0x000fc40000000f00 */
[----:B------:R-:W-:Y:S05]  /*1500*/  CALL.REL.NOINC `($__internal_22_$__cuda_sm70_shflsync_bfly_p) ;  /* 0x0000034000007944 */ /* 0x000fea0003c00000 */
        /* <DEDUP_REMOVED lines=44> */
[----:B0-----:R-:W-:Y:S01]  /*17d0*/  HFMA2.MMA R16, -RZ, RZ, 0, 9.5367431640625e-07 ;  /* 0x00000010ff107435 */ /* 0x001fe200000001ff */
[----:B-1----:R-:W-:Y:S01]  /*17e0*/  FADD.FTZ R19, R19, R14 ;  /* 0x0000000e13137221 */ /* 0x002fe20000010000 */
[----:B------:R-:W-:Y:S01]  /*17f0*/  MOV R14, 0xffffffff ;  /* 0xffffffff000e7802 */ /* 0x000fe20000000f00 */
[----:B------:R-:W-:Y:S01]  /*1800*/  IMAD.MOV.U32 R17, RZ, RZ, 0x1f ;  /* 0x0000001fff117424 */ /* 0x000fe200078e00ff */
[----:B------:R-:W-:-:S02]  /*1810*/  MOV R8, 0x1830 ;  /* 0x0000183000087802 */ /* 0x000fc40000000f00 */
[----:B------:R-:W-:Y:S05]  /*1820*/  CALL.REL.NOINC `($__internal_22_$__cuda_sm70_shflsync_bfly_p) ;  /* 0x0000002000007944 */ /* 0x000fea0003c00000 */
[----:B-1----:R-:W-:Y:S01]  /*1830*/  MOV R8, R14 ;  /* 0x0000000e00087202 */ /* 0x002fe20000000f00 */
[----:B0-----:R-:W-:Y:S05]  /*1840*/  BRA `(.L_x_325) ;  /* 0xfffff56000007947 */ /* 0x001fea000383ffff */
        .weak           $__internal_22_$__cuda_sm70_shflsync_bfly_p
        .type           $__internal_22_$__cuda_sm70_shflsync_bfly_p,@function
        .size           $__internal_22_$__cuda_sm70_shflsync_bfly_p,(.L_x_1785 - $__internal_22_$__cuda_sm70_shflsync_bfly_p)
$__internal_22_$__cuda_sm70_shflsync_bfly_p:
[----:B------:R-:W-:Y:S01]  /*1850*/  HFMA2.MMA R9, -RZ, RZ, 0, 0 ;  /* 0x00000000ff097435 */ /* 0x000fe200000001ff */
[----:B------:R-:W-:Y:S04]  /*1860*/  WARPSYNC R14 ;  /* 0x0000000e00007348 */ /* 0x000fe80003800000 */
[----:B------:R0:W1:Y:S01]  /*1870*/  SHFL.BFLY PT, R14, R19, R16, R17 ;  /* 0x0c000010130e7389 */ /* 0x00006200000e0011 */
[----:B------:R-:W-:Y:S05]  /*1880*/  RET.REL.NODEC R8 `(_ZN10layer_norm40ln_parallel_residual_bwd_finalize_kernelINS_22Kernel_traits_finalizeILj2048E6__halfS2_S2_S2_fjLb0ELj1024ELj4ENS_18Kernel_traits_baseILj2048ES2_S2_S2_S2_fjLj1024EEEEELb1EEEvNS_9BwdParamsE) ;  /* 0xffffe77008007950 */ /* 0x000fea0003c3ffff */
.L_x_326:
        /* <DEDUP_REMOVED lines=15> */
.L_x_1785:


//--------------------- .text._ZN10layer_norm31ln_parallel_residual_bwd_kernelINS_13Kernel_traitsI6__halfS2_S2_S2_fjLj2048ELj1ELj1ELj4ELj16ENS_18Kernel_traits_baseILj2048ES2_S2_S2_S2_fjLj128EEEEELb1ELb1ELb1EEEvNS_9BwdParamsE --------------------------
	.section	.text._ZN10layer_norm31ln_parallel_residual_bwd_kernelINS_13Kernel_traitsI6__halfS2_S2_S2_fjLj2048ELj1ELj1ELj4ELj16ENS_18Kernel_traits_baseILj2048ES2_S2_S2_S2_fjLj128EEEEELb1ELb1ELb1EEEvNS_9BwdParamsE,"ax",@progbits
	.sectioninfo	@"SHI_REGISTERS=128"
	.align	128
        .global         _ZN10layer_norm31ln_parallel_residual_bwd_kernelINS_13Kernel_traitsI6__halfS2_S2_S2_fjLj2048ELj1ELj1ELj4ELj16ENS_18Kernel_traits_baseILj2048ES2_S2_S2_S2_fjLj128EEEEELb1ELb1ELb1EEEvNS_9BwdParamsE
        .type           _ZN10layer_norm31ln_parallel_residual_bwd_kernelINS_13Kernel_traitsI6__halfS2_S2_S2_fjLj2048ELj1ELj1ELj4ELj16ENS_18Kernel_traits_baseILj2048ES2_S2_S2_S2_fjLj128EEEEELb1ELb1ELb1EEEvNS_9BwdParamsE,@function
        .size           _ZN10layer_norm31ln_parallel_residual_bwd_kernelINS_13Kernel_traitsI6__halfS2_S2_S2_fjLj2048ELj1ELj1ELj4ELj16ENS_18Kernel_traits_baseILj2048ES2_S2_S2_S2_fjLj128EEEEELb1ELb1ELb1EEEvNS_9BwdParamsE,(.L_x_1786 - _ZN10layer_norm31ln_parallel_residual_bwd_kernelINS_13Kernel_traitsI6__halfS2_S2_S2_fjLj2048ELj1ELj1ELj4ELj16ENS_18Kernel_traits_baseILj2048ES2_S2_S2_S2_fjLj128EEEEELb1ELb1ELb1EEEvNS_9BwdParamsE)
        .other          _ZN10layer_norm31ln_parallel_residual_bwd_kernelINS_13Kernel_traitsI6__halfS2_S2_S2_fjLj2048ELj1ELj1ELj4ELj16ENS_18Kernel_traits_baseILj2048ES2_S2_S2_S2_fjLj128EEEEELb1ELb1ELb1EEEvNS_9BwdParamsE,@"STO_CUDA_ENTRY STV_DEFAULT"
_ZN10layer_norm31ln_parallel_residual_bwd_kernelINS_13Kernel_traitsI6__halfS2_S2_S2_fjLj2048ELj1ELj1ELj4ELj16ENS_18Kernel_traits_baseILj2048ES2_S2_S2_S2_fjLj128EEEEELb1ELb1ELb1EEEvNS_9BwdParamsE:
.text._ZN10layer_norm31ln_parallel_residual_bwd_kernelINS_13Kernel_traitsI6__halfS2_S2_S2_fjLj2048ELj1ELj1ELj4ELj16ENS_18Kernel_traits_baseILj2048ES2_S2_S2_S2_fjLj128EEEEELb1ELb1ELb1EEEvNS_9BwdParamsE:
        /* <DEDUP_REMOVED lines=25> */
.L_x_327:
[----:B------:R-:W-:-:S10]  /*0190*/  HFMA2.MMA R5, -RZ, RZ, 0, 9.5367431640625e-07 ;  /* 0x00000010ff057435 */ /* 0x000fd400000001ff */
[----:B------:R-:W-:-:S05]  /*01a0*/  IMAD.WIDE.U32 R4, R0, R5, c[0x0][0x1b0] ;  /* 0x00006c0000047625 */ /* 0x000fca00078e0005 */
[----:B------:R0:W2:Y:S04]  /*01b0*/  LDG.E.128 R68, [R4.64] ;  /* 0x0000000404447981 */ /* 0x0000a8000c1e1d00 */
[----:B------:R0:W3:Y:S01]  /*01c0*/  LDG.E.128 R8, [R4.64+0x800] ;  /* 0x0008000404087981 */ /* 0x0000e2000c1e1d00 */
        /* <DEDUP_REMOVED lines=18> */
[----:B------:R-:W-:Y:S02]  /*02f0*/  HADD2.F32 R68, -RZ, R69.H0_H0 ;  /* 0x20000045ff447230 */ /* 0x000fe40000004100 */
        /* <DEDUP_REMOVED lines=10> */
[----:B------:R-:W-:Y:S02]  /*03a0*/  HADD2.F32 R69, -RZ, R69.H1_H1 ;  /* 0x30000045ff457230 */ /* 0x000fe40000004100 */
[--C-:B------:R-:W-:Y:S02]  /*03b0*/  HADD2.F32 R74, -RZ, R70.reuse.H0_H0 ;  /* 0x20000046ff4a7230 */ /* 0x100fe40000004100 */
[----:B------:R-:W-:-:S02]  /*03c0*/  HADD2.F32 R75, -RZ, R70.H1_H1 ;  /* 0x30000046ff4b7230 */ /* 0x000fc40000004100 */
[--C-:B------:R-:W-:Y:S02]  /*03d0*/  HADD2.F32 R86, -RZ, R71.reuse.H0_H0 ;  /* 0x20000047ff567230 */ /* 0x100fe40000004100 */
[----:B------:R-:W-:Y:S02]  /*03e0*/  HADD2.F32 R87, -RZ, R71.H1_H1 ;  /* 0x30000047ff577230 */ /* 0x000fe40000004100 */
.L_x_332:
[----:B------:R-:W-:Y:S02]  /*03f0*/  IMAD R40, R100, c[0x0][0x168], RZ ;  /* 0x00005a0064287a24 */ /* 0x000fe400078e02ff */
[----:B------:R-:W-:-:S03]  /*0400*/  IMAD.MOV.U32 R84, RZ, RZ, 0x10 ;  /* 0x00000010ff547424 */ /* 0x000fc600078e00ff */
[----:B------:R-:W-:-:S04]  /*0410*/  SHF.R.S32.HI R41, RZ, 0x1f, R40 ;  /* 0x0000001fff297819 */ /* 0x000fc80000011428 */
[----:B------:R-:W-:Y:S02]  /*0420*/  LEA.HI R41, R41, R40, RZ, 0x3 ;  /* 0x0000002829297211 */ /* 0x000fe400078f18ff */
[----:B------:R-:W-:Y:S02]  /*0430*/  MOV R77, 0x4 ;  /* 0x00000004004d7802 */ /* 0x000fe40000000f00 */
[----:B------:R-:W-:-:S03]  /*0440*/  LEA.HI.SX32 R98, R41, R0, 0x1d ;  /* 0x0000000029627211 */ /* 0x000fc600078feaff */
[----:B------:R-:W-:-:S04]  /*0450*/  IMAD.WIDE R78, R100, R77, c[0x0][0x1a0] ;  /* 0x00006800644e7625 */ /* 0x000fc800078e024d */
[CC--:B------:R-:W-:Y:S01]  /*0460*/  IMAD.WIDE.U32 R40, R98.reuse, R84.reuse, c[0x0][0x188] ;  /* 0x0000620062287625 */ /* 0x0c0fe200078e0054 */
[C---:B------:R-:W-:Y:S01]  /*0470*/  IADD3 R99, R98.reuse, 0x80, RZ ;  /* 0x0000008062637810 */ /* 0x040fe20007ffe0ff */
[----:B------:R0:W2:Y:S04]  /*0480*/  LDG.E R104, [R78.64] ;  /* 0x000000044e687981 */ /* 0x0000a8000c1e1900 */
[----:B------:R-:W3:Y:S01]  /*0490*/  LDG.E.128 R40, [R40.64] ;  /* 0x0000000428287981 */ /* 0x000ee2000c1e1d00 */
[----:B------:R-:W-:-:S04]  /*04a0*/  IMAD.WIDE.U32 R44, R98, R84, c[0x0][0x208] ;  /* 0x00008200622c7625 */ /* 0x000fc800078e0054 */
[CC--:B------:R-:W-:Y:S02]  /*04b0*/  IMAD.WIDE.U32 R48, R99.reuse, R84.reuse, c[0x0][0x188] ;  /* 0x0000620063307625 */ /* 0x0c0fe400078e0054 */
[----:B------:R-:W4:Y:S02]  /*04c0*/  LDG.E.128 R44, [R44.64] ;  /* 0x000000042c2c7981 */ /* 0x000f24000c1e1d00 */
[----:B------:R-:W-:Y:S02]  /*04d0*/  IMAD.WIDE R76, R100, R77, c[0x0][0x1a8] ;  /* 0x00006a00644c7625 */ /* 0x000fe400078e024d */
[----:B------:R-:W4:Y:S02]  /*04e0*/  LDG.E.128 R48, [R48.64] ;  /* 0x0000000430307981 */ /* 0x000f24000c1e1d00 */
[----:B------:R-:W-:Y:S02]  /*04f0*/  IMAD.WIDE.U32 R52, R99, R84, c[0x0][0x208] ;  /* 0x0000820063347625 */ /* 0x000fe400078e0054 */
[----:B------:R1:W4:Y:S04]  /*0500*/  LDG.E R103, [R76.64] ;  /* 0x000000044c677981 */ /* 0x000328000c1e1900 */
[----:B------:R-:W4:Y:S01]  /*0510*/  LDG.E.128 R52, [R52.64] ;  /* 0x0000000434347981 */ /* 0x000f22000c1e1d00 */
[----:B------:R-:W-:-:S05]  /*0520*/  MOV R105, 0x8 ;  /* 0x0000000800697802 */ /* 0x000fca0000000f00 */
[----:B-1----:R-:W-:-:S04]  /*0530*/  IMAD.WIDE.U32 R76, R98, R105, c[0x0][0x190] ;  /* 0x00006400624c7625 */ /* 0x002fc800078e0069 */
[----:B0-----:R-:W-:Y:S02]  /*0540*/  IMAD.WIDE.U32 R78, R99, R105, c[0x0][0x190] ;  /* 0x00006400634e7625 */ /* 0x001fe400078e0069 */
[----:B------:R-:W5:Y:S04]  /*0550*/  LDG.E.64 R76, [R76.64] ;  /* 0x000000044c4c7981 */ /* 0x000f68000c1e1b00 */
[----:B------:R-:W5:Y:S01]  /*0560*/  LDG.E.64 R78, [R78.64] ;  /* 0x000000044e4e7981 */ /* 0x000f62000c1e1b00 */
[----:B------:R-:W-:-:S04]  /*0570*/  ISETP.NE.U32.AND P1, PT, RZ, c[0x0][0x250], PT ;  /* 0x00009400ff007a0c */ /* 0x000fc80003f25070 */
[----:B------:R-:W-:Y:S02]  /*0580*/  ISETP.NE.AND.EX P1, PT, RZ, c[0x0][0x254], PT, P1 ;  /* 0x00009500ff007a0c */ /* 0x000fe40003f25310 */
[----:B------:R-:W-:-:S04]  /*0590*/  ISETP.NE.U32.AND P2, PT, RZ, c[0x0][0x218], PT ;  /* 0x00008600ff007a0c */ /* 0x000fc80003f45070 */
[----:B------:R-:W-:Y:S01]  /*05a0*/  ISETP.NE.AND.EX P2, PT, RZ, c[0x0][0x21c], PT, P2 ;  /* 0x00008700ff007a0c */ /* 0x000fe20003f45320 */
[----:B------:R-:W-:Y:S02]  /*05b0*/  ULDC.U8 UR6, c[0x0][0x1f0] ;  /* 0x00007c0000067ab9 */ /* 0x000fe40000000000 */
[----:B------:R-:W-:-:S04]  /*05c0*/  ISETP.NE.AND P0, PT, RZ, UR6, PT ;  /* 0x00000006ff007c0c */ /* 0x000fc8000bf05270 */
[----:B------:R-:W-:-:S05]  /*05d0*/  @P1 IMAD.WIDE.U32 R90, R98, R105, c[0x0][0x198] ;  /* 0x00006600625a1625 */ /* 0x000fca00078e0069 */
[----:B------:R3:W5:Y:S01]  /*05e0*/  @P1 LDG.E.64 R70, [R90.64] ;  /* 0x000000045a461981 */ /* 0x000762000c1e1b00 */
[----:B------:R-:W-:-:S04]  /*05f0*/  @P1 IMAD.WIDE.U32 R80, R99, R105, c[0x0][0x198] ;  /* 0x0000660063501625 */ /* 0x000fc800078e0069 */
[-C--:B------:R-:W-:Y:S01]  /*0600*/  @P2 IMAD.WIDE.U32 R82, R98, R84.reuse, c[0x0][0x218] ;  /* 0x0000860062522625 */ /* 0x080fe200078e0054 */
[----:B------:R0:W5:Y:S03]  /*0610*/  @P1 LDG.E.64 R72, [R80.64] ;  /* 0x0000000450481981 */ /* 0x000166000c1e1b00 */
[----:B------:R-:W-:Y:S01]  /*0620*/  @P2 IMAD.WIDE.U32 R84, R99, R84, c[0x0][0x218] ;  /* 0x0000860063542625 */ /* 0x000fe200078e0054 */
[----:B------:R1:W5:Y:S04]  /*0630*/  @P2 LDG.E.128 R24, [R82.64] ;  /* 0x0000000452182981 */ /* 0x000368000c1e1d00 */
[----:B------:R0:W5:Y:S01]  /*0640*/  @P2 LDG.E.128 R28, [R84.64] ;  /* 0x00000004541c2981 */ /* 0x000162000c1e1d00 */
[----:B------:R-:W-:-:S02]  /*0650*/  IADD3 R100, R100, c[0x0][0x160], RZ ;  /* 0x0000580064647a10 */ /* 0x000fc40007ffe0ff */
[----:B------:R-:W-:Y:S02]  /*0660*/  LOP3.LUT P5, RZ, R2, 0x1f, RZ, 0xc0, !PT ;  /* 0x0000001f02ff7812 */ /* 0x000fe400078ac0ff */
[----:B------:R-:W-:Y:S01]  /*0670*/  ISETP.GE.AND P3, PT, R100, c[0x0][0x164], PT ;  /* 0x0000590064007a0c */ /* 0x000fe20003f66270 */
[--C-:B---3--:R-:W-:Y:S02]  /*0680*/  HADD2.F32 R91, -RZ, R40.reuse.H0_H0 ;  /* 0x20000028ff5b7230 */ /* 0x108fe40000004100 */
[----:B------:R-:W-:Y:S01]  /*0690*/  HADD2.F32 R107, -RZ, R40.H1_H1 ;  /* 0x30000028ff6b7230 */ /* 0x000fe20000004100 */
[----:B--2---:R-:W-:Y:S01]  /*06a0*/  FSEL R40, R104, RZ, !P0 ;  /* 0x000000ff68287208 */ /* 0x004fe20004000000 */
[--C-:B------:R-:W-:Y:S02]  /*06b0*/  HADD2.F32 R111, -RZ, R42.reuse.H0_H0 ;  /* 0x2000002aff6f7230 */ /* 0x100fe40000004100 */
[----:B0-----:R-:W-:Y:S02]  /*06c0*/  HADD2.F32 R81, -RZ, R42.H1_H1 ;  /* 0x3000002aff517230 */ /* 0x001fe40000004100 */
[C---:B------:R-:W-:Y:S01]  /*06d0*/  FADD.FTZ R124, -R40.reuse, R91 ;  /* 0x0000005b287c7221 */ /* 0x040fe20000010100 */
[----:B------:R-:W-:Y:S01]  /*06e0*/  HADD2.F32 R109, -RZ, R41.H0_H0 ;  /* 0x20000029ff6d7230 */ /* 0x000fe20000004100 */
[----:B------:R-:W-:Y:S01]  /*06f0*/  FADD.FTZ R116, -R40, R111 ;  /* 0x0000006f28747221 */ /* 0x000fe20000010100 */
[----:B----4-:R-:W-:-:S02]  /*0700*/  HADD2.F32 R117, -RZ, R44.H0_H0 ;  /* 0x2000002cff757230 */ /* 0x010fc40000004100 */
[--C-:B------:R-:W-:Y:S02]  /*0710*/  HADD2.F32 R125, -RZ, R51.reuse.H0_H0 ;  /* 0x20000033ff7d7230 */ /* 0x100fe40000004100 */
[----:B-1----:R-:W-:Y:S01]  /*0720*/  HADD2.F32 R82, -RZ, R51.H1_H1 ;  /* 0x30000033ff527230 */ /* 0x002fe20000004100 */
[----:B------:R-:W-:Y:S01]  /*0730*/  FADD.FTZ R51, -R40, R107 ;  /* 0x0000006b28337221 */ /* 0x000fe20000010100 */
[----:B------:R-:W-:Y:S01]  /*0740*/  HADD2.F32 R41, -RZ, R41.H1_H1 ;  /* 0x30000029ff297230 */ /* 0x000fe20000004100 */
[----:B------:R-:W-:Y:S01]  /*0750*/  FMUL.FTZ R124, R103, R124 ;  /* 0x0000007c677c7220 */ /* 0x000fe20000410000 */
[----:B------:R-:W-:Y:S02]  /*0760*/  HADD2.F32 R113, -RZ, R48.H0_H0 ;  /* 0x20000030ff717230 */ /* 0x000fe40000004100 */
[--C-:B------:R-:W-:Y:S02]  /*0770*/  HADD2.F32 R83, -RZ, R43.reuse.H0_H0 ;  /* 0x2000002bff537230 */ /* 0x100fe40000004100 */
[----:B------:R-:W-:-:S02]  /*0780*/  HADD2.F32 R85, -RZ, R43.H1_H1 ;  /* 0x3000002bff557230 */ /* 0x000fc40000004100 */
[--C-:B------:R-:W-:Y:S02]  /*0790*/  HADD2.F32 R121, -RZ, R50.reuse.H0_H0 ;  /* 0x20000032ff797230 */ /* 0x100fe40000004100 */
[----:B------:R-:W-:Y:S01]  /*07a0*/  HADD2.F32 R123, -RZ, R50.H1_H1 ;  /* 0x30000032ff7b7230 */ /* 0x000fe20000004100 */
[C---:B------:R-:W-:Y:S01]  /*07b0*/  FADD.FTZ R50, -R40.reuse, R81 ;  /* 0x0000005128327221 */ /* 0x040fe20000010100 */
[----:B------:R-:W-:Y:S01]  /*07c0*/  HADD2.F32 R122, -RZ, R44.H1_H1 ;  /* 0x3000002cff7a7230 */ /* 0x000fe20000004100 */
[----:B------:R-:W-:Y:S01]  /*07d0*/  FADD.FTZ R65, R117, R65 ;  /* 0x0000004175417221 */ /* 0x000fe20000010000 */
[--C-:B------:R-:W-:Y:S01]  /*07e0*/  HADD2.F32 R120, -RZ, R45.reuse.H0_H0 ;  /* 0x2000002dff787230 */ /* 0x100fe20000004100 */
[C---:B------:R-:W-:Y:S01]  /*07f0*/  FMUL.FTZ R51, R103.reuse, R51 ;  /* 0x0000003367337220 */ /* 0x040fe20000410000 */
[----:B------:R-:W-:Y:S01]  /*0800*/  HADD2.F32 R118, -RZ, R45.H1_H1 ;  /* 0x3000002dff767230 */ /* 0x000fe20000004100 */
[----:B------:R-:W-:Y:S01]  /*0810*/  FADD.FTZ R45, -R40, R109 ;  /* 0x0000006d282d7221 */ /* 0x000fe20000010100 */
[----:B------:R-:W-:Y:S01]  /*0820*/  HADD2.F32 R43, -RZ, R46.H0_H0 ;  /* 0x2000002eff2b7230 */ /* 0x000fe20000004100 */
[----:B------:R-:W-:Y:S01]  /*0830*/  FFMA.FTZ R101, R124, R117, R101 ;  /* 0x000000757c657223 */ /* 0x000fe20000010065 */
[----:B------:R-:W-:Y:S01]  /*0840*/  HADD2.F32 R115, -RZ, R48.H1_H1 ;  /* 0x30000030ff737230 */ /* 0x000fe20000004100 */
[----:B------:R-:W-:-:S02]  /*0850*/  FMUL.FTZ R116, R103, R116 ;  /* 0x0000007467747220 */ /* 0x000fc40000410000 */
[----:B------:R-:W-:Y:S02]  /*0860*/  FMUL.FTZ R117, R66, R117 ;  /* 0x0000007542757220 */ /* 0x000fe40000410000 */
[C---:B------:R-:W-:Y:S01]  /*0870*/  FADD.FTZ R114, -R40.reuse, R41 ;  /* 0x0000002928727221 */ /* 0x040fe20000010100 */
[--C-:B------:R-:W-:Y:S01]  /*0880*/  HADD2.F32 R41, -RZ, R55.reuse.H1_H1 ;  /* 0x30000037ff297230 */ /* 0x100fe20000004100 */
[----:B------:R-:W-:Y:S01]  /*0890*/  FADD.FTZ R48, -R40, R113 ;  /* 0x0000007128307221 */ /* 0x000fe20000010100 */
[----:B------:R-:W-:Y:S01]  /*08a0*/  HADD2.F32 R113, -RZ, R55.H0_H0 ;  /* 0x20000037ff717230 */ /* 0x000fe20000004100 */
[C---:B------:R-:W-:Y:S02]  /*08b0*/  FMUL.FTZ R111, R103.reuse, R50 ;  /* 0x00000032676f7220 */ /* 0x040fe40000410000 */
[----:B------:R-:W-:Y:S02]  /*08c0*/  FADD.FTZ R63, R122, R63 ;  /* 0x0000003f7a3f7221 */ /* 0x000fe40000010000 */
[----:B------:R-:W-:-:S02]  /*08d0*/  FMUL.FTZ R55, R103, R45 ;  /* 0x0000002d67377220 */ /* 0x000fc40000410000 */
[-C--:B------:R-:W-:Y:S02]  /*08e0*/  FFMA.FTZ R64, R51, R122.reuse, R64 ;  /* 0x0000007a33407223 */ /* 0x080fe40000010040 */
[----:B------:R-:W-:Y:S02]  /*08f0*/  FADD.FTZ R13, R43, R13 ;  /* 0x0000000d2b0d7221 */ /* 0x000fe40000010000 */
[-C--:B------:R-:W-:Y:S02]  /*0900*/  FFMA.FTZ R57, R116, R43.reuse, R57 ;  /* 0x0000002b74397223 */ /* 0x080fe40000010039 */
[----:B------:R-:W-:Y:S01]  /*0910*/  FMUL.FTZ R50, R74, R43 ;  /* 0x0000002b4a327220 */ /* 0x000fe20000410000 */
[----:B------:R-:W-:Y:S01]  /*0920*/  HADD2.F32 R112, -RZ, R46.H1_H1 ;  /* 0x3000002eff707230 */ /* 0x000fe20000004100 */
[----:B------:R-:W-:Y:S02]  /*0930*/  FMUL.FTZ R122, R67, R122 ;  /* 0x0000007a437a7220 */ /* 0x000fe40000410000 */
[----:B------:R-:W-:-:S02]  /*0940*/  FADD.FTZ R43, RZ, R117 ;  /* 0x00000075ff2b7221 */ /* 0x000fc40000010000 */
[----:B------:R-:W-:Y:S02]  /*0950*/  FFMA.FTZ R45, R124, R117, RZ ;  /* 0x000000757c2d7223 */ /* 0x000fe400000100ff */
[----:B------:R-:W-:Y:S02]  /*0960*/  FADD.FTZ R46, -R40, R115 ;  /* 0x00000073282e7221 */ /* 0x000fe40000010100 */
[----:B------:R-:W-:Y:S02]  /*0970*/  FADD.FTZ R61, R120, R61 ;  /* 0x0000003d783d7221 */ /* 0x000fe40000010000 */
[----:B------:R-:W-:Y:S02]  /*0980*/  FMUL.FTZ R115, R103, R114 ;  /* 0x0000007267737220 */ /* 0x000fe40000410000 */
[-C--:B------:R-:W-:Y:S02]  /*0990*/  FFMA.FTZ R62, R55, R120.reuse, R62 ;  /* 0x00000078373e7223 */ /* 0x080fe4000001003e */
        /* <DEDUP_REMOVED lines=9> */
[----:B------:R-:W-:Y:S01]  /*0a30*/  FADD.FTZ R43, R43, R118 ;  /* 0x000000762b2b7221 */ /* 0x000fe20000010000 */
[----:B------:R-:W-:Y:S01]  /*0a40*/  HADD2.F32 R105, -RZ, R47.H0_H0 ;  /* 0x2000002fff697230 */ /* 0x000fe20000004100 */
[----:B------:R-:W-:Y:S01]  /*0a50*/  FFMA.FTZ R45, R115, R118, R45 ;  /* 0x00000076732d7223 */ /* 0x000fe2000001002d */
[--C-:B------:R-:W-:Y:S01]  /*0a60*/  HADD2.F32 R119, -RZ, R49.reuse.H0_H0 ;  /* 0x20000031ff777230 */ /* 0x100fe20000004100 */
[----:B------:R-:W-:Y:S01]  /*0a70*/  FADD.FTZ R14, R112, R14 ;  /* 0x0000000e700e7221 */ /* 0x000fe20000010000 */
[----:B------:R-:W-:Y:S01]  /*0a80*/  HADD2.F32 R49, -RZ, R49.H1_H1 ;  /* 0x30000031ff317230 */ /* 0x000fe20000004100 */
[----:B------:R-:W-:-:S02]  /*0a90*/  FMUL.FTZ R108, R103, R108 ;  /* 0x0000006c676c7220 */ /* 0x000fc40000410000 */
[-C--:B------:R-:W-:Y:S02]  /*0aa0*/  FFMA.FTZ R58, R111, R112.reuse, R58 ;  /* 0x000000706f3a7223 */ /* 0x080fe4000001003a */
[----:B------:R-:W-:Y:S02]  /*0ab0*/  FMUL.FTZ R112, R75, R112 ;  /* 0x000000704b707220 */ /* 0x000fe40000410000 */
[----:B------:R-:W-:Y:S01]  /*0ac0*/  FADD.FTZ R43, R43, R50 ;  /* 0x000000322b2b7221 */ /* 0x000fe20000010000 */
[--C-:B------:R-:W-:Y:S01]  /*0ad0*/  HADD2.F32 R107, -RZ, R53.reuse.H0_H0 ;  /* 0x20000035ff6b7230 */ /* 0x100fe20000004100 */
[----:B------:R-:W-:Y:S01]  /*0ae0*/  FFMA.FTZ R45, R116, R50, R45 ;  /* 0x00000032742d7223 */ /* 0x000fe2000001002d */
[----:B------:R-:W-:Y:S01]  /*0af0*/  HADD2.F32 R90, -RZ, R53.H1_H1 ;  /* 0x30000035ff5a7230 */ /* 0x000fe20000004100 */
[----:B------:R-:W-:Y:S01]  /*0b00*/  FADD.FTZ R11, R105, R11 ;  /* 0x0000000b690b7221 */ /* 0x000fe20000010000 */
[----:B------:R-:W-:Y:S01]  /*0b10*/  HADD2.F32 R47, -RZ, R47.H1_H1 ;  /* 0x3000002fff2f7230 */ /* 0x000fe20000004100 */
[----:B------:R-:W-:-:S02]  /*0b20*/  FFMA.FTZ R23, R108, R105, R23 ;  /* 0x000000696c177223 */ /* 0x000fc40000010017 */
[----:B------:R-:W-:Y:S02]  /*0b30*/  FMUL.FTZ R53, R103, R46 ;  /* 0x0000002e67357220 */ /* 0x000fe40000410000 */
[C---:B------:R-:W-:Y:S02]  /*0b40*/  FADD.FTZ R80, -R40.reuse, R85 ;  /* 0x0000005528507221 */ /* 0x040fe40000010100 */
[C---:B------:R-:W-:Y:S02]  /*0b50*/  FADD.FTZ R84, -R40.reuse, R119 ;  /* 0x0000007728547221 */ /* 0x040fe40000010100 */
[C---:B------:R-:W-:Y:S02]  /*0b60*/  FADD.FTZ R44, -R40.reuse, R49 ;  /* 0x00000031282c7221 */ /* 0x040fe40000010100 */
[C---:B------:R-:W-:Y:S02]  /*0b70*/  FADD.FTZ R110, -R40.reuse, R121 ;  /* 0x00000079286e7221 */ /* 0x040fe40000010100 */
[----:B------:R-:W-:-:S02]  /*0b80*/  FADD.FTZ R42, -R40, R123 ;  /* 0x0000007b282a7221 */ /* 0x000fc40000010100 */
[----:B------:R-:W-:Y:S02]  /*0b90*/  FADD.FTZ R104, -R40, R125 ;  /* 0x0000007d28687221 */ /* 0x000fe40000010100 */
[----:B------:R-:W-:Y:S02]  /*0ba0*/  FMUL.FTZ R105, R86, R105 ;  /* 0x0000006956697220 */ /* 0x000fe40000410000 */
[----:B------:R-:W-:Y:S01]  /*0bb0*/  FADD.FTZ R46, R43, R112 ;  /* 0x000000702b2e7221 */ /* 0x000fe20000010000 */
[----:B------:R-:W-:Y:S01]  /*0bc0*/  HADD2.F32 R83, -RZ, R52.H0_H0 ;  /* 0x20000034ff537230 */ /* 0x000fe20000004100 */
[----:B------:R-:W-:Y:S01]  /*0bd0*/  FADD.FTZ R40, -R40, R82 ;  /* 0x0000005228287221 */ /* 0x000fe20000010100 */
[--C-:B------:R-:W-:Y:S01]  /*0be0*/  HADD2.F32 R82, -RZ, R54.reuse.H0_H0 ;  /* 0x20000036ff527230 */ /* 0x100fe20000004100 */
[----:B------:R-:W-:Y:S01]  /*0bf0*/  FFMA.FTZ R45, R111, R112, R45 ;  /* 0x000000706f2d7223 */ /* 0x000fe2000001002d */
[----:B------:R-:W-:Y:S01]  /*0c00*/  HADD2.F32 R106, -RZ, R54.H1_H1 ;  /* 0x30000036ff6a7230 */ /* 0x000fe20000004100 */
[----:B------:R-:W-:-:S02]  /*0c10*/  FMUL.FTZ R54, R103, R48 ;  /* 0x0000003067367220 */ /* 0x000fc40000410000 */
[----:B------:R-:W-:Y:S02]  /*0c20*/  FMUL.FTZ R114, R87, R47 ;  /* 0x0000002f57727220 */ /* 0x000fe40000410000 */
[----:B------:R-:W-:Y:S02]  /*0c30*/  FADD.FTZ R43, R46, R105 ;  /* 0x000000692e2b7221 */ /* 0x000fe40000010000 */
[----:B------:R-:W-:Y:S02]  /*0c40*/  FMUL.FTZ R81, R103, R80 ;  /* 0x0000005067517220 */ /* 0x000fe40000410000 */
[----:B------:R-:W-:Y:S01]  /*0c50*/  FFMA.FTZ R45, R108, R105, R45 ;  /* 0x000000696c2d7223 */ /* 0x000fe2000001002d */
[----:B------:R-:W-:Y:S01]  /*0c60*/  HADD2.F32 R52, -RZ, R52.H1_H1 ;  /* 0x30000034ff347230 */ /* 0x000fe20000004100 */
[----:B------:R-:W-:Y:S02]  /*0c70*/  FADD.FTZ R9, R83, R9 ;  /* 0x0000000953097221 */ /* 0x000fe40000010000 */
[----:B------:R-:W-:-:S02]  /*0c80*/  FFMA.FTZ R21, R54, R83, R21 ;  /* 0x0000005336157223 */ /* 0x000fc40000010015 */
[----:B------:R-:W-:Y:S02]  /*0c90*/  FMUL.FTZ R85, R103, R44 ;  /* 0x0000002c67557220 */ /* 0x000fe40000410000 */
[----:B------:R-:W-:Y:S02]  /*0ca0*/  FMUL.FTZ R83, R88, R83 ;  /* 0x0000005358537220 */ /* 0x000fe40000410000 */
[----:B------:R-:W-:Y:S02]  /*0cb0*/  FADD.FTZ R44, R43, R114 ;  /* 0x000000722b2c7221 */ /* 0x000fe40000010000 */
[----:B------:R-:W-:Y:S02]  /*0cc0*/  FFMA.FTZ R45, R81, R114, R45 ;  /* 0x00000072512d7223 */ /* 0x000fe4000001002d */
[----:B------:R-:W-:Y:S02]  /*0cd0*/  FMUL.FTZ R84, R103, R84 ;  /* 0x0000005467547220 */ /* 0x000fe40000410000 */
[----:B------:R-:W-:-:S02]  /*0ce0*/  FADD.FTZ R43, R44, R83 ;  /* 0x000000532c2b7221 */ /* 0x000fc40000010000 */
[----:B------:R-:W-:Y:S02]  /*0cf0*/  FMUL.FTZ R80, R89, R52 ;  /* 0x0000003459507220 */ /* 0x000fe40000410000 */
        /* <DEDUP_REMOVED lines=40> */
[----:B------:R-:W-:Y:S01]  /*0f80*/  FFMA.FTZ R48, R109, R52, R45 ;  /* 0x000000346d307223 */ /* 0x000fe2000001002d */
[----:B------:R-:W-:Y:S05]  /*0f90*/  BRA.DIV ~URZ, `(.L_x_329) ;  /* 0x000016027f007947 */ /* 0x000fea000b800000 */
[----:B------:R0:W1:Y:S02]  /*0fa0*/  SHFL.DOWN PT, R45, R42, 0x10, 0x1f ;  /* 0x0a001f002a2d7f89 */ /* 0x00006400000e0000 */
.L_x_333:
        /* <DEDUP_REMOVED lines=18> */
.L_x_334:
        /* <DEDUP_REMOVED lines=22> */
[----:B------:R-:W-:Y:S01]  /*1230*/  FADD.FTZ R121, R42, R121 ;  /* 0x000000792a797221 */ /* 0x000fe20000010000 */
[----:B------:R-:W-:Y:S01]  /*1240*/  MOV R42, R76 ;  /* 0x0000004c002a7202 */ /* 0x000fe20000000f00 */
[----:B------:R-:W-:Y:S02]  /*1250*/  FADD.FTZ R40, R43, R40 ;  /* 0x000000282b287221 */ /* 0x000fe40000010000 */
[----:B-1----:R-:W-:Y:S01]  /*1260*/  FADD.FTZ R121, R121, R44 ;  /* 0x0000002c79797221 */ /* 0x002fe20000010000 */
[--C-:B------:R-:W-:Y:S01]  /*1270*/  @P2 HADD2.F32 R44, -RZ, R24.reuse.H1_H1 ;  /* 0x30000018ff2c2230 */ /* 0x100fe20000004100 */
[----:B------:R-:W-:Y:S01]  /*1280*/  FADD.FTZ R40, R40, R45 ;  /* 0x0000002d28287221 */ /* 0x000fe20000010000 */
[----:B------:R-:W-:Y:S01]  /*1290*/  @P2 HADD2.F32 R45, -RZ, R24.H0_H0 ;  /* 0x20000018ff2d2230 */ /* 0x000fe20000004100 */
[----:B------:R-:W-:-:S02]  /*12a0*/  FADD.FTZ R46, R46, R121 ;  /* 0x000000792e2e7221 */ /* 0x000fc40000010000 */
[----:B------:R-:W-:Y:S02]  /*12b0*/  FADD.FTZ R40, R47, R40 ;  /* 0x000000282f287221 */ /* 0x000fe40000010000 */
[----:B------:R-:W-:Y:S02]  /*12c0*/  FMUL.FTZ R41, R46, c[0x0][0x1e0] ;  /* 0x000078002e297a20 */ /* 0x000fe40000410000 */
[----:B------:R-:W-:Y:S02]  /*12d0*/  FMUL.FTZ R40, R40, c[0x0][0x1e0] ;  /* 0x0000780028287a20 */ /* 0x000fe40000410000 */
[----:B------:R-:W-:Y:S01]  /*12e0*/  @P1 IMAD.MOV.U32 R43, RZ, RZ, R70 ;  /* 0x000000ffff2b1224 */ /* 0x000fe200078e0046 */
[----:B------:R-:W-:Y:S02]  /*12f0*/  FSEL R41, R41, RZ, !P0 ;  /* 0x000000ff29297208 */ /* 0x000fe40004000000 */
[----:B------:R-:W-:Y:S02]  /*1300*/  LOP3.LUT P0, RZ, R42, 0xff, RZ, 0xc0, !PT ;  /* 0x000000ff2aff7812 */ /* 0x000fe4000780c0ff */
[----:B------:R-:W-:Y:S01]  /*1310*/  @P1 LOP3.LUT P5, RZ, R43, 0xff, RZ, 0xc0, !PT ;  /* 0x000000ff2bff1812 */ /* 0x000fe200078ac0ff */
[----:B------:R-:W-:-:S02]  /*1320*/  FFMA.FTZ R124, R124, R40, R41 ;  /* 0x000000287c7c7223 */ /* 0x000fc40000010029 */
[-C--:B------:R-:W-:Y:S02]  /*1330*/  FFMA.FTZ R51, R51, R40.reuse, R41 ;  /* 0x0000002833337223 */ /* 0x080fe40000010029 */
[----:B------:R-:W-:Y:S02]  /*1340*/  FADD.FTZ R124, R117, -R124 ;  /* 0x8000007c757c7221 */ /* 0x000fe40000010000 */
[----:B------:R-:W-:Y:S02]  /*1350*/  FADD.FTZ R122, R122, -R51 ;  /* 0x800000337a7a7221 */ /* 0x000fe40000010000 */
[-CC-:B------:R-:W-:Y:S02]  /*1360*/  FFMA.FTZ R47, R116, R40.reuse, R41.reuse ;  /* 0x00000028742f7223 */ /* 0x180fe40000010029 */
[----:B------:R-:W-:Y:S02]  /*1370*/  FFMA.FTZ R55, R55, R40, R41 ;  /* 0x0000002837377223 */ /* 0x000fe40000010029 */
[----:B------:R-:W-:-:S02]  /*1380*/  FMUL.FTZ R42, R103, R124 ;  /* 0x0000007c672a7220 */ /* 0x000fc40000410000 */
[-CC-:B------:R-:W-:Y:S02]  /*1390*/  FFMA.FTZ R115, R115, R40.reuse, R41.reuse ;  /* 0x0000002873737223 */ /* 0x180fe40000010029 */
[----:B------:R-:W-:Y:S02]  /*13a0*/  FFMA.FTZ R111, R111, R40, R41 ;  /* 0x000000286f6f7223 */ /* 0x000fe40000010029 */
[----:B------:R-:W-:Y:S02]  /*13b0*/  FMUL.FTZ R43, R103, R122 ;  /* 0x0000007a672b7220 */ /* 0x000fe40000410000 */
[----:B------:R-:W-:Y:S01]  /*13c0*/  FADD.FTZ R50, R50, -R47 ;  /* 0x8000002f32327221 */ /* 0x000fe20000010000 */
[----:B------:R-:W-:Y:S01]  /*13d0*/  @P2 HADD2.F32 R47, -RZ, R26.H0_H0 ;  /* 0x2000001aff2f2230 */ /* 0x000fe20000004100 */
[----:B------:R-:W-:Y:S02]  /*13e0*/  FADD.FTZ R120, R120, -R55 ;  /* 0x8000003778787221 */ /* 0x000fe40000010000 */
[----:B------:R-:W-:Y:S01]  /*13f0*/  @P2 FADD.FTZ R42, R42, R45 ;  /* 0x0000002d2a2a2221 */ /* 0x000fe20000010000 */
[----:B------:R-:W-:Y:S01]  /*1400*/  @P2 HADD2.F32 R45, -RZ, R25.H1_H1 ;  /* 0x30000019ff2d2230 */ /* 0x000fe20000004100 */
[----:B------:R-:W-:-:S02]  /*1410*/  FADD.FTZ R102, R118, -R115 ;  /* 0x8000007376667221 */ /* 0x000fc40000010000 */
[----:B------:R-:W-:Y:S02]  /*1420*/  FADD.FTZ R116, R112, -R111 ;  /* 0x8000006f70747221 */ /* 0x000fe40000010000 */
[----:B------:R-:W-:Y:S01]  /*1430*/  @P2 FADD.FTZ R43, R43, R44 ;  /* 0x0000002c2b2b2221 */ /* 0x000fe20000010000 */
[----:B------:R-:W-:Y:S01]  /*1440*/  @P2 HADD2.F32 R44, -RZ, R25.H0_H0 ;  /* 0x20000019ff2c2230 */ /* 0x000fe20000004100 */
[C---:B------:R-:W-:Y:S02]  /*1450*/  FMUL.FTZ R112, R103.reuse, R50 ;  /* 0x0000003267707220 */ /* 0x040fe40000410000 */
[C---:B------:R-:W-:Y:S02]  /*1460*/  FMUL.FTZ R111, R103.reuse, R120 ;  /* 0x00000078676f7220 */ /* 0x040fe40000410000 */
[----:B------:R-:W-:Y:S02]  /*1470*/  FMUL.FTZ R50, R42, c[0x0][0x1e8] ;  /* 0x00007a002a327a20 */ /* 0x000fe40000410000 */
[----:B------:R-:W-:-:S02]  /*1480*/  FMUL.FTZ R102, R103, R102 ;  /* 0x0000006667667220 */ /* 0x000fc40000410000 */
[----:B------:R-:W-:Y:S01]  /*1490*/  @P2 FADD.FTZ R111, R111, R44 ;  /* 0x0000002c6f6f2221 */ /* 0x000fe20000010000 */
[----:B------:R-:W-:Y:S01]  /*14a0*/  FSEL R44, R50, RZ, P0 ;  /* 0x000000ff322c7208 */ /* 0x000fe20000000000 */
[----:B------:R-:W-:Y:S01]  /*14b0*/  FMUL.FTZ R49, R43, c[0x0][0x1e8] ;  /* 0x00007a002b317a20 */ /* 0x000fe20000410000 */
[----:B------:R-:W-:Y:S01]  /*14c0*/  @P1 LOP3.LUT P0, RZ, R70, 0xff00, RZ, 0xc0, !PT ;  /* 0x0000ff0046ff1812 */ /* 0x000fe2000780c0ff */
[----:B------:R-:W-:Y:S01]  /*14d0*/  @P2 FADD.FTZ R102, R102, R45 ;  /* 0x0000002d66662221 */ /* 0x000fe20000010000 */
[----:B------:R-:W-:Y:S01]  /*14e0*/  @P1 FSEL R50, R50, RZ, P5 ;  /* 0x000000ff32321208 */ /* 0x000fe20002800000 */
[----:B------:R-:W-:Y:S01]  /*14f0*/  FMUL.FTZ R55, R111, c[0x0][0x1e8] ;  /* 0x00007a006f377a20 */ /* 0x000fe20000410000 */
[----:B------:R-:W-:Y:S01]  /*1500*/  LOP3.LUT P5, RZ, R76, 0xff0000, RZ, 0xc0, !PT ;  /* 0x00ff00004cff7812 */ /* 0x000fe200078ac0ff */
[----:B------:R-:W-:Y:S01]  /*1510*/  @P2 FADD.FTZ R112, R112, R47 ;  /* 0x0000002f70702221 */ /* 0x000fe20000010000 */
[C---:B------:R-:W-:Y:S01]  /*1520*/  FSEL R45, R49.reuse, RZ, P6 ;  /* 0x000000ff312d7208 */ /* 0x040fe20003000000 */
[----:B------:R-:W-:Y:S01]  /*1530*/  FMUL.FTZ R48, R102, c[0x0][0x1e8] ;  /* 0x00007a0066307a20 */ /* 0x000fe20000410000 */
[----:B------:R-:W-:Y:S01]  /*1540*/  @P1 LOP3.LUT P6, RZ, R70, 0xff0000, RZ, 0xc0, !PT ;  /* 0x00ff000046ff1812 */ /* 0x000fe200078cc0ff */
[----:B------:R-:W-:Y:S01]  /*1550*/  FMUL.FTZ R51, R112, c[0x0][0x1e8] ;  /* 0x00007a0070337a20 */ /* 0x000fe20000410000 */
[----:B------:R-:W-:Y:S01]  /*1560*/  @P1 FSEL R49, R49, RZ, P0 ;  /* 0x000000ff31311208 */ /* 0x000fe20000000000 */
[-CC-:B------:R-:W-:Y:S01]  /*1570*/  FFMA.FTZ R53, R53, R40.reuse, R41.reuse ;  /* 0x0000002835357223 */ /* 0x180fe20000010029 */
[----:B------:R-:W-:Y:S01]  /*1580*/  LOP3.LUT P0, RZ, R76, 0xff000000, RZ, 0xc0, !PT ;  /* 0xff0000004cff7812 */ /* 0x000fe2000780c0ff */
[-CC-:B------:R-:W-:Y:S01]  /*1590*/  FFMA.FTZ R81, R81, R40.reuse, R41.reuse ;  /* 0x0000002851517223 */ /* 0x180fe20000010029 */
[C---:B------:R-:W-:Y:S01]  /*15a0*/  FSEL R47, R55.reuse, RZ, P5 ;  /* 0x000000ff372f7208 */ /* 0x040fe20002800000 */
        /* <DEDUP_REMOVED lines=10> */
[----:B------:R-:W-:Y:S01]  /*1650*/  FFMA.FTZ R109, R109, R40, R41 ;  /* 0x000000286d6d7223 */ /* 0x000fe20000010029 */
[----:B------:R-:W-:Y:S01]  /*1660*/  FSEL R76, R51, RZ, P6 ;  /* 0x000000ff334c7208 */ /* 0x000fe20003000000 */
[----:B------:R-:W-:Y:S01]  /*1670*/  FADD.FTZ R114, R114, -R81 ;  /* 0x8000005172727221 */ /* 0x000fe20000010000 */
        /* <DEDUP_REMOVED lines=9> */
[C---:B------:R-:W-:Y:S01]  /*1710*/  FMUL.FTZ R77, R103.reuse, R116 ;  /* 0x00000074674d7220 */ /* 0x040fe20000410000 */
[----:B------:R-:W-:Y:S01]  /*1720*/  @P2 HADD2.F32 R116, -RZ, R26.H1_H1 ;  /* 0x3000001aff742230 */ /* 0x000fe20000004100 */
[----:B------:R-:W-:Y:S01]  /*1730*/  FMUL.FTZ R115, R103, R114 ;  /* 0x0000007267737220 */ /* 0x000fe20000410000 */
[----:B------:R-:W-:Y:S01]  /*1740*/  @P2 HADD2.F32 R52, -RZ, R28.H0_H0 ;  /* 0x2000001cff342230 */ /* 0x000fe20000004100 */
[----:B------:R-:W-:Y:S01]  /*1750*/  FADD.FTZ R110, R106, -R91 ;  /* 0x8000005b6a6e7221 */ /* 0x000fe20000010000 */
[--C-:B------:R-:W-:Y:S01]  /*1760*/  @P2 HADD2.F32 R81, -RZ, R30.reuse.H0_H0 ;  /* 0x2000001eff512230 */ /* 0x100fe20000004100 */
[----:B------:R-:W-:Y:S01]  /*1770*/  @P2 FADD.FTZ R77, R77, R116 ;  /* 0x000000744d4d2221 */ /* 0x000fe20000010000 */
[----:B------:R-:W-:Y:S01]  /*1780*/  @P1 F2FP.PACK_AB R50, RZ, R50 ;  /* 0x00000032ff32123e */ /* 0x000fe200000000ff */
[-CC-:B------:R-:W-:Y:S01]  /*1790*/  FFMA.FTZ R116, R108, R40.reuse, R41.reuse ;  /* 0x000000286c747223 */ /* 0x180fe20000010029 */
[----:B------:R-:W-:Y:S01]  /*17a0*/  @P1 F2FP.PACK_AB R55, RZ, R55 ;  /* 0x00000037ff37123e */ /* 0x000fe200000000ff */
[----:B------:R-:W-:Y:S01]  /*17b0*/  FFMA.FTZ R108, R84, R40, R41 ;  /* 0x00000028546c7223 */ /* 0x000fe20000010029 */
[----:B------:R-:W-:Y:S01]  /*17c0*/  @P1 F2FP.PACK_AB R51, RZ, R51 ;  /* 0x00000033ff33123e */ /* 0x000fe200000000ff */
[----:B------:R-:W-:Y:S01]  /*17d0*/  FADD.FTZ R40, R105, -R116 ;  /* 0x8000007469287221 */ /* 0x000fe20000010000 */
[----:B------:R-:W-:Y:S01]  /*17e0*/  MOV R105, R78 ;  /* 0x0000004e00697202 */ /* 0x000fe20000000f00 */
[----:B------:R-:W-:Y:S01]  /*17f0*/  FMUL.FTZ R84, R77, c[0x0][0x1e8] ;  /* 0x00007a004d547a20 */ /* 0x000fe20000410000 */
[----:B------:R-:W-:Y:S01]  /*1800*/  @P1 F2FP.PACK_AB R49, RZ, R49 ;  /* 0x00000031ff31123e */ /* 0x000fe200000000ff */
[----:B------:R-:W-:Y:S01]  /*1810*/  FADD.FTZ R116, R80, -R53 ;  /* 0x8000003550747221 */ /* 0x000fe20000010000 */
[--C-:B------:R-:W-:Y:S01]  /*1820*/  @P2 HADD2.F32 R53, -RZ, R27.reuse.H0_H0 ;  /* 0x2000001bff352230 */ /* 0x100fe20000004100 */
[----:B------:R-:W-:Y:S01]  /*1830*/  FMUL.FTZ R40, R103, R40 ;  /* 0x0000002867287220 */ /* 0x000fe20000410000 */
[----:B------:R-:W-:Y:S01]  /*1840*/  FSEL R41, R84, RZ, P5 ;  /* 0x000000ff54297208 */ /* 0x000fe20002800000 */
[----:B------:R-:W-:Y:S01]  /*1850*/  FADD.FTZ R108, R107, -R108 ;  /* 0x8000006c6b6c7221 */ /* 0x000fe20000010000 */
[----:B------:R-:W-:Y:S01]  /*1860*/  @P1 LOP3.LUT P5, RZ, R71, 0xff00, RZ, 0xc0, !PT ;  /* 0x0000ff0047ff1812 */ /* 0x000fe200078ac0ff */
[----:B------:R-:W-:Y:S01]  /*1870*/  @P2 FADD.FTZ R40, R40, R53 ;  /* 0x0000003528282221 */ /* 0x000fe20000010000 */
[----:B------:R-:W-:Y:S01]  /*1880*/  @P2 HADD2.F32 R80, -RZ, R27.H1_H1 ;  /* 0x3000001bff502230 */ /* 0x000fe20000004100 */
[----:B------:R-:W-:Y:S01]  /*1890*/  FMUL.FTZ R106, R103, R108 ;  /* 0x0000006c676a7220 */ /* 0x000fe20000410000 */
[----:B------:R-:W-:Y:S01]  /*18a0*/  @P1 FSEL R84, R84, RZ, P5 ;  /* 0x000000ff54541208 */ /* 0x000fe20002800000 */
[----:B------:R-:W-:Y:S01]  /*18b0*/  FMUL.FTZ R113, R40, c[0x0][0x1e8] ;  /* 0x00007a0028717a20 */ /* 0x000fe20000410000 */
[----:B------:R-:W-:Y:S01]  /*18c0*/  LOP3.LUT P5, RZ, R105, 0xff, RZ, 0xc0, !PT ;  /* 0x000000ff69ff7812 */ /* 0x000fe200078ac0ff */
[----:B------:R-:W-:Y:S01]  /*18d0*/  FMUL.FTZ R105, R103, R54 ;  /* 0x0000003667697220 */ /* 0x000fe20000410000 */
[--C-:B------:R-:W-:Y:S01]  /*18e0*/  @P2 HADD2.F32 R53, -RZ, R29.reuse.H0_H0 ;  /* 0x2000001dff352230 */ /* 0x100fe20000004100 */
[----:B------:R-:W-:Y:S01]  /*18f0*/  @P2 FADD.FTZ R115, R115, R80 ;  /* 0x0000005073732221 */ /* 0x000fe20000010000 */
[----:B------:R-:W-:Y:S01]  /*1900*/  FSEL R117, R113, RZ, P6 ;  /* 0x000000ff71757208 */ /* 0x000fe20003000000 */
[----:B------:R-:W-:Y:S01]  /*1910*/  FADD.FTZ R90, R90, -R85 ;  /* 0x800000555a5a7221 */ /* 0x000fe20000010000 */
[----:B------:R-:W-:Y:S01]  /*1920*/  @P1 LOP3.LUT P6, RZ, R71, 0xff0000, RZ, 0xc0, !PT ;  /* 0x00ff000047ff1812 */ /* 0x000fe200078cc0ff */
[----:B------:R-:W-:Y:S01]  /*1930*/  @P2 FADD.FTZ R105, R105, R52 ;  /* 0x0000003469692221 */ /* 0x000fe20000010000 */
[----:B------:R-:W-:Y:S01]  /*1940*/  @P2 HADD2.F32 R52, -RZ, R30.H1_H1 ;  /* 0x3000001eff342230 */ /* 0x000fe20000004100 */
[----:B------:R-:W-:Y:S01]  /*1950*/  @P2 FADD.FTZ R106, R106, R53 ;  /* 0x000000356a6a2221 */ /* 0x000fe20000010000 */
[----:B------:R-:W-:Y:S01]  /*1960*/  @P2 HADD2.F32 R80, -RZ, R29.H1_H1 ;  /* 0x3000001dff502230 */ /* 0x000fe20000004100 */
[----:B------:R-:W-:Y:S01]  /*1970*/  FMUL.FTZ R109, R103, R110 ;  /* 0x0000006e676d7220 */ /* 0x000fe20000410000 */
[----:B------:R-:W-:Y:S01]  /*1980*/  @P2 HADD2.F32 R53, -RZ, R31.H0_H0 ;  /* 0x2000001fff352230 */ /* 0x000fe20000004100 */
[----:B------:R-:W-:Y:S01]  /*1990*/  FMUL.FTZ R114, R115, c[0x0][0x1e8] ;  /* 0x00007a0073727a20 */ /* 0x000fe20000410000 */
[----:B------:R-:W-:Y:S01]  /*19a0*/  @P1 FSEL R113, R113, RZ, P6 ;  /* 0x000000ff71711208 */ /* 0x000fe20003000000 */
[----:B------:R-:W-:Y:S01]  /*19b0*/  FMUL.FTZ R107, R103, R90 ;  /* 0x0000005a676b7220 */ /* 0x000fe20000410000 */
[----:B------:R-:W-:Y:S01]  /*19c0*/  @P1 LOP3.LUT P6, RZ, R71, 0xff000000, RZ, 0xc0, !PT ;  /* 0xff00000047ff1812 */ /* 0x000fe200078cc0ff */
[C---:B------:R-:W-:Y:S01]  /*19d0*/  FMUL.FTZ R110, R103.reuse, R104 ;  /* 0x00000068676e7220 */ /* 0x040fe20000410000 */
[C---:B------:R-:W-:Y:S01]  /*19e0*/  FSEL R118, R114.reuse, RZ, P0 ;  /* 0x000000ff72767208 */ /* 0x040fe20000000000 */
[----:B------:R-:W-:Y:S01]  /*19f0*/  FMUL.FTZ R108, R103, R82 ;  /* 0x00000052676c7220 */ /* 0x000fe20000410000 */
[----:B------:R-:W-:Y:S01]  /*1a00*/  @P1 FSEL R114, R114, RZ, P6 ;  /* 0x000000ff72721208 */ /* 0x000fe20003000000 */
[----:B------:R-:W-:Y:S01]  /*1a10*/  @P2 FADD.FTZ R109, R109, R52 ;  /* 0x000000346d6d2221 */ /* 0x000fe20000010000 */
[----:B------:R-:W-:Y:S01]  /*1a20*/  LOP3.LUT P6, RZ, R78, 0xff0000, RZ, 0xc0, !PT ;  /* 0x00ff00004eff7812 */ /* 0x000fe200078cc0ff */
[----:B------:R-:W-:Y:S01]  /*1a30*/  FMUL.FTZ R52, R105, c[0x0][0x1e8] ;  /* 0x00007a0069347a20 */ /* 0x000fe20000410000 */
[----:B------:R-:W-:Y:S01]  /*1a40*/  ISETP.NE.U32.AND P0, PT, RZ, c[0x0][0x258], PT ;  /* 0x00009600ff007a0c */ /* 0x000fe20003f05070 */
[----:B------:R-:W-:Y:S01]  /*1a50*/  @P2 FADD.FTZ R107, R107, R80 ;  /* 0x000000506b6b2221 */ /* 0x000fe20000010000 */
[----:B------:R-:W-:Y:S01]  /*1a60*/  @P1 F2FP.PACK_AB R113, RZ, R113 ;  /* 0x00000071ff71123e */ /* 0x000fe200000000ff */
[----:B------:R-:W-:Y:S01]  /*1a70*/  @P2 FADD.FTZ R110, R110, R53 ;  /* 0x000000356e6e2221 */ /* 0x000fe20000010000 */
[----:B------:R-:W-:Y:S01]  /*1a80*/  FSEL R83, R52, RZ, P5 ;  /* 0x000000ff34537208 */ /* 0x000fe20002800000 */
[----:B------:R-:W-:Y:S01]  /*1a90*/  FMUL.FTZ R53, R106, c[0x0][0x1e8] ;  /* 0x00007a006a357a20 */ /* 0x000fe20000410000 */
[----:B------:R-:W-:Y:S01]  /*1aa0*/  LOP3.LUT P5, RZ, R78, 0xff000000, RZ, 0xc0, !PT ;  /* 0xff0000004eff7812 */ /* 0x000fe200078ac0ff */
[----:B------:R-:W-:Y:S01]  /*1ab0*/  @P2 FADD.FTZ R108, R108, R81 ;  /* 0x000000516c6c2221 */ /* 0x000fe20000010000 */
        /* <DEDUP_REMOVED lines=12> */
[----:B------:R-:W-:Y:S02]  /*1b80*/  LOP3.LUT P5, RZ, R78, 0xff00, RZ, 0xc0, !PT ;  /* 0x0000ff004eff7812 */ /* 0x000fe400078ac0ff */
[----:B------:R-:W-:Y:S02]  /*1b90*/  FSEL R78, R82, RZ, P6 ;  /* 0x000000ff524e7208 */ /* 0x000fe40003000000 */
[----:B------:R-:W-:Y:S01]  /*1ba0*/  LOP3.LUT P6, RZ, R79, 0xff000000, RZ, 0xc0, !PT ;  /* 0xff0000004fff7812 */ /* 0x000fe200078cc0ff */
[C---:B------:R-:W-:Y:S01]  /*1bb0*/  FMUL.FTZ R79, R103.reuse, R116 ;  /* 0x00000074674f7220 */ /* 0x040fe20000410000 */
[----:B------:R-:W-:Y:S01]  /*1bc0*/  @P0 F2FP.PACK_AB R116, RZ, R43 ;  /* 0x0000002bff74023e */ /* 0x000fe200000000ff */
[----:B------:R-:W-:Y:S01]  /*1bd0*/  FMUL.FTZ R103, R103, R120 ;  /* 0x0000007867677220 */ /* 0x000fe20000410000 */
[----:B------:R-:W-:Y:S01]  /*1be0*/  @P2 HADD2.F32 R120, -RZ, R28.H1_H1 ;  /* 0x3000001cff782230 */ /* 0x000fe20000004100 */
[----:B------:R-:W-:-:S02]  /*1bf0*/  @P0 F2FP.PACK_AB R43, RZ, R111 ;  /* 0x0000006fff2b023e */ /* 0x000fc400000000ff */
[----:B------:R-:W-:Y:S02]  /*1c00*/  @P0 F2FP.PACK_AB R111, RZ, R77 ;  /* 0x0000004dff6f023e */ /* 0x000fe400000000ff */
[----:B------:R-:W-:Y:S01]  /*1c10*/  @P2 FADD.FTZ R79, R79, R120 ;  /* 0x000000784f4f2221 */ /* 0x000fe20000010000 */
[----:B------:R-:W-:Y:S01]  /*1c20*/  @P2 HADD2.F32 R120, -RZ, R31.H1_H1 ;  /* 0x3000001fff782230 */ /* 0x000fe20000004100 */
[----:B------:R-:W-:Y:S02]  /*1c30*/  @P1 MOV R77, R72 ;  /* 0x00000048004d1202 */ /* 0x000fe40000000f00 */
[----:B------:R-:W-:Y:S02]  /*1c40*/  @P0 F2FP.PACK_AB R42, RZ, R42 ;  /* 0x0000002aff2a023e */ /* 0x000fe400000000ff */
[----:B------:R-:W-:Y:S01]  /*1c50*/  @P2 FADD.FTZ R103, R103, R120 ;  /* 0x0000007867672221 */ /* 0x000fe20000010000 */
[----:B------:R-:W-:Y:S01]  /*1c60*/  @P1 LOP3.LUT P2, RZ, R77, 0xff, RZ, 0xc0, !PT ;  /* 0x000000ff4dff1812 */ /* 0x000fe2000784c0ff */
[----:B------:R-:W-:Y:S01]  /*1c70*/  HFMA2.MMA R77, -RZ, RZ, 0, 9.5367431640625e-07 ;  /* 0x00000010ff4d7435 */ /* 0x000fe200000001ff */
[----:B------:R-:W-:-:S02]  /*1c80*/  @P0 F2FP.PACK_AB R112, RZ, R112 ;  /* 0x00000070ff70023e */ /* 0x000fc400000000ff */
[----:B------:R-:W-:Y:S02]  /*1c90*/  @P0 F2FP.PACK_AB R40, RZ, R40 ;  /* 0x00000028ff28023e */ /* 0x000fe400000000ff */
[----:B------:R-:W-:Y:S02]  /*1ca0*/  @P0 F2FP.PACK_AB R102, RZ, R102 ;  /* 0x00000066ff66023e */ /* 0x000fe400000000ff */
[----:B------:R-:W-:Y:S02]  /*1cb0*/  @P0 F2FP.PACK_AB R115, RZ, R115 ;  /* 0x00000073ff73023e */ /* 0x000fe400000000ff */
[----:B------:R-:W-:Y:S02]  /*1cc0*/  @P0 PRMT R32, R42, 0x7610, R32 ;  /* 0x000076102a200816 */ /* 0x000fe40000000020 */
[----:B------:R-:W-:Y:S02]  /*1cd0*/  @P0 PRMT R33, R43, 0x7610, R33 ;  /* 0x000076102b210816 */ /* 0x000fe40000000021 */
[----:B------:R-:W-:-:S02]  /*1ce0*/  @P0 PRMT R34, R112, 0x7610, R34 ;  /* 0x0000761070220816 */ /* 0x000fc40000000022 */
[----:B------:R-:W-:Y:S02]  /*1cf0*/  @P0 PRMT R35, R40, 0x7610, R35 ;  /* 0x0000761028230816 */ /* 0x000fe40000000023 */
[----:B------:R-:W-:Y:S02]  /*1d00*/  F2FP.PACK_AB R42, R41, R76 ;  /* 0x0000004c292a723e */ /* 0x000fe400000000ff */
[----:B------:R-:W-:Y:S01]  /*1d10*/  F2FP.PACK_AB R41, R46, R47 ;  /* 0x0000002f2e29723e */ /* 0x000fe200000000ff */
[-C--:B------:R-:W-:Y:S01]  /*1d20*/  @P0 IMAD.WIDE.U32 R46, R98, R77.reuse, c[0x0][0x258] ;  /* 0x00009600622e0625 */ /* 0x080fe200078e004d */
[----:B------:R-:W-:Y:S02]  /*1d30*/  F2FP.PACK_AB R40, R45, R44 ;  /* 0x0000002c2d28723e */ /* 0x000fe400000000ff */
[----:B------:R-:W-:Y:S01]  /*1d40*/  @P0 PRMT R32, R32, 0x5410, R116 ;  /* 0x0000541020200816 */ /* 0x000fe20000000074 */
[----:B------:R-:W-:Y:S01]  /*1d50*/  IMAD.WIDE.U32 R44, R98, R77, c[0x0][0x248] ;  /* 0x00009200622c7625 */ /* 0x000fe200078e004d */
[----:B------:R-:W-:-:S02]  /*1d60*/  @P0 PRMT R33, R33, 0x5410, R102 ;  /* 0x0000541021210816 */ /* 0x000fc40000000066 */
[----:B------:R-:W-:Y:S02]  /*1d70*/  @P0 PRMT R34, R34, 0x5410, R111 ;  /* 0x0000541022220816 */ /* 0x000fe4000000006f */
[----:B------:R-:W-:Y:S02]  /*1d80*/  @P0 PRMT R35, R35, 0x5410, R115 ;  /* 0x0000541023230816 */ /* 0x000fe40000000073 */
[----:B------:R-:W-:Y:S02]  /*1d90*/  F2FP.PACK_AB R43, R118, R117 ;  /* 0x00000075762b723e */ /* 0x000fe400000000ff */
[----:B------:R-:W-:Y:S01]  /*1da0*/  @P0 F2FP.PACK_AB R105, RZ, R105 ;  /* 0x00000069ff69023e */ /* 0x000fe200000000ff */
[----:B------:R0:W-:Y:S01]  /*1db0*/  @P0 STG.E.128 [R46.64], R32 ;  /* 0x000000202e000986 */ /* 0x0001e2000c101d04 */
[----:B------:R-:W-:Y:S02]  /*1dc0*/  @P0 F2FP.PACK_AB R106, RZ, R106 ;  /* 0x0000006aff6a023e */ /* 0x000fe400000000ff */
[----:B------:R-:W-:Y:S01]  /*1dd0*/  @P0 F2FP.PACK_AB R108, RZ, R108 ;  /* 0x0000006cff6c023e */ /* 0x000fe200000000ff */
[----:B------:R1:W-:Y:S01]  /*1de0*/  STG.E.128 [R44.64], R40 ;  /* 0x000000282c007986 */ /* 0x0003e2000c101d04 */
[----:B------:R-:W-:-:S02]  /*1df0*/  @P0 F2FP.PACK_AB R110, RZ, R110 ;  /* 0x0000006eff6e023e */ /* 0x000fc400000000ff */
[----:B------:R-:W-:Y:S02]  /*1e00*/  @P1 F2FP.PACK_AB R48, RZ, R48 ;  /* 0x00000030ff30123e */ /* 0x000fe400000000ff */
[----:B------:R-:W-:Y:S02]  /*1e10*/  @P1 PRMT R36, R50, 0x7610, R36 ;  /* 0x0000761032241816 */ /* 0x000fe40000000024 */
[----:B------:R-:W-:Y:S02]  /*1e20*/  @P1 PRMT R37, R55, 0x7610, R37 ;  /* 0x0000761037251816 */ /* 0x000fe40000000025 */
[----:B------:R-:W-:Y:S02]  /*1e30*/  @P1 F2FP.PACK_AB R84, RZ, R84 ;  /* 0x00000054ff54123e */ /* 0x000fe400000000ff */
[----:B------:R-:W-:Y:S02]  /*1e40*/  @P1 F2FP.PACK_AB R114, RZ, R114 ;  /* 0x00000072ff72123e */ /* 0x000fe400000000ff */
[----:B------:R-:W-:Y:S01]  /*1e50*/  @P1 PRMT R38, R51, 0x7610, R38 ;  /* 0x0000761033261816 */ /* 0x000fe20000000026 */
[----:B0-----:R-:W-:Y:S01]  /*1e60*/  @P0 IMAD.WIDE.U32 R46, R99, R77, c[0x0][0x258] ;  /* 0x00009600632e0625 */ /* 0x001fe200078e004d */
[----:B------:R-:W-:-:S02]  /*1e70*/  @P1 PRMT R39, R113, 0x7610, R39 ;  /* 0x0000761071271816 */ /* 0x000fc40000000027 */
[----:B------:R-:W-:Y:S02]  /*1e80*/  @P0 F2FP.PACK_AB R107, RZ, R107 ;  /* 0x0000006bff6b023e */ /* 0x000fe400000000ff */
[----:B-1----:R-:W-:Y:S01]  /*1e90*/  @P0 F2FP.PACK_AB R45, RZ, R79 ;  /* 0x0000004fff2d023e */ /* 0x002fe200000000ff */
[----:B------:R-:W-:Y:S01]  /*1ea0*/  FMUL.FTZ R79, R79, c[0x0][0x1e8] ;  /* 0x00007a004f4f7a20 */ /* 0x000fe20000410000 */
[----:B------:R-:W-:Y:S02]  /*1eb0*/  @P0 F2FP.PACK_AB R109, RZ, R109 ;  /* 0x0000006dff6d023e */ /* 0x000fe400000000ff */
[----:B------:R-:W-:Y:S01]  /*1ec0*/  @P0 F2FP.PACK_AB R76, RZ, R103 ;  /* 0x00000067ff4c023e */ /* 0x000fe200000000ff */
[----:B------:R-:W-:Y:S01]  /*1ed0*/  FMUL.FTZ R103, R103, c[0x0][0x1e8] ;  /* 0x00007a0067677a20 */ /* 0x000fe20000410000 */
[----:B------:R-:W-:Y:S02]  /*1ee0*/  @P0 PRMT R32, R105, 0x7610, R32 ;  /* 0x0000761069200816 */ /* 0x000fe40000000020 */
[----:B------:R-:W-:-:S02]  /*1ef0*/  @P0 PRMT R33, R106, 0x7610, R33 ;  /* 0x000076106a210816 */ /* 0x000fc40000000021 */
[----:B------:R-:W-:Y:S02]  /*1f00*/  @P0 PRMT R34, R108, 0x7610, R34 ;  /* 0x000076106c220816 */ /* 0x000fe40000000022 */
[----:B------:R-:W-:Y:S02]  /*1f10*/  @P0 PRMT R35, R110, 0x7610, R35 ;  /* 0x000076106e230816 */ /* 0x000fe40000000023 */
[----:B------:R-:W-:Y:S02]  /*1f20*/  @P1 PRMT R36, R36, 0x5410, R49 ;  /* 0x0000541024241816 */ /* 0x000fe40000000031 */
[----:B------:R-:W-:Y:S01]  /*1f30*/  @P1 PRMT R37, R37, 0x5410, R48 ;  /* 0x0000541025251816 */ /* 0x000fe20000000030 */
[----:B------:R-:W-:Y:S01]  /*1f40*/  @P1 IMAD.WIDE.U32 R48, R98, R77, c[0x0][0x250] ;  /* 0x0000940062301625 */ /* 0x000fe200078e004d */
[----:B------:R-:W-:Y:S02]  /*1f50*/  @P1 PRMT R38, R38, 0x5410, R84 ;  /* 0x0000541026261816 */ /* 0x000fe40000000054 */
[----:B------:R-:W-:-:S02]  /*1f60*/  @P1 PRMT R39, R39, 0x5410, R114 ;  /* 0x0000541027271816 */ /* 0x000fc40000000072 */
[----:B------:R-:W-:Y:S02]  /*1f70*/  @P0 PRMT R32, R32, 0x5410, R45 ;  /* 0x0000541020200816 */ /* 0x000fe4000000002d */
[----:B------:R-:W-:Y:S01]  /*1f80*/  @P0 PRMT R33, R33, 0x5410, R107 ;  /* 0x0000541021210816 */ /* 0x000fe2000000006b */
[----:B------:R0:W-:Y:S01]  /*1f90*/  @P1 STG.E.128 [R48.64], R36 ;  /* 0x0000002430001986 */ /* 0x0001e2000c101d04 */
[----:B------:R-:W-:Y:S02]  /*1fa0*/  @P0 PRMT R34, R34, 0x5410, R109 ;  /* 0x0000541022220816 */ /* 0x000fe4000000006d */
[----:B------:R-:W-:Y:S02]  /*1fb0*/  @P0 PRMT R35, R35, 0x5410, R76 ;  /* 0x0000541023230816 */ /* 0x000fe4000000004c */
[----:B------:R-:W-:Y:S02]  /*1fc0*/  FSEL R40, R79, RZ, P5 ;  /* 0x000000ff4f287208 */ /* 0x000fe40002800000 */
[C---:B------:R-:W-:Y:S01]  /*1fd0*/  @P1 LOP3.LUT P5, RZ, R72.reuse, 0xff0000, RZ, 0xc0, !PT ;  /* 0x00ff000048ff1812 */ /* 0x040fe200078ac0ff */
[----:B------:R-:W-:Y:S01]  /*1fe0*/  @P0 STG.E.128 [R46.64], R32 ;  /* 0x000000202e000986 */ /* 0x000fe2000c101d04 */
[----:B------:R-:W-:-:S02]  /*1ff0*/  @P1 LOP3.LUT P0, RZ, R72, 0xff00, RZ, 0xc0, !PT ;  /* 0x0000ff0048ff1812 */ /* 0x000fc4000780c0ff */
[----:B------:R-:W-:Y:S02]  /*2000*/  FSEL R43, R103, RZ, P6 ;  /* 0x000000ff672b7208 */ /* 0x000fe40003000000 */
[----:B------:R-:W-:Y:S02]  /*2010*/  @P1 LOP3.LUT P6, RZ, R72, 0xff000000, RZ, 0xc0, !PT ;  /* 0xff00000048ff1812 */ /* 0x000fe400078cc0ff */
[----:B------:R-:W-:Y:S02]  /*2020*/  @P1 FSEL R53, R53, RZ, P5 ;  /* 0x000000ff35351208 */ /* 0x000fe40002800000 */
[----:B------:R-:W-:Y:S02]  /*2030*/  @P1 LOP3.LUT P5, RZ, R73, 0xff0000, RZ, 0xc0, !PT ;  /* 0x00ff000049ff1812 */ /* 0x000fe400078ac0ff */
[----:B0-----:R-:W-:Y:S02]  /*2040*/  @P1 FSEL R48, R79, RZ, P0 ;  /* 0x000000ff4f301208 */ /* 0x001fe40000000000 */
[----:B------:R-:W-:-:S02]  /*2050*/  @P1 LOP3.LUT P0, RZ, R73, 0xff, RZ, 0xc0, !PT ;  /* 0x000000ff49ff1812 */ /* 0x000fc4000780c0ff */
[----:B------:R-:W-:Y:S02]  /*2060*/  @P1 FSEL R52, R52, RZ, P2 ;  /* 0x000000ff34341208 */ /* 0x000fe40001000000 */
[----:B------:R-:W-:Y:S02]  /*2070*/  @P1 FSEL R54, R54, RZ, P6 ;  /* 0x000000ff36361208 */ /* 0x000fe40003000000 */
[C---:B------:R-:W-:Y:S02]  /*2080*/  @P1 LOP3.LUT P2, RZ, R73.reuse, 0xff00, RZ, 0xc0, !PT ;  /* 0x0000ff0049ff1812 */ /* 0x040fe4000784c0ff */
[----:B------:R-:W-:Y:S02]  /*2090*/  @P1 LOP3.LUT P6, RZ, R73, 0xff000000, RZ, 0xc0, !PT ;  /* 0xff00000049ff1812 */ /* 0x000fe400078cc0ff */
[----:B------:R-:W-:Y:S02]  /*20a0*/  @P1 FSEL R80, R80, RZ, P0 ;  /* 0x000000ff50501208 */ /* 0x000fe40000000000 */
[----:B------:R-:W-:-:S02]  /*20b0*/  @P1 FSEL R82, R82, RZ, P5 ;  /* 0x000000ff52521208 */ /* 0x000fc40002800000 */
[----:B------:R-:W-:Y:S02]  /*20c0*/  IADD3 R44, R98, 0x80, RZ ;  /* 0x00000080622c7810 */ /* 0x000fe40007ffe0ff */
[----:B------:R-:W-:Y:S02]  /*20d0*/  @P1 F2FP.PACK_AB R52, RZ, R52 ;  /* 0x00000034ff34123e */ /* 0x000fe400000000ff */
[----:B------:R-:W-:Y:S01]  /*20e0*/  @P1 F2FP.PACK_AB R53, RZ, R53 ;  /* 0x00000035ff35123e */ /* 0x000fe200000000ff */
[----:B------:R-:W-:Y:S01]  /*20f0*/  IMAD.WIDE.U32 R44, R77, R44, c[0x0][0x248] ;  /* 0x000092004d2c7625 */ /* 0x000fe200078e002c */
[----:B------:R-:W-:Y:S02]  /*2100*/  @P1 FSEL R81, R81, RZ, P2 ;  /* 0x000000ff51511208 */ /* 0x000fe40001000000 */
[----:B------:R-:W-:Y:S02]  /*2110*/  @P1 FSEL R103, R103, RZ, P6 ;  /* 0x000000ff67671208 */ /* 0x000fe40003000000 */
[----:B------:R-:W-:-:S02]  /*2120*/  @P1 F2FP.PACK_AB R80, RZ, R80 ;  /* 0x00000050ff50123e */ /* 0x000fc400000000ff */
[----:B------:R-:W-:Y:S02]  /*2130*/  @P1 F2FP.PACK_AB R82, RZ, R82 ;  /* 0x00000052ff52123e */ /* 0x000fe400000000ff */
[----:B------:R-:W-:Y:S02]  /*2140*/  F2FP.PACK_AB R43, R43, R78 ;  /* 0x0000004e2b2b723e */ /* 0x000fe400000000ff */
[----:B------:R-:W-:Y:S02]  /*2150*/  F2FP.PACK_AB R42, R91, R104 ;  /* 0x000000685b2a723e */ /* 0x000fe400000000ff */
[----:B------:R-:W-:Y:S02]  /*2160*/  F2FP.PACK_AB R41, R85, R90 ;  /* 0x0000005a5529723e */ /* 0x000fe400000000ff */
[----:B------:R-:W-:Y:S02]  /*2170*/  F2FP.PACK_AB R40, R40, R83 ;  /* 0x000000532828723e */ /* 0x000fe400000000ff */
[----:B------:R-:W-:-:S02]  /*2180*/  @P1 F2FP.PACK_AB R48, RZ, R48 ;  /* 0x00000030ff30123e */ /* 0x000fc400000000ff */
[----:B------:R-:W-:Y:S01]  /*2190*/  @P1 F2FP.PACK_AB R54, RZ, R54 ;  /* 0x00000036ff36123e */ /* 0x000fe200000000ff */
[----:B------:R0:W-:Y:S01]  /*21a0*/  STG.E.128 [R44.64], R40 ;  /* 0x000000282c007986 */ /* 0x0001e2000c101d04 */
[----:B------:R-:W-:Y:S02]  /*21b0*/  @P1 F2FP.PACK_AB R81, RZ, R81 ;  /* 0x00000051ff51123e */ /* 0x000fe400000000ff */
[----:B------:R-:W-:Y:S02]  /*21c0*/  @P1 F2FP.PACK_AB R103, RZ, R103 ;  /* 0x00000067ff67123e */ /* 0x000fe400000000ff */
[----:B------:R-:W-:Y:S02]  /*21d0*/  @P1 PRMT R36, R52, 0x7610, R36 ;  /* 0x0000761034241816 */ /* 0x000fe40000000024 */
[----:B------:R-:W-:Y:S02]  /*21e0*/  @P1 PRMT R37, R53, 0x7610, R37 ;  /* 0x0000761035251816 */ /* 0x000fe40000000025 */
[----:B------:R-:W-:-:S02]  /*21f0*/  @P1 PRMT R38, R80, 0x7610, R38 ;  /* 0x0000761050261816 */ /* 0x000fc40000000026 */
[----:B------:R-:W-:Y:S02]  /*2200*/  @P1 PRMT R39, R82, 0x7610, R39 ;  /* 0x0000761052271816 */ /* 0x000fe40000000027 */
[----:B------:R-:W-:Y:S02]  /*2210*/  @P1 PRMT R36, R36, 0x5410, R48 ;  /* 0x0000541024241816 */ /* 0x000fe40000000030 */
[----:B------:R-:W-:Y:S02]  /*2220*/  @P1 PRMT R37, R37, 0x5410, R54 ;  /* 0x0000541025251816 */ /* 0x000fe40000000036 */
[----:B------:R-:W-:Y:S01]  /*2230*/  @P1 PRMT R38, R38, 0x5410, R81 ;  /* 0x0000541026261816 */ /* 0x000fe20000000051 */
[----:B0-----:R-:W-:Y:S01]  /*2240*/  @P1 IMAD.WIDE.U32 R40, R99, R77, c[0x0][0x250] ;  /* 0x0000940063281625 */ /* 0x001fe200078e004d */
[----:B------:R-:W-:Y:S02]  /*2250*/  @P1 PRMT R39, R39, 0x5410, R103 ;  /* 0x0000541027271816 */ /* 0x000fe40000000067 */
[----:B------:R-:W-:-:S03]  /*2260*/  SEL R102, RZ, 0x1, P4 ;  /* 0x00000001ff667807 */ /* 0x000fc60002000000 */
[----:B------:R0:W-:Y:S02]  /*2270*/  @P1 STG.E.128 [R40.64], R36 ;  /* 0x0000002428001986 */ /* 0x0001e4000c101d04 */
[----:B0-----:R-:W-:Y:S01]  /*2280*/  @P3 CALL.REL.NOINC `(.L_x_331) ;  /* 0x0000001000003944 */ /* 0x001fe20003c00000 */
[----:B------:R-:W-:Y:S05]  /*2290*/  BRA `(.L_x_332) ;  /* 0xffffe15000007947 */ /* 0x000fea000383ffff */
.L_x_331:
        /* <DEDUP_REMOVED lines=9> */
[----:B------:R-:W-:Y:S01]  /*2330*/  MOV R44, R9 ;  /* 0x00000009002c7202 */ /* 0x000fe20000000f00 */
[----:B------:R-:W-:Y:S01]  /*2340*/  IMAD.MOV.U32 R9, RZ, RZ, R18 ;  /* 0x000000ffff097224 */ /* 0x000fe200078e0012 */
        /* <DEDUP_REMOVED lines=21> */
.L_x_328:
[----:B------:R-:W0:Y:S01]  /*24a0*/  S2UR UR6, SR_CTAID.X ;  /* 0x00000000000679c3 */ /* 0x000e220000002500 */
[----:B------:R-:W-:Y:S01]  /*24b0*/  IMAD.MOV.U32 R5, RZ, RZ, 0x20 ;  /* 0x00000020ff057424 */ /* 0x000fe200078e00ff */
        /* <DEDUP_REMOVED lines=14> */
.L_x_329:
[----:B------:R-:W-:Y:S01]  /*25a0*/  HFMA2.MMA R46, -RZ, RZ, 0, 9.5367431640625e-07 ;  /* 0x00000010ff2e7435 */ /* 0x000fe200000001ff */
[----:B------:R-:W-:-:S02]  /*25b0*/  MOV R47, R42 ;  /* 0x0000002a002f7202 */ /* 0x000fc40000000f00 */
[----:B------:R-:W-:Y:S02]  /*25c0*/  MOV R44, 0x1f ;  /* 0x0000001f002c7802 */ /* 0x000fe40000000f00 */
[----:B------:R-:W-:Y:S02]  /*25d0*/  MOV R43, 0xffffffff ;  /* 0xffffffff002b7802 */ /* 0x000fe40000000f00 */
[----:B------:R-:W-:Y:S02]  /*25e0*/  MOV R40, 0x2600 ;  /* 0x0000260000287802 */ /* 0x000fe40000000f00 */
[----:B-----5:R-:W-:Y:S05]  /*25f0*/  CALL.REL.NOINC `($__internal_23_$__cuda_sm70_shflsync_down_p) ;  /* 0x0000046000007944 */ /* 0x020fea0003c00000 */
[----:B-1----:R-:W-:Y:S01]  /*2600*/  MOV R45, R43 ;  /* 0x0000002b002d7202 */ /* 0x002fe20000000f00 */
[----:B0-----:R-:W-:Y:S05]  /*2610*/  BRA `(.L_x_333) ;  /* 0xffffe99000007947 */ /* 0x001fea000383ffff */
.L_x_330:
[----:B------:R-:W-:Y:S01]  /*2620*/  HFMA2.MMA R46, -RZ, RZ, 0, 9.5367431640625e-07 ;  /* 0x00000010ff2e7435 */ /* 0x000fe200000001ff */
[----:B------:R-:W-:Y:S01]  /*2630*/  IMAD.MOV.U32 R47, RZ, RZ, R48 ;  /* 0x000000ffff2f7224 */ /* 0x000fe200078e0030 */
[----:B------:R-:W-:Y:S02]  /*2640*/  MOV R44, 0x1f ;  /* 0x0000001f002c7802 */ /* 0x000fe40000000f00 */
[----:B------:R-:W-:Y:S02]  /*2650*/  MOV R43, 0xffffffff ;  /* 0xffffffff002b7802 */ /* 0x000fe40000000f00 */
[----:B------:R-:W-:-:S02]  /*2660*/  MOV R40, 0x2680 ;  /* 0x0000268000287802 */ /* 0x000fc40000000f00 */
[----:B01---5:R-:W-:Y:S05]  /*2670*/  CALL.REL.NOINC `($__internal_23_$__cuda_sm70_shflsync_down_p) ;  /* 0x000003e000007944 */ /* 0x023fea0003c00000 */
[----:B------:R-:W-:Y:S01]  /*2680*/  FADD.FTZ R45, R42, R45 ;  /* 0x0000002d2a2d7221 */ /* 0x000fe20000010000 */
[----:B0-----:R-:W-:Y:S01]  /*2690*/  HFMA2.MMA R46, -RZ, RZ, 0, 4.76837158203125e-07 ;  /* 0x00000008ff2e7435 */ /* 0x001fe200000001ff */
[----:B-1----:R-:W-:Y:S01]  /*26a0*/  FADD.FTZ R48, R48, R43 ;  /* 0x0000002b30307221 */ /* 0x002fe20000010000 */
[----:B------:R-:W-:Y:S01]  /*26b0*/  MOV R44, 0x1f ;  /* 0x0000001f002c7802 */ /* 0x000fe20000000f00 */
[----:B------:R-:W-:Y:S01]  /*26c0*/  IMAD.MOV.U32 R43, RZ, RZ, -0x1 ;  /* 0xffffffffff2b7424 */ /* 0x000fe200078e00ff */
[----:B------:R-:W-:-:S02]  /*26d0*/  MOV R47, R45 ;  /* 0x0000002d002f7202 */ /* 0x000fc40000000f00 */
[----:B------:R-:W-:Y:S02]  /*26e0*/  MOV R40, 0x2700 ;  /* 0x0000270000287802 */ /* 0x000fe40000000f00 */
[----:B------:R-:W-:Y:S05]  /*26f0*/  CALL.REL.NOINC `($__internal_23_$__cuda_sm70_shflsync_down_p) ;  /* 0x0000036000007944 */ /* 0x000fea0003c00000 */
[----:B0-----:R-:W-:Y:S01]  /*2700*/  HFMA2.MMA R46, -RZ, RZ, 0, 4.76837158203125e-07 ;  /* 0x00000008ff2e7435 */ /* 0x001fe200000001ff */
[----:B-1----:R-:W-:Y:S01]  /*2710*/  MOV R42, R43 ;  /* 0x0000002b002a7202 */ /* 0x002fe20000000f00 */
[----:B------:R-:W-:Y:S01]  /*2720*/  IMAD.MOV.U32 R43, RZ, RZ, -0x1 ;  /* 0xffffffffff2b7424 */ /* 0x000fe200078e00ff */
[----:B------:R-:W-:Y:S02]  /*2730*/  MOV R47, R48 ;  /* 0x00000030002f7202 */ /* 0x000fe40000000f00 */
[----:B------:R-:W-:Y:S02]  /*2740*/  MOV R44, 0x1f ;  /* 0x0000001f002c7802 */ /* 0x000fe40000000f00 */
[----:B------:R-:W-:Y:S02]  /*2750*/  MOV R40, 0x2770 ;  /* 0x0000277000287802 */ /* 0x000fe40000000f00 */
[----:B------:R-:W-:Y:S05]  /*2760*/  CALL.REL.NOINC `($__internal_23_$__cuda_sm70_shflsync_down_p) ;  /* 0x000002f000007944 */ /* 0x000fea0003c00000 */
[----:B------:R-:W-:Y:S01]  /*2770*/  FADD.FTZ R45, R42, R45 ;  /* 0x0000002d2a2d7221 */ /* 0x000fe20000010000 */
[----:B0-----:R-:W-:Y:S01]  /*2780*/  HFMA2.MMA R46, -RZ, RZ, 0, 2.384185791015625e-07 ;  /* 0x00000004ff2e7435 */ /* 0x001fe200000001ff */
[----:B-1----:R-:W-:Y:S01]  /*2790*/  FADD.FTZ R48, R48, R43 ;  /* 0x0000002b30307221 */ /* 0x002fe20000010000 */
[----:B------:R-:W-:-:S02]  /*27a0*/  MOV R44, 0x1f ;  /* 0x0000001f002c7802 */ /* 0x000fc40000000f00 */
[----:B------:R-:W-:Y:S02]  /*27b0*/  MOV R43, 0xffffffff ;  /* 0xffffffff002b7802 */ /* 0x000fe40000000f00 */
[----:B------:R-:W-:Y:S02]  /*27c0*/  MOV R47, R45 ;  /* 0x0000002d002f7202 */ /* 0x000fe40000000f00 */
[----:B------:R-:W-:Y:S02]  /*27d0*/  MOV R40, 0x27f0 ;  /* 0x000027f000287802 */ /* 0x000fe40000000f00 */
[----:B------:R-:W-:Y:S05]  /*27e0*/  CALL.REL.NOINC `($__internal_23_$__cuda_sm70_shflsync_down_p) ;  /* 0x0000027000007944 */ /* 0x000fea0003c00000 */
[----:B0-----:R-:W-:Y:S01]  /*27f0*/  HFMA2.MMA R46, -RZ, RZ, 0, 2.384185791015625e-07 ;  /* 0x00000004ff2e7435 */ /* 0x001fe200000001ff */
[----:B-1----:R-:W-:Y:S01]  /*2800*/  MOV R42, R43 ;  /* 0x0000002b002a7202 */ /* 0x002fe20000000f00 */
[----:B------:R-:W-:Y:S01]  /*2810*/  IMAD.MOV.U32 R47, RZ, RZ, R48 ;  /* 0x000000ffff2f7224 */ /* 0x000fe200078e0030 */
[----:B------:R-:W-:Y:S02]  /*2820*/  MOV R44, 0x1f ;  /* 0x0000001f002c7802 */ /* 0x000fe40000000f00 */
[----:B------:R-:W-:Y:S02]  /*2830*/  MOV R43, 0xffffffff ;  /* 0xffffffff002b7802 */ /* 0x000fe40000000f00 */
[----:B------:R-:W-:-:S02]  /*2840*/  MOV R40, 0x2860 ;  /* 0x0000286000287802 */ /* 0x000fc40000000f00 */
[----:B------:R-:W-:Y:S05]  /*2850*/  CALL.REL.NOINC `($__internal_23_$__cuda_sm70_shflsync_down_p) ;  /* 0x0000020000007944 */ /* 0x000fea0003c00000 */
[----:B------:R-:W-:Y:S01]  /*2860*/  FADD.FTZ R45, R42, R45 ;  /* 0x0000002d2a2d7221 */ /* 0x000fe20000010000 */
[----:B0-----:R-:W-:Y:S01]  /*2870*/  HFMA2.MMA R46, -RZ, RZ, 0, 1.1920928955078125e-07 ;  /* 0x00000002ff2e7435 */ /* 0x001fe200000001ff */
[----:B-1----:R-:W-:Y:S01]  /*2880*/  FADD.FTZ R49, R48, R43 ;  /* 0x0000002b30317221 */ /* 0x002fe20000010000 */
[----:B------:R-:W-:Y:S01]  /*2890*/  MOV R44, 0x1f ;  /* 0x0000001f002c7802 */ /* 0x000fe20000000f00 */
[----:B------:R-:W-:Y:S01]  /*28a0*/  IMAD.MOV.U32 R43, RZ, RZ, -0x1 ;  /* 0xffffffffff2b7424 */ /* 0x000fe200078e00ff */
[----:B------:R-:W-:-:S02]  /*28b0*/  MOV R47, R45 ;  /* 0x0000002d002f7202 */ /* 0x000fc40000000f00 */
[----:B------:R-:W-:Y:S02]  /*28c0*/  MOV R40, 0x28e0 ;  /* 0x000028e000287802 */ /* 0x000fe40000000f00 */
[----:B------:R-:W-:Y:S05]  /*28d0*/  CALL.REL.NOINC `($__internal_23_$__cuda_sm70_shflsync_down_p) ;  /* 0x0000018000007944 */ /* 0x000fea0003c00000 */
[----:B0-----:R-:W-:Y:S01]  /*28e0*/  HFMA2.MMA R46, -RZ, RZ, 0, 1.1920928955078125e-07 ;  /* 0x00000002ff2e7435 */ /* 0x001fe200000001ff */
[----:B-1----:R-:W-:Y:S01]  /*28f0*/  MOV R42, R43 ;  /* 0x0000002b002a7202 */ /* 0x002fe20000000f00 */
[----:B------:R-:W-:Y:S01]  /*2900*/  IMAD.MOV.U32 R43, RZ, RZ, -0x1 ;  /* 0xffffffffff2b7424 */ /* 0x000fe200078e00ff */
[----:B------:R-:W-:Y:S02]  /*2910*/  MOV R47, R49 ;  /* 0x00000031002f7202 */ /* 0x000fe40000000f00 */
[----:B------:R-:W-:Y:S02]  /*2920*/  MOV R44, 0x1f ;  /* 0x0000001f002c7802 */ /* 0x000fe40000000f00 */
[----:B------:R-:W-:Y:S02]  /*2930*/  MOV R40, 0x2950 ;  /* 0x0000295000287802 */ /* 0x000fe40000000f00 */
[----:B------:R-:W-:Y:S05]  /*2940*/  CALL.REL.NOINC `($__internal_23_$__cuda_sm70_shflsync_down_p) ;  /* 0x0000011000007944 */ /* 0x000fea0003c00000 */
[----:B------:R-:W-:Y:S01]  /*2950*/  FADD.FTZ R48, R42, R45 ;  /* 0x0000002d2a307221 */ /* 0x000fe20000010000 */
[----:B0-----:R-:W-:Y:S01]  /*2960*/  HFMA2.MMA R46, -RZ, RZ, 0, 5.9604644775390625e-08 ;  /* 0x00000001ff2e7435 */ /* 0x001fe200000001ff */
[----:B-1----:R-:W-:Y:S01]  /*2970*/  FADD.FTZ R49, R49, R43 ;  /* 0x0000002b31317221 */ /* 0x002fe20000010000 */
[----:B------:R-:W-:-:S02]  /*2980*/  MOV R44, 0x1f ;  /* 0x0000001f002c7802 */ /* 0x000fc40000000f00 */
[----:B------:R-:W-:Y:S02]  /*2990*/  MOV R43, 0xffffffff ;  /* 0xffffffff002b7802 */ /* 0x000fe40000000f00 */
[----:B------:R-:W-:Y:S02]  /*29a0*/  MOV R47, R48 ;  /* 0x00000030002f7202 */ /* 0x000fe40000000f00 */
[----:B------:R-:W-:Y:S02]  /*29b0*/  MOV R40, 0x29d0 ;  /* 0x000029d000287802 */ /* 0x000fe40000000f00 */
[----:B------:R-:W-:Y:S05]  /*29c0*/  CALL.REL.NOINC `($__internal_23_$__cuda_sm70_shflsync_down_p) ;  /* 0x0000009000007944 */ /* 0x000fea0003c00000 */
[----:B0-----:R-:W-:Y:S01]  /*29d0*/  HFMA2.MMA R46, -RZ, RZ, 0, 5.9604644775390625e-08 ;  /* 0x00000001ff2e7435 */ /* 0x001fe200000001ff */
[----:B-1----:R-:W-:Y:S01]  /*29e0*/  MOV R45, R43 ;  /* 0x0000002b002d7202 */ /* 0x002fe20000000f00 */
[----:B------:R-:W-:Y:S01]  /*29f0*/  IMAD.MOV.U32 R47, RZ, RZ, R49 ;  /* 0x000000ffff2f7224 */ /* 0x000fe200078e0031 */
[----:B------:R-:W-:Y:S02]  /*2a00*/  MOV R44, 0x1f ;  /* 0x0000001f002c7802 */ /* 0x000fe40000000f00 */
[----:B------:R-:W-:Y:S02]  /*2a10*/  MOV R43, 0xffffffff ;  /* 0xffffffff002b7802 */ /* 0x000fe40000000f00 */
[----:B------:R-:W-:-:S02]  /*2a20*/  MOV R40, 0x2a40 ;  /* 0x00002a4000287802 */ /* 0x000fc40000000f00 */
[----:B------:R-:W-:Y:S05]  /*2a30*/  CALL.REL.NOINC `($__internal_23_$__cuda_sm70_shflsync_down_p) ;  /* 0x0000002000007944 */ /* 0x000fea0003c00000 */
[----:B01----:R-:W-:Y:S01]  /*2a40*/  MOV R46, R43 ;  /* 0x0000002b002e7202 */ /* 0x003fe20000000f00 */
[----:B------:R-:W-:Y:S05]  /*2a50*/  BRA `(.L_x_334) ;  /* 0xffffe67000007947 */ /* 0x000fea000383ffff */
        .weak           $__internal_23_$__cuda_sm70_shflsync_down_p
        .type           $__internal_23_$__cuda_sm70_shflsync_down_p,@function
        .size           $__internal_23_$__cuda_sm70_shflsync_down_p,(.L_x_1786 - $__internal_23_$__cuda_sm70_shflsync_down_p)
$__internal_23_$__cuda_sm70_shflsync_down_p:
[----:B------:R-:W-:Y:S01]  /*2a60*/  HFMA2.MMA R41, -RZ, RZ, 0, 0 ;  /* 0x00000000ff297435 */ /* 0x000fe200000001ff */
[----:B------:R-:W-:Y:S04]  /*2a70*/  WARPSYNC R43 ;  /* 0x0000002b00007348 */ /* 0x000fe80003800000 */
[----:B------:R0:W1:Y:S01]  /*2a80*/  SHFL.DOWN PT, R43, R47, R46, R44 ;  /* 0x0800002e2f2b7389 */ /* 0x00006200000e002c */
[----:B------:R-:W-:Y:S05]  /*2a90*/  RET.REL.NODEC R40 `(_ZN10layer_norm31ln_parallel_residual_bwd_kernelINS_13Kernel_traitsI6__halfS2_S2_S2_fjLj2048ELj1ELj1ELj4ELj16ENS_18Kernel_traits_baseILj2048ES2_S2_S2_S2_fjLj128EEEEELb1ELb1ELb1EEEvNS_9BwdParamsE) ;  /* 0xffffd56028007950 */ /* 0x000fea0003c3ffff */
.L_x_335:
        /* <DEDUP_REMOVED lines=14> */
.L_x_1786:


//--------------------- .text._ZN10layer_norm31ln_parallel_residual_bwd_kernelINS_13Kernel_traitsIf13__nv_bfloat16S2_S2_fjLj2048ELj1ELj1ELj4ELj16ENS_18Kernel_traits_baseILj2048EfS2_S2_S2_fjLj128EEEEELb0ELb0ELb0EEEvNS_9BwdParamsE --------------------------
	.section	.text._ZN10layer_norm31ln_parallel_residual_bwd_kernelINS_13Kernel_traitsIf13__nv_bfloat16S2_S2_fjLj2048ELj1ELj1ELj4ELj16ENS_18Kernel_traits_baseILj2048EfS2_S2_S2_fjLj128EEEEELb0ELb0ELb0EEEvNS_9BwdParamsE,"ax",@progbits
	.sectioninfo	@"SHI_REGISTERS=168"
	.align	128
        .global         _ZN10layer_norm31ln_parallel_residual_bwd_kernelINS_13Kernel_traitsIf13__nv_bfloat16S2_S2_fjLj2048ELj1ELj1ELj4ELj16ENS_18Kernel_traits_baseILj2048EfS2_S2_S2_fjLj128EEEEELb0ELb0ELb0EEEvNS_9BwdParamsE
        .type           _ZN10layer_norm31ln_parallel_residual_bwd_kernelINS_13Kernel_traitsIf13__nv_bfloat16S2_S2_fjLj2048ELj1ELj1ELj4ELj16ENS_18Kernel_traits_baseILj2048EfS2_S2_S2_fjLj128EEEEELb0ELb0ELb0EEEvNS_9BwdParamsE,@function
        .size           _ZN10layer_norm31ln_parallel_residual_bwd_kernelINS_13Kernel_traitsIf13__nv_bfloat16S2_S2_fjLj2048ELj1ELj1ELj4ELj16ENS_18Kernel_traits_baseILj2048EfS2_S2_S2_fjLj128EEEEELb0ELb0ELb0EEEvNS_9BwdParamsE,(.L_x_1787 - _ZN10layer_norm31ln_parallel_residual_bwd_kernelINS_13Kernel_traitsIf13__nv_bfloat16S2_S2_fjLj2048ELj1ELj1ELj4ELj16ENS_18Kernel_traits_baseILj2048EfS2_S2_S2_fjLj128EEEEELb0ELb0ELb0EEEvNS_9BwdParamsE)
        .other          _ZN10layer_norm31ln_parallel_residual_bwd_kernelINS_13Kernel_traitsIf13__nv_bfloat16S2_S2_fjLj2048ELj1ELj1ELj4ELj16ENS_18Kernel_traits_baseILj2048EfS2_S2_S2_fjLj128EEEEELb0ELb0ELb0EEEvNS_9BwdParamsE,@"STO_CUDA_ENTRY STV_DEFAULT"
_ZN10layer_norm31ln_parallel_residual_bwd_kernelINS_13Kernel_traitsIf13__nv_bfloat16S2_S2_fjLj2048ELj1ELj1ELj4ELj16ENS_18Kernel_traits_baseILj2048EfS2_S2_S2_fjLj128EEEEELb0ELb0ELb0EEEvNS_9BwdParamsE:
.text._ZN10layer_norm31ln_parallel_residual_bwd_kernelINS_13Kernel_traitsIf13__nv_bfloat16S2_S2_fjLj2048ELj1ELj1ELj4ELj16ENS_18Kernel_traits_baseILj2048EfS2_S2_S2_fjLj128EEEEELb0ELb0ELb0EEEvNS_9BwdParamsE:
        /* <DEDUP_REMOVED lines=16> */
[----:B------:R-:W0:Y:S01]  /*0100*/  S2UR UR6, SR_CTAID.X ;  /* 0x00000000000679c3 */ /* 0x000e220000002500 */
[----:B------:R0:W5:Y:S03]  /*0110*/  @P3 LDG.E.128 R112, [R2.64] ;  /* 0x0000000402703981 */ /* 0x000166000c1e1d00 */
[CC--:B------:R-:W-:Y:S01]  /*0120*/  @P4 IMAD.WIDE.U32 R6, R8.reuse, R9.reuse, c[0x0][0x1b0] ;  /* 0x00006c0008064625 */ /* 0x0c0fe200078e0009 */
[----:B------:R1:W5:Y:S03]  /*0130*/  @P3 LDG.E.128 R104, [R4.64] ;  /* 0x0000000404683981 */ /* 0x000366000c1e1d00 */
[----:B------:R-:W-:Y:S01]  /*0140*/  @P4 IMAD.WIDE.U32 R8, R8, R9, c[0x0][0x1b8] ;  /* 0x00006e0008084625 */ /* 0x000fe200078e0009 */
[----:B------:R1:W5:Y:S04]  /*0150*/  @P3 LDG.E.128 R100, [R4.64+0x10] ;  /* 0x0000100404643981 */ /* 0x000368000c1e1d00 */
[----:B------:R1:W5:Y:S04]  /*0160*/  @P4 LDG.E.128 R96, [R6.64] ;  /* 0x0000000406604981 */ /* 0x000368000c1e1d00 */
[----:B------:R1:W5:Y:S04]  /*0170*/  @P4 LDG.E.128 R92, [R6.64+0x10] ;  /* 0x00001004065c4981 */ /* 0x000368000c1e1d00 */
[----:B------:R1:W5:Y:S04]  /*0180*/  @P4 LDG.E.128 R88, [R8.64] ;  /* 0x0000000408584981 */ /* 0x000368000c1e1d00 */
[----:B------:R1:W5:Y:S04]  /*0190*/  @P4 LDG.E.128 R84, [R8.64+0x10] ;  /* 0x0000100408544981 */ /* 0x000368000c1e1d00 */
[----:B------:R0:W5:Y:S02]  /*01a0*/  @P3 LDG.E.128 R108, [R2.64+0x10] ;  /* 0x00001004026c3981 */ /* 0x000164000c1e1d00 */
[----:B0-----:R-:W-:-:S04]  /*01b0*/  LEA.HI R2, R0, UR6, RZ, 0x19 ;  /* 0x0000000600027c11 */ /* 0x001fc8000f8fc8ff */
        /* <DEDUP_REMOVED lines=34> */
[----:B-1----:R-:W0:Y:S01]  /*03e0*/  LDC.U8 R3, c[0x0][0x1f0] ;  /* 0x00007c00ff037b82 */ /* 0x002e220000000000 */
[----:B------:R-:W-:Y:S01]  /*03f0*/  HFMA2.MMA R4, -RZ, RZ, 0, 5.9604644775390625e-08 ;  /* 0x00000001ff047435 */ /* 0x000fe200000001ff */
[----:B------:R-:W-:-:S06]  /*0400*/  MOV R81, RZ ;  /* 0x000000ff00517202 */ /* 0x000fcc0000000f00 */
.L_x_347:
[----:B------:R-:W-:-:S05]  /*0410*/  MOV R125, 0x4 ;  /* 0x00000004007d7802 */ /* 0x000fca0000000f00 */
[----:B------:R-:W-:-:S04]  /*0420*/  IMAD.WIDE R126, R2, R125, c[0x0][0x1a0] ;  /* 0x00006800027e7625 */ /* 0x000fc800078e027d */
[C---:B------:R-:W-:Y:S01]  /*0430*/  IMAD.WIDE R124, R2.reuse, R125, c[0x0][0x1a8] ;  /* 0x00006a00027c7625 */ /* 0x040fe200078e027d */
[----:B-----5:R1:W5:Y:S04]  /*0440*/  LDG.E R161, [R126.64] ;  /* 0x000000047ea17981 */ /* 0x020368000c1e1900 */
[----:B------:R1:W5:Y:S01]  /*0450*/  LDG.E R138, [R124.64] ;  /* 0x000000047c8a7981 */ /* 0x000362000c1e1900 */
[----:B------:R-:W-:Y:S01]  /*0460*/  IMAD R5, R2, c[0x0][0x168], RZ ;  /* 0x00005a0002057a24 */ /* 0x000fe200078e02ff */
[----:B------:R-:W-:Y:S01]  /*0470*/  BSSY B0, `(.L_x_337) ;  /* 0x0000081000007945 */ /* 0x000fe20003800000 */
[----:B------:R-:W-:Y:S02]  /*0480*/  MOV R162, RZ ;  /* 0x000000ff00a27202 */ /* 0x000fe40000000f00 */
[----:B------:R-:W-:-:S02]  /*0490*/  MOV R134, RZ ;  /* 0x000000ff00867202 */ /* 0x000fc40000000f00 */
[----:B------:R-:W-:-:S04]  /*04a0*/  SHF.R.S32.HI R128, RZ, 0x1f, R5 ;  /* 0x0000001fff807819 */ /* 0x000fc80000011405 */
[----:B------:R-:W-:Y:S02]  /*04b0*/  LEA.HI R5, R128, R5, RZ, 0x3 ;  /* 0x0000000580057211 */ /* 0x000fe400078f18ff */
[----:B------:R-:W-:-:S04]  /*04c0*/  LOP3.LUT R128, R0, 0x7f, RZ, 0xc0, !PT ;  /* 0x0000007f00807812 */ /* 0x000fc800078ec0ff */
[----:B------:R-:W-:-:S04]  /*04d0*/  LEA.HI.SX32 R5, R5, R128, 0x1d ;  /* 0x0000008005057211 */ /* 0x000fc800078feaff */
[----:B------:R-:W-:Y:S01]  /*04e0*/  MOV R135, R5 ;  /* 0x0000000500877202 */ /* 0x000fe20000000f00 */
[----:B------:R-:W-:Y:S05]  /*04f0*/  @!P3 BRA `(.L_x_338) ;  /* 0x000007800000b947 */ /* 0x000fea0003800000 */
[----:B-1----:R-:W-:Y:S01]  /*0500*/  LEA R124, P0, R5, c[0x0][0x188], 0x4 ;  /* 0x00006200057c7a11 */ /* 0x002fe200078020ff */
        /* <DEDUP_REMOVED lines=12> */
[----:B0-----:R-:W-:Y:S02]  /*05d0*/  ISETP.NE.AND P0, PT, R3, RZ, PT ;  /* 0x000000ff0300720c */ /* 0x001fe40003f05270 */
[--C-:B--2---:R-:W-:Y:S02]  /*05e0*/  PRMT R11, RZ, 0x5410, R124.reuse ;  /* 0x00005410ff0b7816 */ /* 0x104fe4000000007c */
[----:B------:R-:W-:Y:S02]  /*05f0*/  PRMT R137, RZ, 0x7610, R124 ;  /* 0x00007610ff897816 */ /* 0x000fe4000000007c */
[--C-:B------:R-:W-:Y:S02]  /*0600*/  PRMT R139, RZ, 0x5410, R125.reuse ;  /* 0x00005410ff8b7816 */ /* 0x100fe4000000007d */
[----:B------:R-:W-:Y:S02]  /*0610*/  PRMT R147, RZ, 0x7610, R125 ;  /* 0x00007610ff937816 */ /* 0x000fe4000000007d */
[----:B-----5:R-:W-:-:S02]  /*0620*/  FSEL R124, R161, RZ, !P0 ;  /* 0x000000ffa17c7208 */ /* 0x020fc40004000000 */
[----:B------:R-:W-:Y:S02]  /*0630*/  PRMT R125, RZ, 0x7610, R126 ;  /* 0x00007610ff7d7816 */ /* 0x000fe4000000007e */
[--C-:B------:R-:W-:Y:S01]  /*0640*/  PRMT R153, RZ, 0x7610, R127.reuse ;  /* 0x00007610ff997816 */ /* 0x100fe2000000007f */
[----:B------:R-:W-:Y:S01]  /*0650*/  FADD.FTZ R11, R11, -R124 ;  /* 0x8000007c0b0b7221 */ /* 0x000fe20000010000 */
[----:B------:R-:W-:Y:S01]  /*0660*/  PRMT R155, RZ, 0x5410, R127 ;  /* 0x00005410ff9b7816 */ /* 0x000fe2000000007f */
[C---:B------:R-:W-:Y:S01]  /*0670*/  FADD.FTZ R127, -R124.reuse, R125 ;  /* 0x0000007d7c7f7221 */ /* 0x040fe20000010100 */
[----:B-1----:R-:W-:Y:S01]  /*0680*/  PRMT R145, RZ, 0x5410, R126 ;  /* 0x00005410ff917816 */ /* 0x002fe2000000007e */
[C---:B------:R-:W-:Y:S01]  /*0690*/  FADD.FTZ R125, -R124.reuse, R153 ;  /* 0x000000997c7d7221 */ /* 0x040fe20000010100 */
[--C-:B---3--:R-:W-:Y:S01]  /*06a0*/  PRMT R153, RZ, 0x5410, R128.reuse ;  /* 0x00005410ff997816 */ /* 0x108fe20000000080 */
[----:B------:R-:W-:Y:S01]  /*06b0*/  FADD.FTZ R159, -R124, R137 ;  /* 0x000000897c9f7221 */ /* 0x000fe20000010100 */
[----:B------:R-:W-:Y:S01]  /*06c0*/  PRMT R128, RZ, 0x7610, R128 ;  /* 0x00007610ff807816 */ /* 0x000fe20000000080 */
[----:B------:R-:W-:Y:S01]  /*06d0*/  FMUL.FTZ R137, R138, R11 ;  /* 0x0000000b8a897220 */ /* 0x000fe20000410000 */
[--C-:B----4-:R-:W-:Y:S01]  /*06e0*/  PRMT R11, RZ, 0x5410, R132.reuse ;  /* 0x00005410ff0b7816 */ /* 0x110fe20000000084 */
[C---:B------:R-:W-:Y:S01]  /*06f0*/  FADD.FTZ R139, -R124.reuse, R139 ;  /* 0x0000008b7c8b7221 */ /* 0x040fe20000010100 */
[----:B------:R-:W-:Y:S01]  /*0700*/  PRMT R126, RZ, 0x7610, R129 ;  /* 0x00007610ff7e7816 */ /* 0x000fe20000000081 */
[C---:B------:R-:W-:Y:S01]  /*0710*/  FADD.FTZ R147, -R124.reuse, R147 ;  /* 0x000000937c937221 */ /* 0x040fe20000010100 */
[----:B------:R-:W-:Y:S01]  /*0720*/  PRMT R132, RZ, 0x7610, R132 ;  /* 0x00007610ff847816 */ /* 0x000fe20000000084 */
[----:B------:R-:W-:-:S02]  /*0730*/  FADD.FTZ R145, -R124, R145 ;  /* 0x000000917c917221 */ /* 0x000fc40000010100 */
[----:B------:R-:W-:Y:S02]  /*0740*/  FADD.FTZ R155, -R124, R155 ;  /* 0x0000009b7c9b7221 */ /* 0x000fe40000010100 */
[----:B------:R-:W-:Y:S02]  /*0750*/  FMUL.FTZ R124, R104, R153 ;  /* 0x00000099687c7220 */ /* 0x000fe40000410000 */
[----:B------:R-:W-:Y:S02]  /*0760*/  FADD.FTZ R64, R64, R11 ;  /* 0x0000000b40407221 */ /* 0x000fe40000010000 */
[----:B------:R-:W-:Y:S02]  /*0770*/  FFMA.FTZ R80, R137, R11, R80 ;  /* 0x0000000b89507223 */ /* 0x000fe40000010050 */
[----:B------:R-:W-:Y:S01]  /*0780*/  FMUL.FTZ R146, R138, R159 ;  /* 0x0000009f8a927220 */ /* 0x000fe20000410000 */
[----:B------:R-:W-:Y:S01]  /*0790*/  PRMT R159, RZ, 0x5410, R129 ;  /* 0x00005410ff9f7816 */ /* 0x000fe20000000081 */
[----:B------:R-:W-:Y:S01]  /*07a0*/  FFMA.FTZ R11, R112, R11, R124 ;  /* 0x0000000b700b7223 */ /* 0x000fe2000001007c */
[----:B------:R-:W-:Y:S01]  /*07b0*/  PRMT R124, RZ, 0x7610, R133 ;  /* 0x00007610ff7c7816 */ /* 0x000fe20000000085 */
[----:B------:R-:W-:Y:S01]  /*07c0*/  FMUL.FTZ R144, R105, R128 ;  /* 0x0000008069907220 */ /* 0x000fe20000410000 */
[--C-:B------:R-:W-:Y:S01]  /*07d0*/  PRMT R129, RZ, 0x5410, R130.reuse ;  /* 0x00005410ff817816 */ /* 0x100fe20000000082 */
[----:B------:R-:W-:Y:S01]  /*07e0*/  FMUL.FTZ R150, R138, R147 ;  /* 0x000000938a967220 */ /* 0x000fe20000410000 */
[----:B------:R-:W-:Y:S01]  /*07f0*/  PRMT R130, RZ, 0x7610, R130 ;  /* 0x00007610ff827816 */ /* 0x000fe20000000082 */
[----:B------:R-:W-:-:S02]  /*0800*/  FMUL.FTZ R147, R107, R126 ;  /* 0x0000007e6b937220 */ /* 0x000fc40000410000 */
[----:B------:R-:W-:Y:S02]  /*0810*/  FADD.FTZ R32, R32, R153 ;  /* 0x0000009920207221 */ /* 0x000fe40000010000 */
[----:B------:R-:W-:Y:S01]  /*0820*/  FFMA.FTZ R48, R137, R153, R48 ;  /* 0x0000009989307223 */ /* 0x000fe20000010030 */
[----:B------:R-:W-:Y:S01]  /*0830*/  PRMT R153, RZ, 0x5410, R133 ;  /* 0x00005410ff997816 */ /* 0x000fe20000000085 */
[----:B------:R-:W-:Y:S01]  /*0840*/  FADD.FTZ R65, R65, R132 ;  /* 0x0000008441417221 */ /* 0x000fe20000010000 */
[--C-:B------:R-:W-:Y:S01]  /*0850*/  PRMT R133, RZ, 0x5410, R134.reuse ;  /* 0x00005410ff857816 */ /* 0x100fe20000000086 */
[-C--:B------:R-:W-:Y:S01]  /*0860*/  FFMA.FTZ R81, R146, R132.reuse, R81 ;  /* 0x0000008492517223 */ /* 0x080fe20000010051 */
[----:B------:R-:W-:Y:S01]  /*0870*/  PRMT R134, RZ, 0x7610, R134 ;  /* 0x00007610ff867816 */ /* 0x000fe20000000086 */
[----:B------:R-:W-:Y:S02]  /*0880*/  FFMA.FTZ R144, R113, R132, R144 ;  /* 0x0000008471907223 */ /* 0x000fe40000010090 */
[----:B------:R-:W-:-:S02]  /*0890*/  FMUL.FTZ R139, R138, R139 ;  /* 0x0000008b8a8b7220 */ /* 0x000fc40000410000 */
[----:B------:R-:W-:Y:S02]  /*08a0*/  FMUL.FTZ R132, R106, R159 ;  /* 0x0000009f6a847220 */ /* 0x000fe40000410000 */
[----:B------:R-:W-:Y:S02]  /*08b0*/  FADD.FTZ R67, R67, R124 ;  /* 0x0000007c43437221 */ /* 0x000fe40000010000 */
[-C--:B------:R-:W-:Y:S02]  /*08c0*/  FFMA.FTZ R83, R150, R124.reuse, R83 ;  /* 0x0000007c96537223 */ /* 0x080fe40000010053 */
[----:B------:R-:W-:Y:S02]  /*08d0*/  FFMA.FTZ R147, R115, R124, R147 ;  /* 0x0000007c73937223 */ /* 0x000fe40000010093 */
[C---:B------:R-:W-:Y:S02]  /*08e0*/  FMUL.FTZ R145, R138.reuse, R145 ;  /* 0x000000918a917220 */ /* 0x040fe40000410000 */
[----:B------:R-:W-:Y:S01]  /*08f0*/  FMUL.FTZ R156, R138, R127 ;  /* 0x0000007f8a9c7220 */ /* 0x000fe20000410000 */
[----:B------:R-:W-:Y:S01]  /*0900*/  PRMT R127, RZ, 0x5410, R131 ;  /* 0x00005410ff7f7816 */ /* 0x000fe20000000083 */
[----:B------:R-:W-:-:S02]  /*0910*/  FMUL.FTZ R124, R100, R129 ;  /* 0x00000081647c7220 */ /* 0x000fc40000410000 */
[----:B------:R-:W-:Y:S02]  /*0920*/  FADD.FTZ R66, R66, R153 ;  /* 0x0000009942427221 */ /* 0x000fe40000010000 */
[-C--:B------:R-:W-:Y:S02]  /*0930*/  FFMA.FTZ R82, R139, R153.reuse, R82 ;  /* 0x000000998b527223 */ /* 0x080fe40000010052 */
[----:B------:R-:W-:Y:S01]  /*0940*/  FFMA.FTZ R132, R114, R153, R132 ;  /* 0x0000009972847223 */ /* 0x000fe20000010084 */
[----:B------:R-:W-:Y:S01]  /*0950*/  PRMT R153, RZ, 0x5410, R135 ;  /* 0x00005410ff997816 */ /* 0x000fe20000000087 */
[----:B------:R-:W-:Y:S02]  /*0960*/  FADD.FTZ R60, R60, R133 ;  /* 0x000000853c3c7221 */ /* 0x000fe40000010000 */
[----:B------:R-:W-:Y:S02]  /*0970*/  FFMA.FTZ R76, R145, R133, R76 ;  /* 0x00000085914c7223 */ /* 0x000fe4000001004c */
[----:B------:R-:W-:-:S02]  /*0980*/  FMUL.FTZ R155, R138, R155 ;  /* 0x0000009b8a9b7220 */ /* 0x000fc40000410000 */
[----:B------:R-:W-:Y:S02]  /*0990*/  FFMA.FTZ R133, R108, R133, R124 ;  /* 0x000000856c857223 */ /* 0x000fe4000001007c */
[----:B------:R-:W-:Y:S02]  /*09a0*/  FADD.FTZ R35, R35, R126 ;  /* 0x0000007e23237221 */ /* 0x000fe40000010000 */
[----:B------:R-:W-:Y:S01]  /*09b0*/  FFMA.FTZ R51, R150, R126, R51 ;  /* 0x0000007e96337223 */ /* 0x000fe20000010033 */
[----:B------:R-:W-:Y:S01]  /*09c0*/  PRMT R126, RZ, 0x7610, R131 ;  /* 0x00007610ff7e7816 */ /* 0x000fe20000000083 */
[-C--:B------:R-:W-:Y:S02]  /*09d0*/  FMUL.FTZ R124, R102, R127.reuse ;  /* 0x0000007f667c7220 */ /* 0x080fe40000410000 */
[----:B------:R-:W-:Y:S02]  /*09e0*/  FADD.FTZ R30, R30, R127 ;  /* 0x0000007f1e1e7221 */ /* 0x000fe40000010000 */
[----:B------:R-:W-:-:S02]  /*09f0*/  FFMA.FTZ R46, R155, R127, R46 ;  /* 0x0000007f9b2e7223 */ /* 0x000fc4000001002e */
[----:B------:R-:W-:Y:S02]  /*0a00*/  FMUL.FTZ R160, R138, R125 ;  /* 0x0000007d8aa07220 */ /* 0x000fe40000410000 */
[----:B------:R-:W-:Y:S02]  /*0a10*/  FADD.FTZ R62, R62, R153 ;  /* 0x000000993e3e7221 */ /* 0x000fe40000010000 */
[----:B------:R-:W-:Y:S02]  /*0a20*/  FFMA.FTZ R78, R155, R153, R78 ;  /* 0x000000999b4e7223 */ /* 0x000fe4000001004e */
[----:B------:R-:W-:Y:S02]  /*0a30*/  FADD.FTZ R125, RZ, R11 ;  /* 0x0000000bff7d7221 */ /* 0x000fe40000010000 */
[----:B------:R-:W-:Y:S02]  /*0a40*/  FFMA.FTZ R127, R137, R11, RZ ;  /* 0x0000000b897f7223 */ /* 0x000fe400000100ff */
[----:B------:R-:W-:Y:S01]  /*0a50*/  FFMA.FTZ R153, R110, R153, R124 ;  /* 0x000000996e997223 */ /* 0x000fe2000001007c */
[----:B------:R-:W-:Y:S01]  /*0a60*/  PRMT R124, RZ, 0x7610, R135 ;  /* 0x00007610ff7c7816 */ /* 0x000fe20000000087 */
[----:B------:R-:W-:Y:S01]  /*0a70*/  FADD.FTZ R34, R34, R159 ;  /* 0x0000009f22227221 */ /* 0x000fe20000010000 */
[----:B------:R-:W-:Y:S01]  /*0a80*/  IADD3 R135, R5, 0x80, RZ ;  /* 0x0000008005877810 */ /* 0x000fe20007ffe0ff */
[----:B------:R-:W-:-:S02]  /*0a90*/  FFMA.FTZ R50, R139, R159, R50 ;  /* 0x0000009f8b327223 */ /* 0x000fc40000010032 */
[----:B------:R-:W-:Y:S02]  /*0aa0*/  FMUL.FTZ R159, R103, R126 ;  /* 0x0000007e679f7220 */ /* 0x000fe40000410000 */
[----:B------:R-:W-:Y:S02]  /*0ab0*/  FADD.FTZ R125, R125, R144 ;  /* 0x000000907d7d7221 */ /* 0x000fe40000010000 */
[----:B------:R-:W-:Y:S02]  /*0ac0*/  FFMA.FTZ R127, R146, R144, R127 ;  /* 0x00000090927f7223 */ /* 0x000fe4000001007f */
[----:B------:R-:W-:Y:S02]  /*0ad0*/  FADD.FTZ R63, R63, R124 ;  /* 0x0000007c3f3f7221 */ /* 0x000fe40000010000 */
[-C--:B------:R-:W-:Y:S02]  /*0ae0*/  FFMA.FTZ R79, R160, R124.reuse, R79 ;  /* 0x0000007ca04f7223 */ /* 0x080fe4000001004f */
        /* <DEDUP_REMOVED lines=25> */
.L_x_338:
[----:B-1----:R-:W-:Y:S05]  /*0c80*/  BSYNC B0 ;  /* 0x0000000000007941 */ /* 0x002fea0003800000 */
.L_x_337:
[----:B------:R-:W-:Y:S01]  /*0c90*/  BSSY B0, `(.L_x_339) ;  /* 0x0000079000007945 */ /* 0x000fe20003800000 */
[----:B------:R-:W-:Y:S05]  /*0ca0*/  @!P4 BRA `(.L_x_340) ;  /* 0x000007700000c947 */ /* 0x000fea0003800000 */
[----:B------:R-:W-:Y:S02]  /*0cb0*/  LEA R140, P0, R135, c[0x0][0x188], 0x4 ;  /* 0x00006200878c7a11 */ /* 0x000fe400078020ff */
[----:B------:R-:W-:-:S02]  /*0cc0*/  MOV R128, 0x10 ;  /* 0x0000001000807802 */ /* 0x000fc40000000f00 */
[----:B------:R-:W-:-:S03]  /*0cd0*/  LEA.HI.X R141, R135, c[0x0][0x18c], RZ, 0x4, P0 ;  /* 0x00006300878d7a11 */ /* 0x000fc600000f24ff */
[----:B------:R-:W-:-:S03]  /*0ce0*/  IMAD.WIDE.U32 R124, R135, R128, c[0x0][0x210] ;  /* 0x00008400877c7625 */ /* 0x000fc600078e0080 */
        /* <DEDUP_REMOVED lines=9> */
[----:B0-----:R-:W-:-:S04]  /*0d80*/  ISETP.NE.AND P0, PT, R3, RZ, PT ;  /* 0x000000ff0300720c */ /* 0x001fc80003f05270 */
[----:B-----5:R-:W-:Y:S02]  /*0d90*/  FSEL R8, R161, RZ, !P0 ;  /* 0x000000ffa1087208 */ /* 0x020fe40004000000 */
[--C-:B--2---:R-:W-:Y:S02]  /*0da0*/  PRMT R6, RZ, 0x5410, R140.reuse ;  /* 0x00005410ff067816 */ /* 0x104fe4000000008c */
[----:B------:R-:W-:Y:S02]  /*0db0*/  PRMT R157, RZ, 0x7610, R140 ;  /* 0x00007610ff9d7816 */ /* 0x000fe4000000008c */
[--C-:B------:R-:W-:Y:S01]  /*0dc0*/  PRMT R9, RZ, 0x5410, R141.reuse ;  /* 0x00005410ff097816 */ /* 0x100fe2000000008d */
[C---:B------:R-:W-:Y:S01]  /*0dd0*/  FADD.FTZ R7, -R8.reuse, R6 ;  /* 0x0000000608077221 */ /* 0x040fe20000010100 */
[----:B------:R-:W-:Y:S01]  /*0de0*/  PRMT R151, RZ, 0x7610, R141 ;  /* 0x00007610ff977816 */ /* 0x000fe2000000008d */
[----:B------:R-:W-:Y:S01]  /*0df0*/  FADD.FTZ R157, -R8, R157 ;  /* 0x0000009d089d7221 */ /* 0x000fe20000010100 */
[--C-:B------:R-:W-:Y:S01]  /*0e00*/  PRMT R141, RZ, 0x5410, R142.reuse ;  /* 0x00005410ff8d7816 */ /* 0x100fe2000000008e */
[----:B------:R-:W-:Y:S01]  /*0e10*/  FMUL.FTZ R6, R138, R7 ;  /* 0x000000078a067220 */ /* 0x000fe20000410000 */
[----:B------:R-:W-:Y:S01]  /*0e20*/  PRMT R142, RZ, 0x7610, R142 ;  /* 0x00007610ff8e7816 */ /* 0x000fe2000000008e */
[C---:B------:R-:W-:Y:S01]  /*0e30*/  FADD.FTZ R9, -R8.reuse, R9 ;  /* 0x0000000908097221 */ /* 0x040fe20000010100 */
[----:B------:R-:W-:Y:S01]  /*0e40*/  PRMT R149, RZ, 0x5410, R143 ;  /* 0x00005410ff957816 */ /* 0x000fe2000000008f */
[C---:B------:R-:W-:Y:S01]  /*0e50*/  FADD.FTZ R151, -R8.reuse, R151 ;  /* 0x0000009708977221 */ /* 0x040fe20000010100 */
[----:B------:R-:W-:Y:S01]  /*0e60*/  PRMT R135, RZ, 0x7610, R143 ;  /* 0x00007610ff877816 */ /* 0x000fe2000000008f */
[C---:B------:R-:W-:Y:S01]  /*0e70*/  FADD.FTZ R141, -R8.reuse, R141 ;  /* 0x0000008d088d7221 */ /* 0x040fe20000010100 */
[----:B---3--:R-:W-:Y:S01]  /*0e80*/  PRMT R161, RZ, 0x5410, R124 ;  /* 0x00005410ffa17816 */ /* 0x008fe2000000007c */
[C---:B------:R-:W-:Y:S01]  /*0e90*/  FADD.FTZ R143, -R8.reuse, R142 ;  /* 0x0000008e088f7221 */ /* 0x040fe20000010100 */
[----:B----4-:R-:W-:Y:S01]  /*0ea0*/  PRMT R7, RZ, 0x5410, R128 ;  /* 0x00005410ff077816 */ /* 0x010fe20000000080 */
[C---:B------:R-:W-:Y:S01]  /*0eb0*/  FADD.FTZ R149, -R8.reuse, R149 ;  /* 0x0000009508957221 */ /* 0x040fe20000010100 */
        /* <DEDUP_REMOVED lines=9> */
[-C--:B------:R-:W-:Y:S01]  /*0f50*/  FFMA.FTZ R72, R6, R7.reuse, R72 ;  /* 0x0000000706487223 */ /* 0x080fe20000010048 */
[----:B------:R-:W-:Y:S01]  /*0f60*/  PRMT R126, RZ, 0x7610, R126 ;  /* 0x00007610ff7e7816 */ /* 0x000fe2000000007e */
[----:B------:R-:W-:-:S02]  /*0f70*/  FFMA.FTZ R7, R96, R7, R8 ;  /* 0x0000000760077223 */ /* 0x000fc40000010008 */
[-C--:B------:R-:W-:Y:S02]  /*0f80*/  FMUL.FTZ R8, R89, R124.reuse ;  /* 0x0000007c59087220 */ /* 0x080fe40000410000 */
[----:B------:R-:W-:Y:S02]  /*0f90*/  FADD.FTZ R25, R25, R124 ;  /* 0x0000007c19197221 */ /* 0x000fe40000010000 */
[----:B------:R-:W-:Y:S01]  /*0fa0*/  FFMA.FTZ R41, R136, R124, R41 ;  /* 0x0000007c88297223 */ /* 0x000fe20000010029 */
[----:B------:R-:W-:Y:S01]  /*0fb0*/  PRMT R124, RZ, 0x7610, R125 ;  /* 0x00007610ff7c7816 */ /* 0x000fe2000000007d */
[----:B------:R-:W-:Y:S02]  /*0fc0*/  FADD.FTZ R24, R24, R161 ;  /* 0x000000a118187221 */ /* 0x000fe40000010000 */
[----:B------:R-:W-:Y:S01]  /*0fd0*/  FFMA.FTZ R40, R6, R161, R40 ;  /* 0x000000a106287223 */ /* 0x000fe20000010028 */
        /* <DEDUP_REMOVED lines=9> */
[----:B------:R-:W-:-:S02]  /*1070*/  FMUL.FTZ R142, R84, R129 ;  /* 0x00000081548e7220 */ /* 0x000fc40000410000 */
[----:B------:R-:W-:Y:S02]  /*1080*/  FADD.FTZ R52, R52, R125 ;  /* 0x0000007d34347221 */ /* 0x000fe40000010000 */
[-C--:B------:R-:W-:Y:S02]  /*1090*/  FFMA.FTZ R68, R141, R125.reuse, R68 ;  /* 0x0000007d8d447223 */ /* 0x080fe40000010044 */
[----:B------:R-:W-:Y:S01]  /*10a0*/  FFMA.FTZ R142, R92, R125, R142 ;  /* 0x0000007d5c8e7223 */ /* 0x000fe2000001008e */
[----:B------:R-:W-:Y:S01]  /*10b0*/  PRMT R125, RZ, 0x5410, R127 ;  /* 0x00005410ff7d7816 */ /* 0x000fe2000000007f */
[C---:B------:R-:W-:Y:S01]  /*10c0*/  FMUL.FTZ R152, R138.reuse, R143 ;  /* 0x0000008f8a987220 */ /* 0x040fe20000410000 */
[----:B------:R-:W-:Y:S01]  /*10d0*/  PRMT R143, RZ, 0x5410, R131 ;  /* 0x00005410ff8f7816 */ /* 0x000fe20000000083 */
[----:B------:R-:W-:Y:S02]  /*10e0*/  FMUL.FTZ R149, R138, R149 ;  /* 0x000000958a957220 */ /* 0x000fe40000410000 */
[----:B------:R-:W-:-:S02]  /*10f0*/  FADD.FTZ R57, R57, R10 ;  /* 0x0000000a39397221 */ /* 0x000fc40000010000 */
[----:B------:R-:W-:Y:S02]  /*1100*/  FFMA.FTZ R73, R136, R10, R73 ;  /* 0x0000000a88497223 */ /* 0x000fe40000010049 */
[----:B------:R-:W-:Y:S02]  /*1110*/  FADD.FTZ R27, R27, R124 ;  /* 0x0000007c1b1b7221 */ /* 0x000fe40000010000 */
[----:B------:R-:W-:Y:S02]  /*1120*/  FFMA.FTZ R43, R148, R124, R43 ;  /* 0x0000007c942b7223 */ /* 0x000fe4000001002b */
[-C--:B------:R-:W-:Y:S02]  /*1130*/  FMUL.FTZ R151, R85, R126.reuse ;  /* 0x0000007e55977220 */ /* 0x080fe40000410000 */
[----:B------:R-:W-:Y:S02]  /*1140*/  FADD.FTZ R21, R21, R126 ;  /* 0x0000007e15157221 */ /* 0x000fe40000010000 */
[----:B------:R-:W-:Y:S01]  /*1150*/  FFMA.FTZ R37, R152, R126, R37 ;  /* 0x0000007e98257223 */ /* 0x000fe20000010025 */
[----:B------:R-:W-:Y:S01]  /*1160*/  PRMT R126, RZ, 0x7610, R127 ;  /* 0x00007610ff7e7816 */ /* 0x000fe2000000007f */
[----:B------:R-:W-:-:S02]  /*1170*/  FFMA.FTZ R10, R97, R10, R8 ;  /* 0x0000000a610a7223 */ /* 0x000fc40000010008 */
[-C--:B------:R-:W-:Y:S02]  /*1180*/  FMUL.FTZ R124, R86, R125.reuse ;  /* 0x0000007d567c7220 */ /* 0x080fe40000410000 */
[----:B------:R-:W-:Y:S02]  /*1190*/  FADD.FTZ R22, R22, R125 ;  /* 0x0000007d16167221 */ /* 0x000fe40000010000 */
[----:B------:R-:W-:Y:S02]  /*11a0*/  FFMA.FTZ R38, R149, R125, R38 ;  /* 0x0000007d95267223 */ /* 0x000fe40000010026 */
[----:B------:R-:W-:Y:S02]  /*11b0*/  FMUL.FTZ R8, R90, R161 ;  /* 0x000000a15a087220 */ /* 0x000fe40000410000 */
[----:B------:R-:W-:Y:S02]  /*11c0*/  FADD.FTZ R125, R162, R7 ;  /* 0x00000007a27d7221 */ /* 0x000fe40000010000 */
[----:B------:R-:W-:-:S02]  /*11d0*/  FFMA.FTZ R127, R6, R7, R134 ;  /* 0x00000007067f7223 */ /* 0x000fc40000010086 */
[----:B------:R-:W-:Y:S02]  /*11e0*/  FMUL.FTZ R9, R138, R9 ;  /* 0x000000098a097220 */ /* 0x000fe40000410000 */
[----:B------:R-:W-:Y:S02]  /*11f0*/  FFMA.FTZ R8, R98, R157, R8 ;  /* 0x0000009d62087223 */ /* 0x000fe40000010008 */
[----:B------:R-:W-:Y:S02]  /*1200*/  FADD.FTZ R125, R125, R10 ;  /* 0x0000000a7d7d7221 */ /* 0x000fe40000010000 */
[----:B------:R-:W-:Y:S02]  /*1210*/  FFMA.FTZ R127, R136, R10, R127 ;  /* 0x0000000a887f7223 */ /* 0x000fe4000001007f */
[----:B------:R-:W-:Y:S02]  /*1220*/  FADD.FTZ R54, R54, R143 ;  /* 0x0000008f36367221 */ /* 0x000fe40000010000 */
[----:B------:R-:W-:-:S02]  /*1230*/  FFMA.FTZ R70, R149, R143, R70 ;  /* 0x0000008f95467223 */ /* 0x000fc40000010046 */
[----:B------:R-:W-:Y:S02]  /*1240*/  FADD.FTZ R125, R125, R8 ;  /* 0x000000087d7d7221 */ /* 0x000fe40000010000 */
[C---:B------:R-:W-:Y:S02]  /*1250*/  FFMA.FTZ R127, R9.reuse, R8, R127 ;  /* 0x00000008097f7223 */ /* 0x040fe4000001007f */
[----:B------:R-:W-:Y:S01]  /*1260*/  FFMA.FTZ R143, R94, R143, R124 ;  /* 0x0000008f5e8f7223 */ /* 0x000fe2000001007c */
[----:B------:R-:W-:Y:S01]  /*1270*/  PRMT R124, RZ, 0x7610, R131 ;  /* 0x00007610ff7c7816 */ /* 0x000fe20000000083 */
[----:B------:R-:W-:Y:S02]  /*1280*/  FADD.FTZ R58, R58, R157 ;  /* 0x0000009d3a3a7221 */ /* 0x000fe40000010000 */
[----:B------:R-:W-:Y:S02]  /*1290*/  FFMA.FTZ R74, R9, R157, R74 ;  /* 0x0000009d094a7223 */ /* 0x000fe4000001004a */
[----:B------:R-:W-:-:S02]  /*12a0*/  FMUL.FTZ R158, R138, R135 ;  /* 0x000000878a9e7220 */ /* 0x000fc40000410000 */
[----:B------:R-:W-:Y:S02]  /*12b0*/  FMUL.FTZ R157, R87, R126 ;  /* 0x0000007e579d7220 */ /* 0x000fe40000410000 */
[----:B------:R-:W-:Y:S02]  /*12c0*/  FADD.FTZ R125, R125, R140 ;  /* 0x0000008c7d7d7221 */ /* 0x000fe40000010000 */
[----:B------:R-:W-:Y:S02]  /*12d0*/  FFMA.FTZ R127, R148, R140, R127 ;  /* 0x0000008c947f7223 */ /* 0x000fe4000001007f */
[----:B------:R-:W-:Y:S02]  /*12e0*/  FADD.FTZ R55, R55, R124 ;  /* 0x0000007c37377221 */ /* 0x000fe40000010000 */
[-C--:B------:R-:W-:Y:S02]  /*12f0*/  FFMA.FTZ R71, R158, R124.reuse, R71 ;  /* 0x0000007c9e477223 */ /* 0x080fe40000010047 */
        /* <DEDUP_REMOVED lines=18> */
.L_x_340:
[----:B------:R-:W-:Y:S05]  /*1420*/  BSYNC B0 ;  /* 0x0000000000007941 */ /* 0x000fea0003800000 */
.L_x_339:
        /* <DEDUP_REMOVED lines=8> */
[----:B------:R1:W2:Y:S02]  /*14b0*/  SHFL.DOWN PT, R131, R162, 0x10, 0x1f ;  /* 0x0a001f00a2837f89 */ /* 0x0002a400000e0000 */
.L_x_350:
[----:B------:R-:W-:Y:S05]  /*14c0*/  BRA.DIV ~URZ, `(.L_x_342) ;  /* 0x000011627f007947 */ /* 0x000fea000b800000 */
[----:B------:R-:W3:Y:S01]  /*14d0*/  SHFL.DOWN PT, R125, R134, 0x10, 0x1f ;  /* 0x0a001f00867d7f89 */ /* 0x000ee200000e0000 */
[----:B--2---:R-:W-:-:S05]  /*14e0*/  FADD.FTZ R131, R131, R162 ;  /* 0x000000a283837221 */ /* 0x004fca0000010000 */
[----:B------:R-:W2:Y:S01]  /*14f0*/  SHFL.DOWN PT, R124, R131, 0x8, 0x1f ;  /* 0x09001f00837c7f89 */ /* 0x000ea200000e0000 */
[----:B---3--:R-:W-:-:S05]  /*1500*/  FADD.FTZ R125, R125, R134 ;  /* 0x000000867d7d7221 */ /* 0x008fca0000010000 */
        /* <DEDUP_REMOVED lines=10> */
[----:B------:R2:W4:Y:S01]  /*15b0*/  SHFL.DOWN PT, R131, R134, 0x1, 0x1f ;  /* 0x08201f0086837f89 */ /* 0x00052200000e0000 */
[----:B---3--:R-:W-:-:S05]  /*15c0*/  FADD.FTZ R135, R129, R130 ;  /* 0x0000008281877221 */ /* 0x008fca0000010000 */
[----:B------:R2:W3:Y:S02]  /*15d0*/  SHFL.DOWN PT, R130, R135, 0x1, 0x1f ;  /* 0x08201f0087827f89 */ /* 0x0004e400000e0000 */
.L_x_351:
[----:B------:R-:W-:Y:S01]  /*15e0*/  @!P0 LOP3.LUT R126, R126, 0x3, RZ, 0xc0, !PT ;  /* 0x000000037e7e8812 */ /* 0x000fe200078ec0ff */
[----:B--2-4-:R-:W-:Y:S01]  /*15f0*/  FADD.FTZ R134, R131, R134 ;  /* 0x0000008683867221 */ /* 0x014fe20000010000 */
[----:B------:R-:W-:Y:S01]  /*1600*/  WARPSYNC 0xffffffff ;  /* 0xffffffff00007948 */ /* 0x000fe20003800000 */
[----:B---3--:R-:W-:Y:S01]  /*1610*/  FADD.FTZ R135, R130, R135 ;  /* 0x0000008782877221 */ /* 0x008fe20000010000 */
[----:B-1----:R-:W-:Y:S01]  /*1620*/  @!P0 IADD3 R162, R161, R126, RZ ;  /* 0x0000007ea1a28210 */ /* 0x002fe20007ffe0ff */
[----:B------:R-:W-:Y:S04]  /*1630*/  BSSY B0, `(.L_x_343) ;  /* 0x000006f000007945 */ /* 0x000fe80003800000 */
[----:B------:R-:W-:Y:S04]  /*1640*/  @!P0 STS.64 [R162.X8+0x2000], R134 ;  /* 0x00200086a2008388 */ /* 0x000fe80000008a00 */
[----:B------:R-:W-:Y:S01]  /*1650*/  BAR.SYNC.DEFER_BLOCKING 0x0 ;  /* 0x0000000000007b1d */ /* 0x000fe20000010000 */
[----:B0-----:R-:W-:-:S05]  /*1660*/  ISETP.NE.AND P0, PT, R3, RZ, PT ;  /* 0x000000ff0300720c */ /* 0x001fca0003f05270 */
[----:B------:R-:W0:Y:S04]  /*1670*/  LDS.128 R124, [R161.X8+0x2000] ;  /* 0x00200000a17c7984 */ /* 0x000e280000008c00 */
[----:B------:R-:W1:Y:S01]  /*1680*/  LDS.128 R128, [R161.X8+0x2010] ;  /* 0x00201000a1807984 */ /* 0x000e620000008c00 */
[----:B0-----:R-:W-:Y:S02]  /*1690*/  FADD.FTZ R163, RZ, R124 ;  /* 0x0000007cffa37221 */ /* 0x001fe40000010000 */
[----:B------:R-:W-:Y:S02]  /*16a0*/  FADD.FTZ R124, RZ, R125 ;  /* 0x0000007dff7c7221 */ /* 0x000fe40000010000 */
[----:B------:R-:W-:Y:S02]  /*16b0*/  FADD.FTZ R163, R126, R163 ;  /* 0x000000a37ea37221 */ /* 0x000fe40000010000 */
[----:B------:R-:W-:-:S02]  /*16c0*/  FADD.FTZ R124, R127, R124 ;  /* 0x0000007c7f7c7221 */ /* 0x000fc40000010000 */
[----:B-1----:R-:W-:Y:S02]  /*16d0*/  FADD.FTZ R163, R163, R128 ;  /* 0x00000080a3a37221 */ /* 0x002fe40000010000 */
[----:B------:R-:W-:Y:S02]  /*16e0*/  FADD.FTZ R124, R124, R129 ;  /* 0x000000817c7c7221 */ /* 0x000fe40000010000 */
[----:B------:R-:W-:Y:S02]  /*16f0*/  FADD.FTZ R130, R130, R163 ;  /* 0x000000a382827221 */ /* 0x000fe40000010000 */
        /* <DEDUP_REMOVED lines=11> */
[----:B------:R-:W-:Y:S01]  /*17b0*/  ISETP.NE.AND.EX P1, PT, RZ, c[0x0][0x25c], PT, P1 ;  /* 0x00009700ff007a0c */ /* 0x000fe20003f25310 */
[----:B------:R-:W-:Y:S01]  /*17c0*/  FADD.FTZ R127, R144, -R127 ;  /* 0x8000007f907f7221 */ /* 0x000fe20000010000 */
[----:B------:R-:W-:Y:S01]  /*17d0*/  ISETP.NE.U32.AND P2, PT, RZ, c[0x0][0x250], PT ;  /* 0x00009400ff007a0c */ /* 0x000fe20003f45070 */
[----:B------:R-:W-:-:S02]  /*17e0*/  FMUL.FTZ R124, R138, R125 ;  /* 0x0000007d8a7c7220 */ /* 0x000fc40000410000 */
[----:B------:R-:W-:Y:S01]  /*17f0*/  FMUL.FTZ R127, R138, R127 ;  /* 0x0000007f8a7f7220 */ /* 0x000fe20000410000 */
[----:B------:R-:W-:-:S05]  /*1800*/  ISETP.NE.AND.EX P2, PT, RZ, c[0x0][0x254], PT, P2 ;  /* 0x00009500ff007a0c */ /* 0x000fca0003f45320 */
[--C-:B------:R-:W-:Y:S02]  /*1810*/  @P0 PRMT R125, RZ, 0x5410, R16.reuse ;  /* 0x00005410ff7d0816 */ /* 0x100fe40000000010 */
[----:B------:R-:W-:-:S03]  /*1820*/  @P0 PRMT R126, RZ, 0x7610, R16 ;  /* 0x00007610ff7e0816 */ /* 0x000fc60000000010 */
[----:B------:R-:W-:Y:S02]  /*1830*/  @P0 FADD.FTZ R124, R124, R125 ;  /* 0x0000007d7c7c0221 */ /* 0x000fe40000010000 */
[----:B------:R-:W-:Y:S02]  /*1840*/  @P0 FADD.FTZ R127, R127, R126 ;  /* 0x0000007e7f7f0221 */ /* 0x000fe40000010000 */
[-CC-:B------:R-:W-:Y:S01]  /*1850*/  FFMA.FTZ R125, R139, R161.reuse, R162.reuse ;  /* 0x000000a18b7d7223 */ /* 0x180fe200000100a2 */
[-C--:B------:R-:W-:Y:S01]  /*1860*/  @P1 F2FP.BF16.PACK_AB R131, RZ, R124.reuse ;  /* 0x0000007cff83123e */ /* 0x080fe200000010ff */
[----:B------:R-:W-:Y:S01]  /*1870*/  FFMA.FTZ R126, R150, R161, R162 ;  /* 0x000000a1967e7223 */ /* 0x000fe200000100a2 */
[----:B------:R-:W-:Y:S01]  /*1880*/  @P2 F2FP.BF16.PACK_AB R134, RZ, R124 ;  /* 0x0000007cff86223e */ /* 0x000fe200000010ff */
[----:B------:R-:W-:Y:S01]  /*1890*/  FADD.FTZ R125, R132, -R125 ;  /* 0x8000007d847d7221 */ /* 0x000fe20000010000 */
[----:B------:R-:W-:Y:S01]  /*18a0*/  @P1 PRMT R116, R131, 0x7610, R116 ;  /* 0x0000761083741816 */ /* 0x000fe20000000074 */
[----:B------:R-:W-:Y:S01]  /*18b0*/  FADD.FTZ R129, R147, -R126 ;  /* 0x8000007e93817221 */ /* 0x000fe20000010000 */
[--C-:B------:R-:W-:Y:S01]  /*18c0*/  @P0 PRMT R126, RZ, 0x7610, R17.reuse ;  /* 0x00007610ff7e0816 */ /* 0x100fe20000000011 */
[C---:B------:R-:W-:Y:S01]  /*18d0*/  FMUL.FTZ R164, R138.reuse, R125 ;  /* 0x0000007d8aa47220 */ /* 0x040fe20000410000 */
[----:B------:R-:W-:Y:S01]  /*18e0*/  @P1 F2FP.BF16.PACK_AB R128, RZ, R127 ;  /* 0x0000007fff80123e */ /* 0x000fe200000010ff */
[----:B------:R-:W-:Y:S01]  /*18f0*/  FMUL.FTZ R125, R138, R129 ;  /* 0x000000818a7d7220 */ /* 0x000fe20000410000 */
[----:B------:R-:W-:-:S02]  /*1900*/  @P0 PRMT R129, RZ, 0x5410, R17 ;  /* 0x00005410ff810816 */ /* 0x000fc40000000011 */
[----:B------:R-:W-:Y:S01]  /*1910*/  @P2 F2FP.BF16.PACK_AB R130, RZ, R127 ;  /* 0x0000007fff82223e */ /* 0x000fe200000010ff */
[----:B------:R-:W-:Y:S01]  /*1920*/  @P0 FADD.FTZ R125, R125, R126 ;  /* 0x0000007e7d7d0221 */ /* 0x000fe20000010000 */
[----:B------:R-:W-:Y:S01]  /*1930*/  F2FP.BF16.PACK_AB R124, R127, R124 ;  /* 0x0000007c7f7c723e */ /* 0x000fe200000010ff */
[----:B------:R-:W-:Y:S01]  /*1940*/  FFMA.FTZ R126, R145, R161, R162 ;  /* 0x000000a1917e7223 */ /* 0x000fe200000100a2 */
[----:B------:R-:W-:Y:S01]  /*1950*/  @P2 PRMT R120, R134, 0x7610, R120 ;  /* 0x0000761086782816 */ /* 0x000fe20000000078 */
[----:B------:R-:W-:Y:S01]  /*1960*/  @P0 FADD.FTZ R164, R164, R129 ;  /* 0x00000081a4a40221 */ /* 0x000fe20000010000 */
[-C--:B------:R-:W-:Y:S01]  /*1970*/  @P1 F2FP.BF16.PACK_AB R129, RZ, R125.reuse ;  /* 0x0000007dff81123e */ /* 0x080fe200000010ff */
[----:B------:R-:W-:Y:S01]  /*1980*/  FADD.FTZ R165, R133, -R126 ;  /* 0x8000007e85a57221 */ /* 0x000fe20000010000 */
[----:B------:R-:W-:Y:S01]  /*1990*/  @P2 F2FP.BF16.PACK_AB R127, RZ, R125 ;  /* 0x0000007dff7f223e */ /* 0x000fe200000010ff */
[----:B------:R-:W-:Y:S01]  /*19a0*/  FFMA.FTZ R134, R155, R161, R162 ;  /* 0x000000a19b867223 */ /* 0x000fe200000100a2 */
[----:B------:R-:W-:Y:S01]  /*19b0*/  @P1 F2FP.BF16.PACK_AB R135, RZ, R164 ;  /* 0x000000a4ff87123e */ /* 0x000fe200000010ff */
[----:B------:R-:W-:Y:S01]  /*19c0*/  FMUL.FTZ R126, R138, R165 ;  /* 0x000000a58a7e7220 */ /* 0x000fe20000410000 */
[----:B------:R-:W-:-:S02]  /*19d0*/  @P0 PRMT R165, RZ, 0x5410, R18 ;  /* 0x00005410ffa50816 */ /* 0x000fc40000000012 */
[-C--:B------:R-:W-:Y:S02]  /*19e0*/  @P2 F2FP.BF16.PACK_AB R163, RZ, R164.reuse ;  /* 0x000000a4ffa3223e */ /* 0x080fe400000010ff */
[----:B------:R-:W-:Y:S01]  /*19f0*/  F2FP.BF16.PACK_AB R125, R125, R164 ;  /* 0x000000a47d7d723e */ /* 0x000fe200000010ff */
[----:B------:R-:W-:Y:S01]  /*1a00*/  @P0 FADD.FTZ R126, R126, R165 ;  /* 0x000000a57e7e0221 */ /* 0x000fe20000010000 */
[----:B------:R-:W-:Y:S01]  /*1a10*/  @P1 PRMT R117, R135, 0x7610, R117 ;  /* 0x0000761087751816 */ /* 0x000fe20000000075 */
[----:B------:R-:W-:Y:S01]  /*1a20*/  FADD.FTZ R135, R153, -R134 ;  /* 0x8000008699877221 */ /* 0x000fe20000010000 */
[----:B------:R-:W-:Y:S02]  /*1a30*/  @P1 PRMT R116, R116, 0x5410, R128 ;  /* 0x0000541074741816 */ /* 0x000fe40000000080 */
[-C--:B------:R-:W-:Y:S01]  /*1a40*/  @P1 F2FP.BF16.PACK_AB R131, RZ, R126.reuse ;  /* 0x0000007eff83123e */ /* 0x080fe200000010ff */
[----:B------:R-:W-:Y:S01]  /*1a50*/  FMUL.FTZ R134, R138, R135 ;  /* 0x000000878a867220 */ /* 0x000fe20000410000 */
[----:B------:R-:W-:-:S02]  /*1a60*/  @P2 F2FP.BF16.PACK_AB R164, RZ, R126 ;  /* 0x0000007effa4223e */ /* 0x000fc400000010ff */
[----:B------:R-:W-:Y:S01]  /*1a70*/  @P1 PRMT R118, R131, 0x7610, R118 ;  /* 0x0000761083761816 */ /* 0x000fe20000000076 */
[----:B------:R-:W-:Y:S01]  /*1a80*/  FFMA.FTZ R131, R156, R161, R162 ;  /* 0x000000a19c837223 */ /* 0x000fe200000100a2 */
[----:B------:R-:W-:Y:S02]  /*1a90*/  @P2 PRMT R122, R164, 0x7610, R122 ;  /* 0x00007610a47a2816 */ /* 0x000fe4000000007a */
[----:B------:R-:W-:Y:S01]  /*1aa0*/  @P0 PRMT R164, RZ, 0x7610, R18 ;  /* 0x00007610ffa40816 */ /* 0x000fe20000000012 */
[----:B------:R-:W-:Y:S01]  /*1ab0*/  FADD.FTZ R131, R154, -R131 ;  /* 0x800000839a837221 */ /* 0x000fe20000010000 */
[----:B------:R-:W-:Y:S02]  /*1ac0*/  @P2 PRMT R120, R120, 0x5410, R130 ;  /* 0x0000541078782816 */ /* 0x000fe40000000082 */
[----:B------:R-:W-:Y:S01]  /*1ad0*/  @P2 PRMT R121, R163, 0x7610, R121 ;  /* 0x00007610a3792816 */ /* 0x000fe20000000079 */
[----:B------:R-:W-:Y:S01]  /*1ae0*/  FMUL.FTZ R165, R138, R131 ;  /* 0x000000838aa57220 */ /* 0x000fe20000410000 */
[----:B------:R-:W-:-:S02]  /*1af0*/  @P0 PRMT R131, RZ, 0x5410, R19 ;  /* 0x00005410ff830816 */ /* 0x000fc40000000013 */
[----:B------:R-:W-:Y:S01]  /*1b00*/  @P1 PRMT R117, R117, 0x5410, R129 ;  /* 0x0000541075751816 */ /* 0x000fe20000000081 */
[----:B------:R-:W-:Y:S01]  /*1b10*/  @P0 FADD.FTZ R165, R165, R164 ;  /* 0x000000a4a5a50221 */ /* 0x000fe20000010000 */
[----:B------:R-:W-:Y:S01]  /*1b20*/  @P2 PRMT R121, R121, 0x5410, R127 ;  /* 0x0000541079792816 */ /* 0x000fe2000000007f */
[----:B------:R-:W-:Y:S02]  /*1b30*/  FFMA.FTZ R164, R160, R161, R162 ;  /* 0x000000a1a0a47223 */ /* 0x000fe400000100a2 */
[----:B------:R-:W-:Y:S01]  /*1b40*/  @P0 FADD.FTZ R134, R134, R131 ;  /* 0x0000008386860221 */ /* 0x000fe20000010000 */
[----:B------:R-:W-:Y:S01]  /*1b50*/  @P1 F2FP.BF16.PACK_AB R128, RZ, R165 ;  /* 0x000000a5ff80123e */ /* 0x000fe200000010ff */
[----:B------:R-:W-:Y:S01]  /*1b60*/  FADD.FTZ R135, R159, -R164 ;  /* 0x800000a49f877221 */ /* 0x000fe20000010000 */
[----:B------:R-:W-:Y:S02]  /*1b70*/  @P0 PRMT R164, RZ, 0x7610, R19 ;  /* 0x00007610ffa40816 */ /* 0x000fe40000000013 */
[----:B------:R-:W-:Y:S01]  /*1b80*/  @P1 PRMT R118, R118, 0x5410, R128 ;  /* 0x0000541076761816 */ /* 0x000fe20000000080 */
[----:B------:R-:W-:Y:S01]  /*1b90*/  FMUL.FTZ R135, R138, R135 ;  /* 0x000000878a877220 */ /* 0x000fe20000410000 */
[----:B------:R-:W-:Y:S01]  /*1ba0*/  @P1 F2FP.BF16.PACK_AB R131, RZ, R134 ;  /* 0x00000086ff83123e */ /* 0x000fe200000010ff */
[----:B------:R-:W-:Y:S01]  /*1bb0*/  HFMA2.MMA R128, -RZ, RZ, 0, 9.5367431640625e-07 ;  /* 0x00000010ff807435 */ /* 0x000fe200000001ff */
[----:B------:R-:W-:Y:S01]  /*1bc0*/  @P2 F2FP.BF16.PACK_AB R163, RZ, R165 ;  /* 0x000000a5ffa3223e */ /* 0x000fe200000010ff */
[----:B------:R-:W-:Y:S01]  /*1bd0*/  @P0 FADD.FTZ R135, R135, R164 ;  /* 0x000000a487870221 */ /* 0x000fe20000010000 */
[----:B------:R-:W-:-:S02]  /*1be0*/  ISETP.NE.U32.AND P0, PT, RZ, c[0x0][0x258], PT ;  /* 0x00009600ff007a0c */ /* 0x000fc40003f05070 */
[----:B------:R-:W-:Y:S02]  /*1bf0*/  @P1 PRMT R119, R131, 0x7610, R119 ;  /* 0x0000761083771816 */ /* 0x000fe40000000077 */
[----:B------:R-:W-:Y:S02]  /*1c00*/  ISETP.NE.AND.EX P0, PT, RZ, c[0x0][0x25c], PT, P0 ;  /* 0x00009700ff007a0c */ /* 0x000fe40003f05300 */
[----:B------:R-:W-:Y:S02]  /*1c10*/  @P1 F2FP.BF16.PACK_AB R130, RZ, R135 ;  /* 0x00000087ff82123e */ /* 0x000fe400000010ff */
[----:B------:R-:W-:Y:S02]  /*1c20*/  @P2 F2FP.BF16.PACK_AB R131, RZ, R134 ;  /* 0x00000086ff83223e */ /* 0x000fe400000010ff */
[----:B------:R-:W-:Y:S02]  /*1c30*/  @P1 PRMT R119, R119, 0x5410, R130 ;  /* 0x0000541077771816 */ /* 0x000fe40000000082 */
[----:B------:R-:W-:-:S02]  /*1c40*/  @P2 PRMT R123, R131, 0x7610, R123 ;  /* 0x00007610837b2816 */ /* 0x000fc4000000007b */
[----:B------:R-:W-:Y:S02]  /*1c50*/  F2FP.BF16.PACK_AB R127, R135, R134 ;  /* 0x00000086877f723e */ /* 0x000fe400000010ff */
[----:B------:R-:W-:Y:S01]  /*1c60*/  F2FP.BF16.PACK_AB R126, R165, R126 ;  /* 0x0000007ea57e723e */ /* 0x000fe200000010ff */
[----:B------:R-:W-:Y:S01]  /*1c70*/  @P0 IMAD.WIDE.U32 R130, R5, R128, c[0x0][0x258] ;  /* 0x0000960005820625 */ /* 0x000fe200078e0080 */
[----:B------:R-:W-:-:S03]  /*1c80*/  @P2 PRMT R122, R122, 0x5410, R163 ;  /* 0x000054107a7a2816 */ /* 0x000fc600000000a3 */
[C---:B------:R-:W-:Y:S01]  /*1c90*/  IMAD.WIDE.U32 R128, R5.reuse, R128, c[0x0][0x248] ;  /* 0x0000920005807625 */ /* 0x040fe200078e0080 */
[----:B------:R0:W-:Y:S01]  /*1ca0*/  @P0 STG.E.128 [R130.64], R116 ;  /* 0x0000007482000986 */ /* 0x0001e2000c101d04 */
[----:B------:R-:W-:-:S03]  /*1cb0*/  @P2 LEA R134, P0, R5, c[0x0][0x250], 0x4 ;  /* 0x0000940005862a11 */ /* 0x000fc600078020ff */
[----:B------:R1:W-:Y:S01]  /*1cc0*/  STG.E.128 [R128.64], R124 ;  /* 0x0000007c80007986 */ /* 0x0003e2000c101d04 */
[----:B0-----:R-:W-:Y:S02]  /*1cd0*/  @P2 F2FP.BF16.PACK_AB R131, RZ, R135 ;  /* 0x00000087ff83223e */ /* 0x001fe400000010ff */
[----:B------:R-:W-:Y:S02]  /*1ce0*/  @P2 LEA.HI.X R135, R5, c[0x0][0x254], RZ, 0x4, P0 ;  /* 0x0000950005872a11 */ /* 0x000fe400000f24ff */
[----:B------:R-:W-:Y:S02]  /*1cf0*/  @P2 PRMT R123, R123, 0x5410, R131 ;  /* 0x000054107b7b2816 */ /* 0x000fe40000000083 */
[----:B------:R-:W-:-:S03]  /*1d00*/  IADD3 R5, R5, 0x80, RZ ;  /* 0x0000008005057810 */ /* 0x000fc60007ffe0ff */
[----:B------:R1:W-:Y:S04]  /*1d10*/  @P2 STG.E.128 [R134.64], R120 ;  /* 0x0000007886002986 */ /* 0x0003e8000c101d04 */
.L_x_344:
[----:B------:R-:W-:Y:S05]  /*1d20*/  BSYNC B0 ;  /* 0x0000000000007941 */ /* 0x000fea0003800000 */
.L_x_343:
[----:B------:R-:W-:Y:S01]  /*1d30*/  BSSY B0, `(.L_x_345) ;  /* 0x000005e000007945 */ /* 0x000fe20003800000 */
[----:B------:R-:W-:Y:S05]  /*1d40*/  @!P4 BRA `(.L_x_346) ;  /* 0x000005c00000c947 */ /* 0x000fea0003800000 */
[----:B------:R-:W-:Y:S01]  /*1d50*/  ISETP.NE.U32.AND P0, PT, RZ, c[0x0][0x218], PT ;  /* 0x00008600ff007a0c */ /* 0x000fe20003f05070 */
[-CC-:B-1----:R-:W-:Y:S01]  /*1d60*/  FFMA.FTZ R126, R6, R161.reuse, R162.reuse ;  /* 0x000000a1067e7223 */ /* 0x182fe200000100a2 */
[----:B------:R-:W-:Y:S01]  /*1d70*/  ISETP.NE.U32.AND P2, PT, RZ, c[0x0][0x258], PT ;  /* 0x00009600ff007a0c */ /* 0x000fe20003f45070 */
[-CC-:B------:R-:W-:Y:S01]  /*1d80*/  FFMA.FTZ R129, R9, R161.reuse, R162.reuse ;  /* 0x000000a109817223 */ /* 0x180fe200000100a2 */
[----:B------:R-:W-:Y:S01]  /*1d90*/  ISETP.NE.AND.EX P1, PT, RZ, c[0x0][0x21c], PT, P0 ;  /* 0x00008700ff007a0c */ /* 0x000fe20003f25300 */
[----:B------:R-:W-:Y:S01]  /*1da0*/  FFMA.FTZ R124, R149, R161, R162 ;  /* 0x000000a1957c7223 */ /* 0x000fe200000100a2 */
[----:B------:R-:W-:Y:S01]  /*1db0*/  ISETP.NE.AND.EX P0, PT, RZ, c[0x0][0x25c], PT, P2 ;  /* 0x00009700ff007a0c */ /* 0x000fe20003f05320 */
[----:B------:R-:W-:Y:S01]  /*1dc0*/  FADD.FTZ R125, R7, -R126 ;  /* 0x8000007e077d7221 */ /* 0x000fe20000010000 */
[----:B------:R-:W-:Y:S01]  /*1dd0*/  ISETP.NE.U32.AND P2, PT, RZ, c[0x0][0x250], PT ;  /* 0x00009400ff007a0c */ /* 0x000fe20003f45070 */
[----:B------:R-:W-:-:S02]  /*1de0*/  FADD.FTZ R129, R8, -R129 ;  /* 0x8000008108817221 */ /* 0x000fc40000010000 */
[----:B------:R-:W-:Y:S01]  /*1df0*/  FADD.FTZ R165, R143, -R124 ;  /* 0x8000007c8fa57221 */ /* 0x000fe20000010000 */
[----:B------:R-:W-:Y:S01]  /*1e00*/  ISETP.NE.AND.EX P2, PT, RZ, c[0x0][0x254], PT, P2 ;  /* 0x00009500ff007a0c */ /* 0x000fe20003f45320 */
[C---:B------:R-:W-:Y:S02]  /*1e10*/  FMUL.FTZ R124, R138.reuse, R125 ;  /* 0x0000007d8a7c7220 */ /* 0x040fe40000410000 */
[----:B------:R-:W-:Y:S02]  /*1e20*/  FFMA.FTZ R135, R141, R161, R162 ;  /* 0x000000a18d877223 */ /* 0x000fe400000100a2 */
[----:B------:R-:W-:Y:S01]  /*1e30*/  FMUL.FTZ R125, R138, R129 ;  /* 0x000000818a7d7220 */ /* 0x000fe20000410000 */
[----:B------:R-:W-:Y:S01]  /*1e40*/  @P1 PRMT R129, RZ, 0x5410, R12 ;  /* 0x00005410ff811816 */ /* 0x000fe2000000000c */
[----:B------:R-:W-:Y:S02]  /*1e50*/  FADD.FTZ R135, R142, -R135 ;  /* 0x800000878e877221 */ /* 0x000fe40000010000 */
[----:B------:R-:W-:-:S02]  /*1e60*/  FFMA.FTZ R128, R152, R161, R162 ;  /* 0x000000a198807223 */ /* 0x000fc400000100a2 */
[----:B------:R-:W-:Y:S01]  /*1e70*/  @P1 FADD.FTZ R124, R124, R129 ;  /* 0x000000817c7c1221 */ /* 0x000fe20000010000 */
[----:B------:R-:W-:Y:S01]  /*1e80*/  @P1 PRMT R129, RZ, 0x5410, R14 ;  /* 0x00005410ff811816 */ /* 0x000fe2000000000e */
[----:B------:R-:W-:Y:S02]  /*1e90*/  FMUL.FTZ R126, R138, R135 ;  /* 0x000000878a7e7220 */ /* 0x000fe40000410000 */
[-C--:B------:R-:W-:Y:S02]  /*1ea0*/  FFMA.FTZ R127, R136, R161.reuse, R162 ;  /* 0x000000a1887f7223 */ /* 0x080fe400000100a2 */
[----:B------:R-:W-:Y:S02]  /*1eb0*/  @P1 FADD.FTZ R126, R126, R129 ;  /* 0x000000817e7e1221 */ /* 0x000fe40000010000 */
[----:B------:R-:W-:Y:S01]  /*1ec0*/  FADD.FTZ R163, R151, -R128 ;  /* 0x8000008097a37221 */ /* 0x000fe20000010000 */
[----:B------:R-:W-:Y:S01]  /*1ed0*/  @P1 PRMT R128, RZ, 0x5410, R13 ;  /* 0x00005410ff801816 */ /* 0x000fe2000000000d */
[----:B------:R-:W-:Y:S01]  /*1ee0*/  FADD.FTZ R127, R10, -R127 ;  /* 0x8000007f0a7f7221 */ /* 0x000fe20000010000 */
[----:B------:R-:W-:Y:S01]  /*1ef0*/  @P0 F2FP.BF16.PACK_AB R130, RZ, R126 ;  /* 0x0000007eff82023e */ /* 0x000fe200000010ff */
[----:B------:R-:W-:-:S02]  /*1f00*/  FFMA.FTZ R131, R148, R161, R162 ;  /* 0x000000a194837223 */ /* 0x000fc400000100a2 */
[----:B------:R-:W-:Y:S01]  /*1f10*/  FFMA.FTZ R162, R158, R161, R162 ;  /* 0x000000a19ea27223 */ /* 0x000fe200000100a2 */
[----:B------:R-:W-:Y:S01]  /*1f20*/  @P0 PRMT R118, R130, 0x7610, R118 ;  /* 0x0000761082760816 */ /* 0x000fe20000000076 */
[----:B------:R-:W-:Y:S01]  /*1f30*/  @P1 FADD.FTZ R125, R125, R128 ;  /* 0x000000807d7d1221 */ /* 0x000fe20000010000 */
[----:B------:R-:W-:Y:S01]  /*1f40*/  @P1 PRMT R128, RZ, 0x5410, R15 ;  /* 0x00005410ff801816 */ /* 0x000fe2000000000f */
[----:B------:R-:W-:Y:S01]  /*1f50*/  FMUL.FTZ R161, R138, R127 ;  /* 0x0000007f8aa17220 */ /* 0x000fe20000410000 */
[----:B------:R-:W-:Y:S01]  /*1f60*/  @P1 PRMT R130, RZ, 0x7610, R14 ;  /* 0x00007610ff821816 */ /* 0x000fe2000000000e */
[----:B------:R-:W-:Y:S01]  /*1f70*/  FADD.FTZ R131, R140, -R131 ;  /* 0x800000838c837221 */ /* 0x000fe20000010000 */
[----:B------:R-:W-:Y:S01]  /*1f80*/  @P0 F2FP.BF16.PACK_AB R129, RZ, R125 ;  /* 0x0000007dff81023e */ /* 0x000fe200000010ff */
[C---:B------:R-:W-:Y:S01]  /*1f90*/  FMUL.FTZ R135, R138.reuse, R163 ;  /* 0x000000a38a877220 */ /* 0x040fe20000410000 */
[----:B------:R-:W-:Y:S01]  /*1fa0*/  @P2 F2FP.BF16.PACK_AB R163, RZ, R126 ;  /* 0x0000007effa3223e */ /* 0x000fe200000010ff */
[C---:B------:R-:W-:Y:S01]  /*1fb0*/  FMUL.FTZ R127, R138.reuse, R165 ;  /* 0x000000a58a7f7220 */ /* 0x040fe20000410000 */
[----:B------:R-:W-:Y:S01]  /*1fc0*/  @P0 PRMT R117, R129, 0x7610, R117 ;  /* 0x0000761081750816 */ /* 0x000fe20000000075 */
[----:B------:R-:W-:Y:S01]  /*1fd0*/  FADD.FTZ R162, R157, -R162 ;  /* 0x800000a29da27221 */ /* 0x000fe20000010000 */
[----:B------:R-:W-:Y:S01]  /*1fe0*/  @P2 PRMT R122, R163, 0x7610, R122 ;  /* 0x00007610a37a2816 */ /* 0x000fe2000000007a */
[C---:B------:R-:W-:Y:S01]  /*1ff0*/  FMUL.FTZ R134, R138.reuse, R131 ;  /* 0x000000838a867220 */ /* 0x040fe20000410000 */
[----:B------:R-:W-:Y:S01]  /*2000*/  @P1 PRMT R131, RZ, 0x7610, R13 ;  /* 0x00007610ff831816 */ /* 0x000fe2000000000d */
[----:B------:R-:W-:Y:S01]  /*2010*/  @P1 FADD.FTZ R127, R127, R128 ;  /* 0x000000807f7f1221 */ /* 0x000fe20000010000 */
[----:B------:R-:W-:Y:S01]  /*2020*/  @P1 PRMT R128, RZ, 0x7610, R12 ;  /* 0x00007610ff801816 */ /* 0x000fe2000000000c */
[----:B------:R-:W-:Y:S01]  /*2030*/  @P1 FADD.FTZ R135, R135, R130 ;  /* 0x0000008287871221 */ /* 0x000fe20000010000 */
[----:B------:R-:W-:Y:S01]  /*2040*/  @P1 PRMT R130, RZ, 0x7610, R15 ;  /* 0x00007610ff821816 */ /* 0x000fe2000000000f */
[----:B------:R-:W-:Y:S01]  /*2050*/  FMUL.FTZ R165, R138, R162 ;  /* 0x000000a28aa57220 */ /* 0x000fe20000410000 */
[----:B------:R-:W-:Y:S01]  /*2060*/  @P0 F2FP.BF16.PACK_AB R138, RZ, R127 ;  /* 0x0000007fff8a023e */ /* 0x000fe200000010ff */
[----:B------:R-:W-:Y:S01]  /*2070*/  @P1 FADD.FTZ R161, R161, R128 ;  /* 0x00000080a1a11221 */ /* 0x000fe20000010000 */
[----:B------:R-:W-:Y:S01]  /*2080*/  @P0 F2FP.BF16.PACK_AB R128, RZ, R124 ;  /* 0x0000007cff80023e */ /* 0x000fe200000010ff */
[----:B------:R-:W-:Y:S01]  /*2090*/  @P1 FADD.FTZ R134, R134, R131 ;  /* 0x0000008386861221 */ /* 0x000fe20000010000 */
[----:B------:R-:W-:Y:S01]  /*20a0*/  @P0 PRMT R119, R138, 0x7610, R119 ;  /* 0x000076108a770816 */ /* 0x000fe20000000077 */
        /* <DEDUP_REMOVED lines=8> */
[----:B------:R-:W-:Y:S02]  /*2130*/  @P0 F2FP.BF16.PACK_AB R128, RZ, R135 ;  /* 0x00000087ff80023e */ /* 0x000fe400000010ff */
[----:B------:R-:W-:Y:S02]  /*2140*/  @P0 F2FP.BF16.PACK_AB R129, RZ, R165 ;  /* 0x000000a5ff81023e */ /* 0x000fe400000010ff */
[----:B------:R-:W-:Y:S02]  /*2150*/  MOV R130, 0x10 ;  /* 0x0000001000827802 */ /* 0x000fe40000000f00 */
[----:B------:R-:W-:Y:S02]  /*2160*/  @P0 PRMT R118, R118, 0x5410, R128 ;  /* 0x0000541076760816 */ /* 0x000fe40000000080 */
[----:B------:R-:W-:Y:S01]  /*2170*/  @P0 PRMT R119, R119, 0x5410, R129 ;  /* 0x0000541077770816 */ /* 0x000fe20000000081 */
[----:B------:R-:W-:Y:S01]  /*2180*/  @P1 IMAD.WIDE.U32 R128, R5, R130, c[0x0][0x258] ;  /* 0x0000960005801625 */ /* 0x000fe200078e0082 */
[----:B------:R-:W-:-:S02]  /*2190*/  @P2 F2FP.BF16.PACK_AB R131, RZ, R124 ;  /* 0x0000007cff83223e */ /* 0x000fc400000010ff */
[----:B------:R-:W-:Y:S02]  /*21a0*/  @P2 F2FP.BF16.PACK_AB R138, RZ, R161 ;  /* 0x000000a1ff8a223e */ /* 0x000fe400000010ff */
[----:B------:R-:W-:Y:S01]  /*21b0*/  F2FP.BF16.PACK_AB R124, R161, R124 ;  /* 0x0000007ca17c723e */ /* 0x000fe200000010ff */
[----:B------:R0:W-:Y:S01]  /*21c0*/  @P1 STG.E.128 [R128.64], R116 ;  /* 0x0000007480001986 */ /* 0x0001e2000c101d04 */
[----:B------:R-:W-:Y:S02]  /*21d0*/  @P2 F2FP.BF16.PACK_AB R161, RZ, R125 ;  /* 0x0000007dffa1223e */ /* 0x000fe400000010ff */
[----:B------:R-:W-:Y:S02]  /*21e0*/  @P2 F2FP.BF16.PACK_AB R164, RZ, R127 ;  /* 0x0000007fffa4223e */ /* 0x000fe400000010ff */
[----:B------:R-:W-:Y:S02]  /*21f0*/  @P2 F2FP.BF16.PACK_AB R162, RZ, R134 ;  /* 0x00000086ffa2223e */ /* 0x000fe400000010ff */
[----:B------:R-:W-:-:S02]  /*2200*/  F2FP.BF16.PACK_AB R125, R134, R125 ;  /* 0x0000007d867d723e */ /* 0x000fc400000010ff */
[----:B------:R-:W-:Y:S02]  /*2210*/  @P2 F2FP.BF16.PACK_AB R134, RZ, R135 ;  /* 0x00000087ff86223e */ /* 0x000fe400000010ff */
[----:B------:R-:W-:Y:S02]  /*2220*/  F2FP.BF16.PACK_AB R126, R135, R126 ;  /* 0x0000007e877e723e */ /* 0x000fe400000010ff */
[----:B------:R-:W-:Y:S02]  /*2230*/  @P2 F2FP.BF16.PACK_AB R135, RZ, R165 ;  /* 0x000000a5ff87223e */ /* 0x000fe400000010ff */
[----:B------:R-:W-:Y:S02]  /*2240*/  @P2 PRMT R120, R131, 0x7610, R120 ;  /* 0x0000761083782816 */ /* 0x000fe40000000078 */
[----:B------:R-:W-:Y:S01]  /*2250*/  @P2 PRMT R121, R161, 0x7610, R121 ;  /* 0x00007610a1792816 */ /* 0x000fe20000000079 */
[----:B0-----:R-:W-:Y:S01]  /*2260*/  IMAD.WIDE.U32 R128, R5, R130, c[0x0][0x248] ;  /* 0x0000920005807625 */ /* 0x001fe200078e0082 */
[----:B------:R-:W-:-:S02]  /*2270*/  @P2 PRMT R123, R164, 0x7610, R123 ;  /* 0x00007610a47b2816 */ /* 0x000fc4000000007b */
[----:B------:R-:W-:Y:S02]  /*2280*/  @P2 LEA R130, P0, R5, c[0x0][0x250], 0x4 ;  /* 0x0000940005822a11 */ /* 0x000fe400078020ff */
[----:B------:R-:W-:Y:S02]  /*2290*/  F2FP.BF16.PACK_AB R127, R165, R127 ;  /* 0x0000007fa57f723e */ /* 0x000fe400000010ff */
[----:B------:R-:W-:Y:S02]  /*22a0*/  @P2 PRMT R120, R120, 0x5410, R138 ;  /* 0x0000541078782816 */ /* 0x000fe4000000008a */
[----:B------:R-:W-:Y:S01]  /*22b0*/  @P2 PRMT R121, R121, 0x5410, R162 ;  /* 0x0000541079792816 */ /* 0x000fe200000000a2 */
[----:B------:R0:W-:Y:S01]  /*22c0*/  STG.E.128 [R128.64], R124 ;  /* 0x0000007c80007986 */ /* 0x0001e2000c101d04 */
[----:B------:R-:W-:Y:S02]  /*22d0*/  @P2 LEA.HI.X R131, R5, c[0x0][0x254], RZ, 0x4, P0 ;  /* 0x0000950005832a11 */ /* 0x000fe400000f24ff */
[----:B------:R-:W-:-:S02]  /*22e0*/  @P2 PRMT R122, R122, 0x5410, R134 ;  /* 0x000054107a7a2816 */ /* 0x000fc40000000086 */
[----:B------:R-:W-:-:S05]  /*22f0*/  @P2 PRMT R123, R123, 0x5410, R135 ;  /* 0x000054107b7b2816 */ /* 0x000fca0000000087 */
[----:B------:R0:W-:Y:S02]  /*2300*/  @P2 STG.E.128 [R130.64], R120 ;  /* 0x0000007882002986 */ /* 0x0001e4000c101d04 */
.L_x_346:
[----:B------:R-:W-:Y:S05]  /*2310*/  BSYNC B0 ;  /* 0x0000000000007941 */ /* 0x000fea0003800000 */
.L_x_345:
[----:B------:R-:W-:-:S04]  /*2320*/  LOP3.LUT P0, RZ, R4, 0xff, RZ, 0xc0, !PT ;  /* 0x000000ff04ff7812 */ /* 0x000fc8000780c0ff */
[----:B------:R-:W-:Y:S01]  /*2330*/  SEL R4, RZ, 0x1, P0 ;  /* 0x00000001ff047807 */ /* 0x000fe20000000000 */
[----:B01----:R-:W-:Y:S01]  /*2340*/  @P5 CALL.REL.NOINC `(.L_x_336) ;  /* 0x0000001000005944 */ /* 0x003fe20003c00000 */
[----:B------:R-:W-:Y:S05]  /*2350*/  BRA `(.L_x_347) ;  /* 0xffffe0b000007947 */ /* 0x000fea000383ffff */
.L_x_336:
[----:B-1----:R-:W0:Y:S01]  /*2360*/  S2UR UR6, SR_CTAID.X ;  /* 0x00000000000679c3 */ /* 0x002e220000002500 */
[C---:B------:R-:W-:Y:S01]  /*2370*/  LOP3.LUT R3, R0.reuse, 0x7f, RZ, 0xc0, !PT ;  /* 0x0000007f00037812 */ /* 0x040fe200078ec0ff */
[----:B------:R-:W-:Y:S01]  /*2380*/  BSSY B0, `(.L_x_348) ;  /* 0x0000013000007945 */ /* 0x000fe20003800000 */
[----:B0-----:R-:W-:-:S05]  /*2390*/  LEA.HI R2, R0, UR6, RZ, 0x19 ;  /* 0x0000000600027c11 */ /* 0x001fca000f8fc8ff */
[----:B------:R-:W-:-:S05]  /*23a0*/  IMAD R2, R2, c[0x0][0x168], RZ ;  /* 0x00005a0002027a24 */ /* 0x000fca00078e02ff */
[----:B------:R-:W-:Y:S01]  /*23b0*/  LEA.HI R0, R2, R3, RZ, 0x1d ;  /* 0x0000000302007211 */ /* 0x000fe200078fe8ff */
[----:B------:R-:W-:Y:S05]  /*23c0*/  @!P3 BRA `(.L_x_349) ;  /* 0x000000e00000b947 */ /* 0x000fea0003800000 */
[----:B------:R-:W-:-:S10]  /*23d0*/  HFMA2.MMA R9, -RZ, RZ, 0, 1.9073486328125e-06 ;  /* 0x00000020ff097435 */ /* 0x000fd400000001ff */
        /* <DEDUP_REMOVED lines=13> */
.L_x_349:
[----:B------:R-:W-:Y:S05]  /*24b0*/  BSYNC B0 ;  /* 0x0000000000007941 */ /* 0x000fea0003800000 */
.L_x_348:
[----:B------:R-:W-:Y:S05]  /*24c0*/  @!P4 EXIT ;  /* 0x000000000000c94d */ /* 0x000fea0003800000 */
[----:B0-----:R-:W-:-:S05]  /*24d0*/  MOV R9, 0x20 ;  /* 0x0000002000097802 */ /* 0x001fca0000000f00 */
        /* <DEDUP_REMOVED lines=13> */
.L_x_341:
[----:B------:R-:W-:Y:S01]  /*25b0*/  HFMA2.MMA R129, -RZ, RZ, 0, 9.5367431640625e-07 ;  /* 0x00000010ff817435 */ /* 0x000fe200000001ff */
[----:B------:R-:W-:-:S02]  /*25c0*/  MOV R130, R162 ;  /* 0x000000a200827202 */ /* 0x000fc40000000f00 */
[----:B------:R-:W-:Y:S02]  /*25d0*/  MOV R128, 0x1f ;  /* 0x0000001f00807802 */ /* 0x000fe40000000f00 */
[----:B------:R-:W-:Y:S02]  /*25e0*/  MOV R127, 0xffffffff ;  /* 0xffffffff007f7802 */ /* 0x000fe40000000f00 */
[----:B------:R-:W-:Y:S02]  /*25f0*/  MOV R124, 0x2610 ;  /* 0x00002610007c7802 */ /* 0x000fe40000000f00 */
[----:B0-----:R-:W-:Y:S05]  /*2600*/  CALL.REL.NOINC `($__internal_24_$__cuda_sm70_shflsync_down_p) ;  /* 0x0000046000007944 */ /* 0x001fea0003c00000 */
[----:B-1----:R-:W-:Y:S01]  /*2610*/  MOV R131, R127 ;  /* 0x0000007f00837202 */ /* 0x002fe20000000f00 */
[----:B0-----:R-:W-:Y:S05]  /*2620*/  BRA `(.L_x_350) ;  /* 0xffffee9000007947 */ /* 0x001fea000383ffff */
.L_x_342:
[----:B------:R-:W-:Y:S01]  /*2630*/  HFMA2.MMA R129, -RZ, RZ, 0, 9.5367431640625e-07 ;  /* 0x00000010ff817435 */ /* 0x000fe200000001ff */
[----:B------:R-:W-:Y:S02]  /*2640*/  MOV R130, R134 ;  /* 0x0000008600827202 */ /* 0x000fe40000000f00 */
[----:B------:R-:W-:Y:S02]  /*2650*/  MOV R128, 0x1f ;  /* 0x0000001f00807802 */ /* 0x000fe40000000f00 */
[----:B------:R-:W-:-:S02]  /*2660*/  MOV R127, 0xffffffff ;  /* 0xffffffff007f7802 */ /* 0x000fc40000000f00 */
[----:B------:R-:W-:Y:S02]  /*2670*/  MOV R124, 0x2690 ;  /* 0x00002690007c7802 */ /* 0x000fe40000000f00 */
[----:B012---:R-:W-:Y:S05]  /*2680*/  CALL.REL.NOINC `($__internal_24_$__cuda_sm70_shflsync_down_p) ;  /* 0x000003e000007944 */ /* 0x007fea0003c00000 */
[----:B------:R-:W-:Y:S01]  /*2690*/  FADD.FTZ R162, R131, R162 ;  /* 0x000000a283a27221 */ /* 0x000fe20000010000 */
[----:B0-----:R-:W-:Y:S01]  /*26a0*/  HFMA2.MMA R129, -RZ, RZ, 0, 4.76837158203125e-07 ;  /* 0x00000008ff817435 */ /* 0x001fe200000001ff */
[----:B-1----:R-:W-:Y:S01]  /*26b0*/  FADD.FTZ R134, R134, R127 ;  /* 0x0000007f86867221 */ /* 0x002fe20000010000 */
[----:B------:R-:W-:Y:S02]  /*26c0*/  MOV R128, 0x1f ;  /* 0x0000001f00807802 */ /* 0x000fe40000000f00 */
[----:B------:R-:W-:Y:S02]  /*26d0*/  MOV R127, 0xffffffff ;  /* 0xffffffff007f7802 */ /* 0x000fe40000000f00 */
[----:B------:R-:W-:Y:S02]  /*26e0*/  MOV R130, R162 ;  /* 0x000000a200827202 */ /* 0x000fe40000000f00 */
[----:B------:R-:W-:Y:S02]  /*26f0*/  MOV R124, 0x2710 ;  /* 0x00002710007c7802 */ /* 0x000fe40000000f00 */
[----:B------:R-:W-:Y:S05]  /*2700*/  CALL.REL.NOINC `($__internal_24_$__cuda_sm70_shflsync_down_p) ;  /* 0x0000036000007944 */ /* 0x000fea0003c00000 */
[----:B0-----:R-:W-:Y:S01]  /*2710*/  HFMA2.MMA R129, -RZ, RZ, 0, 4.76837158203125e-07 ;  /* 0x00000008ff817435 */ /* 0x001fe200000001ff */
[----:B-1----:R-:W-:-:S02]  /*2720*/  MOV R131, R127 ;  /* 0x0000007f00837202 */ /* 0x002fc40000000f00 */
[----:B------:R-:W-:Y:S02]  /*2730*/  MOV R130, R134 ;  /* 0x0000008600827202 */ /* 0x000fe40000000f00 */
[----:B------:R-:W-:Y:S02]  /*2740*/  MOV R128, 0x1f ;  /* 0x0000001f00807802 */ /* 0x000fe40000000f00 */
[----:B------:R-:W-:Y:S02]  /*2750*/  MOV R127, 0xffffffff ;  /* 0xffffffff007f7802 */ /* 0x000fe40000000f00 */
[----:B------:R-:W-:Y:S02]  /*2760*/  MOV R124, 0x2780 ;  /* 0x00002780007c7802 */ /* 0x000fe40000000f00 */
[----:B------:R-:W-:Y:S05]  /*2770*/  CALL.REL.NOINC `($__internal_24_$__cuda_sm70_shflsync_down_p) ;  /* 0x000002f000007944 */ /* 0x000fea0003c00000 */
[----:B------:R-:W-:Y:S01]  /*2780*/  FADD.FTZ R162, R131, R162 ;  /* 0x000000a283a27221 */ /* 0x000fe20000010000 */
[----:B0-----:R-:W-:Y:S01]  /*2790*/  HFMA2.MMA R129, -RZ, RZ, 0, 2.384185791015625e-07 ;  /* 0x00000004ff817435 */ /* 0x001fe200000001ff */
[----:B-1----:R-:W-:Y:S01]  /*27a0*/  FADD.FTZ R134, R134, R127 ;  /* 0x0000007f86867221 */ /* 0x002fe20000010000 */
[----:B------:R-:W-:Y:S02]  /*27b0*/  MOV R128, 0x1f ;  /* 0x0000001f00807802 */ /* 0x000fe40000000f00 */
[----:B------:R-:W-:-:S02]  /*27c0*/  MOV R127, 0xffffffff ;  /* 0xffffffff007f7802 */ /* 0x000fc40000000f00 */
[----:B------:R-:W-:Y:S02]  /*27d0*/  MOV R130, R162 ;  /* 0x000000a200827202 */ /* 0x000fe40000000f00 */
[----:B------:R-:W-:Y:S02]  /*27e0*/  MOV R124, 0x2800 ;  /* 0x00002800007c7802 */ /* 0x000fe40000000f00 */
[----:B------:R-:W-:Y:S05]  /*27f0*/  CALL.REL.NOINC `($__internal_24_$__cuda_sm70_shflsync_down_p) ;  /* 0x0000027000007944 */ /* 0x000fea0003c00000 */
[----:B0-----:R-:W-:Y:S01]  /*2800*/  HFMA2.MMA R129, -RZ, RZ, 0, 2.384185791015625e-07 ;  /* 0x00000004ff817435 */ /* 0x001fe200000001ff */
[----:B-1----:R-:W-:Y:S02]  /*2810*/  MOV R131, R127 ;  /* 0x0000007f00837202 */ /* 0x002fe40000000f00 */
[----:B------:R-:W-:Y:S02]  /*2820*/  MOV R130, R134 ;  /* 0x0000008600827202 */ /* 0x000fe40000000f00 */
[----:B------:R-:W-:Y:S02]  /*2830*/  MOV R128, 0x1f ;  /* 0x0000001f00807802 */ /* 0x000fe40000000f00 */
[----:B------:R-:W-:Y:S02]  /*2840*/  MOV R127, 0xffffffff ;  /* 0xffffffff007f7802 */ /* 0x000fe40000000f00 */
[----:B------:R-:W-:-:S02]  /*2850*/  MOV R124, 0x2870 ;  /* 0x00002870007c7802 */ /* 0x000fc40000000f00 */
[----:B------:R-:W-:Y:S05]  /*2860*/  CALL.REL.NOINC `($__internal_24_$__cuda_sm70_shflsync_down_p) ;  /* 0x0000020000007944 */ /* 0x000fea0003c00000 */
[----:B------:R-:W-:Y:S01]  /*2870*/  FADD.FTZ R131, R131, R162 ;  /* 0x000000a283837221 */ /* 0x000fe20000010000 */
[----:B0-----:R-:W-:Y:S01]  /*2880*/  HFMA2.MMA R129, -RZ, RZ, 0, 1.1920928955078125e-07 ;  /* 0x00000002ff817435 */ /* 0x001fe200000001ff */
[----:B-1----:R-:W-:Y:S01]  /*2890*/  FADD.FTZ R162, R134, R127 ;  /* 0x0000007f86a27221 */ /* 0x002fe20000010000 */
[----:B------:R-:W-:-:S02]  /*28a0*/  MOV R128, 0x1f ;  /* 0x0000001f00807802 */ /* 0x000fc40000000f00 */
[----:B------:R-:W-:Y:S02]  /*28b0*/  MOV R127, 0xffffffff ;  /* 0xffffffff007f7802 */ /* 0x000fe40000000f00 */
[----:B------:R-:W-:Y:S02]  /*28c0*/  MOV R130, R131 ;  /* 0x0000008300827202 */ /* 0x000fe40000000f00 */
[----:B------:R-:W-:Y:S02]  /*28d0*/  MOV R124, 0x28f0 ;  /* 0x000028f0007c7802 */ /* 0x000fe40000000f00 */
[----:B------:R-:W-:Y:S05]  /*28e0*/  CALL.REL.NOINC `($__internal_24_$__cuda_sm70_shflsync_down_p) ;  /* 0x0000018000007944 */ /* 0x000fea0003c00000 */
[----:B0-----:R-:W-:Y:S01]  /*28f0*/  HFMA2.MMA R129, -RZ, RZ, 0, 1.1920928955078125e-07 ;  /* 0x00000002ff817435 */ /* 0x001fe200000001ff */
[----:B-1----:R-:W-:Y:S02]  /*2900*/  MOV R134, R127 ;  /* 0x0000007f00867202 */ /* 0x002fe40000000f00 */
[----:B------:R-:W-:Y:S02]  /*2910*/  MOV R130, R162 ;  /* 0x000000a200827202 */ /* 0x000fe40000000f00 */
[----:B------:R-:W-:Y:S02]  /*2920*/  MOV R128, 0x1f ;  /* 0x0000001f00807802 */ /* 0x000fe40000000f00 */
[----:B------:R-:W-:-:S02]  /*2930*/  MOV R127, 0xffffffff ;  /* 0xffffffff007f7802 */ /* 0x000fc40000000f00 */
[----:B------:R-:W-:Y:S02]  /*2940*/  MOV R124, 0x2960 ;  /* 0x00002960007c7802 */ /* 0x000fe40000000f00 */
[----:B------:R-:W-:Y:S05]  /*2950*/  CALL.REL.NOINC `($__internal_24_$__cuda_sm70_shflsync_down_p) ;  /* 0x0000011000007944 */ /* 0x000fea0003c00000 */
[----:B------:R-:W-:Y:S01]  /*2960*/  FADD.FTZ R134, R134, R131 ;  /* 0x0000008386867221 */ /* 0x000fe20000010000 */
[----:B0-----:R-:W-:Y:S01]  /*2970*/  HFMA2.MMA R129, -RZ, RZ, 0, 5.9604644775390625e-08 ;  /* 0x00000001ff817435 */ /* 0x001fe200000001ff */
[----:B-1----:R-:W-:Y:S01]  /*2980*/  FADD.FTZ R135, R162, R127 ;  /* 0x0000007fa2877221 */ /* 0x002fe20000010000 */
[----:B------:R-:W-:Y:S02]  /*2990*/  MOV R128, 0x1f ;  /* 0x0000001f00807802 */ /* 0x000fe40000000f00 */
[----:B------:R-:W-:Y:S02]  /*29a0*/  MOV R127, 0xffffffff ;  /* 0xffffffff007f7802 */ /* 0x000fe40000000f00 */
[----:B------:R-:W-:Y:S02]  /*29b0*/  MOV R130, R134 ;  /* 0x0000008600827202 */ /* 0x000fe40000000f00 */
[----:B------:R-:W-:Y:S02]  /*29c0*/  MOV R124, 0x29e0 ;  /* 0x000029e0007c7802 */ /* 0x000fe40000000f00 */
[----:B------:R-:W-:Y:S05]  /*29d0*/  CALL.REL.NOINC `($__internal_24_$__cuda_sm70_shflsync_down_p) ;  /* 0x0000009000007944 */ /* 0x000fea0003c00000 */
[----:B0-----:R-:W-:Y:S01]  /*29e0*/  HFMA2.MMA R129, -RZ, RZ, 0, 5.9604644775390625e-08 ;  /* 0x00000001ff817435 */ /* 0x001fe200000001ff */
[----:B-1----:R-:W-:-:S02]  /*29f0*/  MOV R131, R127 ;  /* 0x0000007f00837202 */ /* 0x002fc40000000f00 */
[----:B------:R-:W-:Y:S02]  /*2a00*/  MOV R130, R135 ;  /* 0x0000008700827202 */ /* 0x000fe40000000f00 */
[----:B------:R-:W-:Y:S02]  /*2a10*/  MOV R128, 0x1f ;  /* 0x0000001f00807802 */ /* 0x000fe40000000f00 */
[----:B------:R-:W-:Y:S02]  /*2a20*/  MOV R127, 0xffffffff ;  /* 0xffffffff007f7802 */ /* 0x000fe40000000f00 */
[----:B------:R-:W-:Y:S02]  /*2a30*/  MOV R124, 0x2a50 ;  /* 0x00002a50007c7802 */ /* 0x000fe40000000f00 */
[----:B------:R-:W-:Y:S05]  /*2a40*/  CALL.REL.NOINC `($__internal_24_$__cuda_sm70_shflsync_down_p) ;  /* 0x0000002000007944 */ /* 0x000fea0003c00000 */
[----:B01----:R-:W-:Y:S01]  /*2a50*/  MOV R130, R127 ;  /* 0x0000007f00827202 */ /* 0x003fe20000000f00 */
[----:B------:R-:W-:Y:S05]  /*2a60*/  BRA `(.L_x_351) ;  /* 0xffffeb7000007947 */ /* 0x000fea000383ffff */
        .weak           $__internal_24_$__cuda_sm70_shflsync_down_p
        .type           $__internal_24_$__cuda_sm70_shflsync_down_p,@function
        .size           $__internal_24_$__cuda_sm70_shflsync_down_p,(.L_x_1787 - $__internal_24_$__cuda_sm70_shflsync_down_p)
$__internal_24_$__cuda_sm70_shflsync_down_p:
[----:B------:R-:W-:Y:S01]  /*2a70*/  HFMA2.MMA R125, -RZ, RZ, 0, 0 ;  /* 0x00000000ff7d7435 */ /* 0x000fe200000001ff */
[----:B------:R-:W-:Y:S04]  /*2a80*/  WARPSYNC R127 ;  /* 0x0000007f00007348 */ /* 0x000fe80003800000 */
[----:B------:R0:W1:Y:S01]  /*2a90*/  SHFL.DOWN PT, R127, R130, R129, R128 ;  /* 0x08000081827f7389 */ /* 0x00006200000e0080 */
[----:B------:R-:W-:Y:S05]  /*2aa0*/  RET.REL.NODEC R124 `(_ZN10layer_norm31ln_parallel_residual_bwd_kernelINS_13Kernel_traitsIf13__nv_bfloat16S2_S2_fjLj2048ELj1ELj1ELj4ELj16ENS_18Kernel_traits_baseILj2048EfS2_S2_S2_fjLj128EEEEELb0ELb0ELb0EEEvNS_9BwdParamsE) ;  /* 0xffffd5507c007950 */ /* 0x000fea0003c3ffff */
.L_x_352:
        /* <DEDUP_REMOVED lines=13> */
.L_x_1787:


//--------------------- .text._ZN10layer_norm31ln_parallel_residual_bwd_kernelINS_13Kernel_traitsIf13__nv_bfloat16S2_S2_fjLj2048ELj1ELj1ELj4ELj16ENS_18Kernel_traits_baseILj2048EfS2_S2_S2_fjLj128EEEEELb0ELb0ELb1EEEvNS_9BwdParamsE --------------------------
	.section	.text._ZN10layer_norm31ln_parallel_residual_bwd_kernelINS_13Kernel_traitsIf13__nv_bfloat16S2_S2_fjLj2048ELj1ELj1ELj4ELj16ENS_18Kernel_traits_baseILj2048EfS2_S2_S2_fjLj128EEEEELb0ELb0ELb1EEEvNS_9BwdParamsE,"ax",@progbits
	.sectioninfo	@"SHI_REGISTERS=167"
	.align	128
        .global         _ZN10layer_norm31ln_parallel_residual_bwd_kernelINS_13Kernel_traitsIf13__nv_bfloat16S2_S2_fjLj2048ELj1ELj1ELj4ELj16ENS_18Kernel_traits_baseILj2048EfS2_S2_S2_fjLj128EEEEELb0ELb0ELb1EEEvNS_9BwdParamsE
        .type           _ZN10layer_norm31ln_parallel_residual_bwd_kernelINS_13Kernel_traitsIf13__nv_bfloat16S2_S2_fjLj2048ELj1ELj1ELj4ELj16ENS_18Kernel_traits_baseILj2048EfS2_S2_S2_fjLj128EEEEELb0ELb0ELb1EEEvNS_9BwdParamsE,@function
        .size           _ZN10layer_norm31ln_parallel_residual_bwd_kernelINS_13Kernel_traitsIf13__nv_bfloat16S2_S2_fjLj2048ELj1ELj1ELj4ELj16ENS_18Kernel_traits_baseILj2048EfS2_S2_S2_fjLj128EEEEELb0ELb0ELb1EEEvNS_9BwdParamsE,(.L_x_1788 - _ZN10layer_norm31ln_parallel_residual_bwd_kernelINS_13Kernel_traitsIf13__nv_bfloat16S2_S2_fjLj2048ELj1ELj1ELj4ELj16ENS_18Kernel_traits_baseILj2048EfS2_S2_S2_fjLj128EEEEELb0ELb0ELb1EEEvNS_9BwdParamsE)
        .other          _ZN10layer_norm31ln_parallel_residual_bwd_kernelINS_13Kernel_traitsIf13__nv_bfloat16S2_S2_fjLj2048ELj1ELj1ELj4ELj16ENS_18Kernel_traits_baseILj2048EfS2_S2_S2_fjLj128EEEEELb0ELb0ELb1EEEvNS_9BwdParamsE,@"STO_CUDA_ENTRY STV_DEFAULT"
_ZN10layer_norm31ln_parallel_residual_bwd_kernelINS_13Kernel_traitsIf13__nv_bfloat16S2_S2_fjLj2048ELj1ELj1ELj4ELj16ENS_18Kernel_traits_baseILj2048EfS2_S2_S2_fjLj128EEEEELb0ELb0ELb1EEEvNS_9BwdParamsE:
.text._ZN10layer_norm31ln_parallel_residual_bwd_kernelINS_13Kernel_traitsIf13__nv_bfloat16S2_S2_fjLj2048ELj1ELj1ELj4ELj16ENS_18Kernel_traits_baseILj2048EfS2_S2_S2_fjLj128EEEEELb0ELb0ELb1EEEvNS_9BwdParamsE:
[----:B------:R-:W-:Y:S02]  /*0000*/  MOV R1, c[0x0][0x28] ;  /* 0x00000a0000017a02 */ /* 0x000fe40000000f00 */
[----:B------:R-:W0:Y:S01]  /*0010*/  S2R R5, SR_TID.X ;  /* 0x0000000000057919 */ /* 0x000e220000002100 */
[----:B------:R-:W1:Y:S01]  /*0020*/  S2UR UR4, SR_CTAID.X ;  /* 0x00000000000479c3 */ /* 0x000e620000002500 */
[----:B0-----:R-:W-:-:S04]  /*0030*/  SHF.R.U32.HI R140, RZ, 0x7, R5 ;  /* 0x00000007ff8c7819 */ /* 0x001fc80000011605 */
[----:B-1----:R-:W-:Y:S01]  /*0040*/  IADD3 R141, R140, UR4, RZ ;  /* 0x000000048c8d7c10 */ /* 0x002fe2000fffe0ff */
        /* <DEDUP_REMOVED lines=36> */
.L_x_353:
[----:B------:R-:W-:-:S04]  /*0290*/  SHF.L.U32 R0, R5, 0x5, RZ ;  /* 0x0000000505007819 */ /* 0x000fc800000006ff */
[----:B------:R-:W-:-:S04]  /*02a0*/  LOP3.LUT R0, R0, 0xfe0, RZ, 0xc0, !PT ;  /* 0x00000fe000007812 */ /* 0x000fc800078ec0ff */
[C---:B------:R-:W-:Y:S02]  /*02b0*/  IADD3 R8, P1, R0.reuse, c[0x0][0x1b8], RZ ;  /* 0x00006e0000087a10 */ /* 0x040fe40007f3e0ff */
[----:B------:R-:W-:-:S03]  /*02c0*/  IADD3 R6, P0, R0, c[0x0][0x1b0], RZ ;  /* 0x00006c0000067a10 */ /* 0x000fc60007f1e0ff */
[----:B------:R-:W-:Y:S01]  /*02d0*/  IMAD.X R9, RZ, RZ, c[0x0][0x1bc], P1 ;  /* 0x00006f00ff097624 */ /* 0x000fe200008e06ff */
[----:B------:R-:W-:Y:S02]  /*02e0*/  IADD3.X R7, RZ, c[0x0][0x1b4], RZ, P0, !PT ;  /* 0x00006d00ff077a10 */ /* 0x000fe400007fe4ff */
[----:B------:R-:W-:Y:S01]  /*02f0*/  SHF.R.U32.HI R138, RZ, 0x5, R5 ;  /* 0x00000005ff8a7819 */ /* 0x000fe20000011605 */
[----:B------:R-:W-:Y:S01]  /*0300*/  HFMA2.MMA R137, -RZ, RZ, 0, 5.9604644775390625e-08 ;  /* 0x00000001ff897435 */ /* 0x000fe200000001ff */
[----:B------:R0:W5:Y:S01]  /*0310*/  LDG.E.128 R36, [R8.64] ;  /* 0x0000000408247981 */ /* 0x000162000c1e1d00 */
[----:B------:R-:W-:Y:S01]  /*0320*/  HFMA2.MMA R136, -RZ, RZ, 0, 0 ;  /* 0x00000000ff887435 */ /* 0x000fe200000001ff */
[----:B------:R-:W-:Y:S01]  /*0330*/  LEA R140, R140, 0x4, 0x2 ;  /* 0x000000048c8c7811 */ /* 0x000fe200078e10ff */
[----:B------:R-:W-:Y:S01]  /*0340*/  CS2R R2, SRZ ;  /* 0x0000000000027805 */ /* 0x000fe2000001ff00 */
[----:B------:R1:W5:Y:S01]  /*0350*/  LDG.E.128 R52, [R6.64] ;  /* 0x0000000406347981 */ /* 0x000362000c1e1d00 */
[----:B------:R-:W-:Y:S01]  /*0360*/  MOV R4, RZ ;  /* 0x000000ff00047202 */ /* 0x000fe20000000f00 */
[----:B------:R-:W-:Y:S01]  /*0370*/  IMAD.MOV.U32 R0, RZ, RZ, RZ ;  /* 0x000000ffff007224 */ /* 0x000fe200078e00ff */
[----:B------:R-:W-:Y:S01]  /*0380*/  CS2R R22, SRZ ;  /* 0x0000000000167805 */ /* 0x000fe2000001ff00 */
[----:B------:R1:W5:Y:S01]  /*0390*/  LDG.E.128 R48, [R6.64+0x10] ;  /* 0x0000100406307981 */ /* 0x000362000c1e1d00 */
[----:B------:R-:W-:Y:S01]  /*03a0*/  CS2R R18, SRZ ;  /* 0x0000000000127805 */ /* 0x000fe2000001ff00 */
[----:B------:R-:W-:Y:S01]  /*03b0*/  CS2R R102, SRZ ;  /* 0x0000000000667805 */ /* 0x000fe2000001ff00 */
        /* <DEDUP_REMOVED lines=15> */
[----:B-1----:R-:W-:Y:S01]  /*04b0*/  CS2R R6, SRZ ;  /* 0x0000000000067805 */ /* 0x002fe2000001ff00 */
[----:B------:R-:W-:Y:S01]  /*04c0*/  CS2R R96, SRZ ;  /* 0x0000000000607805 */ /* 0x000fe2000001ff00 */
[----:B------:R0:W5:Y:S01]  /*04d0*/  LDG.E.128 R24, [R8.64+0x1010] ;  /* 0x0010100408187981 */ /* 0x000162000c1e1d00 */
        /* <DEDUP_REMOVED lines=13> */
[----:B------:R-:W-:-:S02]  /*05b0*/  MOV R139, RZ ;  /* 0x000000ff008b7202 */ /* 0x000fc40000000f00 */
[----:B------:R-:W-:Y:S02]  /*05c0*/  LOP3.LUT R138, R138, 0x3, RZ, 0xc0, !PT ;  /* 0x000000038a8a7812 */ /* 0x000fe400078ec0ff */
.L_x_358:
[----:B------:R-:W-:Y:S01]  /*05d0*/  IMAD R72, R141, c[0x0][0x168], RZ ;  /* 0x00005a008d487a24 */ /* 0x000fe200078e02ff */
[----:B------:R-:W-:Y:S01]  /*05e0*/  LOP3.LUT R146, R5, 0x7f, RZ, 0xc0, !PT ;  /* 0x0000007f05927812 */ /* 0x000fe200078ec0ff */
[----:B------:R-:W-:Y:S01]  /*05f0*/  IMAD.MOV.U32 R94, RZ, RZ, 0x4 ;  /* 0x00000004ff5e7424 */ /* 0x000fe200078e00ff */
[----:B------:R-:W-:Y:S02]  /*0600*/  MOV R93, 0x10 ;  /* 0x00000010005d7802 */ /* 0x000fe40000000f00 */
[----:B------:R-:W-:Y:S01]  /*0610*/  SHF.R.S32.HI R73, RZ, 0x1f, R72 ;  /* 0x0000001fff497819 */ /* 0x000fe20000011448 */
[----:B------:R-:W-:-:S03]  /*0620*/  IMAD.WIDE R148, R141, R94, c[0x0][0x1a0] ;  /* 0x000068008d947625 */ /* 0x000fc600078e025e */
[----:B------:R-:W-:-:S03]  /*0630*/  LEA.HI R73, R73, R72, RZ, 0x3 ;  /* 0x0000004849497211 */ /* 0x000fc600078f18ff */
[----:B------:R-:W2:Y:S01]  /*0640*/  LDG.E R148, [R148.64] ;  /* 0x0000000494947981 */ /* 0x000ea2000c1e1900 */
[----:B------:R-:W-:-:S04]  /*0650*/  LEA.HI.SX32 R146, R73, R146, 0x1d ;  /* 0x0000009249927211 */ /* 0x000fc800078feaff */
[----:B------:R-:W-:Y:S02]  /*0660*/  SHF.L.U32 R145, R146, 0x4, RZ ;  /* 0x0000000492917819 */ /* 0x000fe400000006ff */
[----:B------:R-:W-:Y:S02]  /*0670*/  SHF.R.U32.HI R144, RZ, 0x1c, R146 ;  /* 0x0000001cff907819 */ /* 0x000fe40000011692 */
[----:B------:R-:W-:-:S04]  /*0680*/  IADD3 R72, P0, R145, c[0x0][0x188], RZ ;  /* 0x0000620091487a10 */ /* 0x000fc80007f1e0ff */
[----:B------:R-:W-:Y:S01]  /*0690*/  IADD3.X R73, R144, c[0x0][0x18c], RZ, P0, !PT ;  /* 0x0000630090497a10 */ /* 0x000fe200007fe4ff */
[----:B------:R-:W-:-:S05]  /*06a0*/  IMAD.WIDE R94, R141, R94, c[0x0][0x1a8] ;  /* 0x00006a008d5e7625 */ /* 0x000fca00078e025e */
[----:B------:R-:W3:Y:S01]  /*06b0*/  LDG.E.128 R72, [R72.64] ;  /* 0x0000000448487981 */ /* 0x000ee2000c1e1d00 */
[----:B------:R-:W-:-:S03]  /*06c0*/  IMAD.WIDE.U32 R76, R146, R93, c[0x0][0x210] ;  /* 0x00008400924c7625 */ /* 0x000fc600078e005d */
[----:B------:R0:W4:Y:S01]  /*06d0*/  LDG.E R147, [R94.64] ;  /* 0x000000045e937981 */ /* 0x000122000c1e1900 */
[----:B------:R-:W-:-:S03]  /*06e0*/  IMAD.WIDE.U32 R80, R146, R93, c[0x0][0x208] ;  /* 0x0000820092507625 */ /* 0x000fc600078e005d */
[----:B------:R-:W4:Y:S04]  /*06f0*/  LDG.E.128 R76, [R76.64] ;  /* 0x000000044c4c7981 */ /* 0x000f28000c1e1d00 */
[----:B------:R-:W4:Y:S01]  /*0700*/  LDG.E.128 R80, [R80.64] ;  /* 0x0000000450507981 */ /* 0x000f22000c1e1d00 */
        /* <DEDUP_REMOVED lines=9> */
[----:B0-----:R-:W4:Y:S01]  /*07a0*/  LDG.E.128 R92, [R92.64] ;  /* 0x000000045c5c7981 */ /* 0x001f22000c1e1d00 */
[----:B------:R-:W-:-:S04]  /*07b0*/  ISETP.NE.U32.AND P0, PT, RZ, c[0x0][0x218], PT ;  /* 0x00008600ff007a0c */ /* 0x000fc80003f05070 */
[----:B------:R-:W-:Y:S01]  /*07c0*/  ISETP.NE.AND.EX P0, PT, RZ, c[0x0][0x21c], PT, P0 ;  /* 0x00008700ff007a0c */ /* 0x000fe20003f05300 */
[----:B------:R-:W-:-:S12]  /*07d0*/  ULDC.U8 UR6, c[0x0][0x1f0] ;  /* 0x00007c0000067ab9 */ /* 0x000fd80000000000 */
[----:B------:R-:W-:-:S04]  /*07e0*/  @P0 LEA R152, P1, R146, c[0x0][0x218], 0x4 ;  /* 0x0000860092980a11 */ /* 0x000fc800078220ff */
[----:B------:R-:W-:Y:S02]  /*07f0*/  @P0 LEA.HI.X R153, R146, c[0x0][0x21c], RZ, 0x4, P1 ;  /* 0x0000870092990a11 */ /* 0x000fe400008f24ff */
[----:B------:R-:W-:Y:S02]  /*0800*/  ISETP.NE.AND P1, PT, RZ, UR6, PT ;  /* 0x00000006ff007c0c */ /* 0x000fe4000bf25270 */
[C---:B------:R-:W-:Y:S01]  /*0810*/  @P0 LEA R150, P2, R154.reuse, c[0x0][0x218], 0x4 ;  /* 0x000086009a960a11 */ /* 0x040fe200078420ff */
[----:B-----5:R0:W5:Y:S03]  /*0820*/  @P0 LDG.E.128 R56, [R152.64] ;  /* 0x0000000498380981 */ /* 0x020166000c1e1d00 */
[----:B------:R-:W-:-:S05]  /*0830*/  @P0 LEA.HI.X R151, R154, c[0x0][0x21c], RZ, 0x4, P2 ;  /* 0x000087009a970a11 */ /* 0x000fca00010f24ff */
[----:B------:R4:W5:Y:S01]  /*0840*/  @P0 LDG.E.128 R60, [R150.64] ;  /* 0x00000004963c0981 */ /* 0x000962000c1e1d00 */
[----:B------:R-:W-:Y:S02]  /*0850*/  SHF.R.U32.HI R157, RZ, 0x7, R5 ;  /* 0x00000007ff9d7819 */ /* 0x000fe40000011605 */
[----:B------:R-:W-:Y:S02]  /*0860*/  IADD3 R141, R141, c[0x0][0x160], RZ ;  /* 0x000058008d8d7a10 */ /* 0x000fe40007ffe0ff */
[----:B------:R-:W-:Y:S02]  /*0870*/  SHF.L.U32 R157, R157, 0x2, RZ ;  /* 0x000000029d9d7819 */ /* 0x000fe400000006ff */
[----:B------:R-:W-:Y:S02]  /*0880*/  ISETP.GE.AND P3, PT, R141, c[0x0][0x164], PT ;  /* 0x000059008d007a0c */ /* 0x000fe40003f66270 */
[----:B--2---:R-:W-:Y:S02]  /*0890*/  FSEL R155, R148, RZ, !P1 ;  /* 0x000000ff949b7208 */ /* 0x004fe40004800000 */
[----:B---3--:R-:W-:-:S02]  /*08a0*/  PRMT R146, RZ, 0x5410, R72 ;  /* 0x00005410ff927816 */ /* 0x008fc40000000048 */
[----:B------:R-:W-:-:S05]  /*08b0*/  PRMT R72, RZ, 0x7610, R72 ;  /* 0x00007610ff487816 */ /* 0x000fca0000000048 */
[----:B------:R-:W-:-:S04]  /*08c0*/  FADD.FTZ R72, -R155, R72 ;  /* 0x000000489b487221 */ /* 0x000fc80000010100 */
[----:B----4-:R-:W-:Y:S01]  /*08d0*/  FMUL.FTZ R150, R147, R72 ;  /* 0x0000004893967220 */ /* 0x010fe20000410000 */
[----:B------:R-:W-:Y:S01]  /*08e0*/  PRMT R72, RZ, 0x5410, R73 ;  /* 0x00005410ff487816 */ /* 0x000fe20000000049 */
[----:B------:R-:W-:Y:S01]  /*08f0*/  FADD.FTZ R146, R146, -R155 ;  /* 0x8000009b92927221 */ /* 0x000fe20000010000 */
[----:B------:R-:W-:-:S03]  /*0900*/  PRMT R151, RZ, 0x5410, R76 ;  /* 0x00005410ff977816 */ /* 0x000fc6000000004c */
[----:B------:R-:W-:Y:S01]  /*0910*/  FADD.FTZ R72, -R155, R72 ;  /* 0x000000489b487221 */ /* 0x000fe20000010100 */
[----:B------:R-:W-:Y:S01]  /*0920*/  PRMT R149, RZ, 0x5410, R80 ;  /* 0x00005410ff957816 */ /* 0x000fe20000000050 */
[C---:B------:R-:W-:Y:S01]  /*0930*/  FMUL.FTZ R148, R147.reuse, R146 ;  /* 0x0000009293947220 */ /* 0x040fe20000410000 */
[----:B------:R-:W-:Y:S01]  /*0940*/  PRMT R76, RZ, 0x7610, R76 ;  /* 0x00007610ff4c7816 */ /* 0x000fe2000000004c */
[----:B------:R-:W-:Y:S02]  /*0950*/  FMUL.FTZ R146, R36, R151 ;  /* 0x0000009724927220 */ /* 0x000fe40000410000 */
[----:B0-----:R-:W-:Y:S01]  /*0960*/  FMUL.FTZ R152, R147, R72 ;  /* 0x0000004893987220 */ /* 0x001fe20000410000 */
[----:B------:R-:W-:Y:S01]  /*0970*/  PRMT R72, RZ, 0x7610, R73 ;  /* 0x00007610ff487816 */ /* 0x000fe20000000049 */
[----:B------:R-:W-:Y:S01]  /*0980*/  FADD.FTZ R136, R149, R136 ;  /* 0x0000008895887221 */ /* 0x000fe20000010000 */
[----:B------:R-:W-:Y:S01]  /*0990*/  PRMT R80, RZ, 0x7610, R80 ;  /* 0x00007610ff507816 */ /* 0x000fe20000000050 */
[-C--:B------:R-:W-:Y:S01]  /*09a0*/  FFMA.FTZ R139, R148, R149.reuse, R139 ;  /* 0x00000095948b7223 */ /* 0x080fe2000001008b */
[--C-:B------:R-:W-:Y:S01]  /*09b0*/  PRMT R153, RZ, 0x5410, R77.reuse ;  /* 0x00005410ff997816 */ /* 0x100fe2000000004d */
[----:B------:R-:W-:Y:S01]  /*09c0*/  FFMA.FTZ R146, R52, R149, R146 ;  /* 0x0000009534927223 */ /* 0x000fe20000010092 */
[----:B------:R-:W-:Y:S01]  /*09d0*/  PRMT R77, RZ, 0x7610, R77 ;  /* 0x00007610ff4d7816 */ /* 0x000fe2000000004d */
[----:B------:R-:W-:-:S02]  /*09e0*/  FMUL.FTZ R149, R37, R76 ;  /* 0x0000004c25957220 */ /* 0x000fc40000410000 */
[----:B------:R-:W-:Y:S02]  /*09f0*/  FADD.FTZ R72, -R155, R72 ;  /* 0x000000489b487221 */ /* 0x000fe40000010100 */
[----:B------:R-:W-:Y:S02]  /*0a00*/  FADD.FTZ R134, R151, R134 ;  /* 0x0000008697867221 */ /* 0x000fe40000010000 */
[----:B------:R-:W-:Y:S01]  /*0a10*/  FFMA.FTZ R135, R148, R151, R135 ;  /* 0x0000009794877223 */ /* 0x000fe20000010087 */
[--C-:B------:R-:W-:Y:S01]  /*0a20*/  PRMT R151, RZ, 0x5410, R81.reuse ;  /* 0x00005410ff977816 */ /* 0x100fe20000000051 */
[----:B------:R-:W-:Y:S01]  /*0a30*/  FADD.FTZ R132, R80, R132 ;  /* 0x0000008450847221 */ /* 0x000fe20000010000 */
[----:B------:R-:W-:Y:S01]  /*0a40*/  PRMT R81, RZ, 0x7610, R81 ;  /* 0x00007610ff517816 */ /* 0x000fe20000000051 */
[-C--:B------:R-:W-:Y:S02]  /*0a50*/  FFMA.FTZ R133, R150, R80.reuse, R133 ;  /* 0x0000005096857223 */ /* 0x080fe40000010085 */
[----:B------:R-:W-:-:S02]  /*0a60*/  FFMA.FTZ R149, R53, R80, R149 ;  /* 0x0000005035957223 */ /* 0x000fc40000010095 */
[----:B------:R-:W-:Y:S02]  /*0a70*/  FMUL.FTZ R80, R38, R153 ;  /* 0x0000009926507220 */ /* 0x000fe40000410000 */
[----:B------:R-:W-:Y:S02]  /*0a80*/  FMUL.FTZ R156, R147, R72 ;  /* 0x00000048939c7220 */ /* 0x000fe40000410000 */
[----:B------:R-:W-:Y:S02]  /*0a90*/  FMUL.FTZ R72, R39, R77 ;  /* 0x0000004d27487220 */ /* 0x000fe40000410000 */
[----:B------:R-:W-:Y:S02]  /*0aa0*/  FADD.FTZ R128, R151, R128 ;  /* 0x0000008097807221 */ /* 0x000fe40000010000 */
[-C--:B------:R-:W-:Y:S02]  /*0ab0*/  FFMA.FTZ R129, R152, R151.reuse, R129 ;  /* 0x0000009798817223 */ /* 0x080fe40000010081 */
[----:B------:R-:W-:-:S02]  /*0ac0*/  FFMA.FTZ R80, R54, R151, R80 ;  /* 0x0000009736507223 */ /* 0x000fc40000010050 */
[-C--:B------:R-:W-:Y:S01]  /*0ad0*/  FFMA.FTZ R151, R55, R81.reuse, R72 ;  /* 0x0000005137977223 */ /* 0x080fe20000010048 */
[----:B------:R-:W-:Y:S02]  /*0ae0*/  PRMT R72, RZ, 0x5410, R74 ;  /* 0x00005410ff487816 */ /* 0x000fe4000000004a */
[----:B------:R-:W-:Y:S01]  /*0af0*/  PRMT R73, RZ, 0x5410, R78 ;  /* 0x00005410ff497816 */ /* 0x000fe2000000004e */
[----:B------:R-:W-:Y:S02]  /*0b00*/  FADD.FTZ R124, R81, R124 ;  /* 0x0000007c517c7221 */ /* 0x000fe40000010000 */
[----:B------:R-:W-:Y:S02]  /*0b10*/  FADD.FTZ R72, -R155, R72 ;  /* 0x000000489b487221 */ /* 0x000fe40000010100 */
[----:B------:R-:W-:Y:S01]  /*0b20*/  FFMA.FTZ R125, R156, R81, R125 ;  /* 0x000000519c7d7223 */ /* 0x000fe2000001007d */
[----:B------:R-:W-:Y:S01]  /*0b30*/  PRMT R81, RZ, 0x5410, R82 ;  /* 0x00005410ff517816 */ /* 0x000fe20000000052 */
[----:B------:R-:W-:Y:S01]  /*0b40*/  FMUL.FTZ R154, R147, R72 ;  /* 0x00000048939a7220 */ /* 0x000fe20000410000 */
[----:B------:R-:W-:Y:S01]  /*0b50*/  PRMT R74, RZ, 0x7610, R74 ;  /* 0x00007610ff4a7816 */ /* 0x000fe2000000004a */
[----:B------:R-:W-:Y:S01]  /*0b60*/  FMUL.FTZ R72, R32, R73 ;  /* 0x0000004920487220 */ /* 0x000fe20000410000 */
[----:B------:R-:W-:Y:S01]  /*0b70*/  PRMT R78, RZ, 0x7610, R78 ;  /* 0x00007610ff4e7816 */ /* 0x000fe2000000004e */
[----:B------:R-:W-:-:S02]  /*0b80*/  FADD.FTZ R120, R81, R120 ;  /* 0x0000007851787221 */ /* 0x000fc40000010000 */
[-C--:B------:R-:W-:Y:S02]  /*0b90*/  FFMA.FTZ R121, R154, R81.reuse, R121 ;  /* 0x000000519a797223 */ /* 0x080fe40000010079 */
[----:B------:R-:W-:Y:S01]  /*0ba0*/  FFMA.FTZ R81, R48, R81, R72 ;  /* 0x0000005130517223 */ /* 0x000fe20000010048 */
[----:B------:R-:W-:Y:S01]  /*0bb0*/  PRMT R72, RZ, 0x5410, R75 ;  /* 0x00005410ff487816 */ /* 0x000fe2000000004b */
[----:B------:R-:W-:Y:S01]  /*0bc0*/  FADD.FTZ R74, -R155, R74 ;  /* 0x0000004a9b4a7221 */ /* 0x000fe20000010100 */
[----:B------:R-:W-:Y:S01]  /*0bd0*/  PRMT R82, RZ, 0x7610, R82 ;  /* 0x00007610ff527816 */ /* 0x000fe20000000052 */
[----:B------:R-:W-:Y:S02]  /*0be0*/  FADD.FTZ R126, R153, R126 ;  /* 0x0000007e997e7221 */ /* 0x000fe40000010000 */
[----:B------:R-:W-:Y:S02]  /*0bf0*/  FFMA.FTZ R127, R152, R153, R127 ;  /* 0x00000099987f7223 */ /* 0x000fe4000001007f */
[----:B------:R-:W-:-:S02]  /*0c00*/  FADD.FTZ R122, R77, R122 ;  /* 0x0000007a4d7a7221 */ /* 0x000fc40000010000 */
[----:B------:R-:W-:Y:S01]  /*0c10*/  FFMA.FTZ R123, R156, R77, R123 ;  /* 0x0000004d9c7b7223 */ /* 0x000fe2000001007b */
[----:B------:R-:W-:Y:S01]  /*0c20*/  PRMT R77, RZ, 0x5410, R79 ;  /* 0x00005410ff4d7816 */ /* 0x000fe2000000004f */
[----:B------:R-:W-:Y:S02]  /*0c30*/  FMUL.FTZ R158, R147, R74 ;  /* 0x0000004a939e7220 */ /* 0x000fe40000410000 */
[----:B------:R-:W-:Y:S02]  /*0c40*/  FMUL.FTZ R153, R33, R78 ;  /* 0x0000004e21997220 */ /* 0x000fe40000410000 */
[----:B------:R-:W-:Y:S02]  /*0c50*/  FADD.FTZ R72, -R155, R72 ;  /* 0x000000489b487221 */ /* 0x000fe40000010100 */
[----:B------:R-:W-:Y:S02]  /*0c60*/  FADD.FTZ R118, R73, R118 ;  /* 0x0000007649767221 */ /* 0x000fe40000010000 */
[----:B------:R-:W-:Y:S01]  /*0c70*/  FFMA.FTZ R119, R154, R73, R119 ;  /* 0x000000499a777223 */ /* 0x000fe20000010077 */
[----:B------:R-:W-:Y:S01]  /*0c80*/  PRMT R73, RZ, 0x5410, R83 ;  /* 0x00005410ff497816 */ /* 0x000fe20000000053 */
[----:B------:R-:W-:-:S02]  /*0c90*/  FADD.FTZ R116, R82, R116 ;  /* 0x0000007452747221 */ /* 0x000fc40000010000 */
[-C--:B------:R-:W-:Y:S02]  /*0ca0*/  FFMA.FTZ R117, R158, R82.reuse, R117 ;  /* 0x000000529e757223 */ /* 0x080fe40000010075 */
[----:B------:R-:W-:Y:S02]  /*0cb0*/  FFMA.FTZ R153, R49, R82, R153 ;  /* 0x0000005231997223 */ /* 0x000fe40000010099 */
[----:B------:R-:W-:Y:S02]  /*0cc0*/  FADD.FTZ R114, R78, R114 ;  /* 0x000000724e727221 */ /* 0x000fe40000010000 */
[----:B------:R-:W-:Y:S02]  /*0cd0*/  FFMA.FTZ R115, R158, R78, R115 ;  /* 0x0000004e9e737223 */ /* 0x000fe40000010073 */
[----:B------:R-:W-:Y:S01]  /*0ce0*/  FMUL.FTZ R82, R147, R72 ;  /* 0x0000004893527220 */ /* 0x000fe20000410000 */
[----:B------:R-:W-:Y:S01]  /*0cf0*/  PRMT R72, RZ, 0x7610, R75 ;  /* 0x00007610ff487816 */ /* 0x000fe2000000004b */
[----:B------:R-:W-:-:S02]  /*0d00*/  FMUL.FTZ R78, R34, R77 ;  /* 0x0000004d224e7220 */ /* 0x000fc40000410000 */
[----:B------:R-:W-:Y:S02]  /*0d10*/  FADD.FTZ R112, R73, R112 ;  /* 0x0000007049707221 */ /* 0x000fe40000010000 */
[-C--:B------:R-:W-:Y:S02]  /*0d20*/  FFMA.FTZ R113, R82, R73.reuse, R113 ;  /* 0x0000004952717223 */ /* 0x080fe40000010071 */
[----:B------:R-:W-:Y:S01]  /*0d30*/  FFMA.FTZ R78, R50, R73, R78 ;  /* 0x00000049324e7223 */ /* 0x000fe2000001004e */
[----:B------:R-:W-:Y:S01]  /*0d40*/  PRMT R73, RZ, 0x7610, R79 ;  /* 0x00007610ff497816 */ /* 0x000fe2000000004f */
[----:B------:R-:W-:Y:S01]  /*0d50*/  FADD.FTZ R72, -R155, R72 ;  /* 0x000000489b487221 */ /* 0x000fe20000010100 */
[----:B------:R-:W-:-:S03]  /*0d60*/  PRMT R83, RZ, 0x7610, R83 ;  /* 0x00007610ff537816 */ /* 0x000fc60000000053 */
[----:B------:R-:W-:Y:S02]  /*0d70*/  FMUL.FTZ R160, R147, R72 ;  /* 0x0000004893a07220 */ /* 0x000fe40000410000 */
[----:B------:R-:W-:Y:S02]  /*0d80*/  FMUL.FTZ R72, R35, R73 ;  /* 0x0000004923487220 */ /* 0x000fe40000410000 */
[----:B------:R-:W-:Y:S02]  /*0d90*/  FADD.FTZ R130, R76, R130 ;  /* 0x000000824c827221 */ /* 0x000fe40000010000 */
[----:B------:R-:W-:Y:S01]  /*0da0*/  FFMA.FTZ R131, R150, R76, R131 ;  /* 0x0000004c96837223 */ /* 0x000fe20000010083 */
[----:B------:R-:W-:Y:S01]  /*0db0*/  PRMT R76, RZ, 0x5410, R85 ;  /* 0x00005410ff4c7816 */ /* 0x000fe20000000055 */
[----:B------:R-:W-:Y:S01]  /*0dc0*/  FFMA.FTZ R79, R51, R83, R72 ;  /* 0x00000053334f7223 */ /* 0x000fe20000010048 */
[----:B------:R-:W-:Y:S02]  /*0dd0*/  PRMT R72, RZ, 0x5410, R84 ;  /* 0x00005410ff487816 */ /* 0x000fe40000000054 */
[----:B------:R-:W-:-:S02]  /*0de0*/  PRMT R164, RZ, 0x5410, R86 ;  /* 0x00005410ffa47816 */ /* 0x000fc40000000056 */
[----:B------:R-:W-:Y:S01]  /*0df0*/  PRMT R75, RZ, 0x7610, R86 ;  /* 0x00007610ff4b7816 */ /* 0x000fe20000000056 */
[C---:B------:R-:W-:Y:S01]  /*0e00*/  FADD.FTZ R86, -R155.reuse, R76 ;  /* 0x0000004c9b567221 */ /* 0x040fe20000010100 */
[----:B------:R-:W-:Y:S01]  /*0e10*/  PRMT R74, RZ, 0x7610, R84 ;  /* 0x00007610ff4a7816 */ /* 0x000fe20000000054 */
[----:B------:R-:W-:Y:S02]  /*0e20*/  FADD.FTZ R84, -R155, R72 ;  /* 0x000000489b547221 */ /* 0x000fe40000010100 */
[----:B------:R-:W-:Y:S02]  /*0e30*/  FADD.FTZ R110, R77, R110 ;  /* 0x0000006e4d6e7221 */ /* 0x000fe40000010000 */
[----:B------:R-:W-:Y:S01]  /*0e40*/  FFMA.FTZ R111, R82, R77, R111 ;  /* 0x0000004d526f7223 */ /* 0x000fe2000001006f */
[----:B------:R-:W-:Y:S01]  /*0e50*/  PRMT R77, RZ, 0x5410, R87 ;  /* 0x00005410ff4d7816 */ /* 0x000fe20000000057 */
[C---:B------:R-:W-:Y:S02]  /*0e60*/  FADD.FTZ R76, -R155.reuse, R164 ;  /* 0x000000a49b4c7221 */ /* 0x040fe40000010100 */
[----:B------:R-:W-:Y:S01]  /*0e70*/  FADD.FTZ R164, -R155, R75 ;  /* 0x0000004b9ba47221 */ /* 0x000fe20000010100 */
[----:B------:R-:W-:Y:S01]  /*0e80*/  PRMT R75, RZ, 0x5410, R88 ;  /* 0x00005410ff4b7816 */ /* 0x000fe20000000058 */
[----:B------:R-:W-:Y:S01]  /*0e90*/  FMUL.FTZ R84, R147, R84 ;  /* 0x0000005493547220 */ /* 0x000fe20000410000 */
[----:B------:R-:W-:Y:S01]  /*0ea0*/  PRMT R87, RZ, 0x7610, R87 ;  /* 0x00007610ff577816 */ /* 0x000fe20000000057 */
[----:B------:R-:W-:-:S02]  /*0eb0*/  FADD.FTZ R106, R73, R106 ;  /* 0x0000006a496a7221 */ /* 0x000fc40000010000 */
[----:B------:R-:W-:Y:S02]  /*0ec0*/  FFMA.FTZ R107, R160, R73, R107 ;  /* 0x00000049a06b7223 */ /* 0x000fe4000001006b */
[C---:B------:R-:W-:Y:S02]  /*0ed0*/  FADD.FTZ R73, -R155.reuse, R74 ;  /* 0x0000004a9b497221 */ /* 0x040fe40000010100 */
[----:B------:R-:W-:Y:S02]  /*0ee0*/  FADD.FTZ R74, -R155, R77 ;  /* 0x0000004d9b4a7221 */ /* 0x000fe40000010100 */
[-C--:B------:R-:W-:Y:S02]  /*0ef0*/  FMUL.FTZ R77, R28, R75.reuse ;  /* 0x0000004b1c4d7220 */ /* 0x080fe40000410000 */
[----:B------:R-:W-:Y:S02]  /*0f00*/  FADD.FTZ R102, R75, R102 ;  /* 0x000000664b667221 */ /* 0x000fe40000010000 */
[----:B------:R-:W-:Y:S01]  /*0f10*/  FFMA.FTZ R103, R84, R75, R103 ;  /* 0x0000004b54677223 */ /* 0x000fe20000010067 */
[----:B------:R-:W-:Y:S01]  /*0f20*/  PRMT R75, RZ, 0x7610, R88 ;  /* 0x00007610ff4b7816 */ /* 0x000fe20000000058 */
[----:B------:R-:W-:Y:S01]  /*0f30*/  FADD.FTZ R72, -R155, R87 ;  /* 0x000000579b487221 */ /* 0x000fe20000010100 */
[----:B------:R-:W-:Y:S01]  /*0f40*/  PRMT R162, RZ, 0x7610, R85 ;  /* 0x00007610ffa27816 */ /* 0x000fe20000000055 */
[----:B------:R-:W-:Y:S01]  /*0f50*/  FADD.FTZ R108, R83, R108 ;  /* 0x0000006c536c7221 */ /* 0x000fe20000010000 */
[--C-:B------:R-:W-:Y:S01]  /*0f60*/  PRMT R87, RZ, 0x7610, R92.reuse ;  /* 0x00007610ff577816 */ /* 0x100fe2000000005c */
[----:B------:R-:W-:Y:S01]  /*0f70*/  FFMA.FTZ R109, R160, R83, R109 ;  /* 0x00000053a06d7223 */ /* 0x000fe2000001006d */
[----:B------:R-:W-:Y:S01]  /*0f80*/  PRMT R83, RZ, 0x5410, R92 ;  /* 0x00005410ff537816 */ /* 0x000fe2000000005c */
[----:B------:R-:W-:Y:S01]  /*0f90*/  FMUL.FTZ R88, R147, R73 ;  /* 0x0000004993587220 */ /* 0x000fe20000410000 */
[--C-:B------:R-:W-:Y:S01]  /*0fa0*/  PRMT R73, RZ, 0x5410, R89.reuse ;  /* 0x00005410ff497816 */ /* 0x100fe20000000059 */
[----:B------:R-:W-:Y:S01]  /*0fb0*/  FMUL.FTZ R92, R29, R75 ;  /* 0x0000004b1d5c7220 */ /* 0x000fe20000410000 */
[----:B------:R-:W-:Y:S01]  /*0fc0*/  PRMT R89, RZ, 0x7610, R89 ;  /* 0x00007610ff597816 */ /* 0x000fe20000000059 */
[----:B------:R-:W-:-:S02]  /*0fd0*/  FADD.FTZ R162, -R155, R162 ;  /* 0x000000a29ba27221 */ /* 0x000fc40000010100 */
[----:B------:R-:W-:Y:S02]  /*0fe0*/  FMUL.FTZ R86, R147, R86 ;  /* 0x0000005693567220 */ /* 0x000fe40000410000 */
[----:B------:R-:W-:Y:S02]  /*0ff0*/  FADD.FTZ R100, R87, R100 ;  /* 0x0000006457647221 */ /* 0x000fe40000010000 */
[CC--:B------:R-:W-:Y:S02]  /*1000*/  FFMA.FTZ R101, R88.reuse, R87.reuse, R101 ;  /* 0x0000005758657223 */ /* 0x0c0fe40000010065 */
[----:B------:R-:W-:Y:S01]  /*1010*/  FFMA.FTZ R87, R45, R87, R92 ;  /* 0x000000572d577223 */ /* 0x000fe2000001005c */
[----:B------:R-:W-:Y:S01]  /*1020*/  PRMT R92, RZ, 0x7610, R93 ;  /* 0x00007610ff5c7816 */ /* 0x000fe2000000005d */
[----:B------:R-:W-:Y:S02]  /*1030*/  FADD.FTZ R98, R75, R98 ;  /* 0x000000624b627221 */ /* 0x000fe40000010000 */
[----:B------:R-:W-:-:S02]  /*1040*/  FFMA.FTZ R99, R88, R75, R99 ;  /* 0x0000004b58637223 */ /* 0x000fc40000010063 */
[-C--:B------:R-:W-:Y:S02]  /*1050*/  FMUL.FTZ R75, R30, R73.reuse ;  /* 0x000000491e4b7220 */ /* 0x080fe40000410000 */
[----:B------:R-:W-:Y:S02]  /*1060*/  FADD.FTZ R22, R73, R22 ;  /* 0x0000001649167221 */ /* 0x000fe40000010000 */
[----:B------:R-:W-:Y:S02]  /*1070*/  FFMA.FTZ R23, R86, R73, R23 ;  /* 0x0000004956177223 */ /* 0x000fe40000010017 */
[----:B------:R-:W-:Y:S02]  /*1080*/  FMUL.FTZ R162, R147, R162 ;  /* 0x000000a293a27220 */ /* 0x000fe40000410000 */
[----:B------:R-:W-:Y:S01]  /*1090*/  FMUL.FTZ R73, R31, R89 ;  /* 0x000000591f497220 */ /* 0x000fe20000410000 */
[----:B------:R-:W-:Y:S01]  /*10a0*/  PRMT R85, RZ, 0x5410, R93 ;  /* 0x00005410ff557816 */ /* 0x000fe2000000005d */
[----:B------:R-:W-:-:S02]  /*10b0*/  FADD.FTZ R20, R92, R20 ;  /* 0x000000145c147221 */ /* 0x000fc40000010000 */
[CC--:B------:R-:W-:Y:S02]  /*10c0*/  FFMA.FTZ R21, R162.reuse, R92.reuse, R21 ;  /* 0x0000005ca2157223 */ /* 0x0c0fe40000010015 */
[----:B------:R-:W-:Y:S01]  /*10d0*/  FFMA.FTZ R92, R47, R92, R73 ;  /* 0x0000005c2f5c7223 */ /* 0x000fe20000010049 */
[--C-:B------:R-:W-:Y:S01]  /*10e0*/  PRMT R73, RZ, 0x5410, R90.reuse ;  /* 0x00005410ff497816 */ /* 0x100fe2000000005a */
[----:B------:R-:W-:Y:S01]  /*10f0*/  FMUL.FTZ R93, R147, R76 ;  /* 0x0000004c935d7220 */ /* 0x000fe20000410000 */
[----:B------:R-:W-:Y:S01]  /*1100*/  PRMT R90, RZ, 0x7610, R90 ;  /* 0x00007610ff5a7816 */ /* 0x000fe2000000005a */
[----:B------:R-:W-:Y:S02]  /*1110*/  FADD.FTZ R18, R89, R18 ;  /* 0x0000001259127221 */ /* 0x000fe40000010000 */
[----:B------:R-:W-:Y:S01]  /*1120*/  FFMA.FTZ R19, R162, R89, R19 ;  /* 0x00000059a2137223 */ /* 0x000fe20000010013 */
[----:B------:R-:W-:Y:S01]  /*1130*/  PRMT R89, RZ, 0x5410, R94 ;  /* 0x00005410ff597816 */ /* 0x000fe2000000005e */
[----:B------:R-:W-:Y:S01]  /*1140*/  FADD.FTZ R96, R85, R96 ;  /* 0x0000006055607221 */ /* 0x000fe20000010000 */
[----:B------:R-:W-:Y:S01]  /*1150*/  PRMT R94, RZ, 0x7610, R94 ;  /* 0x00007610ff5e7816 */ /* 0x000fe2000000005e */
[----:B------:R-:W-:-:S02]  /*1160*/  FFMA.FTZ R97, R86, R85, R97 ;  /* 0x0000005556617223 */ /* 0x000fc40000010061 */
[----:B------:R-:W-:Y:S02]  /*1170*/  FFMA.FTZ R85, R46, R85, R75 ;  /* 0x000000552e557223 */ /* 0x000fe4000001004b */
[-C--:B------:R-:W-:Y:S02]  /*1180*/  FMUL.FTZ R75, R24, R73.reuse ;  /* 0x00000049184b7220 */ /* 0x080fe40000410000 */
[----:B------:R-:W-:Y:S02]  /*1190*/  FADD.FTZ R2, R73, R2 ;  /* 0x0000000249027221 */ /* 0x000fe40000010000 */
[----:B------:R-:W-:Y:S02]  /*11a0*/  FFMA.FTZ R8, R93, R73, R8 ;  /* 0x000000495d087223 */ /* 0x000fe40000010008 */
[----:B------:R-:W-:Y:S01]  /*11b0*/  FMUL.FTZ R164, R147, R164 ;  /* 0x000000a493a47220 */ /* 0x000fe20000410000 */
[----:B------:R-:W-:Y:S01]  /*11c0*/  PRMT R76, RZ, 0x7610, R91 ;  /* 0x00007610ff4c7816 */ /* 0x000fe2000000005b */
[----:B------:R-:W-:-:S02]  /*11d0*/  FMUL.FTZ R73, R25, R90 ;  /* 0x0000005a19497220 */ /* 0x000fc40000410000 */
[----:B------:R-:W-:Y:S02]  /*11e0*/  FADD.FTZ R12, R89, R12 ;  /* 0x0000000c590c7221 */ /* 0x000fe40000010000 */
[-C--:B------:R-:W-:Y:S02]  /*11f0*/  FFMA.FTZ R16, R93, R89.reuse, R16 ;  /* 0x000000595d107223 */ /* 0x080fe40000010010 */
[----:B------:R-:W-:Y:S02]  /*1200*/  FADD.FTZ R13, R94, R13 ;  /* 0x0000000d5e0d7221 */ /* 0x000fe40000010000 */
[-C--:B------:R-:W-:Y:S02]  /*1210*/  FFMA.FTZ R17, R164, R94.reuse, R17 ;  /* 0x0000005ea4117223 */ /* 0x080fe40000010011 */
[----:B------:R-:W-:Y:S01]  /*1220*/  FFMA.FTZ R89, R40, R89, R75 ;  /* 0x0000005928597223 */ /* 0x000fe2000001004b */
[----:B------:R-:W-:Y:S01]  /*1230*/  PRMT R75, RZ, 0x5410, R91 ;  /* 0x00005410ff4b7816 */ /* 0x000fe2000000005b */
[----:B------:R-:W-:Y:S01]  /*1240*/  FFMA.FTZ R94, R41, R94, R73 ;  /* 0x0000005e295e7223 */ /* 0x000fe20000010049 */
[--C-:B------:R-:W-:Y:S01]  /*1250*/  PRMT R73, RZ, 0x5410, R95.reuse ;  /* 0x00005410ff497816 */ /* 0x100fe2000000005f */
[C---:B------:R-:W-:Y:S01]  /*1260*/  FMUL.FTZ R155, R147.reuse, R74 ;  /* 0x0000004a939b7220 */ /* 0x040fe20000410000 */
[----:B------:R-:W-:Y:S01]  /*1270*/  PRMT R74, RZ, 0x7610, R95 ;  /* 0x00007610ff4a7816 */ /* 0x000fe2000000005f */
[----:B------:R-:W-:-:S02]  /*1280*/  FMUL.FTZ R95, R147, R72 ;  /* 0x00000048935f7220 */ /* 0x000fc40000410000 */
[----:B------:R-:W-:Y:S02]  /*1290*/  FMUL.FTZ R91, R27, R76 ;  /* 0x0000004c1b5b7220 */ /* 0x000fe40000410000 */
[----:B------:R-:W-:Y:S02]  /*12a0*/  FADD.FTZ R0, R90, R0 ;  /* 0x000000005a007221 */ /* 0x000fe40000010000 */
[----:B------:R-:W-:Y:S02]  /*12b0*/  FFMA.FTZ R9, R164, R90, R9 ;  /* 0x0000005aa4097223 */ /* 0x000fe40000010009 */
[----:B------:R-:W-:Y:S02]  /*12c0*/  FMUL.FTZ R90, R26, R75 ;  /* 0x0000004b1a5a7220 */ /* 0x000fe40000410000 */
[----:B------:R-:W-:Y:S02]  /*12d0*/  FADD.FTZ R11, R74, R11 ;  /* 0x0000000b4a0b7221 */ /* 0x000fe40000010000 */
[----:B------:R-:W-:-:S02]  /*12e0*/  FFMA.FTZ R15, R95, R74, R15 ;  /* 0x0000004a5f0f7223 */ /* 0x000fc4000001000f */
[----:B------:R-:W-:Y:S02]  /*12f0*/  FFMA.FTZ R91, R43, R74, R91 ;  /* 0x0000004a2b5b7223 */ /* 0x000fe4000001005b */
[----:B------:R-:W-:Y:S02]  /*1300*/  FADD.FTZ R74, RZ, R146 ;  /* 0x00000092ff4a7221 */ /* 0x000fe40000010000 */
[----:B------:R-:W-:Y:S02]  /*1310*/  FFMA.FTZ R72, R148, R146, RZ ;  /* 0x0000009294487223 */ /* 0x000fe400000100ff */
[----:B------:R-:W-:Y:S02]  /*1320*/  FADD.FTZ R10, R73, R10 ;  /* 0x0000000a490a7221 */ /* 0x000fe40000010000 */
[-C--:B------:R-:W-:Y:S02]  /*1330*/  FFMA.FTZ R14, R155, R73.reuse, R14 ;  /* 0x000000499b0e7223 */ /* 0x080fe4000001000e */
        /* <DEDUP_REMOVED lines=16> */
[-C--:B------:R-:W-:Y:S02]  /*1440*/  FFMA.FTZ R105, R84, R83.reuse, R105 ;  /* 0x0000005354697223 */ /* 0x080fe40000010069 */
        /* <DEDUP_REMOVED lines=14> */
[----:B------:R-:W-:Y:S01]  /*1530*/  FFMA.FTZ R75, R164, R94, R75 ;  /* 0x0000005ea44b7223 */ /* 0x000fe2000001004b */
[----:B------:R-:W-:Y:S01]  /*1540*/  LOP3.LUT P1, RZ, R137, 0xff, RZ, 0xc0, !PT ;  /* 0x000000ff89ff7812 */ /* 0x000fe2000782c0ff */
[----:B------:R-:W-:Y:S02]  /*1550*/  FADD.FTZ R72, R73, R90 ;  /* 0x0000005a49487221 */ /* 0x000fe40000010000 */
[----:B------:R-:W-:Y:S01]  /*1560*/  FFMA.FTZ R74, R155, R90, R75 ;  /* 0x0000005a9b4a7223 */ /* 0x000fe2000001004b */
[----:B------:R-:W-:Y:S01]  /*1570*/  SEL R157, R140, R157, !P1 ;  /* 0x0000009d8c9d7207 */ /* 0x000fe20004800000 */
[----:B------:R-:W-:Y:S02]  /*1580*/  FADD.FTZ R3, R76, R3 ;  /* 0x000000034c037221 */ /* 0x000fe40000010000 */
[----:B------:R-:W-:Y:S02]  /*1590*/  FFMA.FTZ R7, R95, R76, R7 ;  /* 0x0000004c5f077223 */ /* 0x000fe40000010007 */
[----:B------:R-:W-:-:S02]  /*15a0*/  FADD.FTZ R77, R72, R91 ;  /* 0x0000005b484d7221 */ /* 0x000fc40000010000 */
[----:B------:R-:W-:Y:S01]  /*15b0*/  FFMA.FTZ R159, R95, R91, R74 ;  /* 0x0000005b5f9f7223 */ /* 0x000fe2000001004a */
[----:B------:R-:W-:Y:S05]  /*15c0*/  BRA.DIV ~URZ, `(.L_x_355) ;  /* 0x000013227f007947 */ /* 0x000fea000b800000 */
[----:B------:R0:W1:Y:S02]  /*15d0*/  SHFL.DOWN PT, R161, R77, 0x10, 0x1f ;  /* 0x0a001f004da17f89 */ /* 0x00006400000e0000 */
.L_x_359:
        /* <DEDUP_REMOVED lines=18> */
.L_x_360:
[----:B------:R-:W-:Y:S01]  /*1700*/  LOP3.LUT P1, RZ, R5, 0x1f, RZ, 0xc0, !PT ;  /* 0x0000001f05ff7812 */ /* 0x000fe2000782c0ff */
[----:B--2---:R-:W-:Y:S01]  /*1710*/  FADD.FTZ R76, R161, R159 ;  /* 0x0000009fa14c7221 */ /* 0x004fe20000010000 */
[----:B------:R-:W-:Y:S01]  /*1720*/  ULDC.U8 UR6, c[0x0][0x1f0] ;  /* 0x00007c0000067ab9 */ /* 0x000fe20000000000 */
[----:B01----:R-:W-:Y:S01]  /*1730*/  FADD.FTZ R77, R72, R77 ;  /* 0x0000004d484d7221 */ /* 0x003fe20000010000 */
[----:B------:R-:W-:-:S04]  /*1740*/  ISETP.NE.U32.AND P2, PT, RZ, c[0x0][0x250], PT ;  /* 0x00009400ff007a0c */ /* 0x000fc80003f45070 */
[----:B------:R-:W-:-:S05]  /*1750*/  ISETP.NE.AND.EX P2, PT, RZ, c[0x0][0x254], PT, P2 ;  /* 0x00009500ff007a0c */ /* 0x000fca0003f45320 */
[----:B------:R-:W-:-:S05]  /*1760*/  @!P1 IADD3 R159, R138, R157, RZ ;  /* 0x0000009d8a9f9210 */ /* 0x000fca0007ffe0ff */
[----:B------:R-:W-:Y:S01]  /*1770*/  @!P1 STS.64 [R159.X8+0x2000], R76 ;  /* 0x0020004c9f009388 */ /* 0x000fe20000008a00 */
[----:B------:R-:W-:Y:S01]  /*1780*/  ISETP.NE.AND P1, PT, RZ, UR6, PT ;  /* 0x00000006ff007c0c */ /* 0x000fe2000bf25270 */
[----:B------:R-:W-:Y:S02]  /*1790*/  WARPSYNC 0xffffffff ;  /* 0xffffffff00007948 */ /* 0x000fe40003800000 */
[----:B------:R-:W-:Y:S06]  /*17a0*/  BAR.SYNC.DEFER_BLOCKING 0x0 ;  /* 0x0000000000007b1d */ /* 0x000fec0000010000 */
[----:B------:R-:W0:Y:S02]  /*17b0*/  LDS.128 R72, [R157.X8+0x2000] ;  /* 0x002000009d487984 */ /* 0x000e240000008c00 */
[----:B0-----:R-:W-:-:S02]  /*17c0*/  FADD.FTZ R161, RZ, R72 ;  /* 0x00000048ffa17221 */ /* 0x001fc40000010000 */
[----:B------:R-:W-:Y:S02]  /*17d0*/  FADD.FTZ R72, RZ, R73 ;  /* 0x00000049ff487221 */ /* 0x000fe40000010000 */
[----:B------:R-:W-:Y:S02]  /*17e0*/  FADD.FTZ R161, R74, R161 ;  /* 0x000000a14aa17221 */ /* 0x000fe40000010000 */
[----:B------:R-:W-:Y:S02]  /*17f0*/  FADD.FTZ R163, R75, R72 ;  /* 0x000000484ba37221 */ /* 0x000fe40000010000 */
[----:B------:R-:W0:Y:S02]  /*1800*/  LDS.128 R72, [R157.X8+0x2010] ;  /* 0x002010009d487984 */ /* 0x000e240000008c00 */
[----:B0-----:R-:W-:Y:S02]  /*1810*/  FADD.FTZ R161, R161, R72 ;  /* 0x00000048a1a17221 */ /* 0x001fe40000010000 */
[----:B------:R-:W-:-:S02]  /*1820*/  FADD.FTZ R72, R163, R73 ;  /* 0x00000049a3487221 */ /* 0x000fc40000010000 */
        /* <DEDUP_REMOVED lines=22> */
[-C--:B------:R-:W-:Y:S02]  /*1990*/  FFMA.FTZ R155, R155, R72.reuse, R73 ;  /* 0x000000489b9b7223 */ /* 0x080fe40000010049 */
[----:B------:R-:W-:Y:S02]  /*19a0*/  FADD.FTZ R78, R78, -R157 ;  /* 0x8000009d4e4e7221 */ /* 0x000fe40000010000 */
[----:B------:R-:W-:-:S02]  /*19b0*/  FFMA.FTZ R72, R95, R72, R73 ;  /* 0x000000485f487223 */ /* 0x000fc40000010049 */
[----:B------:R-:W-:Y:S01]  /*19c0*/  FMUL.FTZ R73, R147, R80 ;  /* 0x0000005093497220 */ /* 0x000fe20000410000 */
[----:B-----5:R-:W-:Y:S01]  /*19d0*/  @P0 PRMT R80, RZ, 0x5410, R59 ;  /* 0x00005410ff500816 */ /* 0x020fe2000000003b */
[----:B------:R-:W-:Y:S02]  /*19e0*/  FADD.FTZ R146, R146, -R75 ;  /* 0x8000004b92927221 */ /* 0x000fe40000010000 */
[----:B------:R-:W-:Y:S02]  /*19f0*/  FADD.FTZ R160, R79, -R160 ;  /* 0x800000a04fa07221 */ /* 0x000fe40000010000 */
[----:B------:R-:W-:Y:S02]  /*1a00*/  FMUL.FTZ R75, R147, R78 ;  /* 0x0000004e934b7220 */ /* 0x000fe40000410000 */
[----:B------:R-:W-:Y:S01]  /*1a10*/  FADD.FTZ R154, R81, -R154 ;  /* 0x8000009a519a7221 */ /* 0x000fe20000010000 */
[----:B------:R-:W-:Y:S01]  /*1a20*/  @P0 PRMT R81, RZ, 0x7610, R59 ;  /* 0x00007610ff510816 */ /* 0x000fe2000000003b */
[----:B------:R-:W-:-:S02]  /*1a30*/  FADD.FTZ R158, R153, -R158 ;  /* 0x8000009e999e7221 */ /* 0x000fc40000010000 */
[----:B------:R-:W-:Y:S02]  /*1a40*/  FMUL.FTZ R78, R147, R160 ;  /* 0x000000a0934e7220 */ /* 0x000fe40000410000 */
[----:B------:R-:W-:Y:S01]  /*1a50*/  @P0 FADD.FTZ R75, R75, R80 ;  /* 0x000000504b4b0221 */ /* 0x000fe20000010000 */
[--C-:B------:R-:W-:Y:S01]  /*1a60*/  @P0 PRMT R80, RZ, 0x7610, R58.reuse ;  /* 0x00007610ff500816 */ /* 0x100fe2000000003a */
[----:B------:R-:W-:Y:S02]  /*1a70*/  FMUL.FTZ R79, R147, R158 ;  /* 0x0000009e934f7220 */ /* 0x000fe40000410000 */
[----:B------:R-:W-:Y:S01]  /*1a80*/  @P0 FADD.FTZ R78, R78, R81 ;  /* 0x000000514e4e0221 */ /* 0x000fe20000010000 */
[----:B------:R-:W-:Y:S01]  /*1a90*/  @P0 PRMT R81, RZ, 0x5410, R58 ;  /* 0x00005410ff510816 */ /* 0x000fe2000000003a */
[----:B------:R-:W-:Y:S02]  /*1aa0*/  FADD.FTZ R148, R89, -R74 ;  /* 0x8000004a59947221 */ /* 0x000fe40000010000 */
[----:B------:R-:W-:Y:S01]  /*1ab0*/  FMUL.FTZ R74, R147, R154 ;  /* 0x0000009a934a7220 */ /* 0x000fe20000410000 */
[-C--:B------:R-:W-:Y:S01]  /*1ac0*/  @P1 F2FP.BF16.PACK_AB R95, RZ, R78.reuse ;  /* 0x0000004eff5f123e */ /* 0x080fe200000010ff */
[----:B------:R-:W-:Y:S01]  /*1ad0*/  @P0 FADD.FTZ R79, R79, R80 ;  /* 0x000000504f4f0221 */ /* 0x000fe20000010000 */
[----:B------:R-:W-:Y:S01]  /*1ae0*/  @P0 PRMT R80, RZ, 0x5410, R57 ;  /* 0x00005410ff500816 */ /* 0x000fe20000000039 */
[----:B------:R-:W-:Y:S01]  /*1af0*/  FADD.FTZ R156, R151, -R156 ;  /* 0x8000009c979c7221 */ /* 0x000fe20000010000 */
[----:B------:R-:W-:Y:S01]  /*1b00*/  @P2 F2FP.BF16.PACK_AB R153, RZ, R78 ;  /* 0x0000004eff99223e */ /* 0x000fe200000010ff */
[----:B------:R-:W-:Y:S01]  /*1b10*/  FADD.FTZ R150, R149, -R150 ;  /* 0x8000009695967221 */ /* 0x000fe20000010000 */
[----:B------:R-:W-:Y:S01]  /*1b20*/  @P2 F2FP.BF16.PACK_AB R151, RZ, R79 ;  /* 0x0000004fff97223e */ /* 0x000fe200000010ff */
[----:B------:R-:W-:Y:S01]  /*1b30*/  @P0 FADD.FTZ R74, R74, R81 ;  /* 0x000000514a4a0221 */ /* 0x000fe20000010000 */
[----:B------:R-:W-:Y:S01]  /*1b40*/  @P0 PRMT R81, RZ, 0x7610, R57 ;  /* 0x00007610ff510816 */ /* 0x000fe20000000039 */
[----:B------:R-:W-:-:S02]  /*1b50*/  FMUL.FTZ R76, R147, R156 ;  /* 0x0000009c934c7220 */ /* 0x000fc40000410000 */
[----:B------:R-:W-:Y:S01]  /*1b60*/  @P0 FADD.FTZ R73, R73, R80 ;  /* 0x0000005049490221 */ /* 0x000fe20000010000 */
[----:B------:R-:W-:Y:S01]  /*1b70*/  @P0 PRMT R80, RZ, 0x7610, R56 ;  /* 0x00007610ff500816 */ /* 0x000fe20000000038 */
[----:B------:R-:W-:Y:S01]  /*1b80*/  FMUL.FTZ R77, R147, R150 ;  /* 0x00000096934d7220 */ /* 0x000fe20000410000 */
[----:B------:R-:W-:Y:S01]  /*1b90*/  @P2 F2FP.BF16.PACK_AB R150, RZ, R74 ;  /* 0x0000004aff96223e */ /* 0x000fe200000010ff */
[----:B------:R-:W-:Y:S02]  /*1ba0*/  FADD.FTZ R84, R83, -R84 ;  /* 0x8000005453547221 */ /* 0x000fe40000010000 */
[----:B------:R-:W-:Y:S01]  /*1bb0*/  @P0 FADD.FTZ R76, R76, R81 ;  /* 0x000000514c4c0221 */ /* 0x000fe20000010000 */
[----:B------:R-:W-:Y:S01]  /*1bc0*/  @P0 PRMT R81, RZ, 0x5410, R56 ;  /* 0x00005410ff510816 */ /* 0x000fe20000000038 */
[----:B------:R-:W-:Y:S01]  /*1bd0*/  FADD.FTZ R152, R91, -R72 ;  /* 0x800000485b987221 */ /* 0x000fe20000010000 */
[----:B------:R-:W-:Y:S01]  /*1be0*/  @P2 PRMT R70, R150, 0x7610, R70 ;  /* 0x0000761096462816 */ /* 0x000fe20000000046 */
[----:B------:R-:W-:Y:S01]  /*1bf0*/  FMUL.FTZ R72, R147, R146 ;  /* 0x0000009293487220 */ /* 0x000fe20000410000 */
[-C--:B------:R-:W-:Y:S01]  /*1c00*/  @P1 F2FP.BF16.PACK_AB R91, RZ, R76.reuse ;  /* 0x0000004cff5b123e */ /* 0x080fe200000010ff */
[----:B------:R-:W-:Y:S01]  /*1c10*/  @P0 FADD.FTZ R77, R77, R80 ;  /* 0x000000504d4d0221 */ /* 0x000fe20000010000 */
[----:B------:R-:W-:Y:S01]  /*1c20*/  @P0 PRMT R80, RZ, 0x5410, R60 ;  /* 0x00005410ff500816 */ /* 0x000fe2000000003c */
[----:B------:R-:W-:Y:S01]  /*1c30*/  FADD.FTZ R88, R87, -R88 ;  /* 0x8000005857587221 */ /* 0x000fe20000010000 */
[----:B------:R-:W-:Y:S01]  /*1c40*/  @P2 F2FP.BF16.PACK_AB R149, RZ, R76 ;  /* 0x0000004cff95223e */ /* 0x000fe200000010ff */
[----:B------:R-:W-:Y:S01]  /*1c50*/  FMUL.FTZ R83, R147, R84 ;  /* 0x0000005493537220 */ /* 0x000fe20000410000 */
[----:B------:R-:W-:Y:S01]  /*1c60*/  @P2 PRMT R70, R70, 0x5410, R151 ;  /* 0x0000541046462816 */ /* 0x000fe20000000097 */
[----:B------:R-:W-:-:S02]  /*1c70*/  FADD.FTZ R92, R92, -R159 ;  /* 0x8000009f5c5c7221 */ /* 0x000fc40000010000 */
[----:B------:R-:W-:Y:S01]  /*1c80*/  @P0 FADD.FTZ R72, R72, R81 ;  /* 0x0000005148480221 */ /* 0x000fe20000010000 */
[----:B------:R-:W-:Y:S01]  /*1c90*/  @P0 PRMT R81, RZ, 0x7610, R60 ;  /* 0x00007610ff510816 */ /* 0x000fe2000000003c */
[----:B------:R-:W-:Y:S02]  /*1ca0*/  FADD.FTZ R82, R85, -R86 ;  /* 0x8000005655527221 */ /* 0x000fe40000010000 */
[----:B------:R-:W-:Y:S01]  /*1cb0*/  FMUL.FTZ R86, R147, R88 ;  /* 0x0000005893567220 */ /* 0x000fe20000410000 */
[----:B------:R-:W-:Y:S01]  /*1cc0*/  @P2 F2FP.BF16.PACK_AB R146, RZ, R72 ;  /* 0x00000048ff92223e */ /* 0x000fe200000010ff */
[----:B------:R-:W-:Y:S01]  /*1cd0*/  @P0 FADD.FTZ R83, R83, R80 ;  /* 0x0000005053530221 */ /* 0x000fe20000010000 */
[----:B------:R-:W-:Y:S01]  /*1ce0*/  @P0 PRMT R80, RZ, 0x7610, R61 ;  /* 0x00007610ff500816 */ /* 0x000fe2000000003d */
[C---:B------:R-:W-:Y:S01]  /*1cf0*/  FMUL.FTZ R87, R147.reuse, R92 ;  /* 0x0000005c93577220 */ /* 0x040fe20000410000 */
[----:B------:R-:W-:Y:S01]  /*1d00*/  @P1 F2FP.BF16.PACK_AB R92, RZ, R74 ;  /* 0x0000004aff5c123e */ /* 0x000fe200000010ff */
[----:B------:R-:W-:Y:S01]  /*1d10*/  @P0 FADD.FTZ R86, R86, R81 ;  /* 0x0000005156560221 */ /* 0x000fe20000010000 */
[----:B------:R-:W-:Y:S01]  /*1d20*/  @P0 PRMT R81, RZ, 0x5410, R61 ;  /* 0x00005410ff510816 */ /* 0x000fe2000000003d */
[----:B------:R-:W-:Y:S01]  /*1d30*/  FMUL.FTZ R84, R147, R82 ;  /* 0x0000005293547220 */ /* 0x000fe20000410000 */
[----:B------:R-:W-:Y:S01]  /*1d40*/  @P1 PRMT R66, R92, 0x7610, R66 ;  /* 0x000076105c421816 */ /* 0x000fe20000000042 */
[----:B------:R-:W-:Y:S01]  /*1d50*/  @P0 FADD.FTZ R87, R87, R80 ;  /* 0x0000005057570221 */ /* 0x000fe20000010000 */
[--C-:B------:R-:W-:Y:S01]  /*1d60*/  @P0 PRMT R80, RZ, 0x5410, R62.reuse ;  /* 0x00005410ff500816 */ /* 0x100fe2000000003e */
[----:B------:R-:W-:Y:S01]  /*1d70*/  FADD.FTZ R94, R94, -R93 ;  /* 0x8000005d5e5e7221 */ /* 0x000fe20000010000 */
[----:B------:R-:W-:Y:S01]  /*1d80*/  @P1 F2FP.BF16.PACK_AB R93, RZ, R79 ;  /* 0x0000004fff5d123e */ /* 0x000fe200000010ff */
[----:B------:R-:W-:Y:S01]  /*1d90*/  FMUL.FTZ R89, R147, R148 ;  /* 0x0000009493597220 */ /* 0x000fe20000410000 */
[----:B------:R-:W-:Y:S01]  /*1da0*/  @P2 F2FP.BF16.PACK_AB R148, RZ, R73 ;  /* 0x00000049ff94223e */ /* 0x000fe200000010ff */
[----:B------:R-:W-:Y:S01]  /*1db0*/  FADD.FTZ R90, R90, -R155 ;  /* 0x8000009b5a5a7221 */ /* 0x000fe20000010000 */
[----:B------:R-:W-:Y:S01]  /*1dc0*/  F2FP.BF16.PACK_AB R74, R79, R74 ;  /* 0x0000004a4f4a723e */ /* 0x000fe200000010ff */
[----:B------:R-:W-:Y:S01]  /*1dd0*/  @P0 FADD.FTZ R84, R84, R81 ;  /* 0x0000005154540221 */ /* 0x000fe20000010000 */
[----:B------:R-:W-:Y:S01]  /*1de0*/  @P0 PRMT R81, RZ, 0x7610, R62 ;  /* 0x00007610ff510816 */ /* 0x000fe2000000003e */
        /* <DEDUP_REMOVED lines=9> */
[-C--:B------:R-:W-:Y:S01]  /*1e80*/  @P2 F2FP.BF16.PACK_AB R152, RZ, R75.reuse ;  /* 0x0000004bff98223e */ /* 0x080fe200000010ff */
[----:B------:R-:W-:Y:S01]  /*1e90*/  @P0 FADD.FTZ R85, R85, R80 ;  /* 0x0000005055550221 */ /* 0x000fe20000010000 */
[----:B------:R-:W-:Y:S01]  /*1ea0*/  @P1 F2FP.BF16.PACK_AB R80, RZ, R72 ;  /* 0x00000048ff50123e */ /* 0x000fe200000010ff */
[----:B------:R-:W-:Y:S01]  /*1eb0*/  @P0 FADD.FTZ R88, R88, R81 ;  /* 0x0000005158580221 */ /* 0x000fe20000010000 */
[----:B------:R-:W-:-:S02]  /*1ec0*/  F2FP.BF16.PACK_AB R75, R78, R75 ;  /* 0x0000004b4e4b723e */ /* 0x000fc400000010ff */
[----:B------:R-:W-:Y:S02]  /*1ed0*/  @P1 F2FP.BF16.PACK_AB R81, RZ, R77 ;  /* 0x0000004dff51123e */ /* 0x000fe400000010ff */
[----:B------:R-:W-:Y:S02]  /*1ee0*/  F2FP.BF16.PACK_AB R73, R76, R73 ;  /* 0x000000494c49723e */ /* 0x000fe400000010ff */
[----:B------:R-:W-:Y:S02]  /*1ef0*/  @P1 PRMT R67, R94, 0x7610, R67 ;  /* 0x000076105e431816 */ /* 0x000fe40000000043 */
[----:B------:R-:W-:Y:S02]  /*1f00*/  @P1 PRMT R65, R90, 0x7610, R65 ;  /* 0x000076105a411816 */ /* 0x000fe40000000041 */
[----:B------:R-:W-:Y:S02]  /*1f10*/  @P1 PRMT R64, R80, 0x7610, R64 ;  /* 0x0000761050401816 */ /* 0x000fe40000000040 */
[----:B------:R-:W-:-:S02]  /*1f20*/  @P1 IADD3 R78, P0, R145, c[0x0][0x258], RZ ;  /* 0x00009600914e1a10 */ /* 0x000fc40007f1e0ff */
[----:B------:R-:W-:Y:S02]  /*1f30*/  IADD3 R76, P4, R145, c[0x0][0x248], RZ ;  /* 0x00009200914c7a10 */ /* 0x000fe40007f9e0ff */
[----:B------:R-:W-:Y:S02]  /*1f40*/  @P2 F2FP.BF16.PACK_AB R147, RZ, R77 ;  /* 0x0000004dff93223e */ /* 0x000fe400000010ff */
[----:B------:R-:W-:Y:S02]  /*1f50*/  F2FP.BF16.PACK_AB R72, R77, R72 ;  /* 0x000000484d48723e */ /* 0x000fe400000010ff */
[----:B------:R-:W-:Y:S02]  /*1f60*/  @P1 PRMT R67, R67, 0x5410, R95 ;  /* 0x0000541043431816 */ /* 0x000fe4000000005f */
[----:B------:R-:W-:Y:S02]  /*1f70*/  @P1 PRMT R66, R66, 0x5410, R93 ;  /* 0x0000541042421816 */ /* 0x000fe4000000005d */
[----:B------:R-:W-:-:S02]  /*1f80*/  @P1 PRMT R65, R65, 0x5410, R91 ;  /* 0x0000541041411816 */ /* 0x000fc4000000005b */
[----:B------:R-:W-:Y:S02]  /*1f90*/  @P1 IADD3.X R79, R144, c[0x0][0x25c], RZ, P0, !PT ;  /* 0x00009700904f1a10 */ /* 0x000fe400007fe4ff */
[----:B------:R-:W-:Y:S02]  /*1fa0*/  @P1 PRMT R64, R64, 0x5410, R81 ;  /* 0x0000541040401816 */ /* 0x000fe40000000051 */
[----:B------:R-:W-:Y:S02]  /*1fb0*/  @P2 PRMT R71, R152, 0x7610, R71 ;  /* 0x0000761098472816 */ /* 0x000fe40000000047 */
[----:B------:R-:W-:Y:S01]  /*1fc0*/  @P2 PRMT R69, R148, 0x7610, R69 ;  /* 0x0000761094452816 */ /* 0x000fe20000000045 */
[----:B------:R0:W-:Y:S01]  /*1fd0*/  @P1 STG.E.128 [R78.64], R64 ;  /* 0x000000404e001986 */ /* 0x0001e2000c101d04 */
[----:B------:R-:W-:Y:S02]  /*1fe0*/  @P2 PRMT R68, R146, 0x7610, R68 ;  /* 0x0000761092442816 */ /* 0x000fe40000000044 */
[----:B------:R-:W-:-:S02]  /*1ff0*/  @P2 IADD3 R80, P5, R145, c[0x0][0x250], RZ ;  /* 0x0000940091502a10 */ /* 0x000fc40007fbe0ff */
[----:B------:R-:W-:Y:S02]  /*2000*/  IADD3.X R77, R144, c[0x0][0x24c], RZ, P4, !PT ;  /* 0x00009300904d7a10 */ /* 0x000fe400027fe4ff */
[----:B------:R-:W-:Y:S02]  /*2010*/  @P2 PRMT R71, R71, 0x5410, R153 ;  /* 0x0000541047472816 */ /* 0x000fe40000000099 */
[----:B------:R-:W-:Y:S01]  /*2020*/  @P2 PRMT R69, R69, 0x5410, R149 ;  /* 0x0000541045452816 */ /* 0x000fe20000000095 */
[----:B------:R1:W-:Y:S01]  /*2030*/  STG.E.128 [R76.64], R72 ;  /* 0x000000484c007986 */ /* 0x0003e2000c101d04 */
[----:B------:R-:W-:Y:S02]  /*2040*/  @P2 PRMT R68, R68, 0x5410, R147 ;  /* 0x0000541044442816 */ /* 0x000fe40000000093 */
[----:B------:R-:W-:Y:S02]  /*2050*/  @P2 IADD3.X R81, R144, c[0x0][0x254], RZ, P5, !PT ;  /* 0x0000950090512a10 */ /* 0x000fe40002ffe4ff */
[----:B------:R-:W-:-:S02]  /*2060*/  @P1 F2FP.BF16.PACK_AB R91, RZ, R89 ;  /* 0x00000059ff5b123e */ /* 0x000fc400000010ff */
[----:B------:R-:W-:Y:S01]  /*2070*/  @P1 F2FP.BF16.PACK_AB R93, RZ, R85 ;  /* 0x00000055ff5d123e */ /* 0x000fe200000010ff */
[----:B------:R2:W-:Y:S01]  /*2080*/  @P2 STG.E.128 [R80.64], R68 ;  /* 0x0000004450002986 */ /* 0x0005e2000c101d04 */
[----:B0-----:R-:W-:Y:S02]  /*2090*/  @P1 F2FP.BF16.PACK_AB R79, RZ, R86 ;  /* 0x00000056ff4f123e */ /* 0x001fe400000010ff */
[----:B------:R-:W-:Y:S02]  /*20a0*/  @P1 IADD3 R78, P0, R142, c[0x0][0x258], RZ ;  /* 0x000096008e4e1a10 */ /* 0x000fe40007f1e0ff */
[----:B------:R-:W-:Y:S02]  /*20b0*/  @P1 F2FP.BF16.PACK_AB R90, RZ, R87 ;  /* 0x00000057ff5a123e */ /* 0x000fe400000010ff */
[----:B------:R-:W-:Y:S02]  /*20c0*/  @P1 F2FP.BF16.PACK_AB R92, RZ, R82 ;  /* 0x00000052ff5c123e */ /* 0x000fe400000010ff */
[----:B------:R-:W-:-:S02]  /*20d0*/  @P1 F2FP.BF16.PACK_AB R94, RZ, R88 ;  /* 0x00000058ff5e123e */ /* 0x000fc400000010ff */
[----:B-1----:R-:W-:Y:S02]  /*20e0*/  @P1 F2FP.BF16.PACK_AB R77, RZ, R83 ;  /* 0x00000053ff4d123e */ /* 0x002fe400000010ff */
[----:B------:R-:W-:Y:S02]  /*20f0*/  F2FP.BF16.PACK_AB R75, R88, R85 ;  /* 0x00000055584b723e */ /* 0x000fe400000010ff */
[----:B------:R-:W-:Y:S02]  /*2100*/  @P1 PRMT R64, R77, 0x7610, R64 ;  /* 0x000076104d401816 */ /* 0x000fe40000000040 */
[----:B------:R-:W-:Y:S02]  /*2110*/  F2FP.BF16.PACK_AB R74, R82, R89 ;  /* 0x00000059524a723e */ /* 0x000fe400000010ff */
[-C--:B--2---:R-:W-:Y:S02]  /*2120*/  @P1 F2FP.BF16.PACK_AB R81, RZ, R84.reuse ;  /* 0x00000054ff51123e */ /* 0x084fe400000010ff */
[----:B------:R-:W-:-:S02]  /*2130*/  F2FP.BF16.PACK_AB R73, R87, R84 ;  /* 0x000000545749723e */ /* 0x000fc400000010ff */
[----:B------:R-:W-:Y:S02]  /*2140*/  F2FP.BF16.PACK_AB R72, R86, R83 ;  /* 0x000000535648723e */ /* 0x000fe400000010ff */
[----:B------:R-:W-:Y:S02]  /*2150*/  @P2 F2FP.BF16.PACK_AB R85, RZ, R85 ;  /* 0x00000055ff55223e */ /* 0x000fe400000010ff */
[----:B------:R-:W-:Y:S02]  /*2160*/  @P2 F2FP.BF16.PACK_AB R89, RZ, R89 ;  /* 0x00000059ff59223e */ /* 0x000fe400000010ff */
[----:B------:R-:W-:Y:S02]  /*2170*/  @P2 F2FP.BF16.PACK_AB R84, RZ, R84 ;  /* 0x00000054ff54223e */ /* 0x000fe400000010ff */
[----:B------:R-:W-:Y:S02]  /*2180*/  @P2 F2FP.BF16.PACK_AB R83, RZ, R83 ;  /* 0x00000053ff53223e */ /* 0x000fe400000010ff */
[----:B------:R-:W-:-:S02]  /*2190*/  @P1 PRMT R65, R81, 0x7610, R65 ;  /* 0x0000761051411816 */ /* 0x000fc40000000041 */
[----:B------:R-:W-:Y:S02]  /*21a0*/  @P1 PRMT R66, R91, 0x7610, R66 ;  /* 0x000076105b421816 */ /* 0x000fe40000000042 */
[----:B------:R-:W-:Y:S02]  /*21b0*/  @P1 PRMT R67, R93, 0x7610, R67 ;  /* 0x000076105d431816 */ /* 0x000fe40000000043 */
[----:B------:R-:W-:Y:S02]  /*21c0*/  @P1 PRMT R64, R64, 0x5410, R79 ;  /* 0x0000541040401816 */ /* 0x000fe4000000004f */
[----:B------:R-:W-:Y:S02]  /*21d0*/  IADD3 R76, P4, R142, c[0x0][0x248], RZ ;  /* 0x000092008e4c7a10 */ /* 0x000fe40007f9e0ff */
[----:B------:R-:W-:Y:S02]  /*21e0*/  @P1 IADD3.X R79, R143, c[0x0][0x25c], RZ, P0, !PT ;  /* 0x000097008f4f1a10 */ /* 0x000fe400007fe4ff */
[----:B------:R-:W-:-:S02]  /*21f0*/  @P2 F2FP.BF16.PACK_AB R88, RZ, R88 ;  /* 0x00000058ff58223e */ /* 0x000fc400000010ff */
[----:B------:R-:W-:Y:S02]  /*2200*/  @P2 F2FP.BF16.PACK_AB R82, RZ, R82 ;  /* 0x00000052ff52223e */ /* 0x000fe400000010ff */
[----:B------:R-:W-:Y:S02]  /*2210*/  @P2 F2FP.BF16.PACK_AB R87, RZ, R87 ;  /* 0x00000057ff57223e */ /* 0x000fe400000010ff */
[----:B------:R-:W-:Y:S02]  /*2220*/  @P2 F2FP.BF16.PACK_AB R86, RZ, R86 ;  /* 0x00000056ff56223e */ /* 0x000fe400000010ff */
[----:B------:R-:W-:Y:S02]  /*2230*/  @P2 PRMT R71, R85, 0x7610, R71 ;  /* 0x0000761055472816 */ /* 0x000fe40000000047 */
[----:B------:R-:W-:Y:S02]  /*2240*/  @P2 IADD3 R142, P0, R142, c[0x0][0x250], RZ ;  /* 0x000094008e8e2a10 */ /* 0x000fe40007f1e0ff */
[----:B------:R-:W-:-:S02]  /*2250*/  @P2 PRMT R70, R89, 0x7610, R70 ;  /* 0x0000761059462816 */ /* 0x000fc40000000046 */
[----:B------:R-:W-:Y:S02]  /*2260*/  @P2 PRMT R69, R84, 0x7610, R69 ;  /* 0x0000761054452816 */ /* 0x000fe40000000045 */
[----:B------:R-:W-:Y:S02]  /*2270*/  @P2 PRMT R68, R83, 0x7610, R68 ;  /* 0x0000761053442816 */ /* 0x000fe40000000044 */
[----:B------:R-:W-:Y:S02]  /*2280*/  @P1 PRMT R65, R65, 0x5410, R90 ;  /* 0x0000541041411816 */ /* 0x000fe4000000005a */
[----:B------:R-:W-:Y:S02]  /*2290*/  @P1 PRMT R66, R66, 0x5410, R92 ;  /* 0x0000541042421816 */ /* 0x000fe4000000005c */
[----:B------:R-:W-:Y:S02]  /*22a0*/  @P1 PRMT R67, R67, 0x5410, R94 ;  /* 0x0000541043431816 */ /* 0x000fe4000000005e */
[----:B------:R-:W-:-:S02]  /*22b0*/  IADD3.X R77, R143, c[0x0][0x24c], RZ, P4, !PT ;  /* 0x000093008f4d7a10 */ /* 0x000fc400027fe4ff */
[----:B------:R-:W-:Y:S01]  /*22c0*/  @P2 IADD3.X R143, R143, c[0x0][0x254], RZ, P0, !PT ;  /* 0x000095008f8f2a10 */ /* 0x000fe200007fe4ff */
[----:B------:R0:W-:Y:S01]  /*22d0*/  @P1 STG.E.128 [R78.64], R64 ;  /* 0x000000404e001986 */ /* 0x0001e2000c101d04 */
[----:B------:R-:W-:Y:S02]  /*22e0*/  @P2 PRMT R71, R71, 0x5410, R88 ;  /* 0x0000541047472816 */ /* 0x000fe40000000058 */
[----:B------:R-:W-:Y:S01]  /*22f0*/  @P2 PRMT R70, R70, 0x5410, R82 ;  /* 0x0000541046462816 */ /* 0x000fe20000000052 */
[----:B------:R0:W-:Y:S01]  /*2300*/  STG.E.128 [R76.64], R72 ;  /* 0x000000484c007986 */ /* 0x0001e2000c101d04 */
[----:B------:R-:W-:Y:S02]  /*2310*/  @P2 PRMT R69, R69, 0x5410, R87 ;  /* 0x0000541045452816 */ /* 0x000fe40000000057 */
[----:B------:R-:W-:Y:S02]  /*2320*/  @P2 PRMT R68, R68, 0x5410, R86 ;  /* 0x0000541044442816 */ /* 0x000fe40000000056 */
[----:B------:R-:W-:-:S03]  /*2330*/  LOP3.LUT P0, RZ, R137, 0xff, RZ, 0xc0, !PT ;  /* 0x000000ff89ff7812 */ /* 0x000fc6000780c0ff */
[----:B------:R0:W-:Y:S01]  /*2340*/  @P2 STG.E.128 [R142.64], R68 ;  /* 0x000000448e002986 */ /* 0x0001e2000c101d04 */
[----:B------:R-:W-:Y:S01]  /*2350*/  SEL R137, RZ, 0x1, P0 ;  /* 0x00000001ff897807 */ /* 0x000fe20000000000 */
[----:B0-----:R-:W-:Y:S01]  /*2360*/  @P3 CALL.REL.NOINC `(.L_x_357) ;  /* 0x0000001000003944 */ /* 0x001fe20003c00000 */
[----:B------:R-:W-:Y:S05]  /*2370*/  BRA `(.L_x_358) ;  /* 0xffffe25000007947 */ /* 0x000fea000383ffff */
.L_x_357:
        /* <DEDUP_REMOVED lines=60> */
.L_x_354:
[----:B------:R-:W0:Y:S01]  /*2740*/  S2UR UR6, SR_CTAID.X ;  /* 0x00000000000679c3 */ /* 0x000e220000002500 */
[----:B------:R-:W-:Y:S01]  /*2750*/  HFMA2.MMA R9, -RZ, RZ, 0, 1.9073486328125e-06 ;  /* 0x00000020ff097435 */ /* 0x000fe200000001ff */
[----:B0-----:R-:W-:-:S02]  /*2760*/  LEA.HI R0, R5, UR6, RZ, 0x19 ;  /* 0x0000000605007c11 */ /* 0x001fc4000f8fc8ff */
[----:B------:R-:W-:-:S03]  /*2770*/  LOP3.LUT R5, R5, 0x7f, RZ, 0xc0, !PT ;  /* 0x0000007f05057812 */ /* 0x000fc600078ec0ff */
        /* <DEDUP_REMOVED lines=23> */
.L_x_355:
[----:B------:R-:W-:Y:S01]  /*28f0*/  HFMA2.MMA R73, -RZ, RZ, 0, 1.847743988037109375e-06 ;  /* 0x0000001fff497435 */ /* 0x000fe200000001ff */
[----:B------:R-:W-:Y:S01]  /*2900*/  IMAD.MOV.U32 R75, RZ, RZ, R77 ;  /* 0x000000ffff4b7224 */ /* 0x000fe200078e004d */
[----:B------:R-:W-:-:S02]  /*2910*/  MOV R74, 0x10 ;  /* 0x00000010004a7802 */ /* 0x000fc40000000f00 */
[----:B------:R-:W-:Y:S02]  /*2920*/  MOV R72, 0xffffffff ;  /* 0xffffffff00487802 */ /* 0x000fe40000000f00 */
[----:B------:R-:W-:Y:S02]  /*2930*/  MOV R76, 0x2950 ;  /* 0x00002950004c7802 */ /* 0x000fe40000000f00 */
[----:B-----5:R-:W-:Y:S05]  /*2940*/  CALL.REL.NOINC `($__internal_25_$__cuda_sm70_shflsync_down_p) ;  /* 0x0000046000007944 */ /* 0x020fea0003c00000 */
[----:B-1----:R-:W-:Y:S01]  /*2950*/  IMAD.MOV.U32 R161, RZ, RZ, R74 ;  /* 0x000000ffffa17224 */ /* 0x002fe200078e004a */
[----:B------:R-:W-:Y:S05]  /*2960*/  BRA `(.L_x_359) ;  /* 0xffffec7000007947 */ /* 0x000fea000383ffff */
.L_x_356:
[----:B------:R-:W-:Y:S01]  /*2970*/  HFMA2.MMA R74, -RZ, RZ, 0, 9.5367431640625e-07 ;  /* 0x00000010ff4a7435 */ /* 0x000fe200000001ff */
[----:B------:R-:W-:Y:S01]  /*2980*/  MOV R75, R159 ;  /* 0x0000009f004b7202 */ /* 0x000fe20000000f00 */
[----:B------:R-:W-:Y:S01]  /*2990*/  IMAD.MOV.U32 R72, RZ, RZ, -0x1 ;  /* 0xffffffffff487424 */ /* 0x000fe200078e00ff */
[----:B------:R-:W-:Y:S02]  /*29a0*/  MOV R73, 0x1f ;  /* 0x0000001f00497802 */ /* 0x000fe40000000f00 */
[----:B------:R-:W-:Y:S02]  /*29b0*/  MOV R76, 0x29d0 ;  /* 0x000029d0004c7802 */ /* 0x000fe40000000f00 */
[----:B01---5:R-:W-:Y:S05]  /*29c0*/  CALL.REL.NOINC `($__internal_25_$__cuda_sm70_shflsync_down_p) ;  /* 0x000003e000007944 */ /* 0x023fea0003c00000 */
[----:B------:R-:W-:Y:S01]  /*29d0*/  FADD.FTZ R77, R77, R161 ;  /* 0x000000a14d4d7221 */ /* 0x000fe20000010000 */
[----:B------:R-:W-:Y:S01]  /*29e0*/  MOV R73, 0x1f ;  /* 0x0000001f00497802 */ /* 0x000fe20000000f00 */
[----:B-1----:R-:W-:Y:S01]  /*29f0*/  FADD.FTZ R159, R159, R74 ;  /* 0x0000004a9f9f7221 */ /* 0x002fe20000010000 */
[----:B------:R-:W-:Y:S01]  /*2a00*/  HFMA2.MMA R74, -RZ, RZ, 0, 4.76837158203125e-07 ;  /* 0x00000008ff4a7435 */ /* 0x000fe200000001ff */
[----:B------:R-:W-:Y:S01]  /*2a10*/  MOV R72, 0xffffffff ;  /* 0xffffffff00487802 */ /* 0x000fe20000000f00 */
[----:B------:R-:W-:Y:S01]  /*2a20*/  IMAD.MOV.U32 R75, RZ, RZ, R77 ;  /* 0x000000ffff4b7224 */ /* 0x000fe200078e004d */
[----:B------:R-:W-:-:S03]  /*2a30*/  MOV R76, 0x2a50 ;  /* 0x00002a50004c7802 */ /* 0x000fc60000000f00 */
[----:B------:R-:W-:Y:S05]  /*2a40*/  CALL.REL.NOINC `($__internal_25_$__cuda_sm70_shflsync_down_p) ;  /* 0x0000036000007944 */ /* 0x000fea0003c00000 */
[----:B-1----:R-:W-:Y:S01]  /*2a50*/  MOV R161, R74 ;  /* 0x0000004a00a17202 */ /* 0x002fe20000000f00 */
[----:B------:R-:W-:Y:S01]  /*2a60*/  HFMA2.MMA R74, -RZ, RZ, 0, 4.76837158203125e-07 ;  /* 0x00000008ff4a7435 */ /* 0x000fe200000001ff */
[----:B------:R-:W-:Y:S01]  /*2a70*/  MOV R75, R159 ;  /* 0x0000009f004b7202 */ /* 0x000fe20000000f00 */
[----:B------:R-:W-:Y:S01]  /*2a80*/  IMAD.MOV.U32 R73, RZ, RZ, 0x1f ;  /* 0x0000001fff497424 */ /* 0x000fe200078e00ff */
[----:B------:R-:W-:-:S02]  /*2a90*/  MOV R72, 0xffffffff ;  /* 0xffffffff00487802 */ /* 0x000fc40000000f00 */
[----:B------:R-:W-:Y:S02]  /*2aa0*/  MOV R76, 0x2ac0 ;  /* 0x00002ac0004c7802 */ /* 0x000fe40000000f00 */
[----:B------:R-:W-:Y:S05]  /*2ab0*/  CALL.REL.NOINC `($__internal_25_$__cuda_sm70_shflsync_down_p) ;  /* 0x000002f000007944 */ /* 0x000fea0003c00000 */
[----:B------:R-:W-:Y:S01]  /*2ac0*/  FADD.FTZ R77, R161, R77 ;  /* 0x0000004da14d7221 */ /* 0x000fe20000010000 */
[----:B------:R-:W-:Y:S01]  /*2ad0*/  MOV R73, 0x1f ;  /* 0x0000001f00497802 */ /* 0x000fe20000000f00 */
[----:B-1----:R-:W-:Y:S01]  /*2ae0*/  FADD.FTZ R159, R159, R74 ;  /* 0x0000004a9f9f7221 */ /* 0x002fe20000010000 */
[----:B------:R-:W-:Y:S01]  /*2af0*/  HFMA2.MMA R74, -RZ, RZ, 0, 2.384185791015625e-07 ;  /* 0x00000004ff4a7435 */ /* 0x000fe200000001ff */
[----:B------:R-:W-:Y:S01]  /*2b00*/  IMAD.MOV.U32 R72, RZ, RZ, -0x1 ;  /* 0xffffffffff487424 */ /* 0x000fe200078e00ff */
[----:B------:R-:W-:Y:S02]  /*2b10*/  MOV R75, R77 ;  /* 0x0000004d004b7202 */ /* 0x000fe40000000f00 */
[----:B------:R-:W-:Y:S02]  /*2b20*/  MOV R76, 0x2b40 ;  /* 0x00002b40004c7802 */ /* 0x000fe40000000f00 */
[----:B------:R-:W-:Y:S05]  /*2b30*/  CALL.REL.NOINC `($__internal_25_$__cuda_sm70_shflsync_down_p) ;  /* 0x0000027000007944 */ /* 0x000fea0003c00000 */
[----:B------:R-:W-:Y:S01]  /*2b40*/  HFMA2.MMA R73, -RZ, RZ, 0, 1.847743988037109375e-06 ;  /* 0x0000001fff497435 */ /* 0x000fe200000001ff */
[----:B-1----:R-:W-:Y:S01]  /*2b50*/  MOV R161, R74 ;  /* 0x0000004a00a17202 */ /* 0x002fe20000000f00 */
[----:B------:R-:W-:Y:S01]  /*2b60*/  IMAD.MOV.U32 R74, RZ, RZ, 0x4 ;  /* 0x00000004ff4a7424 */ /* 0x000fe200078e00ff */
[----:B------:R-:W-:-:S02]  /*2b70*/  MOV R75, R159 ;  /* 0x0000009f004b7202 */ /* 0x000fc40000000f00 */
[----:B------:R-:W-:Y:S02]  /*2b80*/  MOV R72, 0xffffffff ;  /* 0xffffffff00487802 */ /* 0x000fe40000000f00 */
[----:B------:R-:W-:Y:S02]  /*2b90*/  MOV R76, 0x2bb0 ;  /* 0x00002bb0004c7802 */ /* 0x000fe40000000f00 */
[----:B------:R-:W-:Y:S05]  /*2ba0*/  CALL.REL.NOINC `($__internal_25_$__cuda_sm70_shflsync_down_p) ;  /* 0x0000020000007944 */ /* 0x000fea0003c00000 */
[----:B------:R-:W-:Y:S01]  /*2bb0*/  FADD.FTZ R77, R161, R77 ;  /* 0x0000004da14d7221 */ /* 0x000fe20000010000 */
[----:B------:R-:W-:Y:S01]  /*2bc0*/  MOV R72, 0xffffffff ;  /* 0xffffffff00487802 */ /* 0x000fe20000000f00 */
[----:B-1----:R-:W-:Y:S01]  /*2bd0*/  FADD.FTZ R161, R159, R74 ;  /* 0x0000004a9fa17221 */ /* 0x002fe20000010000 */
[----:B------:R-:W-:Y:S01]  /*2be0*/  HFMA2.MMA R74, -RZ, RZ, 0, 1.1920928955078125e-07 ;  /* 0x00000002ff4a7435 */ /* 0x000fe200000001ff */
[----:B------:R-:W-:Y:S01]  /*2bf0*/  IMAD.MOV.U32 R73, RZ, RZ, 0x1f ;  /* 0x0000001fff497424 */ /* 0x000fe200078e00ff */
[----:B------:R-:W-:Y:S02]  /*2c00*/  MOV R75, R77 ;  /* 0x0000004d004b7202 */ /* 0x000fe40000000f00 */
[----:B------:R-:W-:Y:S02]  /*2c10*/  MOV R76, 0x2c30 ;  /* 0x00002c30004c7802 */ /* 0x000fe40000000f00 */
[----:B------:R-:W-:Y:S05]  /*2c20*/  CALL.REL.NOINC `($__internal_25_$__cuda_sm70_shflsync_down_p) ;  /* 0x0000018000007944 */ /* 0x000fea0003c00000 */
[----:B-1----:R-:W-:Y:S01]  /*2c30*/  MOV R159, R74 ;  /* 0x0000004a009f7202 */ /* 0x002fe20000000f00 */
[----:B------:R-:W-:Y:S01]  /*2c40*/  HFMA2.MMA R74, -RZ, RZ, 0, 1.1920928955078125e-07 ;  /* 0x00000002ff4a7435 */ /* 0x000fe200000001ff */
[----:B------:R-:W-:Y:S01]  /*2c50*/  IMAD.MOV.U32 R75, RZ, RZ, R161 ;  /* 0x000000ffff4b7224 */ /* 0x000fe200078e00a1 */
[----:B------:R-:W-:-:S02]  /*2c60*/  MOV R73, 0x1f ;  /* 0x0000001f00497802 */ /* 0x000fc40000000f00 */
[----:B------:R-:W-:Y:S02]  /*2c70*/  MOV R72, 0xffffffff ;  /* 0xffffffff00487802 */ /* 0x000fe40000000f00 */
[----:B------:R-:W-:Y:S02]  /*2c80*/  MOV R76, 0x2ca0 ;  /* 0x00002ca0004c7802 */ /* 0x000fe40000000f00 */
[----:B------:R-:W-:Y:S05]  /*2c90*/  CALL.REL.NOINC `($__internal_25_$__cuda_sm70_shflsync_down_p) ;  /* 0x0000011000007944 */ /* 0x000fea0003c00000 */
[----:B------:R-:W-:Y:S01]  /*2ca0*/  FADD.FTZ R159, R159, R77 ;  /* 0x0000004d9f9f7221 */ /* 0x000fe20000010000 */
[----:B------:R-:W-:Y:S01]  /*2cb0*/  HFMA2.MMA R73, -RZ, RZ, 0, 1.847743988037109375e-06 ;  /* 0x0000001fff497435 */ /* 0x000fe200000001ff */
[----:B-1----:R-:W-:Y:S01]  /*2cc0*/  FADD.FTZ R77, R161, R74 ;  /* 0x0000004aa14d7221 */ /* 0x002fe20000010000 */
[----:B------:R-:W-:Y:S01]  /*2cd0*/  MOV R72, 0xffffffff ;  /* 0xffffffff00487802 */ /* 0x000fe20000000f00 */
[----:B------:R-:W-:Y:S01]  /*2ce0*/  IMAD.MOV.U32 R74, RZ, RZ, 0x1 ;  /* 0x00000001ff4a7424 */ /* 0x000fe200078e00ff */
[----:B------:R-:W-:Y:S02]  /*2cf0*/  MOV R75, R159 ;  /* 0x0000009f004b7202 */ /* 0x000fe40000000f00 */
[----:B------:R-:W-:Y:S02]  /*2d00*/  MOV R76, 0x2d20 ;  /* 0x00002d20004c7802 */ /* 0x000fe40000000f00 */
[----:B------:R-:W-:Y:S05]  /*2d10*/  CALL.REL.NOINC `($__internal_25_$__cuda_sm70_shflsync_down_p) ;  /* 0x0000009000007944 */ /* 0x000fea0003c00000 */
[----:B-1----:R-:W-:Y:S01]  /*2d20*/  IMAD.MOV.U32 R161, RZ, RZ, R74 ;  /* 0x000000ffffa17224 */ /* 0x002fe200078e004a */
[----:B------:R-:W-:Y:S01]  /*2d30*/  HFMA2.MMA R74, -RZ, RZ, 0, 5.9604644775390625e-08 ;  /* 0x00000001ff4a7435 */ /* 0x000fe200000001ff */
[----:B------:R-:W-:Y:S01]  /*2d40*/  MOV R75, R77 ;  /* 0x0000004d004b7202 */ /* 0x000fe20000000f00 */
[----:B------:R-:W-:Y:S01]  /*2d50*/  IMAD.MOV.U32 R72, RZ, RZ, -0x1 ;  /* 0xffffffffff487424 */ /* 0x000fe200078e00ff */
[----:B------:R-:W-:-:S02]  /*2d60*/  MOV R73, 0x1f ;  /* 0x0000001f00497802 */ /* 0x000fc40000000f00 */
[----:B------:R-:W-:Y:S02]  /*2d70*/  MOV R76, 0x2d90 ;  /* 0x00002d90004c7802 */ /* 0x000fe40000000f00 */
[----:B------:R-:W-:Y:S05]  /*2d80*/  CALL.REL.NOINC `($__internal_25_$__cuda_sm70_shflsync_down_p) ;  /* 0x0000002000007944 */ /* 0x000fea0003c00000 */
[----:B-1----:R-:W-:Y:S01]  /*2d90*/  MOV R72, R74 ;  /* 0x0000004a00487202 */ /* 0x002fe20000000f00 */
[----:B------:R-:W-:Y:S05]  /*2da0*/  BRA `(.L_x_360) ;  /* 0xffffe95000007947 */ /* 0x000fea000383ffff */
        .weak           $__internal_25_$__cuda_sm70_shflsync_down_p
        .type           $__internal_25_$__cuda_sm70_shflsync_down_p,@function
        .size           $__internal_25_$__cuda_sm70_shflsync_down_p,(.L_x_1788 - $__internal_25_$__cuda_sm70_shflsync_down_p)
$__internal_25_$__cuda_sm70_shflsync_down_p:
[----:B------:R-:W-:Y:S04]  /*2db0*/  WARPSYNC R72 ;  /* 0x0000004800007348 */ /* 0x000fe80003800000 */
[----:B------:R0:W1:Y:S02]  /*2dc0*/  SHFL.DOWN PT, R74, R75, R74, R73 ;  /* 0x0800004a4b4a7389 */ /* 0x00006400000e0049 */
[----:B0-----:R-:W-:Y:S01]  /*2dd0*/  HFMA2.MMA R73, -RZ, RZ, 0, 0 ;  /* 0x00000000ff497435 */ /* 0x001fe200000001ff */
[----:B------:R-:W-:-:S05]  /*2de0*/  MOV R72, R76 ;  /* 0x0000004c00487202 */ /* 0x000fca0000000f00 */
[----:B------:R-:W-:Y:S05]  /*2df0*/  RET.REL.NODEC R72 `(_ZN10layer_norm31ln_parallel_residual_bwd_kernelINS_13Kernel_traitsIf13__nv_bfloat16S2_S2_fjLj2048ELj1ELj1ELj4ELj16ENS_18Kernel_traits_baseILj2048EfS2_S2_S2_fjLj128EEEEELb0ELb0ELb1EEEvNS_9BwdParamsE) ;  /* 0xffffd20048007950 */ /* 0x000fea0003c3ffff */
.L_x_361:
        /* <DEDUP_REMOVED lines=16> */
.L_x_1788:


//--------------------- .text._ZN10layer_norm31ln_parallel_residual_bwd_kernelINS_13Kernel_traitsIf13__nv_bfloat16S2_S2_fjLj2048ELj1ELj1ELj4ELj16ENS_18Kernel_traits_baseILj2048EfS2_S2_S2_fjLj128EEEEELb0ELb1ELb0EEEvNS_9BwdParamsE --------------------------
	.section	.text._ZN10layer_norm31ln_parallel_residual_bwd_kernelINS_13Kernel_traitsIf13__nv_bfloat16S2_S2_fjLj2048ELj1ELj1ELj4ELj16ENS_18Kernel_traits_baseILj2048EfS2_S2_S2_fjLj128EEEEELb0ELb1ELb0EEEvNS_9BwdParamsE,"ax",@progbits
	.sectioninfo	@"SHI_REGISTERS=127"
	.align	128
        .global         _ZN10layer_norm31ln_parallel_residual_bwd_kernelINS_13Kernel_traitsIf13__nv_bfloat16S2_S2_fjLj2048ELj1ELj1ELj4ELj16ENS_18Kernel_traits_baseILj2048EfS2_S2_S2_fjLj128EEEEELb0ELb1ELb0EEEvNS_9BwdParamsE
        .type           _ZN10layer_norm31ln_parallel_residual_bwd_kernelINS_13Kernel_traitsIf13__nv_bfloat16S2_S2_fjLj2048ELj1ELj1ELj4ELj16ENS_18Kernel_traits_baseILj2048EfS2_S2_S2_fjLj128EEEEELb0ELb1ELb0EEEvNS_9BwdParamsE,@function
        .size           _ZN10layer_norm31ln_parallel_residual_bwd_kernelINS_13Kernel_traitsIf13__nv_bfloat16S2_S2_fjLj2048ELj1ELj1ELj4ELj16ENS_18Kernel_traits_baseILj2048EfS2_S2_S2_fjLj128EEEEELb0ELb1ELb0EEEvNS_9BwdParamsE,(.L_x_1789 - _ZN10layer_norm31ln_parallel_residual_bwd_kernelINS_13Kernel_traitsIf13__nv_bfloat16S2_S2_fjLj2048ELj1ELj1ELj4ELj16ENS_18Kernel_traits_baseILj2048EfS2_S2_S2_fjLj128EEEEELb0ELb1ELb0EEEvNS_9BwdParamsE)
        .other          _ZN10layer_norm31ln_parallel_residual_bwd_kernelINS_13Kernel_traitsIf13__nv_bfloat16S2_S2_fjLj2048ELj1ELj1ELj4ELj16ENS_18Kernel_traits_baseILj2048EfS2_S2_S2_fjLj128EEEEELb0ELb1ELb0EEEvNS_9BwdParamsE,@"STO_CUDA_ENTRY STV_DEFAULT"
_ZN10layer_norm31ln_parallel_residual_bwd_kernelINS_13Kernel_traitsIf13__nv_bfloat16S2_S2_fjLj2048ELj1ELj1ELj4ELj16ENS_18Kernel_traits_baseILj2048EfS2_S2_S2_fjLj128EEEEELb0ELb1ELb0EEEvNS_9BwdParamsE:
.text._ZN10layer_norm31ln_parallel_residual_bwd_kernelINS_13Kernel_traitsIf13__nv_bfloat16S2_S2_fjLj2048ELj1ELj1ELj4ELj16ENS_18Kernel_traits_baseILj2048EfS2_S2_S2_fjLj128EEEEELb0ELb1ELb0EEEvNS_9BwdParamsE:
        /* <DEDUP_REMOVED lines=12> */
[----:B------:R-:W-:Y:S02]  /*00c0*/  @P4 MOV R5, 0x20 ;  /* 0x0000002000054802 */ /* 0x000fe40000000f00 */
[C---:B------:R-:W-:Y:S01]  /*00d0*/  @P3 IMAD.WIDE.U32 R2, R4.reuse, R3, c[0x0][0x1b0] ;  /* 0x00006c0004023625 */ /* 0x040fe200078e0003 */
[----:B------:R-:W-:Y:S01]  /*00e0*/  @P3 LOP3.LUT R4, R4, 0x80, RZ, 0xfc, !PT ;  /* 0x0000008004043812 */ /* 0x000fe200078efcff */
[----:B------:R-:W0:Y:S03]  /*00f0*/  S2UR UR6, SR_CTAID.X ;  /* 0x00000000000679c3 */ /* 0x000e260000002500 */
[----:B------:R0:W5:Y:S01]  /*0100*/  @P3 LDG.E.128 R16, [R2.64] ;  /* 0x0000000402103981 */ /* 0x000162000c1e1d00 */
[----:B------:R-:W-:-:S03]  /*0110*/  @P4 IMAD.WIDE.U32 R4, R4, R5, c[0x0][0x1b0] ;  /* 0x00006c0004044625 */ /* 0x000fc600078e0005 */
[----:B------:R0:W5:Y:S04]  /*0120*/  @P3 LDG.E.128 R20, [R2.64+0x10] ;  /* 0x0000100402143981 */ /* 0x000168000c1e1d00 */
[----:B------:R1:W5:Y:S04]  /*0130*/  @P4 LDG.E.128 R24, [R4.64] ;  /* 0x0000000404184981 */ /* 0x000368000c1e1d00 */
[----:B------:R1:W5:Y:S01]  /*0140*/  @P4 LDG.E.128 R28, [R4.64+0x10] ;  /* 0x00001004041c4981 */ /* 0x000362000c1e1d00 */
        /* <DEDUP_REMOVED lines=19> */
[----:B-1----:R-:W-:Y:S01]  /*0280*/  HFMA2.MMA R3, -RZ, RZ, 0, 5.9604644775390625e-08 ;  /* 0x00000001ff037435 */ /* 0x002fe200000001ff */
[----:B------:R-:W-:-:S02]  /*0290*/  IMAD.MOV.U32 R33, RZ, RZ, RZ ;  /* 0x000000ffff217224 */ /* 0x000fc400078e00ff */
.L_x_373:
[----:B------:R-:W-:-:S05]  /*02a0*/  MOV R81, 0x4 ;  /* 0x0000000400517802 */ /* 0x000fca0000000f00 */
[----:B------:R-:W-:-:S04]  /*02b0*/  IMAD.WIDE R82, R2, R81, c[0x0][0x1a0] ;  /* 0x0000680002527625 */ /* 0x000fc800078e0251 */
[C---:B------:R-:W-:Y:S02]  /*02c0*/  IMAD.WIDE R80, R2.reuse, R81, c[0x0][0x1a8] ;  /* 0x00006a0002507625 */ /* 0x040fe400078e0251 */
[----:B------:R-:W2:Y:S04]  /*02d0*/  LDG.E R82, [R82.64] ;  /* 0x0000000452527981 */ /* 0x000ea8000c1e1900 */
[----:B-----5:R0:W5:Y:S01]  /*02e0*/  LDG.E R91, [R80.64] ;  /* 0x00000004505b7981 */ /* 0x020162000c1e1900 */
        /* <DEDUP_REMOVED lines=13> */
[----:B------:R-:W-:Y:S02]  /*03c0*/  ISETP.GE.AND P5, PT, R2, c[0x0][0x164], PT ;  /* 0x0000590002007a0c */ /* 0x000fe40003fa6270 */
[----:B------:R-:W-:Y:S02]  /*03d0*/  MOV R113, RZ ;  /* 0x000000ff00717202 */ /* 0x000fe40000000f00 */
[----:B------:R-:W-:Y:S02]  /*03e0*/  LOP3.LUT R111, R102, 0x7fffffc, RZ, 0xc0, !PT ;  /* 0x07fffffc666f7812 */ /* 0x000fe400078ec0ff */
[----:B------:R-:W-:Y:S02]  /*03f0*/  MOV R115, R4 ;  /* 0x0000000400737202 */ /* 0x000fe40000000f00 */
[----:B--2---:R-:W-:Y:S01]  /*0400*/  FSEL R103, R82, RZ, !P0 ;  /* 0x000000ff52677208 */ /* 0x004fe20004000000 */
[----:B------:R-:W-:Y:S05]  /*0410*/  @!P3 BRA `(.L_x_364) ;  /* 0x000005400000b947 */ /* 0x000fea0003800000 */
[----:B0-----:R-:W-:Y:S02]  /*0420*/  LEA R12, P0, R4, c[0x0][0x188], 0x4 ;  /* 0x00006200040c7a11 */ /* 0x001fe400078020ff */
        /* <DEDUP_REMOVED lines=10> */
[----:B------:R-:W-:Y:S02]  /*04d0*/  IADD3 R115, R4, 0x80, RZ ;  /* 0x0000008004737810 */ /* 0x000fe40007ffe0ff */
[----:B--2---:R-:W-:Y:S02]  /*04e0*/  PRMT R6, RZ, 0x5410, R12 ;  /* 0x00005410ff067816 */ /* 0x004fe4000000000c */
[--C-:B------:R-:W-:Y:S02]  /*04f0*/  PRMT R88, RZ, 0x5410, R13.reuse ;  /* 0x00005410ff587816 */ /* 0x100fe4000000000d */
[----:B------:R-:W-:Y:S01]  /*0500*/  PRMT R114, RZ, 0x5410, R14 ;  /* 0x00005410ff727816 */ /* 0x000fe2000000000e */
[C---:B------:R-:W-:Y:S01]  /*0510*/  FADD.FTZ R6, -R103.reuse, R6 ;  /* 0x0000000667067221 */ /* 0x040fe20000010100 */
[----:B---3--:R-:W-:Y:S01]  /*0520*/  PRMT R7, RZ, 0x5410, R8 ;  /* 0x00005410ff077816 */ /* 0x008fe20000000008 */
[----:B------:R-:W-:Y:S01]  /*0530*/  FADD.FTZ R88, -R103, R88 ;  /* 0x0000005867587221 */ /* 0x000fe20000010100 */
[----:B------:R-:W-:Y:S01]  /*0540*/  PRMT R12, RZ, 0x7610, R12 ;  /* 0x00007610ff0c7816 */ /* 0x000fe2000000000c */
[----:B-----5:R-:W-:Y:S01]  /*0550*/  FMUL.FTZ R5, R91, R6 ;  /* 0x000000065b057220 */ /* 0x020fe20000410000 */
[----:B------:R-:W-:Y:S01]  /*0560*/  PRMT R90, RZ, 0x7610, R13 ;  /* 0x00007610ff5a7816 */ /* 0x000fe2000000000d */
[----:B------:R-:W-:Y:S01]  /*0570*/  FADD.FTZ R114, -R103, R114 ;  /* 0x0000007267727221 */ /* 0x000fe20000010100 */
[----:B------:R-:W-:Y:S01]  /*0580*/  PRMT R116, RZ, 0x7610, R14 ;  /* 0x00007610ff747816 */ /* 0x000fe2000000000e */
[----:B------:R-:W-:Y:S01]  /*0590*/  FADD.FTZ R48, R48, R7 ;  /* 0x0000000730307221 */ /* 0x000fe20000010000 */
[--C-:B------:R-:W-:Y:S01]  /*05a0*/  PRMT R84, RZ, 0x5410, R15.reuse ;  /* 0x00005410ff547816 */ /* 0x100fe2000000000f */
[-C--:B------:R-:W-:Y:S01]  /*05b0*/  FFMA.FTZ R32, R5, R7.reuse, R32 ;  /* 0x0000000705207223 */ /* 0x080fe20000010020 */
[----:B------:R-:W-:Y:S01]  /*05c0*/  PRMT R80, RZ, 0x7610, R15 ;  /* 0x00007610ff507816 */ /* 0x000fe2000000000f */
[----:B------:R-:W-:Y:S01]  /*05d0*/  FMUL.FTZ R112, R16, R7 ;  /* 0x0000000710707220 */ /* 0x000fe20000410000 */
[--C-:B------:R-:W-:Y:S01]  /*05e0*/  PRMT R13, RZ, 0x5410, R9.reuse ;  /* 0x00005410ff0d7816 */ /* 0x100fe20000000009 */
[----:B------:R-:W-:Y:S01]  /*05f0*/  FADD.FTZ R12, -R103, R12 ;  /* 0x0000000c670c7221 */ /* 0x000fe20000010100 */
[----:B------:R-:W-:Y:S01]  /*0600*/  PRMT R8, RZ, 0x7610, R8 ;  /* 0x00007610ff087816 */ /* 0x000fe20000000008 */
[C---:B------:R-:W-:Y:S01]  /*0610*/  FMUL.FTZ R7, R91.reuse, R88 ;  /* 0x000000585b077220 */ /* 0x040fe20000410000 */
[----:B------:R-:W-:Y:S01]  /*0620*/  PRMT R14, RZ, 0x7610, R9 ;  /* 0x00007610ff0e7816 */ /* 0x000fe20000000009 */
[C---:B------:R-:W-:Y:S01]  /*0630*/  FMUL.FTZ R9, R91.reuse, R114 ;  /* 0x000000725b097220 */ /* 0x040fe20000410000 */
[--C-:B------:R-:W-:Y:S01]  /*0640*/  PRMT R15, RZ, 0x5410, R10.reuse ;  /* 0x00005410ff0f7816 */ /* 0x100fe2000000000a */
[----:B------:R-:W-:Y:S01]  /*0650*/  FMUL.FTZ R110, R91, R12 ;  /* 0x0000000c5b6e7220 */ /* 0x000fe20000410000 */
[----:B------:R-:W-:Y:S01]  /*0660*/  PRMT R86, RZ, 0x7610, R10 ;  /* 0x00007610ff567816 */ /* 0x000fe2000000000a */
[----:B------:R-:W-:Y:S01]  /*0670*/  FADD.FTZ R50, R50, R13 ;  /* 0x0000000d32327221 */ /* 0x000fe20000010000 */
[--C-:B------:R-:W-:Y:S01]  /*0680*/  PRMT R81, RZ, 0x5410, R11.reuse ;  /* 0x00005410ff517816 */ /* 0x100fe2000000000b */
[-C--:B------:R-:W-:Y:S01]  /*0690*/  FFMA.FTZ R34, R7, R13.reuse, R34 ;  /* 0x0000000d07227223 */ /* 0x080fe20000010022 */
[----:B------:R-:W-:Y:S01]  /*06a0*/  PRMT R82, RZ, 0x7610, R11 ;  /* 0x00007610ff527816 */ /* 0x000fe2000000000b */
[----:B------:R-:W-:-:S02]  /*06b0*/  FMUL.FTZ R10, R18, R13 ;  /* 0x0000000d120a7220 */ /* 0x000fc40000410000 */
[----:B------:R-:W-:Y:S02]  /*06c0*/  FMUL.FTZ R6, R17, R8 ;  /* 0x0000000811067220 */ /* 0x000fe40000410000 */
[----:B------:R-:W-:Y:S02]  /*06d0*/  FADD.FTZ R52, R52, R15 ;  /* 0x0000000f34347221 */ /* 0x000fe40000010000 */
[-C--:B------:R-:W-:Y:S02]  /*06e0*/  FFMA.FTZ R36, R9, R15.reuse, R36 ;  /* 0x0000000f09247223 */ /* 0x080fe40000010024 */
[----:B------:R-:W-:Y:S02]  /*06f0*/  FMUL.FTZ R12, R20, R15 ;  /* 0x0000000f140c7220 */ /* 0x000fe40000410000 */
[----:B------:R-:W-:Y:S02]  /*0700*/  FADD.FTZ R13, RZ, R112 ;  /* 0x00000070ff0d7221 */ /* 0x000fe40000010000 */
[----:B------:R-:W-:-:S02]  /*0710*/  FFMA.FTZ R15, R5, R112, RZ ;  /* 0x00000070050f7223 */ /* 0x000fc400000100ff */
[----:B------:R-:W-:Y:S02]  /*0720*/  FADD.FTZ R49, R49, R8 ;  /* 0x0000000831317221 */ /* 0x000fe40000010000 */
[C---:B------:R-:W-:Y:S02]  /*0730*/  FFMA.FTZ R33, R110.reuse, R8, R33 ;  /* 0x000000086e217223 */ /* 0x040fe40000010021 */
[----:B------:R-:W-:Y:S02]  /*0740*/  FADD.FTZ R8, -R103, R90 ;  /* 0x0000005a67087221 */ /* 0x000fe40000010100 */
[----:B------:R-:W-:Y:S02]  /*0750*/  FADD.FTZ R83, R13, R6 ;  /* 0x000000060d537221 */ /* 0x000fe40000010000 */
[----:B------:R-:W-:Y:S02]  /*0760*/  FFMA.FTZ R15, R110, R6, R15 ;  /* 0x000000066e0f7223 */ /* 0x000fe4000001000f */
[----:B------:R-:W-:-:S02]  /*0770*/  FADD.FTZ R88, -R103, R84 ;  /* 0x0000005467587221 */ /* 0x000fc40000010100 */
[----:B------:R-:W-:Y:S02]  /*0780*/  FMUL.FTZ R8, R91, R8 ;  /* 0x000000085b087220 */ /* 0x000fe40000410000 */
[----:B------:R-:W-:Y:S02]  /*0790*/  FADD.FTZ R84, R83, R10 ;  /* 0x0000000a53547221 */ /* 0x000fe40000010000 */
[----:B------:R-:W-:Y:S02]  /*07a0*/  FMUL.FTZ R11, R19, R14 ;  /* 0x0000000e130b7220 */ /* 0x000fe40000410000 */
[----:B------:R-:W-:Y:S02]  /*07b0*/  FFMA.FTZ R83, R7, R10, R15 ;  /* 0x0000000a07537223 */ /* 0x000fe4000001000f */
[----:B------:R-:W-:Y:S02]  /*07c0*/  FADD.FTZ R51, R51, R14 ;  /* 0x0000000e33337221 */ /* 0x000fe40000010000 */
[----:B------:R-:W-:-:S02]  /*07d0*/  FFMA.FTZ R35, R8, R14, R35 ;  /* 0x0000000e08237223 */ /* 0x000fc40000010023 */
[----:B------:R-:W-:Y:S02]  /*07e0*/  FADD.FTZ R14, -R103, R116 ;  /* 0x00000074670e7221 */ /* 0x000fe40000010100 */
        /* <DEDUP_REMOVED lines=10> */
[----:B------:R-:W-:-:S02]  /*0890*/  FADD.FTZ R80, -R103, R80 ;  /* 0x0000005067507221 */ /* 0x000fc40000010100 */
        /* <DEDUP_REMOVED lines=12> */
.L_x_364:
[----:B0-----:R-:W-:Y:S05]  /*0960*/  BSYNC B0 ;  /* 0x0000000000007941 */ /* 0x001fea0003800000 */
.L_x_363:
        /* <DEDUP_REMOVED lines=15> */
[----:B------:R-:W-:Y:S01]  /*0a60*/  PRMT R80, RZ, 0x7610, R80 ;  /* 0x00007610ff507816 */ /* 0x000fe20000000050 */
[C---:B------:R-:W-:Y:S01]  /*0a70*/  FADD.FTZ R94, -R103.reuse, R92 ;  /* 0x0000005c675e7221 */ /* 0x040fe20000010100 */
[--C-:B------:R-:W-:Y:S01]  /*0a80*/  PRMT R118, RZ, 0x5410, R83.reuse ;  /* 0x00005410ff767816 */ /* 0x100fe20000000053 */
[C---:B------:R-:W-:Y:S01]  /*0a90*/  FADD.FTZ R100, -R103.reuse, R98 ;  /* 0x0000006267647221 */ /* 0x040fe20000010100 */
[----:B------:R-:W-:Y:S01]  /*0aa0*/  PRMT R120, RZ, 0x7610, R83 ;  /* 0x00007610ff787816 */ /* 0x000fe20000000053 */
[----:B------:R-:W-:Y:S01]  /*0ab0*/  FADD.FTZ R96, -R103, R80 ;  /* 0x0000005067607221 */ /* 0x000fe20000010100 */
[----:B------:R-:W-:Y:S01]  /*0ac0*/  PRMT R104, RZ, 0x7610, R81 ;  /* 0x00007610ff687816 */ /* 0x000fe20000000051 */
[C---:B-----5:R-:W-:Y:S01]  /*0ad0*/  FMUL.FTZ R93, R91.reuse, R94 ;  /* 0x0000005e5b5d7220 */ /* 0x060fe20000410000 */
[----:B------:R-:W-:Y:S01]  /*0ae0*/  PRMT R108, RZ, 0x5410, R82 ;  /* 0x00005410ff6c7816 */ /* 0x000fe20000000052 */
[----:B------:R-:W-:Y:S01]  /*0af0*/  FMUL.FTZ R92, R91, R96 ;  /* 0x000000605b5c7220 */ /* 0x000fe20000410000 */
[----:B---3--:R-:W-:Y:S01]  /*0b00*/  PRMT R83, RZ, 0x5410, R84 ;  /* 0x00005410ff537816 */ /* 0x008fe20000000054 */
[C---:B------:R-:W-:Y:S01]  /*0b10*/  FADD.FTZ R106, -R103.reuse, R104 ;  /* 0x00000068676a7221 */ /* 0x040fe20000010100 */
[----:B------:R-:W-:Y:S01]  /*0b20*/  PRMT R82, RZ, 0x7610, R82 ;  /* 0x00007610ff527816 */ /* 0x000fe20000000052 */
[C---:B------:R-:W-:Y:S01]  /*0b30*/  FADD.FTZ R116, -R103.reuse, R108 ;  /* 0x0000006c67747221 */ /* 0x040fe20000010100 */
[----:B------:R-:W-:Y:S01]  /*0b40*/  PRMT R98, RZ, 0x7610, R84 ;  /* 0x00007610ff627816 */ /* 0x000fe20000000054 */
[----:B------:R-:W-:Y:S01]  /*0b50*/  FMUL.FTZ R94, R24, R83 ;  /* 0x00000053185e7220 */ /* 0x000fe20000410000 */
[--C-:B------:R-:W-:Y:S01]  /*0b60*/  PRMT R99, RZ, 0x5410, R85.reuse ;  /* 0x00005410ff637816 */ /* 0x100fe20000000055 */
[C---:B------:R-:W-:Y:S01]  /*0b70*/  FADD.FTZ R104, -R103.reuse, R82 ;  /* 0x0000005267687221 */ /* 0x040fe20000010100 */
[----:B------:R-:W-:Y:S01]  /*0b80*/  PRMT R108, RZ, 0x7610, R85 ;  /* 0x00007610ff6c7816 */ /* 0x000fe20000000055 */
[----:B------:R-:W-:Y:S01]  /*0b90*/  FADD.FTZ R82, -R103, R118 ;  /* 0x0000007667527221 */ /* 0x000fe20000010100 */
[--C-:B------:R-:W-:Y:S01]  /*0ba0*/  PRMT R85, RZ, 0x5410, R86.reuse ;  /* 0x00005410ff557816 */ /* 0x100fe20000000056 */
[----:B------:R-:W-:Y:S01]  /*0bb0*/  FMUL.FTZ R97, R25, R98 ;  /* 0x0000006219617220 */ /* 0x000fe20000410000 */
[----:B------:R-:W-:Y:S01]  /*0bc0*/  PRMT R118, RZ, 0x7610, R86 ;  /* 0x00007610ff767816 */ /* 0x000fe20000000056 */
[----:B------:R-:W-:Y:S01]  /*0bd0*/  FADD.FTZ R86, R113, R94 ;  /* 0x0000005e71567221 */ /* 0x000fe20000010000 */
[--C-:B------:R-:W-:Y:S01]  /*0be0*/  PRMT R81, RZ, 0x5410, R87.reuse ;  /* 0x00005410ff517816 */ /* 0x100fe20000000057 */
[----:B------:R-:W-:Y:S01]  /*0bf0*/  FFMA.FTZ R114, R93, R94, R114 ;  /* 0x0000005e5d727223 */ /* 0x000fe20000010072 */
[----:B------:R-:W-:Y:S01]  /*0c00*/  PRMT R84, RZ, 0x7610, R87 ;  /* 0x00007610ff547816 */ /* 0x000fe20000000057 */
[----:B------:R-:W-:-:S02]  /*0c10*/  FADD.FTZ R56, R56, R83 ;  /* 0x0000005338387221 */ /* 0x000fc40000010000 */
[----:B------:R-:W-:Y:S02]  /*0c20*/  FFMA.FTZ R40, R93, R83, R40 ;  /* 0x000000535d287223 */ /* 0x000fe40000010028 */
[----:B------:R-:W-:Y:S02]  /*0c30*/  FADD.FTZ R57, R57, R98 ;  /* 0x0000006239397221 */ /* 0x000fe40000010000 */
[----:B------:R-:W-:Y:S02]  /*0c40*/  FMUL.FTZ R95, R91, R100 ;  /* 0x000000645b5f7220 */ /* 0x000fe40000410000 */
[----:B------:R-:W-:Y:S02]  /*0c50*/  FFMA.FTZ R41, R92, R98, R41 ;  /* 0x000000625c297223 */ /* 0x000fe40000010029 */
        /* <DEDUP_REMOVED lines=9> */
[C---:B------:R-:W-:Y:S02]  /*0cf0*/  FMUL.FTZ R101, R91.reuse, R116 ;  /* 0x000000745b657220 */ /* 0x040fe40000410000 */
[----:B------:R-:W-:Y:S02]  /*0d00*/  FMUL.FTZ R100, R28, R85 ;  /* 0x000000551c647220 */ /* 0x000fe40000410000 */
        /* <DEDUP_REMOVED lines=10> */
[----:B------:R-:W-:Y:S02]  /*0db0*/  FADD.FTZ R80, -R103, R120 ;  /* 0x0000007867507221 */ /* 0x000fe40000010100 */
[----:B------:R-:W-:Y:S02]  /*0dc0*/  FADD.FTZ R81, R82, R105 ;  /* 0x0000006952517221 */ /* 0x000fe40000010000 */
        /* <DEDUP_REMOVED lines=15> */
.L_x_366:
[----:B------:R-:W-:Y:S05]  /*0ec0*/  BSYNC B0 ;  /* 0x0000000000007941 */ /* 0x000fea0003800000 */
.L_x_365:
[----:B------:R-:W-:Y:S01]  /*0ed0*/  @!P2 IADD3 R111, R111, 0x4, RZ ;  /* 0x000000046f6fa810 */ /* 0x000fe20007ffe0ff */
[----:B------:R-:W-:Y:S05]  /*0ee0*/  BRA.DIV ~URZ, `(.L_x_367) ;  /* 0x000010227f007947 */ /* 0x000fea000b800000 */
[----:B------:R0:W1:Y:S02]  /*0ef0*/  SHFL.DOWN PT, R82, R113, 0x10, 0x1f ;  /* 0x0a001f0071527f89 */ /* 0x00006400000e0000 */
.L_x_374:
        /* <DEDUP_REMOVED lines=18> */
.L_x_375:
        /* <DEDUP_REMOVED lines=41> */
[C---:B------:R-:W-:Y:S01]  /*12b0*/  FMUL.FTZ R83, R91.reuse, R84 ;  /* 0x000000545b537220 */ /* 0x040fe20000410000 */
[----:B------:R-:W-:Y:S01]  /*12c0*/  @P0 PRMT R117, RZ, 0x7610, R67 ;  /* 0x00007610ff750816 */ /* 0x000fe20000000043 */
        /* <DEDUP_REMOVED lines=26> */
[----:B------:R-:W-:Y:S01]  /*1470*/  @P1 PRMT R73, R87, 0x7610, R73 ;  /* 0x0000761057491816 */ /* 0x000fe20000000049 */
[----:B------:R-:W-:Y:S01]  /*1480*/  FADD.FTZ R118, R13, -R118 ;  /* 0x800000760d767221 */ /* 0x000fe20000010000 */
[----:B------:R-:W-:Y:S01]  /*1490*/  HFMA2.MMA R87, -RZ, RZ, 0, 9.5367431640625e-07 ;  /* 0x00000010ff577435 */ /* 0x000fe200000001ff */
[----:B------:R-:W-:Y:S01]  /*14a0*/  FADD.FTZ R120, R88, -R83 ;  /* 0x8000005358787221 */ /* 0x000fe20000010000 */
[--C-:B------:R-:W-:Y:S01]  /*14b0*/  @P0 PRMT R83, RZ, 0x5410, R66.reuse ;  /* 0x00005410ff530816 */ /* 0x100fe20000000042 */
[----:B------:R-:W-:Y:S01]  /*14c0*/  FMUL.FTZ R113, R91, R118 ;  /* 0x000000765b717220 */ /* 0x000fe20000410000 */
[----:B------:R-:W-:-:S02]  /*14d0*/  @P0 PRMT R118, RZ, 0x7610, R66 ;  /* 0x00007610ff760816 */ /* 0x000fc40000000042 */
        /* <DEDUP_REMOVED lines=41> */
.L_x_370:
[----:B------:R-:W-:Y:S05]  /*1770*/  BSYNC B0 ;  /* 0x0000000000007941 */ /* 0x000fea0003800000 */
.L_x_369:
        /* <DEDUP_REMOVED lines=9> */
[----:B------:R-:W-:Y:S01]  /*1810*/  FFMA.FTZ R85, R101, R114, R111 ;  /* 0x0000007265557223 */ /* 0x000fe2000001006f */
[----:B------:R-:W-:Y:S01]  /*1820*/  ISETP.NE.AND.EX P1, PT, RZ, c[0x0][0x25c], PT, P1 ;  /* 0x00009700ff007a0c */ /* 0x000fe20003f25310 */
[----:B------:R-:W-:Y:S01]  /*1830*/  FADD.FTZ R84, R98, -R83 ;  /* 0x8000005362547221 */ /* 0x000fe20000010000 */
[----:B------:R-:W-:Y:S01]  /*1840*/  ISETP.NE.AND.EX P2, PT, RZ, c[0x0][0x254], PT, P2 ;  /* 0x00009500ff007a0c */ /* 0x000fe20003f45320 */
[----:B------:R-:W-:-:S02]  /*1850*/  FADD.FTZ R80, R94, -R81 ;  /* 0x800000515e507221 */ /* 0x000fc40000010000 */
[----:B------:R-:W-:Y:S02]  /*1860*/  FADD.FTZ R82, R97, -R82 ;  /* 0x8000005261527221 */ /* 0x000fe40000010000 */
[----:B------:R-:W-:Y:S02]  /*1870*/  FFMA.FTZ R86, R96, R114, R111 ;  /* 0x0000007260567223 */ /* 0x000fe4000001006f */
[----:B------:R-:W-:Y:S01]  /*1880*/  FADD.FTZ R102, R100, -R85 ;  /* 0x8000005564667221 */ /* 0x000fe20000010000 */
[--C-:B------:R-:W-:Y:S01]  /*1890*/  @P0 PRMT R85, RZ, 0x5410, R68.reuse ;  /* 0x00005410ff550816 */ /* 0x100fe20000000044 */
[C---:B-----5:R-:W-:Y:S01]  /*18a0*/  FMUL.FTZ R81, R91.reuse, R84 ;  /* 0x000000545b517220 */ /* 0x060fe20000410000 */
[----:B------:R-:W-:Y:S01]  /*18b0*/  @P0 PRMT R84, RZ, 0x7610, R68 ;  /* 0x00007610ff540816 */ /* 0x000fe20000000044 */
[C---:B------:R-:W-:Y:S02]  /*18c0*/  FMUL.FTZ R80, R91.reuse, R80 ;  /* 0x000000505b507220 */ /* 0x040fe40000410000 */
[----:B------:R-:W-:-:S02]  /*18d0*/  FMUL.FTZ R119, R91, R82 ;  /* 0x000000525b777220 */ /* 0x000fc40000410000 */
        /* <DEDUP_REMOVED lines=9> */
[----:B------:R-:W-:Y:S01]  /*1970*/  @P2 F2FP.BF16.PACK_AB R103, RZ, R119 ;  /* 0x00000077ff67223e */ /* 0x000fe200000010ff */
[-CC-:B------:R-:W-:Y:S01]  /*1980*/  FFMA.FTZ R87, R107, R114.reuse, R111.reuse ;  /* 0x000000726b577223 */ /* 0x180fe2000001006f */
[----:B------:R-:W-:Y:S01]  /*1990*/  @P1 PRMT R72, R86, 0x7610, R72 ;  /* 0x0000761056481816 */ /* 0x000fe20000000048 */
[----:B------:R-:W-:-:S02]  /*19a0*/  FFMA.FTZ R111, R109, R114, R111 ;  /* 0x000000726d6f7223 */ /* 0x000fc4000001006f */
[----:B------:R-:W-:Y:S01]  /*19b0*/  @P0 FADD.FTZ R81, R81, R84 ;  /* 0x0000005451510221 */ /* 0x000fe20000010000 */
[--C-:B------:R-:W-:Y:S01]  /*19c0*/  @P0 PRMT R84, RZ, 0x7610, R70.reuse ;  /* 0x00007610ff540816 */ /* 0x100fe20000000046 */
[----:B------:R-:W-:Y:S01]  /*19d0*/  @P0 FADD.FTZ R120, R120, R85 ;  /* 0x0000005578780221 */ /* 0x000fe20000010000 */
[----:B------:R-:W-:Y:S01]  /*19e0*/  @P0 PRMT R85, RZ, 0x5410, R70 ;  /* 0x00005410ff550816 */ /* 0x000fe20000000046 */
[C---:B------:R-:W-:Y:S01]  /*19f0*/  FMUL.FTZ R82, R91.reuse, R102 ;  /* 0x000000665b527220 */ /* 0x040fe20000410000 */
[----:B------:R-:W-:Y:S01]  /*1a00*/  @P2 F2FP.BF16.PACK_AB R115, RZ, R81 ;  /* 0x00000051ff73223e */ /* 0x000fe200000010ff */
[----:B------:R-:W-:Y:S01]  /*1a10*/  FMUL.FTZ R117, R91, R116 ;  /* 0x000000745b757220 */ /* 0x000fe20000410000 */
[-C--:B------:R-:W-:Y:S01]  /*1a20*/  @P1 F2FP.BF16.PACK_AB R102, RZ, R120.reuse ;  /* 0x00000078ff66123e */ /* 0x080fe200000010ff */
[----:B------:R-:W-:Y:S01]  /*1a30*/  FADD.FTZ R114, R106, -R87 ;  /* 0x800000576a727221 */ /* 0x000fe20000010000 */
[----:B------:R-:W-:Y:S01]  /*1a40*/  @P2 F2FP.BF16.PACK_AB R87, RZ, R120 ;  /* 0x00000078ff57223e */ /* 0x000fe200000010ff */
[----:B------:R-:W-:Y:S01]  /*1a50*/  FADD.FTZ R118, R108, -R111 ;  /* 0x8000006f6c767221 */ /* 0x000fe20000010000 */
[----:B------:R-:W-:Y:S01]  /*1a60*/  @P1 F2FP.BF16.PACK_AB R111, RZ, R119 ;  /* 0x00000077ff6f123e */ /* 0x000fe200000010ff */
        /* <DEDUP_REMOVED lines=12> */
[-C--:B------:R-:W-:Y:S02]  /*1b30*/  @P2 F2FP.BF16.PACK_AB R85, RZ, R80.reuse ;  /* 0x00000050ff55223e */ /* 0x080fe400000010ff */
[----:B------:R-:W-:Y:S02]  /*1b40*/  ISETP.NE.AND.EX P0, PT, RZ, c[0x0][0x25c], PT, P0 ;  /* 0x00009700ff007a0c */ /* 0x000fe40003f05300 */
[----:B------:R-:W-:Y:S02]  /*1b50*/  F2FP.BF16.PACK_AB R81, R120, R81 ;  /* 0x000000517851723e */ /* 0x000fe400000010ff */
[-C--:B------:R-:W-:Y:S02]  /*1b60*/  @P1 F2FP.BF16.PACK_AB R120, RZ, R83.reuse ;  /* 0x00000053ff78123e */ /* 0x080fe400000010ff */
[----:B------:R-:W-:Y:S02]  /*1b70*/  @P2 F2FP.BF16.PACK_AB R121, RZ, R83 ;  /* 0x00000053ff79223e */ /* 0x000fe400000010ff */
[----:B------:R-:W-:-:S02]  /*1b80*/  F2FP.BF16.PACK_AB R80, R119, R80 ;  /* 0x000000507750723e */ /* 0x000fc400000010ff */
[----:B------:R-:W-:Y:S01]  /*1b90*/  @P2 PRMT R76, R85, 0x7610, R76 ;  /* 0x00007610554c2816 */ /* 0x000fe2000000004c */
[----:B------:R-:W-:Y:S01]  /*1ba0*/  IMAD.MOV.U32 R85, RZ, RZ, 0x10 ;  /* 0x00000010ff557424 */ /* 0x000fe200078e00ff */
[----:B------:R-:W-:Y:S02]  /*1bb0*/  @P1 PRMT R73, R84, 0x7610, R73 ;  /* 0x0000761054491816 */ /* 0x000fe40000000049 */
[----:B------:R-:W-:Y:S02]  /*1bc0*/  @P1 F2FP.BF16.PACK_AB R119, RZ, R117 ;  /* 0x00000075ff77123e */ /* 0x000fe400000010ff */
[----:B------:R-:W-:Y:S02]  /*1bd0*/  @P1 F2FP.BF16.PACK_AB R91, RZ, R118 ;  /* 0x00000076ff5b123e */ /* 0x000fe400000010ff */
[----:B------:R-:W-:Y:S02]  /*1be0*/  @P2 PRMT R77, R115, 0x7610, R77 ;  /* 0x00007610734d2816 */ /* 0x000fe4000000004d */
[----:B------:R-:W-:-:S02]  /*1bf0*/  @P1 PRMT R74, R114, 0x7610, R74 ;  /* 0x00007610724a1816 */ /* 0x000fc4000000004a */
[----:B------:R-:W-:Y:S02]  /*1c00*/  @P1 PRMT R75, R120, 0x7610, R75 ;  /* 0x00007610784b1816 */ /* 0x000fe4000000004b */
[----:B------:R-:W-:Y:S02]  /*1c10*/  @P2 F2FP.BF16.PACK_AB R116, RZ, R117 ;  /* 0x00000075ff74223e */ /* 0x000fe400000010ff */
[----:B------:R-:W-:Y:S02]  /*1c20*/  F2FP.BF16.PACK_AB R82, R117, R82 ;  /* 0x000000527552723e */ /* 0x000fe400000010ff */
[----:B------:R-:W-:Y:S02]  /*1c30*/  @P2 F2FP.BF16.PACK_AB R117, RZ, R118 ;  /* 0x00000076ff75223e */ /* 0x000fe400000010ff */
[----:B------:R-:W-:Y:S02]  /*1c40*/  @P2 PRMT R78, R113, 0x7610, R78 ;  /* 0x00007610714e2816 */ /* 0x000fe4000000004e */
[----:B------:R-:W-:-:S02]  /*1c50*/  @P2 PRMT R79, R121, 0x7610, R79 ;  /* 0x00007610794f2816 */ /* 0x000fc4000000004f */
        /* <DEDUP_REMOVED lines=9> */
[----:B------:R-:W-:Y:S02]  /*1cf0*/  F2FP.BF16.PACK_AB R83, R118, R83 ;  /* 0x000000537653723e */ /* 0x000fe400000010ff */
[----:B------:R-:W-:Y:S01]  /*1d00*/  @P2 PRMT R78, R78, 0x5410, R116 ;  /* 0x000054104e4e2816 */ /* 0x000fe20000000074 */
[----:B------:R0:W-:Y:S01]  /*1d10*/  @P0 STG.E.128 [R102.64], R72 ;  /* 0x0000004866000986 */ /* 0x0001e2000c101d04 */
[----:B------:R-:W-:Y:S02]  /*1d20*/  @P2 LEA.HI.X R85, R4, c[0x0][0x254], RZ, 0x4, P6 ;  /* 0x0000950004552a11 */ /* 0x000fe400030f24ff */
[----:B------:R-:W-:Y:S01]  /*1d30*/  @P2 PRMT R79, R79, 0x5410, R117 ;  /* 0x000054104f4f2816 */ /* 0x000fe20000000075 */
[----:B------:R0:W-:Y:S04]  /*1d40*/  STG.E.128 [R86.64], R80 ;  /* 0x0000005056007986 */ /* 0x0001e8000c101d04 */
[----:B------:R0:W-:Y:S02]  /*1d50*/  @P2 STG.E.128 [R84.64], R76 ;  /* 0x0000004c54002986 */ /* 0x0001e4000c101d04 */
.L_x_372:
[----:B------:R-:W-:Y:S05]  /*1d60*/  BSYNC B0 ;  /* 0x0000000000007941 */ /* 0x000fea0003800000 */
.L_x_371:
[----:B------:R-:W-:-:S04]  /*1d70*/  LOP3.LUT P0, RZ, R3, 0xff, RZ, 0xc0, !PT ;  /* 0x000000ff03ff7812 */ /* 0x000fc8000780c0ff */
[----:B------:R-:W-:Y:S01]  /*1d80*/  SEL R3, RZ, 0x1, P0 ;  /* 0x00000001ff037807 */ /* 0x000fe20000000000 */
[----:B0----5:R-:W-:Y:S01]  /*1d90*/  @P5 CALL.REL.NOINC `(.L_x_362) ;  /* 0x0000001000005944 */ /* 0x021fe20003c00000 */
[----:B------:R-:W-:Y:S05]  /*1da0*/  BRA `(.L_x_373) ;  /* 0xffffe4f000007947 */ /* 0x000fea000383ffff */
.L_x_362:
[----:B-1----:R-:W0:Y:S01]  /*1db0*/  S2UR UR6, SR_CTAID.X ;  /* 0x00000000000679c3 */ /* 0x002e220000002500 */
        /* <DEDUP_REMOVED lines=21> */
.L_x_367:
[----:B------:R-:W-:Y:S01]  /*1f10*/  HFMA2.MMA R103, -RZ, RZ, 0, 1.847743988037109375e-06 ;  /* 0x0000001fff677435 */ /* 0x000fe200000001ff */
[----:B------:R-:W-:Y:S01]  /*1f20*/  IMAD.MOV.U32 R83, RZ, RZ, R113 ;  /* 0x000000ffff537224 */ /* 0x000fe200078e0071 */
[----:B------:R-:W-:Y:S01]  /*1f30*/  MOV R116, 0x10 ;  /* 0x0000001000747802 */ /* 0x000fe20000000f00 */
[----:B------:R-:W-:Y:S01]  /*1f40*/  IMAD.MOV.U32 R118, RZ, RZ, -0x1 ;  /* 0xffffffffff767424 */ /* 0x000fe200078e00ff */
[----:B------:R-:W-:-:S02]  /*1f50*/  MOV R80, 0x1f70 ;  /* 0x00001f7000507802 */ /* 0x000fc40000000f00 */
[----:B-----5:R-:W-:Y:S05]  /*1f60*/  CALL.REL.NOINC `($__internal_26_$__cuda_sm70_shflsync_down_p) ;  /* 0x0000045000007944 */ /* 0x020fea0003c00000 */
[----:B-1----:R-:W-:Y:S01]  /*1f70*/  MOV R82, R103 ;  /* 0x0000006700527202 */ /* 0x002fe20000000f00 */
[----:B0-----:R-:W-:Y:S05]  /*1f80*/  BRA `(.L_x_374) ;  /* 0xffffef7000007947 */ /* 0x001fea000383ffff */
.L_x_368:
[----:B------:R-:W-:Y:S01]  /*1f90*/  HFMA2.MMA R103, -RZ, RZ, 0, 1.847743988037109375e-06 ;  /* 0x0000001fff677435 */ /* 0x000fe200000001ff */
[----:B------:R-:W-:Y:S01]  /*1fa0*/  MOV R83, R114 ;  /* 0x0000007200537202 */ /* 0x000fe20000000f00 */
[----:B------:R-:W-:Y:S01]  /*1fb0*/  IMAD.MOV.U32 R116, RZ, RZ, 0x10 ;  /* 0x00000010ff747424 */ /* 0x000fe200078e00ff */
[----:B------:R-:W-:-:S02]  /*1fc0*/  MOV R118, 0xffffffff ;  /* 0xffffffff00767802 */ /* 0x000fc40000000f00 */
[----:B------:R-:W-:Y:S02]  /*1fd0*/  MOV R80, 0x1ff0 ;  /* 0x00001ff000507802 */ /* 0x000fe40000000f00 */
[----:B01---5:R-:W-:Y:S05]  /*1fe0*/  CALL.REL.NOINC `($__internal_26_$__cuda_sm70_shflsync_down_p) ;  /* 0x000003d000007944 */ /* 0x023fea0003c00000 */
[----:B------:R-:W-:Y:S01]  /*1ff0*/  FADD.FTZ R113, R82, R113 ;  /* 0x0000007152717221 */ /* 0x000fe20000010000 */
[----:B0-----:R-:W-:Y:S01]  /*2000*/  MOV R118, 0xffffffff ;  /* 0xffffffff00767802 */ /* 0x001fe20000000f00 */
[----:B-1----:R-:W-:Y:S01]  /*2010*/  FADD.FTZ R114, R114, R103 ;  /* 0x0000006772727221 */ /* 0x002fe20000010000 */
[----:B------:R-:W-:Y:S01]  /*2020*/  HFMA2.MMA R103, -RZ, RZ, 0, 1.847743988037109375e-06 ;  /* 0x0000001fff677435 */ /* 0x000fe200000001ff */
[----:B------:R-:W-:Y:S01]  /*2030*/  IMAD.MOV.U32 R116, RZ, RZ, 0x8 ;  /* 0x00000008ff747424 */ /* 0x000fe200078e00ff */
[----:B------:R-:W-:Y:S01]  /*2040*/  MOV R80, 0x2070 ;  /* 0x0000207000507802 */ /* 0x000fe20000000f00 */
[----:B------:R-:W-:-:S03]  /*2050*/  IMAD.MOV.U32 R83, RZ, RZ, R113 ;  /* 0x000000ffff537224 */ /* 0x000fc600078e0071 */
[----:B------:R-:W-:Y:S05]  /*2060*/  CALL.REL.NOINC `($__internal_26_$__cuda_sm70_shflsync_down_p) ;  /* 0x0000035000007944 */ /* 0x000fea0003c00000 */
[----:B-1----:R-:W-:Y:S01]  /*2070*/  MOV R82, R103 ;  /* 0x0000006700527202 */ /* 0x002fe20000000f00 */
[----:B------:R-:W-:Y:S01]  /*2080*/  HFMA2.MMA R103, -RZ, RZ, 0, 1.847743988037109375e-06 ;  /* 0x0000001fff677435 */ /* 0x000fe200000001ff */
[----:B0-----:R-:W-:Y:S01]  /*2090*/  MOV R83, R114 ;  /* 0x0000007200537202 */ /* 0x001fe20000000f00 */
[----:B------:R-:W-:Y:S01]  /*20a0*/  IMAD.MOV.U32 R116, RZ, RZ, 0x8 ;  /* 0x00000008ff747424 */ /* 0x000fe200078e00ff */
[----:B------:R-:W-:-:S02]  /*20b0*/  MOV R118, 0xffffffff ;  /* 0xffffffff00767802 */ /* 0x000fc40000000f00 */
[----:B------:R-:W-:Y:S02]  /*20c0*/  MOV R80, 0x20e0 ;  /* 0x000020e000507802 */ /* 0x000fe40000000f00 */
[----:B------:R-:W-:Y:S05]  /*20d0*/  CALL.REL.NOINC `($__internal_26_$__cuda_sm70_shflsync_down_p) ;  /* 0x000002e000007944 */ /* 0x000fea0003c00000 */
        /* <DEDUP_REMOVED lines=23> */
[----:B0-----:R-:W-:Y:S01]  /*2250*/  HFMA2.MMA R116, -RZ, RZ, 0, 1.1920928955078125e-07 ;  /* 0x00000002ff747435 */ /* 0x001fe200000001ff */
[----:B-1----:R-:W-:Y:S01]  /*2260*/  MOV R82, R103 ;  /* 0x0000006700527202 */ /* 0x002fe20000000f00 */
[----:B------:R-:W-:Y:S01]  /*2270*/  IMAD.MOV.U32 R103, RZ, RZ, 0x1f ;  /* 0x0000001fff677424 */ /* 0x000fe200078e00ff */
[----:B------:R-:W-:Y:S02]  /*2280*/  MOV R83, R86 ;  /* 0x0000005600537202 */ /* 0x000fe40000000f00 */
[----:B------:R-:W-:-:S02]  /*2290*/  MOV R118, 0xffffffff ;  /* 0xffffffff00767802 */ /* 0x000fc40000000f00 */
[----:B------:R-:W-:Y:S02]  /*22a0*/  MOV R80, 0x22c0 ;  /* 0x000022c000507802 */ /* 0x000fe40000000f00 */
[----:B------:R-:W-:Y:S05]  /*22b0*/  CALL.REL.NOINC `($__internal_26_$__cuda_sm70_shflsync_down_p) ;  /* 0x0000010000007944 */ /* 0x000fea0003c00000 */
[----:B------:R-:W-:Y:S01]  /*22c0*/  FADD.FTZ R84, R82, R113 ;  /* 0x0000007152547221 */ /* 0x000fe20000010000 */
[----:B0-----:R-:W-:Y:S01]  /*22d0*/  HFMA2.MMA R116, -RZ, RZ, 0, 5.9604644775390625e-08 ;  /* 0x00000001ff747435 */ /* 0x001fe200000001ff */
[----:B-1----:R-:W-:Y:S01]  /*22e0*/  FADD.FTZ R86, R86, R103 ;  /* 0x0000006756567221 */ /* 0x002fe20000010000 */
[----:B------:R-:W-:Y:S01]  /*22f0*/  MOV R103, 0x1f ;  /* 0x0000001f00677802 */ /* 0x000fe20000000f00 */
[----:B------:R-:W-:Y:S01]  /*2300*/  IMAD.MOV.U32 R118, RZ, RZ, -0x1 ;  /* 0xffffffffff767424 */ /* 0x000fe200078e00ff */
[----:B------:R-:W-:Y:S02]  /*2310*/  MOV R83, R84 ;  /* 0x0000005400537202 */ /* 0x000fe40000000f00 */
[----:B------:R-:W-:Y:S02]  /*2320*/  MOV R80, 0x2340 ;  /* 0x0000234000507802 */ /* 0x000fe40000000f00 */
        /* <DEDUP_REMOVED lines=8> */
[----:B01----:R-:W-:Y:S05]  /*23b0*/  BRA `(.L_x_375) ;  /* 0xffffec6000007947 */ /* 0x003fea000383ffff */
        .weak           $__internal_26_$__cuda_sm70_shflsync_down_p
        .type           $__internal_26_$__cuda_sm70_shflsync_down_p,@function
        .size           $__internal_26_$__cuda_sm70_shflsync_down_p,(.L_x_1789 - $__internal_26_$__cuda_sm70_shflsync_down_p)
$__internal_26_$__cuda_sm70_shflsync_down_p:
[----:B------:R-:W-:Y:S01]  /*23c0*/  HFMA2.MMA R81, -RZ, RZ, 0, 0 ;  /* 0x00000000ff517435 */ /* 0x000fe200000001ff */
[----:B------:R-:W-:Y:S04]  /*23d0*/  WARPSYNC R118 ;  /* 0x0000007600007348 */ /* 0x000fe80003800000 */
[----:B------:R0:W1:Y:S01]  /*23e0*/  SHFL.DOWN PT, R103, R83, R116, R103 ;  /* 0x0800007453677389 */ /* 0x00006200000e0067 */
[----:B------:R-:W-:Y:S05]  /*23f0*/  RET.REL.NODEC R80 `(_ZN10layer_norm31ln_parallel_residual_bwd_kernelINS_13Kernel_traitsIf13__nv_bfloat16S2_S2_fjLj2048ELj1ELj1ELj4ELj16ENS_18Kernel_traits_baseILj2048EfS2_S2_S2_fjLj128EEEEELb0ELb1ELb0EEEvNS_9BwdParamsE) ;  /* 0xffffdc0050007950 */ /* 0x000fea0003c3ffff */
.L_x_376:
        /* <DEDUP_REMOVED lines=16> */
.L_x_1789:


//--------------------- .text._ZN10layer_norm31ln_parallel_residual_bwd_kernelINS_13Kernel_traitsIf13__nv_bfloat16S2_S2_fjLj2048ELj1ELj1ELj4ELj16ENS_18Kernel_traits_baseILj2048EfS2_S2_S2_fjLj128EEEEELb0ELb1ELb1EEEvNS_9BwdParamsE --------------------------
	.section	.text._ZN10layer_norm31ln_parallel_residual_bwd_kernelINS_13Kernel_traitsIf13__nv_bfloat16S2_S2_fjLj2048ELj1ELj1ELj4ELj16ENS_18Kernel_traits_baseILj2048EfS2_S2_S2_fjLj128EEEEELb0ELb1ELb1EEEvNS_9BwdParamsE,"ax",@progbits
	.sectioninfo	@"SHI_REGISTERS=122"
	.align	128
        .global         _ZN10layer_norm31ln_parallel_residual_bwd_kernelINS_13Kernel_traitsIf13__nv_bfloat16S2_S2_fjLj2048ELj1ELj1ELj4ELj16ENS_18Kernel_traits_baseILj2048EfS2_S2_S2_fjLj128EEEEELb0ELb1ELb1EEEvNS_9BwdParamsE
        .type           _ZN10layer_norm31ln_parallel_residual_bwd_kernelINS_13Kernel_traitsIf13__nv_bfloat16S2_S2_fjLj2048ELj1ELj1ELj4ELj16ENS_18Kernel_traits_baseILj2048EfS2_S2_S2_fjLj128EEEEELb0ELb1ELb1EEEvNS_9BwdParamsE,@function
        .size           _ZN10layer_norm31ln_parallel_residual_bwd_kernelINS_13Kernel_traitsIf13__nv_bfloat16S2_S2_fjLj2048ELj1ELj1ELj4ELj16ENS_18Kernel_traits_baseILj2048EfS2_S2_S2_fjLj128EEEEELb0ELb1ELb1EEEvNS_9BwdParamsE,(.L_x_1790 - _ZN10layer_norm31ln_parallel_residual_bwd_kernelINS_13Kernel_traitsIf13__nv_bfloat16S2_S2_fjLj2048ELj1ELj1ELj4ELj16ENS_18Kernel_traits_baseILj2048EfS2_S2_S2_fjLj128EEEEELb0ELb1ELb1EEEvNS_9BwdParamsE)
        .other          _ZN10layer_norm31ln_parallel_residual_bwd_kernelINS_13Kernel_traitsIf13__nv_bfloat16S2_S2_fjLj2048ELj1ELj1ELj4ELj16ENS_18Kernel_traits_baseILj2048EfS2_S2_S2_fjLj128EEEEELb0ELb1ELb1EEEvNS_9BwdParamsE,@"STO_CUDA_ENTRY STV_DEFAULT"
_ZN10layer_norm31ln_parallel_residual_bwd_kernelINS_13Kernel_traitsIf13__nv_bfloat16S2_S2_fjLj2048ELj1ELj1ELj4ELj16ENS_18Kernel_traits_baseILj2048EfS2_S2_S2_fjLj128EEEEELb0ELb1ELb1EEEvNS_9BwdParamsE:
.text._ZN10layer_norm31ln_parallel_residual_bwd_kernelINS_13Kernel_traitsIf13__nv_bfloat16S2_S2_fjLj2048ELj1ELj1ELj4ELj16ENS_18Kernel_traits_baseILj2048EfS2_S2_S2_fjLj128EEEEELb0ELb1ELb1EEEvNS_9BwdParamsE:
        /* <DEDUP_REMOVED lines=25> */
.L_x_377:
[----:B------:R-:W-:-:S10]  /*0190*/  HFMA2.MMA R2, -RZ, RZ, 0, 1.9073486328125e-06 ;  /* 0x00000020ff027435 */ /* 0x000fd400000001ff */
[----:B------:R-:W-:-:S05]  /*01a0*/  IMAD.WIDE.U32 R2, R79, R2, c[0x0][0x1b0] ;  /* 0x00006c004f027625 */ /* 0x000fca00078e0002 */
[----:B------:R0:W5:Y:S04]  /*01b0*/  LDG.E.128 R16, [R2.64] ;  /* 0x0000000402107981 */ /* 0x000168000c1e1d00 */
[----:B------:R0:W5:Y:S04]  /*01c0*/  LDG.E.128 R12, [R2.64+0x10] ;  /* 0x00001004020c7981 */ /* 0x000168000c1e1d00 */
[----:B------:R0:W5:Y:S04]  /*01d0*/  LDG.E.128 R8, [R2.64+0x1000] ;  /* 0x0010000402087981 */ /* 0x000168000c1e1d00 */
        /* <DEDUP_REMOVED lines=12> */
[----:B------:R-:W-:Y:S01]  /*02a0*/  CS2R R86, SRZ ;  /* 0x0000000000567805 */ /* 0x000fe2000001ff00 */
[----:B------:R-:W-:Y:S01]  /*02b0*/  CS2R R84, SRZ ;  /* 0x0000000000547805 */ /* 0x000fe2000001ff00 */
[----:B------:R-:W-:Y:S01]  /*02c0*/  CS2R R64, SRZ ;  /* 0x0000000000407805 */ /* 0x000fe2000001ff00 */
[----:B------:R-:W-:Y:S01]  /*02d0*/  CS2R R62, SRZ ;  /* 0x00000000003e7805 */ /* 0x000fe2000001ff00 */
[----:B------:R-:W-:Y:S01]  /*02e0*/  CS2R R60, SRZ ;  /* 0x00000000003c7805 */ /* 0x000fe2000001ff00 */
[----:B------:R-:W-:Y:S01]  /*02f0*/  CS2R R58, SRZ ;  /* 0x00000000003a7805 */ /* 0x000fe2000001ff00 */
[----:B------:R-:W-:Y:S01]  /*0300*/  CS2R R56, SRZ ;  /* 0x0000000000387805 */ /* 0x000fe2000001ff00 */
[----:B0-----:R-:W-:-:S02]  /*0310*/  IMAD.MOV.U32 R0, RZ, RZ, RZ ;  /* 0x000000ffff007224 */ /* 0x001fc400078e00ff */
.L_x_382:
[----:B------:R-:W-:Y:S01]  /*0320*/  IMAD R2, R90, c[0x0][0x168], RZ ;  /* 0x00005a005a027a24 */ /* 0x000fe200078e02ff */
[----:B------:R-:W-:-:S04]  /*0330*/  MOV R52, 0x10 ;  /* 0x0000001000347802 */ /* 0x000fc80000000f00 */
[----:B------:R-:W-:-:S04]  /*0340*/  SHF.R.S32.HI R3, RZ, 0x1f, R2 ;  /* 0x0000001fff037819 */ /* 0x000fc80000011402 */
[----:B------:R-:W-:-:S04]  /*0350*/  LEA.HI R2, R3, R2, RZ, 0x3 ;  /* 0x0000000203027211 */ /* 0x000fc800078f18ff */
[----:B------:R-:W-:Y:S02]  /*0360*/  LEA.HI.SX32 R91, R2, R79, 0x1d ;  /* 0x0000004f025b7211 */ /* 0x000fe400078feaff */
[----:B------:R-:W-:Y:S02]  /*0370*/  MOV R55, 0x4 ;  /* 0x0000000400377802 */ /* 0x000fe40000000f00 */
[C---:B------:R-:W-:Y:S01]  /*0380*/  IADD3 R88, R91.reuse, 0x80, RZ ;  /* 0x000000805b587810 */ /* 0x040fe20007ffe0ff */
[----:B------:R-:W-:-:S04]  /*0390*/  IMAD.WIDE.U32 R36, R91, R52, c[0x0][0x188] ;  /* 0x000062005b247625 */ /* 0x000fc800078e0034 */
[-C--:B------:R-:W-:Y:S02]  /*03a0*/  IMAD.WIDE.U32 R40, R91, R52.reuse, c[0x0][0x208] ;  /* 0x000082005b287625 */ /* 0x080fe400078e0034 */
[----:B------:R-:W2:Y:S02]  /*03b0*/  LDG.E.128 R36, [R36.64] ;  /* 0x0000000424247981 */ /* 0x000ea4000c1e1d00 */
[----:B------:R-:W-:Y:S02]  /*03c0*/  IMAD.WIDE R94, R90, R55, c[0x0][0x1a0] ;  /* 0x000068005a5e7625 */ /* 0x000fe400078e0237 */
[----:B------:R-:W3:Y:S02]  /*03d0*/  LDG.E.128 R40, [R40.64] ;  /* 0x0000000428287981 */ /* 0x000ee4000c1e1d00 */
[CC--:B------:R-:W-:Y:S02]  /*03e0*/  IMAD.WIDE.U32 R44, R88.reuse, R52.reuse, c[0x0][0x188] ;  /* 0x00006200582c7625 */ /* 0x0c0fe400078e0034 */
[----:B------:R-:W4:Y:S02]  /*03f0*/  LDG.E R97, [R94.64] ;  /* 0x000000045e617981 */ /* 0x000f24000c1e1900 */
[----:B------:R-:W-:-:S02]  /*0400*/  IMAD.WIDE.U32 R48, R88, R52, c[0x0][0x208] ;  /* 0x0000820058307625 */ /* 0x000fc400078e0034 */
[----:B------:R-:W3:Y:S02]  /*0410*/  LDG.E.128 R44, [R44.64] ;  /* 0x000000042c2c7981 */ /* 0x000ee4000c1e1d00 */
[----:B------:R-:W-:Y:S02]  /*0420*/  IMAD.WIDE R54, R90, R55, c[0x0][0x1a8] ;  /* 0x00006a005a367625 */ /* 0x000fe400078e0237 */
[----:B------:R-:W3:Y:S04]  /*0430*/  LDG.E.128 R48, [R48.64] ;  /* 0x0000000430307981 */ /* 0x000ee8000c1e1d00 */
[----:B------:R3:W3:Y:S01]  /*0440*/  LDG.E R54, [R54.64] ;  /* 0x0000000436367981 */ /* 0x0006e2000c1e1900 */
[----:B------:R-:W-:-:S04]  /*0450*/  ISETP.NE.U32.AND P1, PT, RZ, c[0x0][0x218], PT ;  /* 0x00008600ff007a0c */ /* 0x000fc80003f25070 */
[----:B------:R-:W-:Y:S01]  /*0460*/  ISETP.NE.AND.EX P1, PT, RZ, c[0x0][0x21c], PT, P1 ;  /* 0x00008700ff007a0c */ /* 0x000fe20003f25310 */
[----:B------:R-:W-:Y:S02]  /*0470*/  ULDC.U8 UR6, c[0x0][0x1f0] ;  /* 0x00007c0000067ab9 */ /* 0x000fe40000000000 */
[----:B------:R-:W-:-:S10]  /*0480*/  ISETP.NE.AND P0, PT, RZ, UR6, PT ;  /* 0x00000006ff007c0c */ /* 0x000fd4000bf05270 */
[----:B------:R-:W-:-:S04]  /*0490*/  @P1 IMAD.WIDE.U32 R2, R91, R52, c[0x0][0x218] ;  /* 0x000086005b021625 */ /* 0x000fc800078e0034 */
[----:B------:R-:W-:Y:S01]  /*04a0*/  @P1 IMAD.WIDE.U32 R52, R88, R52, c[0x0][0x218] ;  /* 0x0000860058341625 */ /* 0x000fe200078e0034 */
[----:B-----5:R2:W5:Y:S04]  /*04b0*/  @P1 LDG.E.128 R20, [R2.64] ;  /* 0x0000000402141981 */ /* 0x020568000c1e1d00 */
[----:B------:R0:W5:Y:S01]  /*04c0*/  @P1 LDG.E.128 R24, [R52.64] ;  /* 0x0000000434181981 */ /* 0x000162000c1e1d00 */
[----:B------:R-:W-:Y:S02]  /*04d0*/  IADD3 R90, R90, c[0x0][0x160], RZ ;  /* 0x000058005a5a7a10 */ /* 0x000fe40007ffe0ff */
[----:B------:R-:W-:Y:S02]  /*04e0*/  LOP3.LUT P4, RZ, R80, 0x1f, RZ, 0xc0, !PT ;  /* 0x0000001f50ff7812 */ /* 0x000fe4000788c0ff */
[----:B------:R-:W-:-:S02]  /*04f0*/  ISETP.GE.AND P2, PT, R90, c[0x0][0x164], PT ;  /* 0x000059005a007a0c */ /* 0x000fc40003f46270 */
[--C-:B--2---:R-:W-:Y:S02]  /*0500*/  PRMT R3, RZ, 0x5410, R37.reuse ;  /* 0x00005410ff037816 */ /* 0x104fe40000000025 */
[----:B------:R-:W-:Y:S02]  /*0510*/  PRMT R37, RZ, 0x7610, R37 ;  /* 0x00007610ff257816 */ /* 0x000fe40000000025 */
[----:B------:R-:W-:Y:S02]  /*0520*/  PRMT R2, RZ, 0x5410, R36 ;  /* 0x00005410ff027816 */ /* 0x000fe40000000024 */
[----:B0-----:R-:W-:Y:S02]  /*0530*/  PRMT R52, RZ, 0x5410, R38 ;  /* 0x00005410ff347816 */ /* 0x001fe40000000026 */
[----:B----4-:R-:W-:Y:S02]  /*0540*/  FSEL R102, R97, RZ, !P0 ;  /* 0x000000ff61667208 */ /* 0x010fe40004000000 */
[----:B---3--:R-:W-:-:S02]  /*0550*/  PRMT R55, RZ, 0x5410, R42 ;  /* 0x00005410ff377816 */ /* 0x008fc4000000002a */
[----:B------:R-:W-:Y:S01]  /*0560*/  PRMT R98, RZ, 0x7610, R42 ;  /* 0x00007610ff627816 */ /* 0x000fe2000000002a */
[C---:B------:R-:W-:Y:S01]  /*0570*/  FADD.FTZ R119, -R102.reuse, R37 ;  /* 0x0000002566777221 */ /* 0x040fe20000010100 */
[----:B------:R-:W-:Y:S01]  /*0580*/  PRMT R36, RZ, 0x7610, R36 ;  /* 0x00007610ff247816 */ /* 0x000fe20000000024 */
[C---:B------:R-:W-:Y:S01]  /*0590*/  FADD.FTZ R53, -R102.reuse, R2 ;  /* 0x0000000266357221 */ /* 0x040fe20000010100 */
[----:B------:R-:W-:Y:S01]  /*05a0*/  PRMT R42, RZ, 0x7610, R47 ;  /* 0x00007610ff2a7816 */ /* 0x000fe2000000002f */
[C---:B------:R-:W-:Y:S01]  /*05b0*/  FADD.FTZ R117, -R102.reuse, R3 ;  /* 0x0000000366757221 */ /* 0x040fe20000010100 */
[--C-:B------:R-:W-:Y:S01]  /*05c0*/  PRMT R95, RZ, 0x5410, R41.reuse ;  /* 0x00005410ff5f7816 */ /* 0x100fe20000000029 */
[C---:B------:R-:W-:Y:S01]  /*05d0*/  FADD.FTZ R115, -R102.reuse, R36 ;  /* 0x0000002466737221 */ /* 0x040fe20000010100 */
[----:B------:R-:W-:Y:S01]  /*05e0*/  PRMT R94, RZ, 0x7610, R41 ;  /* 0x00007610ff5e7816 */ /* 0x000fe20000000029 */
[C---:B------:R-:W-:Y:S01]  /*05f0*/  FADD.FTZ R37, -R102.reuse, R42 ;  /* 0x0000002a66257221 */ /* 0x040fe20000010100 */
[----:B------:R-:W-:Y:S01]  /*0600*/  PRMT R41, RZ, 0x5410, R47 ;  /* 0x00005410ff297816 */ /* 0x000fe2000000002f */
[----:B------:R-:W-:Y:S01]  /*0610*/  FADD.FTZ R47, -R102, R52 ;  /* 0x00000034662f7221 */ /* 0x000fe20000010100 */
[--C-:B------:R-:W-:Y:S01]  /*0620*/  PRMT R113, RZ, 0x5410, R39.reuse ;  /* 0x00005410ff717816 */ /* 0x100fe20000000027 */
[C---:B------:R-:W-:Y:S01]  /*0630*/  FMUL.FTZ R52, R54.reuse, R115 ;  /* 0x0000007336347220 */ /* 0x040fe20000410000 */
[----:B------:R-:W-:Y:S01]  /*0640*/  PRMT R111, RZ, 0x7610, R39 ;  /* 0x00007610ff6f7816 */ /* 0x000fe20000000027 */
[----:B------:R-:W-:Y:S01]  /*0650*/  FMUL.FTZ R47, R54, R47 ;  /* 0x0000002f362f7220 */ /* 0x000fe20000410000 */
[----:B------:R-:W-:Y:S01]  /*0660*/  PRMT R38, RZ, 0x7610, R38 ;  /* 0x00007610ff267816 */ /* 0x000fe20000000026 */
[C---:B------:R-:W-:Y:S01]  /*0670*/  FADD.FTZ R113, -R102.reuse, R113 ;  /* 0x0000007166717221 */ /* 0x040fe20000010100 */
[--C-:B------:R-:W-:Y:S01]  /*0680*/  PRMT R107, RZ, 0x5410, R48.reuse ;  /* 0x00005410ff6b7816 */ /* 0x100fe20000000030 */
[----:B------:R-:W-:Y:S01]  /*0690*/  FADD.FTZ R111, -R102, R111 ;  /* 0x0000006f666f7221 */ /* 0x000fe20000010100 */
[----:B------:R-:W-:Y:S01]  /*06a0*/  PRMT R42, RZ, 0x7610, R48 ;  /* 0x00007610ff2a7816 */ /* 0x000fe20000000030 */
        /* <DEDUP_REMOVED lines=8> */
[----:B------:R-:W-:Y:S01]  /*0730*/  FMUL.FTZ R44, R19, R94 ;  /* 0x0000005e132c7220 */ /* 0x000fe20000410000 */
[--C-:B------:R-:W-:Y:S01]  /*0740*/  PRMT R99, RZ, 0x5410, R45.reuse ;  /* 0x00005410ff637816 */ /* 0x100fe2000000002d */
[----:B------:R-:W-:Y:S01]  /*0750*/  FMUL.FTZ R53, R54, R53 ;  /* 0x0000003536357220 */ /* 0x000fe20000410000 */
        /* <DEDUP_REMOVED lines=10> */
[----:B------:R-:W-:Y:S01]  /*0800*/  PRMT R2, RZ, 0x7610, R51 ;  /* 0x00007610ff027816 */ /* 0x000fe20000000033 */
[----:B------:R-:W-:Y:S01]  /*0810*/  FMUL.FTZ R51, R54, R117 ;  /* 0x0000007536337220 */ /* 0x000fe20000410000 */
[----:B------:R-:W-:Y:S01]  /*0820*/  PRMT R40, RZ, 0x7610, R43 ;  /* 0x00007610ff287816 */ /* 0x000fe2000000002b */
[-C--:B------:R-:W-:Y:S01]  /*0830*/  FFMA.FTZ R86, R52, R96.reuse, R86 ;  /* 0x0000006034567223 */ /* 0x080fe20000010056 */
[--C-:B------:R-:W-:Y:S01]  /*0840*/  PRMT R101, RZ, 0x5410, R50.reuse ;  /* 0x00005410ff657816 */ /* 0x100fe20000000032 */
[----:B------:R-:W-:Y:S01]  /*0850*/  FMUL.FTZ R49, R17, R96 ;  /* 0x0000006011317220 */ /* 0x000fe20000410000 */
[----:B------:R-:W-:Y:S01]  /*0860*/  PRMT R36, RZ, 0x7610, R50 ;  /* 0x00007610ff247816 */ /* 0x000fe20000000032 */
[----:B------:R-:W-:Y:S01]  /*0870*/  FMUL.FTZ R55, R54, R113 ;  /* 0x0000007136377220 */ /* 0x000fe20000410000 */
[--C-:B------:R-:W-:Y:S01]  /*0880*/  PRMT R43, RZ, 0x5410, R46.reuse ;  /* 0x00005410ff2b7816 */ /* 0x100fe2000000002e */
[----:B------:R-:W-:Y:S01]  /*0890*/  FADD.FTZ R109, -R102, R109 ;  /* 0x0000006d666d7221 */ /* 0x000fe20000010100 */
[----:B------:R-:W-:Y:S01]  /*08a0*/  PRMT R39, RZ, 0x7610, R46 ;  /* 0x00007610ff277816 */ /* 0x000fe2000000002e */
[----:B------:R-:W-:-:S02]  /*08b0*/  FMUL.FTZ R96, R54, R111 ;  /* 0x0000006f36607220 */ /* 0x000fc40000410000 */
[-C--:B------:R-:W-:Y:S02]  /*08c0*/  FMUL.FTZ R50, R16, R100.reuse ;  /* 0x0000006410327220 */ /* 0x080fe40000410000 */
[----:B------:R-:W-:Y:S02]  /*08d0*/  FADD.FTZ R87, R100, R87 ;  /* 0x0000005764577221 */ /* 0x000fe40000010000 */
[----:B------:R-:W-:Y:S02]  /*08e0*/  FFMA.FTZ R89, R53, R100, R89 ;  /* 0x0000006435597223 */ /* 0x000fe40000010059 */
[----:B------:R-:W-:Y:S02]  /*08f0*/  FADD.FTZ R82, R95, R82 ;  /* 0x000000525f527221 */ /* 0x000fe40000010000 */
[-C--:B------:R-:W-:Y:S02]  /*0900*/  FFMA.FTZ R84, R51, R95.reuse, R84 ;  /* 0x0000005f33547223 */ /* 0x080fe40000010054 */
[----:B------:R-:W-:-:S02]  /*0910*/  FMUL.FTZ R46, R18, R95 ;  /* 0x0000005f122e7220 */ /* 0x000fc40000410000 */
[----:B------:R-:W-:Y:S02]  /*0920*/  FADD.FTZ R70, R93, R70 ;  /* 0x000000465d467221 */ /* 0x000fe40000010000 */
[-C--:B------:R-:W-:Y:S02]  /*0930*/  FFMA.FTZ R58, R55, R93.reuse, R58 ;  /* 0x0000005d373a7223 */ /* 0x080fe4000001003a */
[----:B------:R-:W-:Y:S02]  /*0940*/  FMUL.FTZ R100, R14, R93 ;  /* 0x0000005d0e647220 */ /* 0x000fe40000410000 */
[----:B------:R-:W-:Y:S02]  /*0950*/  FADD.FTZ R69, R40, R69 ;  /* 0x0000004528457221 */ /* 0x000fe40000010000 */
[-C--:B------:R-:W-:Y:S02]  /*0960*/  FFMA.FTZ R57, R96, R40.reuse, R57 ;  /* 0x0000002860397223 */ /* 0x080fe40000010039 */
[----:B------:R-:W-:-:S02]  /*0970*/  FMUL.FTZ R95, R15, R40 ;  /* 0x000000280f5f7220 */ /* 0x000fc40000410000 */
[----:B------:R-:W-:Y:S02]  /*0980*/  FMUL.FTZ R93, R54, R109 ;  /* 0x0000006d365d7220 */ /* 0x000fe40000410000 */
[----:B------:R-:W-:Y:S02]  /*0990*/  FADD.FTZ R40, RZ, R50 ;  /* 0x00000032ff287221 */ /* 0x000fe40000010000 */
[----:B------:R-:W-:Y:S02]  /*09a0*/  FFMA.FTZ R104, R53, R50, RZ ;  /* 0x0000003235687223 */ /* 0x000fe400000100ff */
[C---:B------:R-:W-:Y:S02]  /*09b0*/  FADD.FTZ R97, -R102.reuse, R97 ;  /* 0x0000006166617221 */ /* 0x040fe40000010100 */
[C---:B------:R-:W-:Y:S02]  /*09c0*/  FADD.FTZ R99, -R102.reuse, R99 ;  /* 0x0000006366637221 */ /* 0x040fe40000010100 */
[----:B------:R-:W-:-:S02]  /*09d0*/  FADD.FTZ R103, -R102, R103 ;  /* 0x0000006766677221 */ /* 0x000fc40000010100 */
[C---:B------:R-:W-:Y:S02]  /*09e0*/  FADD.FTZ R43, -R102.reuse, R43 ;  /* 0x0000002b662b7221 */ /* 0x040fe40000010100 */
[----:B------:R-:W-:Y:S02]  /*09f0*/  FADD.FTZ R39, -R102, R39 ;  /* 0x0000002766277221 */ /* 0x000fe40000010100 */
        /* <DEDUP_REMOVED lines=22> */
[C---:B------:R-:W-:Y:S02]  /*0b60*/  FMUL.FTZ R99, R54.reuse, R99 ;  /* 0x0000006336637220 */ /* 0x040fe40000410000 */
[----:B------:R-:W-:Y:S02]  /*0b70*/  FMUL.FTZ R104, R54, R97 ;  /* 0x0000006136687220 */ /* 0x000fe40000410000 */
[----:B------:R-:W-:Y:S02]  /*0b80*/  FADD.FTZ R73, R38, R73 ;  /* 0x0000004926497221 */ /* 0x000fe40000010000 */
[-C--:B------:R-:W-:Y:S02]  /*0b90*/  FFMA.FTZ R61, R108, R38.reuse, R61 ;  /* 0x000000266c3d7223 */ /* 0x080fe4000001003d */
[----:B------:R-:W-:Y:S02]  /*0ba0*/  FMUL.FTZ R103, R11, R38 ;  /* 0x000000260b677220 */ /* 0x000fe40000410000 */
[----:B------:R-:W-:-:S02]  /*0bb0*/  FMUL.FTZ R97, R9, R42 ;  /* 0x0000002a09617220 */ /* 0x000fc40000410000 */
[----:B------:R-:W-:Y:S02]  /*0bc0*/  FADD.FTZ R38, R107, R102 ;  /* 0x000000666b267221 */ /* 0x000fe40000010000 */
[----:B------:R-:W-:Y:S02]  /*0bd0*/  FFMA.FTZ R40, R93, R102, R40 ;  /* 0x000000665d287223 */ /* 0x000fe40000010028 */
[----:B------:R-:W-:Y:S02]  /*0be0*/  FADD.FTZ R74, R105, R74 ;  /* 0x0000004a694a7221 */ /* 0x000fe40000010000 */
[-C--:B------:R-:W-:Y:S02]  /*0bf0*/  FFMA.FTZ R62, R99, R105.reuse, R62 ;  /* 0x00000069633e7223 */ /* 0x080fe4000001003e */
        /* <DEDUP_REMOVED lines=33> */
[----:B------:R-:W-:Y:S05]  /*0e10*/  BRA.DIV ~URZ, `(.L_x_379) ;  /* 0x000010e27f007947 */ /* 0x000fea000b800000 */
[----:B------:R0:W1:Y:S02]  /*0e20*/  SHFL.DOWN PT, R36, R39, 0x10, 0x1f ;  /* 0x0a001f0027247f89 */ /* 0x00006400000e0000 */
.L_x_383:
        /* <DEDUP_REMOVED lines=18> */
.L_x_384:
        /* <DEDUP_REMOVED lines=17> */
[----:B-1---5:R-:W-:-:S05]  /*1060*/  @P1 PRMT R2, RZ, 0x5410, R23 ;  /* 0x00005410ff021816 */ /* 0x022fca0000000017 */
[----:B0-----:R-:W0:Y:S04]  /*1070*/  LDS.128 R36, [R111+0x2000] ;  /* 0x002000006f247984 */ /* 0x001e280000000c00 */
[----:B------:R-:W1:Y:S01]  /*1080*/  LDS.128 R40, [R111+0x2010] ;  /* 0x002010006f287984 */ /* 0x000e620000000c00 */
        /* <DEDUP_REMOVED lines=16> */
[----:B------:R-:W-:Y:S02]  /*1190*/  FFMA.FTZ R96, R96, R36, R39 ;  /* 0x0000002460607223 */ /* 0x000fe40000010027 */
[----:B------:R-:W-:Y:S02]  /*11a0*/  FADD.FTZ R53, R50, -R53 ;  /* 0x8000003532357221 */ /* 0x000fe40000010000 */
[----:B------:R-:W-:-:S02]  /*11b0*/  FADD.FTZ R3, R44, -R3 ;  /* 0x800000032c037221 */ /* 0x000fc40000010000 */
[-CC-:B------:R-:W-:Y:S02]  /*11c0*/  FFMA.FTZ R47, R47, R36.reuse, R39.reuse ;  /* 0x000000242f2f7223 */ /* 0x180fe40000010027 */
[-C--:B------:R-:W-:Y:S02]  /*11d0*/  FFMA.FTZ R37, R93, R36.reuse, R39 ;  /* 0x000000245d257223 */ /* 0x080fe40000010027 */
[----:B------:R-:W-:Y:S02]  /*11e0*/  FADD.FTZ R93, R100, -R55 ;  /* 0x80000037645d7221 */ /* 0x000fe40000010000 */
[----:B------:R-:W-:Y:S02]  /*11f0*/  FADD.FTZ R95, R95, -R96 ;  /* 0x800000605f5f7221 */ /* 0x000fe40000010000 */
[----:B------:R-:W-:Y:S02]  /*1200*/  FMUL.FTZ R42, R54, R53 ;  /* 0x00000035362a7220 */ /* 0x000fe40000410000 */
[----:B------:R-:W-:-:S02]  /*1210*/  FFMA.FTZ R45, R45, R36, R39 ;  /* 0x000000242d2d7223 */ /* 0x000fc40000010027 */
[----:B------:R-:W-:Y:S01]  /*1220*/  FMUL.FTZ R53, R54, R3 ;  /* 0x0000000336357220 */ /* 0x000fe20000410000 */
[----:B------:R-:W-:Y:S01]  /*1230*/  @P1 PRMT R3, RZ, 0x7610, R23 ;  /* 0x00007610ff031816 */ /* 0x000fe20000000017 */
[----:B------:R-:W-:Y:S02]  /*1240*/  FADD.FTZ R47, R94, -R47 ;  /* 0x8000002f5e2f7221 */ /* 0x000fe40000010000 */
[C---:B------:R-:W-:Y:S02]  /*1250*/  FMUL.FTZ R93, R54.reuse, R93 ;  /* 0x0000005d365d7220 */ /* 0x040fe40000410000 */
[----:B------:R-:W-:Y:S02]  /*1260*/  FMUL.FTZ R94, R54, R95 ;  /* 0x0000005f365e7220 */ /* 0x000fe40000410000 */
[----:B------:R-:W-:Y:S02]  /*1270*/  FADD.FTZ R45, R98, -R45 ;  /* 0x8000002d622d7221 */ /* 0x000fe40000010000 */
[----:B------:R-:W-:-:S02]  /*1280*/  FFMA.FTZ R51, R51, R36, R39 ;  /* 0x0000002433337223 */ /* 0x000fc40000010027 */
[----:B------:R-:W-:Y:S01]  /*1290*/  @P1 FADD.FTZ R93, R93, R2 ;  /* 0x000000025d5d1221 */ /* 0x000fe20000010000 */
[--C-:B------:R-:W-:Y:S01]  /*12a0*/  @P1 PRMT R2, RZ, 0x5410, R22.reuse ;  /* 0x00005410ff021816 */ /* 0x100fe20000000016 */
[----:B------:R-:W-:Y:S01]  /*12b0*/  @P1 FADD.FTZ R94, R94, R3 ;  /* 0x000000035e5e1221 */ /* 0x000fe20000010000 */
[----:B------:R-:W-:Y:S01]  /*12c0*/  @P1 PRMT R3, RZ, 0x7610, R22 ;  /* 0x00007610ff031816 */ /* 0x000fe20000000016 */
[C---:B------:R-:W-:Y:S02]  /*12d0*/  FMUL.FTZ R55, R54.reuse, R47 ;  /* 0x0000002f36377220 */ /* 0x040fe40000410000 */
[----:B------:R-:W-:Y:S01]  /*12e0*/  FMUL.FTZ R92, R54, R45 ;  /* 0x0000002d365c7220 */ /* 0x000fe20000410000 */
[----:B------:R-:W-:Y:S01]  /*12f0*/  @P0 F2FP.BF16.PACK_AB R38, RZ, R94 ;  /* 0x0000005eff26023e */ /* 0x000fe200000010ff */
[----:B------:R-:W-:Y:S02]  /*1300*/  FFMA.FTZ R52, R52, R36, R39 ;  /* 0x0000002434347223 */ /* 0x000fe40000010027 */
[----:B------:R-:W-:-:S02]  /*1310*/  FADD.FTZ R51, R46, -R51 ;  /* 0x800000332e337221 */ /* 0x000fc40000010000 */
[----:B------:R-:W-:Y:S01]  /*1320*/  @P1 FADD.FTZ R55, R55, R2 ;  /* 0x0000000237371221 */ /* 0x000fe20000010000 */
[----:B------:R-:W-:Y:S01]  /*1330*/  @P1 PRMT R2, RZ, 0x7610, R21 ;  /* 0x00007610ff021816 */ /* 0x000fe20000000015 */
[----:B------:R-:W-:Y:S01]  /*1340*/  @P1 FADD.FTZ R92, R92, R3 ;  /* 0x000000035c5c1221 */ /* 0x000fe20000010000 */
[----:B------:R-:W-:Y:S01]  /*1350*/  @P1 PRMT R3, RZ, 0x5410, R21 ;  /* 0x00005410ff031816 */ /* 0x000fe20000000015 */
[----:B------:R-:W-:Y:S02]  /*1360*/  FADD.FTZ R43, R49, -R52 ;  /* 0x80000034312b7221 */ /* 0x000fe40000010000 */
[----:B------:R-:W-:Y:S02]  /*1370*/  FMUL.FTZ R52, R54, R51 ;  /* 0x0000003336347220 */ /* 0x000fe40000410000 */
[----:B------:R-:W-:Y:S02]  /*1380*/  FFMA.FTZ R104, R104, R36, R39 ;  /* 0x0000002468687223 */ /* 0x000fe40000010027 */
[----:B------:R-:W-:Y:S01]  /*1390*/  @P1 FADD.FTZ R52, R52, R3 ;  /* 0x0000000334341221 */ /* 0x000fe20000010000 */
[----:B------:R-:W-:Y:S01]  /*13a0*/  @P1 PRMT R3, RZ, 0x5410, R20 ;  /* 0x00005410ff031816 */ /* 0x000fe20000000014 */
[----:B------:R-:W-:Y:S01]  /*13b0*/  @P1 FADD.FTZ R53, R53, R2 ;  /* 0x0000000235351221 */ /* 0x000fe20000010000 */
[----:B------:R-:W-:Y:S01]  /*13c0*/  @P1 PRMT R2, RZ, 0x7610, R20 ;  /* 0x00007610ff021816 */ /* 0x000fe20000000014 */
[----:B------:R-:W-:-:S02]  /*13d0*/  FMUL.FTZ R43, R54, R43 ;  /* 0x0000002b362b7220 */ /* 0x000fc40000410000 */
[----:B------:R-:W-:Y:S01]  /*13e0*/  FADD.FTZ R37, R102, -R37 ;  /* 0x8000002566257221 */ /* 0x000fe20000010000 */
[----:B------:R-:W-:Y:S01]  /*13f0*/  @P0 F2FP.BF16.PACK_AB R96, RZ, R53 ;  /* 0x00000035ff60023e */ /* 0x000fe200000010ff */
[----:B------:R-:W-:Y:S02]  /*1400*/  FADD.FTZ R97, R97, -R104 ;  /* 0x8000006861617221 */ /* 0x000fe40000010000 */
[-CC-:B------:R-:W-:Y:S02]  /*1410*/  FFMA.FTZ R99, R99, R36.reuse, R39.reuse ;  /* 0x0000002463637223 */ /* 0x180fe40000010027 */
[----:B------:R-:W-:Y:S02]  /*1420*/  FFMA.FTZ R108, R108, R36, R39 ;  /* 0x000000246c6c7223 */ /* 0x000fe40000010027 */
[----:B------:R-:W-:Y:S01]  /*1430*/  @P1 FADD.FTZ R42, R42, R3 ;  /* 0x000000032a2a1221 */ /* 0x000fe20000010000 */
[----:B------:R-:W-:Y:S01]  /*1440*/  @P1 PRMT R3, RZ, 0x5410, R24 ;  /* 0x00005410ff031816 */ /* 0x000fe20000000018 */
[----:B------:R-:W-:Y:S01]  /*1450*/  @P1 FADD.FTZ R43, R43, R2 ;  /* 0x000000022b2b1221 */ /* 0x000fe20000010000 */
[----:B------:R-:W-:Y:S01]  /*1460*/  @P1 PRMT R2, RZ, 0x7610, R24 ;  /* 0x00007610ff021816 */ /* 0x000fe20000000018 */
[C---:B------:R-:W-:Y:S01]  /*1470*/  FMUL.FTZ R44, R54.reuse, R37 ;  /* 0x00000025362c7220 */ /* 0x040fe20000410000 */
[----:B------:R-:W-:Y:S01]  /*1480*/  @P0 F2FP.BF16.PACK_AB R37, RZ, R93 ;  /* 0x0000005dff25023e */ /* 0x000fe200000010ff */
[----:B------:R-:W-:Y:S01]  /*1490*/  FMUL.FTZ R45, R54, R97 ;  /* 0x00000061362d7220 */ /* 0x000fe20000410000 */
[----:B------:R-:W-:Y:S01]  /*14a0*/  @P0 F2FP.BF16.PACK_AB R97, RZ, R92 ;  /* 0x0000005cff61023e */ /* 0x000fe200000010ff */
[----:B------:R-:W-:Y:S01]  /*14b0*/  FADD.FTZ R99, R106, -R99 ;  /* 0x800000636a637221 */ /* 0x000fe20000010000 */
[----:B------:R-:W-:Y:S01]  /*14c0*/  @P0 F2FP.BF16.PACK_AB R95, RZ, R43 ;  /* 0x0000002bff5f023e */ /* 0x000fe200000010ff */
[----:B------:R-:W-:Y:S01]  /*14d0*/  FADD.FTZ R103, R103, -R108 ;  /* 0x8000006c67677221 */ /* 0x000fe20000010000 */
[----:B------:R-:W-:Y:S01]  /*14e0*/  @P0 PRMT R31, R37, 0x7610, R31 ;  /* 0x00007610251f0816 */ /* 0x000fe2000000001f */
[--C-:B------:R-:W-:Y:S01]  /*14f0*/  FFMA.FTZ R105, R105, R36, R39.reuse ;  /* 0x0000002469697223 */ /* 0x100fe20000010027 */
[----:B------:R-:W-:Y:S01]  /*1500*/  F2FP.BF16.PACK_AB R37, R53, R52 ;  /* 0x000000343525723e */ /* 0x000fe200000010ff */
[----:B------:R-:W-:Y:S01]  /*1510*/  FFMA.FTZ R101, R101, R36, R39 ;  /* 0x0000002465657223 */ /* 0x000fe20000010027 */
[----:B------:R-:W-:Y:S01]  /*1520*/  @P0 PRMT R31, R31, 0x5410, R38 ;  /* 0x000054101f1f0816 */ /* 0x000fe20000000026 */
[----:B------:R-:W-:Y:S01]  /*1530*/  @P1 FADD.FTZ R44, R44, R3 ;  /* 0x000000032c2c1221 */ /* 0x000fe20000010000 */
[--C-:B------:R-:W-:Y:S01]  /*1540*/  @P1 PRMT R3, RZ, 0x7610, R25.reuse ;  /* 0x00007610ff031816 */ /* 0x100fe20000000019 */
[----:B------:R-:W-:Y:S01]  /*1550*/  @P1 FADD.FTZ R45, R45, R2 ;  /* 0x000000022d2d1221 */ /* 0x000fe20000010000 */
[----:B------:R-:W-:Y:S01]  /*1560*/  @P1 PRMT R2, RZ, 0x5410, R25 ;  /* 0x00005410ff021816 */ /* 0x000fe20000000019 */
[----:B------:R-:W-:Y:S01]  /*1570*/  FMUL.FTZ R47, R54, R99 ;  /* 0x00000063362f7220 */ /* 0x000fe20000410000 */
[----:B------:R-:W-:Y:S01]  /*1580*/  F2FP.BF16.PACK_AB R38, R92, R55 ;  /* 0x000000375c26723e */ /* 0x000fe200000010ff */
[----:B------:R-:W-:-:S02]  /*1590*/  FMUL.FTZ R48, R54, R103 ;  /* 0x0000006736307220 */ /* 0x000fc40000410000 */
[----:B------:R-:W-:Y:S02]  /*15a0*/  FADD.FTZ R105, R110, -R105 ;  /* 0x800000696e697221 */ /* 0x000fe40000010000 */
[----:B------:R-:W-:Y:S02]  /*15b0*/  FADD.FTZ R101, R112, -R101 ;  /* 0x8000006570657221 */ /* 0x000fe40000010000 */
[-CC-:B------:R-:W-:Y:S02]  /*15c0*/  FFMA.FTZ R107, R107, R36.reuse, R39.reuse ;  /* 0x000000246b6b7223 */ /* 0x180fe40000010027 */
[----:B------:R-:W-:Y:S01]  /*15d0*/  FFMA.FTZ R116, R116, R36, R39 ;  /* 0x0000002474747223 */ /* 0x000fe20000010027 */
[----:B------:R-:W-:Y:S01]  /*15e0*/  @P0 F2FP.BF16.PACK_AB R36, RZ, R55 ;  /* 0x00000037ff24023e */ /* 0x000fe200000010ff */
[----:B------:R-:W-:Y:S01]  /*15f0*/  @P1 FADD.FTZ R47, R47, R2 ;  /* 0x000000022f2f1221 */ /* 0x000fe20000010000 */
[--C-:B------:R-:W-:Y:S01]  /*1600*/  @P1 PRMT R2, RZ, 0x7610, R26.reuse ;  /* 0x00007610ff021816 */ /* 0x100fe2000000001a */
[----:B------:R-:W-:Y:S01]  /*1610*/  @P1 FADD.FTZ R48, R48, R3 ;  /* 0x0000000330301221 */ /* 0x000fe20000010000 */
[----:B------:R-:W-:Y:S01]  /*1620*/  @P1 PRMT R3, RZ, 0x5410, R26 ;  /* 0x00005410ff031816 */ /* 0x000fe2000000001a */
[----:B------:R-:W-:Y:S01]  /*1630*/  FMUL.FTZ R50, R54, R105 ;  /* 0x0000006936327220 */ /* 0x000fe20000410000 */
[----:B------:R-:W-:Y:S01]  /*1640*/  @P0 PRMT R30, R36, 0x7610, R30 ;  /* 0x00007610241e0816 */ /* 0x000fe2000000001e */
[----:B------:R-:W-:Y:S01]  /*1650*/  FMUL.FTZ R49, R54, R101 ;  /* 0x0000006536317220 */ /* 0x000fe20000410000 */
[----:B------:R-:W-:Y:S01]  /*1660*/  F2FP.BF16.PACK_AB R39, R94, R93 ;  /* 0x0000005d5e27723e */ /* 0x000fe200000010ff */
[----:B------:R-:W-:Y:S01]  /*1670*/  FADD.FTZ R107, R114, -R107 ;  /* 0x8000006b726b7221 */ /* 0x000fe20000010000 */
[----:B------:R-:W-:Y:S01]  /*1680*/  @P0 PRMT R30, R30, 0x5410, R97 ;  /* 0x000054101e1e0816 */ /* 0x000fe20000000061 */
[----:B------:R-:W-:Y:S01]  /*1690*/  FADD.FTZ R109, R109, -R116 ;  /* 0x800000746d6d7221 */ /* 0x000fe20000010000 */
[----:B------:R-:W-:Y:S01]  /*16a0*/  F2FP.BF16.PACK_AB R36, R43, R42 ;  /* 0x0000002a2b24723e */ /* 0x000fe200000010ff */
[----:B------:R-:W-:Y:S01]  /*16b0*/  @P1 FADD.FTZ R50, R50, R3 ;  /* 0x0000000332321221 */ /* 0x000fe20000010000 */
[--C-:B------:R-:W-:Y:S01]  /*16c0*/  @P1 PRMT R3, RZ, 0x5410, R27.reuse ;  /* 0x00005410ff031816 */ /* 0x100fe2000000001b */
[----:B------:R-:W-:Y:S01]  /*16d0*/  @P1 FADD.FTZ R49, R49, R2 ;  /* 0x0000000231311221 */ /* 0x000fe20000010000 */
[----:B------:R-:W-:Y:S01]  /*16e0*/  @P1 PRMT R2, RZ, 0x7610, R27 ;  /* 0x00007610ff021816 */ /* 0x000fe2000000001b */
[----:B------:R-:W-:-:S02]  /*16f0*/  FMUL.FTZ R46, R54, R107 ;  /* 0x0000006b362e7220 */ /* 0x000fc40000410000 */
[----:B------:R-:W-:Y:S02]  /*1700*/  FMUL.FTZ R51, R54, R109 ;  /* 0x0000006d36337220 */ /* 0x000fe40000410000 */
[----:B------:R-:W-:Y:S01]  /*1710*/  @P1 FADD.FTZ R46, R46, R3 ;  /* 0x000000032e2e1221 */ /* 0x000fe20000010000 */
[----:B------:R-:W-:Y:S01]  /*1720*/  @P0 F2FP.BF16.PACK_AB R3, RZ, R52 ;  /* 0x00000034ff03023e */ /* 0x000fe200000010ff */
[----:B------:R-:W-:Y:S01]  /*1730*/  @P1 FADD.FTZ R51, R51, R2 ;  /* 0x0000000233331221 */ /* 0x000fe20000010000 */
[----:B------:R-:W-:Y:S01]  /*1740*/  ISETP.NE.U32.AND P1, PT, RZ, c[0x0][0x250], PT ;  /* 0x00009400ff007a0c */ /* 0x000fe20003f25070 */
[----:B------:R-:W-:Y:S01]  /*1750*/  IMAD.MOV.U32 R54, RZ, RZ, 0x10 ;  /* 0x00000010ff367424 */ /* 0x000fe200078e00ff */
[----:B------:R-:W-:Y:S02]  /*1760*/  @P0 F2FP.BF16.PACK_AB R2, RZ, R42 ;  /* 0x0000002aff02023e */ /* 0x000fe400000010ff */
[----:B------:R-:W-:Y:S01]  /*1770*/  ISETP.NE.AND.EX P1, PT, RZ, c[0x0][0x254], PT, P1 ;  /* 0x00009500ff007a0c */ /* 0x000fe20003f25310 */
[----:B------:R-:W-:Y:S01]  /*1780*/  @P0 IMAD.WIDE.U32 R40, R91, R54, c[0x0][0x258] ;  /* 0x000096005b280625 */ /* 0x000fe200078e0036 */
[----:B------:R-:W-:-:S02]  /*1790*/  @P0 PRMT R29, R3, 0x7610, R29 ;  /* 0x00007610031d0816 */ /* 0x000fc4000000001d */
[----:B------:R-:W-:Y:S01]  /*17a0*/  @P0 PRMT R28, R2, 0x7610, R28 ;  /* 0x00007610021c0816 */ /* 0x000fe2000000001c */
[----:B------:R-:W-:Y:S01]  /*17b0*/  IMAD.WIDE.U32 R2, R91, R54, c[0x0][0x248] ;  /* 0x000092005b027625 */ /* 0x000fe200078e0036 */
[----:B------:R-:W-:Y:S02]  /*17c0*/  @P0 PRMT R29, R29, 0x5410, R96 ;  /* 0x000054101d1d0816 */ /* 0x000fe40000000060 */
[----:B------:R-:W-:-:S05]  /*17d0*/  @P0 PRMT R28, R28, 0x5410, R95 ;  /* 0x000054101c1c0816 */ /* 0x000fca000000005f */
[----:B------:R0:W-:Y:S01]  /*17e0*/  @P0 STG.E.128 [R40.64], R28 ;  /* 0x0000001c28000986 */ /* 0x0001e2000c101d04 */
[----:B------:R-:W-:Y:S02]  /*17f0*/  @P1 F2FP.BF16.PACK_AB R42, RZ, R42 ;  /* 0x0000002aff2a123e */ /* 0x000fe400000010ff */
[----:B------:R-:W-:Y:S01]  /*1800*/  @P1 F2FP.BF16.PACK_AB R93, RZ, R93 ;  /* 0x0000005dff5d123e */ /* 0x000fe200000010ff */
[----:B------:R1:W-:Y:S01]  /*1810*/  STG.E.128 [R2.64], R36 ;  /* 0x0000002402007986 */ /* 0x0003e2000c101d04 */
[----:B------:R-:W-:Y:S02]  /*1820*/  @P1 F2FP.BF16.PACK_AB R55, RZ, R55 ;  /* 0x00000037ff37123e */ /* 0x000fe400000010ff */
[----:B------:R-:W-:Y:S02]  /*1830*/  @P1 F2FP.BF16.PACK_AB R43, RZ, R43 ;  /* 0x0000002bff2b123e */ /* 0x000fe400000010ff */
[----:B------:R-:W-:Y:S02]  /*1840*/  @P1 PRMT R32, R42, 0x7610, R32 ;  /* 0x000076102a201816 */ /* 0x000fe40000000020 */
[----:B------:R-:W-:-:S02]  /*1850*/  @P1 F2FP.BF16.PACK_AB R94, RZ, R94 ;  /* 0x0000005eff5e123e */ /* 0x000fc400000010ff */
[----:B------:R-:W-:Y:S02]  /*1860*/  @P1 F2FP.BF16.PACK_AB R92, RZ, R92 ;  /* 0x0000005cff5c123e */ /* 0x000fe400000010ff */
[----:B------:R-:W-:Y:S02]  /*1870*/  @P1 F2FP.BF16.PACK_AB R53, RZ, R53 ;  /* 0x00000035ff35123e */ /* 0x000fe400000010ff */
[----:B------:R-:W-:Y:S02]  /*1880*/  @P1 PRMT R35, R93, 0x7610, R35 ;  /* 0x000076105d231816 */ /* 0x000fe40000000023 */
[----:B0-----:R-:W-:Y:S02]  /*1890*/  @P1 F2FP.BF16.PACK_AB R41, RZ, R52 ;  /* 0x00000034ff29123e */ /* 0x001fe400000010ff */
[----:B------:R-:W-:Y:S02]  /*18a0*/  @P1 PRMT R34, R55, 0x7610, R34 ;  /* 0x0000761037221816 */ /* 0x000fe40000000022 */
[----:B-1----:R-:W-:-:S02]  /*18b0*/  @P0 F2FP.BF16.PACK_AB R2, RZ, R47 ;  /* 0x0000002fff02023e */ /* 0x002fc400000010ff */
[----:B------:R-:W-:Y:S02]  /*18c0*/  @P0 F2FP.BF16.PACK_AB R37, RZ, R50 ;  /* 0x00000032ff25023e */ /* 0x000fe400000010ff */
        /* <DEDUP_REMOVED lines=16> */
[----:B------:R-:W-:Y:S02]  /*19d0*/  F2FP.BF16.PACK_AB R39, R51, R46 ;  /* 0x0000002e3327723e */ /* 0x000fe400000010ff */
[----:B------:R-:W-:Y:S02]  /*19e0*/  F2FP.BF16.PACK_AB R38, R49, R50 ;  /* 0x000000323126723e */ /* 0x000fe400000010ff */
[----:B------:R-:W-:-:S02]  /*19f0*/  F2FP.BF16.PACK_AB R37, R48, R47 ;  /* 0x0000002f3025723e */ /* 0x000fc400000010ff */
[----:B------:R-:W-:Y:S02]  /*1a00*/  F2FP.BF16.PACK_AB R36, R45, R44 ;  /* 0x0000002c2d24723e */ /* 0x000fe400000010ff */
[----:B------:R-:W-:Y:S02]  /*1a10*/  @P1 F2FP.BF16.PACK_AB R46, RZ, R46 ;  /* 0x0000002eff2e123e */ /* 0x000fe400000010ff */
[----:B------:R-:W-:Y:S02]  /*1a20*/  @P1 F2FP.BF16.PACK_AB R50, RZ, R50 ;  /* 0x00000032ff32123e */ /* 0x000fe400000010ff */
[----:B------:R-:W-:Y:S02]  /*1a30*/  @P1 F2FP.BF16.PACK_AB R47, RZ, R47 ;  /* 0x0000002fff2f123e */ /* 0x000fe400000010ff */
[----:B------:R-:W-:Y:S02]  /*1a40*/  @P1 F2FP.BF16.PACK_AB R44, RZ, R44 ;  /* 0x0000002cff2c123e */ /* 0x000fe400000010ff */
[----:B------:R-:W-:-:S02]  /*1a50*/  @P0 F2FP.BF16.PACK_AB R40, RZ, R45 ;  /* 0x0000002dff28023e */ /* 0x000fc400000010ff */
[----:B------:R-:W-:Y:S02]  /*1a60*/  @P0 PRMT R28, R3, 0x7610, R28 ;  /* 0x00007610031c0816 */ /* 0x000fe4000000001c */
[-C--:B------:R-:W-:Y:S02]  /*1a70*/  @P0 F2FP.BF16.PACK_AB R52, RZ, R51.reuse ;  /* 0x00000033ff34023e */ /* 0x080fe400000010ff */
        /* <DEDUP_REMOVED lines=24> */
.L_x_381:
        /* <DEDUP_REMOVED lines=32> */
.L_x_378:
        /* <DEDUP_REMOVED lines=16> */
.L_x_379:
[----:B------:R-:W-:Y:S01]  /*1f00*/  HFMA2.MMA R38, -RZ, RZ, 0, 9.5367431640625e-07 ;  /* 0x00000010ff267435 */ /* 0x000fe200000001ff */
[----:B------:R-:W-:-:S02]  /*1f10*/  MOV R37, R39 ;  /* 0x0000002700257202 */ /* 0x000fc40000000f00 */
[----:B------:R-:W-:Y:S02]  /*1f20*/  MOV R42, 0x1f ;  /* 0x0000001f002a7802 */ /* 0x000fe40000000f00 */
[----:B------:R-:W-:Y:S02]  /*1f30*/  MOV R43, 0xffffffff ;  /* 0xffffffff002b7802 */ /* 0x000fe40000000f00 */
[----:B------:R-:W-:Y:S02]  /*1f40*/  MOV R2, 0x1f60 ;  /* 0x00001f6000027802 */ /* 0x000fe40000000f00 */
[----:B-----5:R-:W-:Y:S05]  /*1f50*/  CALL.REL.NOINC `($__internal_27_$__cuda_sm70_shflsync_down_p) ;  /* 0x0000046000007944 */ /* 0x020fea0003c00000 */
[----:B-1----:R-:W-:Y:S01]  /*1f60*/  MOV R36, R37 ;  /* 0x0000002500247202 */ /* 0x002fe20000000f00 */
[----:B0-----:R-:W-:Y:S05]  /*1f70*/  BRA `(.L_x_383) ;  /* 0xffffeeb000007947 */ /* 0x001fea000383ffff */
.L_x_380:
[----:B------:R-:W-:Y:S01]  /*1f80*/  HFMA2.MMA R38, -RZ, RZ, 0, 9.5367431640625e-07 ;  /* 0x00000010ff267435 */ /* 0x000fe200000001ff */
[----:B------:R-:W-:Y:S01]  /*1f90*/  IMAD.MOV.U32 R37, RZ, RZ, R40 ;  /* 0x000000ffff257224 */ /* 0x000fe200078e0028 */
[----:B------:R-:W-:Y:S02]  /*1fa0*/  MOV R42, 0x1f ;  /* 0x0000001f002a7802 */ /* 0x000fe40000000f00 */
[----:B------:R-:W-:Y:S02]  /*1fb0*/  MOV R43, 0xffffffff ;  /* 0xffffffff002b7802 */ /* 0x000fe40000000f00 */
[----:B------:R-:W-:-:S02]  /*1fc0*/  MOV R2, 0x1fe0 ;  /* 0x00001fe000027802 */ /* 0x000fc40000000f00 */
[----:B01---5:R-:W-:Y:S05]  /*1fd0*/  CALL.REL.NOINC `($__internal_27_$__cuda_sm70_shflsync_down_p) ;  /* 0x000003e000007944 */ /* 0x023fea0003c00000 */
[----:B------:R-:W-:Y:S01]  /*1fe0*/  FADD.FTZ R39, R39, R36 ;  /* 0x0000002427277221 */ /* 0x000fe20000010000 */
[----:B0-----:R-:W-:Y:S01]  /*1ff0*/  HFMA2.MMA R38, -RZ, RZ, 0, 4.76837158203125e-07 ;  /* 0x00000008ff267435 */ /* 0x001fe200000001ff */
[----:B-1----:R-:W-:Y:S01]  /*2000*/  FADD.FTZ R40, R40, R37 ;  /* 0x0000002528287221 */ /* 0x002fe20000010000 */
[----:B------:R-:W-:Y:S01]  /*2010*/  MOV R42, 0x1f ;  /* 0x0000001f002a7802 */ /* 0x000fe20000000f00 */
[----:B------:R-:W-:Y:S01]  /*2020*/  IMAD.MOV.U32 R43, RZ, RZ, -0x1 ;  /* 0xffffffffff2b7424 */ /* 0x000fe200078e00ff */
[----:B------:R-:W-:-:S02]  /*2030*/  MOV R37, R39 ;  /* 0x0000002700257202 */ /* 0x000fc40000000f00 */
[----:B------:R-:W-:Y:S02]  /*2040*/  MOV R2, 0x2060 ;  /* 0x0000206000027802 */ /* 0x000fe40000000f00 */
[----:B------:R-:W-:Y:S05]  /*2050*/  CALL.REL.NOINC `($__internal_27_$__cuda_sm70_shflsync_down_p) ;  /* 0x0000036000007944 */ /* 0x000fea0003c00000 */
[----:B0-----:R-:W-:Y:S01]  /*2060*/  HFMA2.MMA R38, -RZ, RZ, 0, 4.76837158203125e-07 ;  /* 0x00000008ff267435 */ /* 0x001fe200000001ff */
[----:B-1----:R-:W-:Y:S01]  /*2070*/  MOV R36, R37 ;  /* 0x0000002500247202 */ /* 0x002fe20000000f00 */
[----:B------:R-:W-:Y:S01]  /*2080*/  IMAD.MOV.U32 R43, RZ, RZ, -0x1 ;  /* 0xffffffffff2b7424 */ /* 0x000fe200078e00ff */
[----:B------:R-:W-:Y:S02]  /*2090*/  MOV R37, R40 ;  /* 0x0000002800257202 */ /* 0x000fe40000000f00 */
[----:B------:R-:W-:Y:S02]  /*20a0*/  MOV R42, 0x1f ;  /* 0x0000001f002a7802 */ /* 0x000fe40000000f00 */
[----:B------:R-:W-:Y:S02]  /*20b0*/  MOV R2, 0x20d0 ;  /* 0x000020d000027802 */ /* 0x000fe40000000f00 */
[----:B------:R-:W-:Y:S05]  /*20c0*/  CALL.REL.NOINC `($__internal_27_$__cuda_sm70_shflsync_down_p) ;  /* 0x000002f000007944 */ /* 0x000fea0003c00000 */
[----:B------:R-:W-:Y:S01]  /*20d0*/  FADD.FTZ R39, R36, R39 ;  /* 0x0000002724277221 */ /* 0x000fe20000010000 */
[----:B0-----:R-:W-:Y:S01]  /*20e0*/  HFMA2.MMA R38, -RZ, RZ, 0, 2.384185791015625e-07 ;  /* 0x00000004ff267435 */ /* 0x001fe200000001ff */
[----:B-1----:R-:W-:Y:S01]  /*20f0*/  FADD.FTZ R40, R40, R37 ;  /* 0x0000002528287221 */ /* 0x002fe20000010000 */
[----:B------:R-:W-:-:S02]  /*2100*/  MOV R42, 0x1f ;  /* 0x0000001f002a7802 */ /* 0x000fc40000000f00 */
[----:B------:R-:W-:Y:S02]  /*2110*/  MOV R43, 0xffffffff ;  /* 0xffffffff002b7802 */ /* 0x000fe40000000f00 */
[----:B------:R-:W-:Y:S02]  /*2120*/  MOV R37, R39 ;  /* 0x0000002700257202 */ /* 0x000fe40000000f00 */
[----:B------:R-:W-:Y:S02]  /*2130*/  MOV R2, 0x2150 ;  /* 0x0000215000027802 */ /* 0x000fe40000000f00 */
[----:B------:R-:W-:Y:S05]  /*2140*/  CALL.REL.NOINC `($__internal_27_$__cuda_sm70_shflsync_down_p) ;  /* 0x0000027000007944 */ /* 0x000fea0003c00000 */
[----:B0-----:R-:W-:Y:S01]  /*2150*/  HFMA2.MMA R38, -RZ, RZ, 0, 2.384185791015625e-07 ;  /* 0x00000004ff267435 */ /* 0x001fe200000001ff */
[----:B-1----:R-:W-:Y:S01]  /*2160*/  MOV R36, R37 ;  /* 0x0000002500247202 */ /* 0x002fe20000000f00 */
[----:B------:R-:W-:Y:S01]  /*2170*/  IMAD.MOV.U32 R37, RZ, RZ, R40 ;  /* 0x000000ffff257224 */ /* 0x000fe200078e0028 */
[----:B------:R-:W-:Y:S02]  /*2180*/  MOV R42, 0x1f ;  /* 0x0000001f002a7802 */ /* 0x000fe40000000f00 */
[----:B------:R-:W-:Y:S02]  /*2190*/  MOV R43, 0xffffffff ;  /* 0xffffffff002b7802 */ /* 0x000fe40000000f00 */
[----:B------:R-:W-:-:S02]  /*21a0*/  MOV R2, 0x21c0 ;  /* 0x000021c000027802 */ /* 0x000fc40000000f00 */
[----:B------:R-:W-:Y:S05]  /*21b0*/  CALL.REL.NOINC `($__internal_27_$__cuda_sm70_shflsync_down_p) ;  /* 0x0000020000007944 */ /* 0x000fea0003c00000 */
[----:B------:R-:W-:Y:S01]  /*21c0*/  FADD.FTZ R39, R36, R39 ;  /* 0x0000002724277221 */ /* 0x000fe20000010000 */
[----:B0-----:R-:W-:Y:S01]  /*21d0*/  HFMA2.MMA R38, -RZ, RZ, 0, 1.1920928955078125e-07 ;  /* 0x00000002ff267435 */ /* 0x001fe200000001ff */
[----:B-1----:R-:W-:Y:S01]  /*21e0*/  FADD.FTZ R40, R40, R37 ;  /* 0x0000002528287221 */ /* 0x002fe20000010000 */
[----:B------:R-:W-:Y:S01]  /*21f0*/  MOV R42, 0x1f ;  /* 0x0000001f002a7802 */ /* 0x000fe20000000f00 */
[----:B------:R-:W-:Y:S01]  /*2200*/  IMAD.MOV.U32 R43, RZ, RZ, -0x1 ;  /* 0xffffffffff2b7424 */ /* 0x000fe200078e00ff */
[----:B------:R-:W-:-:S02]  /*2210*/  MOV R37, R39 ;  /* 0x0000002700257202 */ /* 0x000fc40000000f00 */
[----:B------:R-:W-:Y:S02]  /*2220*/  MOV R2, 0x2240 ;  /* 0x0000224000027802 */ /* 0x000fe40000000f00 */
[----:B------:R-:W-:Y:S05]  /*2230*/  CALL.REL.NOINC `($__internal_27_$__cuda_sm70_shflsync_down_p) ;  /* 0x0000018000007944 */ /* 0x000fea0003c00000 */
[----:B0-----:R-:W-:Y:S01]  /*2240*/  HFMA2.MMA R38, -RZ, RZ, 0, 1.1920928955078125e-07 ;  /* 0x00000002ff267435 */ /* 0x001fe200000001ff */
[----:B-1----:R-:W-:Y:S01]  /*2250*/  MOV R36, R37 ;  /* 0x0000002500247202 */ /* 0x002fe20000000f00 */
[----:B------:R-:W-:Y:S01]  /*2260*/  IMAD.MOV.U32 R43, RZ, RZ, -0x1 ;  /* 0xffffffffff2b7424 */ /* 0x000fe200078e00ff */
[----:B------:R-:W-:Y:S02]  /*2270*/  MOV R37, R40 ;  /* 0x0000002800257202 */ /* 0x000fe40000000f00 */
[----:B------:R-:W-:Y:S02]  /*2280*/  MOV R42, 0x1f ;  /* 0x0000001f002a7802 */ /* 0x000fe40000000f00 */
[----:B------:R-:W-:Y:S02]  /*2290*/  MOV R2, 0x22b0 ;  /* 0x000022b000027802 */ /* 0x000fe40000000f00 */
[----:B------:R-:W-:Y:S05]  /*22a0*/  CALL.REL.NOINC `($__internal_27_$__cuda_sm70_shflsync_down_p) ;  /* 0x0000011000007944 */ /* 0x000fea0003c00000 */
[----:B------:R-:W-:Y:S01]  /*22b0*/  FADD.FTZ R39, R36, R39 ;  /* 0x0000002724277221 */ /* 0x000fe20000010000 */
[----:B0-----:R-:W-:Y:S01]  /*22c0*/  HFMA2.MMA R38, -RZ, RZ, 0, 5.9604644775390625e-08 ;  /* 0x00000001ff267435 */ /* 0x001fe200000001ff */
[----:B-1----:R-:W-:Y:S01]  /*22d0*/  FADD.FTZ R41, R40, R37 ;  /* 0x0000002528297221 */ /* 0x002fe20000010000 */
[----:B------:R-:W-:-:S02]  /*22e0*/  MOV R42, 0x1f ;  /* 0x0000001f002a7802 */ /* 0x000fc40000000f00 */
[----:B------:R-:W-:Y:S02]  /*22f0*/  MOV R43, 0xffffffff ;  /* 0xffffffff002b7802 */ /* 0x000fe40000000f00 */
[----:B------:R-:W-:Y:S02]  /*2300*/  MOV R37, R39 ;  /* 0x0000002700257202 */ /* 0x000fe40000000f00 */
[----:B------:R-:W-:Y:S02]  /*2310*/  MOV R2, 0x2330 ;  /* 0x0000233000027802 */ /* 0x000fe40000000f00 */
[----:B------:R-:W-:Y:S05]  /*2320*/  CALL.REL.NOINC `($__internal_27_$__cuda_sm70_shflsync_down_p) ;  /* 0x0000009000007944 */ /* 0x000fea0003c00000 */
[----:B0-----:R-:W-:Y:S01]  /*2330*/  HFMA2.MMA R38, -RZ, RZ, 0, 5.9604644775390625e-08 ;  /* 0x00000001ff267435 */ /* 0x001fe200000001ff */
[----:B-1----:R-:W-:Y:S01]  /*2340*/  MOV R40, R37 ;  /* 0x0000002500287202 */ /* 0x002fe20000000f00 */
[----:B------:R-:W-:Y:S01]  /*2350*/  IMAD.MOV.U32 R37, RZ, RZ, R41 ;  /* 0x000000ffff257224 */ /* 0x000fe200078e0029 */
[----:B------:R-:W-:Y:S02]  /*2360*/  MOV R42, 0x1f ;  /* 0x0000001f002a7802 */ /* 0x000fe40000000f00 */
[----:B------:R-:W-:Y:S02]  /*2370*/  MOV R43, 0xffffffff ;  /* 0xffffffff002b7802 */ /* 0x000fe40000000f00 */
[----:B------:R-:W-:-:S02]  /*2380*/  MOV R2, 0x23a0 ;  /* 0x000023a000027802 */ /* 0x000fc40000000f00 */
[----:B------:R-:W-:Y:S05]  /*2390*/  CALL.REL.NOINC `($__internal_27_$__cuda_sm70_shflsync_down_p) ;  /* 0x0000002000007944 */ /* 0x000fea0003c00000 */
[----:B-1----:R-:W-:Y:S01]  /*23a0*/  MOV R2, R37 ;  /* 0x0000002500027202 */ /* 0x002fe20000000f00 */
[----:B0-----:R-:W-:Y:S05]  /*23b0*/  BRA `(.L_x_384) ;  /* 0xffffeb9000007947 */ /* 0x001fea000383ffff */
        .weak           $__internal_27_$__cuda_sm70_shflsync_down_p
        .type           $__internal_27_$__cuda_sm70_shflsync_down_p,@function
        .size           $__internal_27_$__cuda_sm70_shflsync_down_p,(.L_x_1790 - $__internal_27_$__cuda_sm70_shflsync_down_p)
$__internal_27_$__cuda_sm70_shflsync_down_p:
[----:B------:R-:W-:Y:S01]  /*23c0*/  HFMA2.MMA R3, -RZ, RZ, 0, 0 ;  /* 0x00000000ff037435 */ /* 0x000fe200000001ff */
[----:B------:R-:W-:Y:S04]  /*23d0*/  WARPSYNC R43 ;  /* 0x0000002b00007348 */ /* 0x000fe80003800000 */
[----:B------:R0:W1:Y:S01]  /*23e0*/  SHFL.DOWN PT, R37, R37, R38, R42 ;  /* 0x0800002625257389 */ /* 0x00006200000e002a */
[----:B------:R-:W-:Y:S05]  /*23f0*/  RET.REL.NODEC R2 `(_ZN10layer_norm31ln_parallel_residual_bwd_kernelINS_13Kernel_traitsIf13__nv_bfloat16S2_S2_fjLj2048ELj1ELj1ELj4ELj16ENS_18Kernel_traits_baseILj2048EfS2_S2_S2_fjLj128EEEEELb0ELb1ELb1EEEvNS_9BwdParamsE) ;  /* 0xffffdc0002007950 */ /* 0x000fea0003c3ffff */
.L_x_385:
        /* <DEDUP_REMOVED lines=16> */
.L_x_1790:


//--------------------- .text._ZN10layer_norm31ln_parallel_residual_bwd_kernelINS_13Kernel_traitsIf13__nv_bfloat16S2_S2_fjLj2048ELj1ELj1ELj4ELj16ENS_18Kernel_traits_baseILj2048EfS2_S2_S2_fjLj128EEEEELb1ELb0ELb0EEEvNS_9BwdParamsE --------------------------
	.section	.text._ZN10layer_norm31ln_parallel_residual_bwd_kernelINS_13Kernel_traitsIf13__nv_bfloat16S2_S2_fjLj2048ELj1ELj1ELj4ELj16ENS_18Kernel_traits_baseILj2048EfS2_S2_S2_fjLj128EEEEELb1ELb0ELb0EEEvNS_9BwdParamsE,"ax",@progbits
	.sectioninfo	@"SHI_REGISTERS=189"
	.align	128
        .global         _ZN10layer_norm31ln_parallel_residual_bwd_kernelINS_13Kernel_traitsIf13__nv_bfloat16S2_S2_fjLj2048ELj1ELj1ELj4ELj16ENS_18Kernel_traits_baseILj2048EfS2_S2_S2_fjLj128EEEEELb1ELb0ELb0EEEvNS_9BwdParamsE
        .type           _ZN10layer_norm31ln_parallel_residual_bwd_kernelINS_13Kernel_traitsIf13__nv_bfloat16S2_S2_fjLj2048ELj1ELj1ELj4ELj16ENS_18Kernel_traits_baseILj2048EfS2_S2_S2_fjLj128EEEEELb1ELb0ELb0EEEvNS_9BwdParamsE,@function
        .size           _ZN10layer_norm31ln_parallel_residual_bwd_kernelINS_13Kernel_traitsIf13__nv_bfloat16S2_S2_fjLj2048ELj1ELj1ELj4ELj16ENS_18Kernel_traits_baseILj2048EfS2_S2_S2_fjLj128EEEEELb1ELb0ELb0EEEvNS_9BwdParamsE,(.L_x_1791 - _ZN10layer_norm31ln_parallel_residual_bwd_kernelINS_13Kernel_traitsIf13__nv_bfloat16S2_S2_fjLj2048ELj1ELj1ELj4ELj16ENS_18Kernel_traits_baseILj2048EfS2_S2_S2_fjLj128EEEEELb1ELb0ELb0EEEvNS_9BwdParamsE)
        .other          _ZN10layer_norm31ln_parallel_residual_bwd_kernelINS_13Kernel_traitsIf13__nv_bfloat16S2_S2_fjLj2048ELj1ELj1ELj4ELj16ENS_18Kernel_traits_baseILj2048EfS2_S2_S2_fjLj128EEEEELb1ELb0ELb0EEEvNS_9BwdParamsE,@"STO_CUDA_ENTRY STV_DEFAULT"
_ZN10layer_norm31ln_parallel_residual_bwd_kernelINS_13Kernel_traitsIf13__nv_bfloat16S2_S2_fjLj2048ELj1ELj1ELj4ELj16ENS_18Kernel_traits_baseILj2048EfS2_S2_S2_fjLj128EEEEELb1ELb0ELb0EEEvNS_9BwdParamsE:
.text._ZN10layer_norm31ln_parallel_residual_bwd_kernelINS_13Kernel_traitsIf13__nv_bfloat16S2_S2_fjLj2048ELj1ELj1ELj4ELj16ENS_18Kernel_traits_baseILj2048EfS2_S2_S2_fjLj128EEEEELb1ELb0ELb0EEEvNS_9BwdParamsE:
        /* <DEDUP_REMOVED lines=18> */
[----:B------:R0:W5:Y:S03]  /*0120*/  @P3 LDG.E.128 R100, [R2.64+0x10] ;  /* 0x0000100402643981 */ /* 0x000166000c1e1d00 */
[----:B------:R-:W-:Y:S01]  /*0130*/  @P2 IMAD.WIDE.U32 R8, R8, R9, c[0x0][0x1b8] ;  /* 0x00006e0008082625 */ /* 0x000fe200078e0009 */
[----:B------:R0:W5:Y:S04]  /*0140*/  @P3 LDG.E.128 R96, [R4.64] ;  /* 0x0000000404603981 */ /* 0x000168000c1e1d00 */
[----:B------:R0:W5:Y:S04]  /*0150*/  @P3 LDG.E.128 R92, [R4.64+0x10] ;  /* 0x00001004045c3981 */ /* 0x000168000c1e1d00 */
[----:B------:R0:W5:Y:S04]  /*0160*/  @P2 LDG.E.128 R88, [R6.64] ;  /* 0x0000000406582981 */ /* 0x000168000c1e1d00 */
[----:B------:R0:W5:Y:S04]  /*0170*/  @P2 LDG.E.128 R84, [R6.64+0x10] ;  /* 0x0000100406542981 */ /* 0x000168000c1e1d00 */
[----:B------:R0:W5:Y:S04]  /*0180*/  @P2 LDG.E.128 R80, [R8.64] ;  /* 0x0000000408502981 */ /* 0x000168000c1e1d00 */
[----:B------:R0:W5:Y:S01]  /*0190*/  @P2 LDG.E.128 R76, [R8.64+0x10] ;  /* 0x00001004084c2981 */ /* 0x000162000c1e1d00 */
[----:B------:R-:W1:Y:S01]  /*01a0*/  S2UR UR6, SR_CTAID.X ;  /* 0x00000000000679c3 */ /* 0x000e620000002500 */
        /* <DEDUP_REMOVED lines=23> */
[----:B-1----:R-:W-:Y:S01]  /*0320*/  LEA.HI R130, R0, UR6, RZ, 0x19 ;  /* 0x0000000600827c11 */ /* 0x002fe2000f8fc8ff */
[----:B------:R-:W-:Y:S01]  /*0330*/  CS2R R30, SRZ ;  /* 0x00000000001e7805 */ /* 0x000fe2000001ff00 */
[----:B------:R-:W-:Y:S01]  /*0340*/  CS2R R24, SRZ ;  /* 0x0000000000187805 */ /* 0x000fe2000001ff00 */
[----:B------:R-:W-:Y:S01]  /*0350*/  CS2R R26, SRZ ;  /* 0x00000000001a7805 */ /* 0x000fe2000001ff00 */
[----:B------:R-:W-:Y:S01]  /*0360*/  ISETP.GE.AND P0, PT, R130, c[0x0][0x164], PT ;  /* 0x0000590082007a0c */ /* 0x000fe20003f06270 */
[----:B------:R-:W-:Y:S01]  /*0370*/  CS2R R20, SRZ ;  /* 0x0000000000147805 */ /* 0x000fe2000001ff00 */
[----:B------:R-:W-:Y:S01]  /*0380*/  CS2R R22, SRZ ;  /* 0x0000000000167805 */ /* 0x000fe2000001ff00 */
[----:B------:R-:W-:Y:S01]  /*0390*/  CS2R R16, SRZ ;  /* 0x0000000000107805 */ /* 0x000fe2000001ff00 */
[----:B------:R-:W-:Y:S01]  /*03a0*/  CS2R R18, SRZ ;  /* 0x0000000000127805 */ /* 0x000fe2000001ff00 */
[----:B------:R-:W-:Y:S01]  /*03b0*/  CS2R R12, SRZ ;  /* 0x00000000000c7805 */ /* 0x000fe2000001ff00 */
[----:B------:R-:W-:-:S07]  /*03c0*/  CS2R R14, SRZ ;  /* 0x00000000000e7805 */ /* 0x000fce000001ff00 */
[----:B------:R-:W-:Y:S05]  /*03d0*/  @P0 BRA `(.L_x_386) ;  /* 0x0000264000000947 */ /* 0x000fea0003800000 */
[----:B0-----:R-:W0:Y:S01]  /*03e0*/  LDC.U8 R174, c[0x0][0x1f0] ;  /* 0x00007c00ffae7b82 */ /* 0x001e220000000000 */
[----:B------:R-:W-:Y:S01]  /*03f0*/  HFMA2.MMA R73, -RZ, RZ, 0, 0 ;  /* 0x00000000ff497435 */ /* 0x000fe200000001ff */
[----:B------:R-:W-:-:S06]  /*0400*/  IMAD.MOV.U32 R131, RZ, RZ, 0x1 ;  /* 0x00000001ff837424 */ /* 0x000fcc00078e00ff */
.L_x_397:
[----:B------:R-:W-:-:S04]  /*0410*/  IMAD.MOV.U32 R119, RZ, RZ, 0x4 ;  /* 0x00000004ff777424 */ /* 0x000fc800078e00ff */
[----:B------:R-:W-:-:S04]  /*0420*/  IMAD.WIDE R116, R130, R119, c[0x0][0x1a0] ;  /* 0x0000680082747625 */ /* 0x000fc800078e0277 */
[----:B------:R-:W-:-:S04]  /*0430*/  IMAD.WIDE R118, R130, R119, c[0x0][0x1a8] ;  /* 0x00006a0082767625 */ /* 0x000fc800078e0277 */
[----:B------:R-:W-:Y:S01]  /*0440*/  IMAD R120, R130, c[0x0][0x168], RZ ;  /* 0x00005a0082787a24 */ /* 0x000fe200078e02ff */
[----:B-----5:R1:W5:Y:S04]  /*0450*/  LDG.E R137, [R118.64] ;  /* 0x0000000476897981 */ /* 0x020368000c1e1900 */
        /* <DEDUP_REMOVED lines=9> */
[----:B------:R-:W-:Y:S01]  /*04f0*/  IMAD.MOV.U32 R172, RZ, RZ, RZ ;  /* 0x000000ffffac7224 */ /* 0x000fe200078e00ff */
[----:B------:R-:W-:Y:S02]  /*0500*/  LOP3.LUT P4, RZ, R131, 0xff, RZ, 0xc0, !PT ;  /* 0x000000ff83ff7812 */ /* 0x000fe4000788c0ff */
[----:B--2---:R-:W-:Y:S02]  /*0510*/  P2R R116, PR, RZ, 0x1 ;  /* 0x00000001ff747803 */ /* 0x004fe40000000000 */
[----:B------:R-:W-:-:S02]  /*0520*/  ISETP.GE.AND P5, PT, R130, c[0x0][0x164], PT ;  /* 0x0000590082007a0c */ /* 0x000fc40003fa6270 */
[----:B------:R-:W-:Y:S02]  /*0530*/  MOV R175, RZ ;  /* 0x000000ff00af7202 */ /* 0x000fe40000000f00 */
[----:B------:R-:W-:Y:S02]  /*0540*/  LOP3.LUT R154, R159, 0x7fffffc, RZ, 0xc0, !PT ;  /* 0x07fffffc9f9a7812 */ /* 0x000fe400078ec0ff */
[----:B------:R-:W-:Y:S01]  /*0550*/  MOV R120, R136 ;  /* 0x0000008800787202 */ /* 0x000fe20000000f00 */
[----:B------:R-:W-:Y:S05]  /*0560*/  @!P3 BRA `(.L_x_388) ;  /* 0x000008200000b947 */ /* 0x000fea0003800000 */
[----:B-1----:R-:W-:Y:S01]  /*0570*/  LEA R116, P0, R136, c[0x0][0x188], 0x4 ;  /* 0x0000620088747a11 */ /* 0x002fe200078020ff */
[----:B------:R-:W-:-:S03]  /*0580*/  IMAD.MOV.U32 R133, RZ, RZ, 0x10 ;  /* 0x00000010ff857424 */ /* 0x000fc600078e00ff */
[C---:B------:R-:W-:Y:S01]  /*0590*/  LEA.HI.X R117, R136.reuse, c[0x0][0x18c], RZ, 0x4, P0 ;  /* 0x0000630088757a11 */ /* 0x040fe200000f24ff */
[----:B------:R-:W-:-:S04]  /*05a0*/  IMAD.WIDE.U32 R120, R136, R133, c[0x0][0x208] ;  /* 0x0000820088787625 */ /* 0x000fc800078e0085 */
[C---:B------:R-:W-:Y:S01]  /*05b0*/  IMAD.WIDE.U32 R132, R136.reuse, R133, c[0x0][0x210] ;  /* 0x0000840088847625 */ /* 0x040fe200078e0085 */
[----:B------:R-:W2:Y:S04]  /*05c0*/  LDG.E.128 R116, [R116.64] ;  /* 0x0000000474747981 */ /* 0x000ea8000c1e1d00 */
[----:B------:R-:W3:Y:S04]  /*05d0*/  LDG.E.128 R120, [R120.64] ;  /* 0x0000000478787981 */ /* 0x000ee8000c1e1d00 */
[----:B------:R-:W4:Y:S01]  /*05e0*/  LDG.E.128 R132, [R132.64] ;  /* 0x0000000484847981 */ /* 0x000f22000c1e1d00 */
[----:B------:R-:W-:-:S02]  /*05f0*/  SHF.L.U32 R162, R136, 0x3, RZ ;  /* 0x0000000388a27819 */ /* 0x000fc400000006ff */
[----:B------:R-:W-:Y:S02]  /*0600*/  SHF.L.U64.HI R155, R136, 0x3, RZ ;  /* 0x00000003889b7819 */ /* 0x000fe400000102ff */
[----:B------:R-:W-:Y:S02]  /*0610*/  IADD3 R126, P1, R162, c[0x0][0x190], RZ ;  /* 0x00006400a27e7a10 */ /* 0x000fe40007f3e0ff */
        /* <DEDUP_REMOVED lines=11> */
[----:B0-----:R-:W-:-:S03]  /*06d0*/  ISETP.NE.AND P0, PT, R174, RZ, PT ;  /* 0x000000ffae00720c */ /* 0x001fc60003f05270 */
[----:B------:R0:W5:Y:S02]  /*06e0*/  @P1 LDG.E.128 R8, [R160.64] ;  /* 0x00000004a0081981 */ /* 0x000164000c1e1d00 */
[----:B-----5:R-:W-:Y:S02]  /*06f0*/  FSEL R156, R157, RZ, !P0 ;  /* 0x000000ff9d9c7208 */ /* 0x020fe40004000000 */
[----:B--2---:R-:W-:Y:S02]  /*0700*/  PRMT R165, RZ, 0x5410, R118 ;  /* 0x00005410ffa57816 */ /* 0x004fe40000000076 */
[----:B------:R-:W-:Y:S02]  /*0710*/  PRMT R169, RZ, 0x5410, R119 ;  /* 0x00005410ffa97816 */ /* 0x000fe40000000077 */
[----:B------:R-:W-:Y:S02]  /*0720*/  PRMT R155, RZ, 0x5410, R116 ;  /* 0x00005410ff9b7816 */ /* 0x000fe40000000074 */
[----:B-1----:R-:W-:Y:S01]  /*0730*/  PRMT R163, RZ, 0x5410, R117 ;  /* 0x00005410ffa37816 */ /* 0x002fe20000000075 */
[C---:B------:R-:W-:Y:S01]  /*0740*/  FADD.FTZ R166, -R156.reuse, R165 ;  /* 0x000000a59ca67221 */ /* 0x040fe20000010100 */
[----:B------:R-:W-:Y:S01]  /*0750*/  PRMT R117, RZ, 0x7610, R117 ;  /* 0x00007610ff757816 */ /* 0x000fe20000000075 */
[----:B------:R-:W-:Y:S01]  /*0760*/  FADD.FTZ R172, -R156, R169 ;  /* 0x000000a99cac7221 */ /* 0x000fe20000010100 */
[----:B---3--:R-:W-:-:S02]  /*0770*/  PRMT R165, RZ, 0x5410, R121 ;  /* 0x00005410ffa57816 */ /* 0x008fc40000000079 */
[----:B------:R-:W-:Y:S02]  /*0780*/  PRMT R164, RZ, 0x7610, R121 ;  /* 0x00007610ffa47816 */ /* 0x000fe40000000079 */
[----:B0-----:R-:W-:Y:S01]  /*0790*/  PRMT R161, RZ, 0x7610, R116 ;  /* 0x00007610ffa17816 */ /* 0x001fe20000000074 */
[----:B------:R-:W-:Y:S01]  /*07a0*/  FADD.FTZ R116, R155, -R156 ;  /* 0x8000009c9b747221 */ /* 0x000fe20000010000 */
[----:B------:R-:W-:Y:S01]  /*07b0*/  PRMT R167, RZ, 0x7610, R118 ;  /* 0x00007610ffa77816 */ /* 0x000fe20000000076 */
[C---:B------:R-:W-:Y:S01]  /*07c0*/  FADD.FTZ R118, -R156.reuse, R163 ;  /* 0x000000a39c767221 */ /* 0x040fe20000010100 */
[--C-:B------:R-:W-:Y:S02]  /*07d0*/  PRMT R169, RZ, 0x5410, R122.reuse ;  /* 0x00005410ffa97816 */ /* 0x100fe4000000007a */
[----:B------:R-:W-:Y:S02]  /*07e0*/  PRMT R170, RZ, 0x7610, R122 ;  /* 0x00007610ffaa7816 */ /* 0x000fe4000000007a */
[----:B----4-:R-:W-:Y:S01]  /*07f0*/  PRMT R121, RZ, 0x5410, R133 ;  /* 0x00005410ff797816 */ /* 0x010fe20000000085 */
[----:B------:R-:W-:Y:S01]  /*0800*/  FADD.FTZ R162, -R156, R117 ;  /* 0x000000759ca27221 */ /* 0x000fe20000010100 */
[----:B------:R-:W-:-:S02]  /*0810*/  PRMT R122, RZ, 0x7610, R133 ;  /* 0x00007610ff7a7816 */ /* 0x000fc40000000085 */
[----:B------:R-:W-:Y:S01]  /*0820*/  PRMT R119, RZ, 0x7610, R119 ;  /* 0x00007610ff777816 */ /* 0x000fe20000000077 */
[C---:B------:R-:W-:Y:S01]  /*0830*/  FMUL.FTZ R155, R137.reuse, R116 ;  /* 0x00000074899b7220 */ /* 0x040fe20000410000 */
[--C-:B------:R-:W-:Y:S01]  /*0840*/  PRMT R173, RZ, 0x5410, R123.reuse ;  /* 0x00005410ffad7816 */ /* 0x100fe2000000007b */
[----:B------:R-:W-:Y:S01]  /*0850*/  FMUL.FTZ R160, R98, R121 ;  /* 0x0000007962a07220 */ /* 0x000fe20000410000 */
[----:B------:R-:W-:Y:S01]  /*0860*/  PRMT R178, RZ, 0x7610, R123 ;  /* 0x00007610ffb27816 */ /* 0x000fe2000000007b */
[----:B------:R-:W-:Y:S01]  /*0870*/  FMUL.FTZ R163, R137, R118 ;  /* 0x0000007689a37220 */ /* 0x000fe20000410000 */
[--C-:B------:R-:W-:Y:S01]  /*0880*/  PRMT R123, RZ, 0x5410, R134.reuse ;  /* 0x00005410ff7b7816 */ /* 0x100fe20000000086 */
[----:B------:R-:W-:Y:S01]  /*0890*/  FMUL.FTZ R116, R99, R122 ;  /* 0x0000007a63747220 */ /* 0x000fe20000410000 */
[----:B------:R-:W-:Y:S01]  /*08a0*/  PRMT R134, RZ, 0x7610, R134 ;  /* 0x00007610ff867816 */ /* 0x000fe20000000086 */
[----:B------:R-:W-:Y:S02]  /*08b0*/  FMUL.FTZ R162, R137, R162 ;  /* 0x000000a289a27220 */ /* 0x000fe40000410000 */
[----:B------:R-:W-:Y:S01]  /*08c0*/  FADD.FTZ R176, -R156, R119 ;  /* 0x000000779cb07221 */ /* 0x000fe20000010100 */
[----:B------:R-:W-:Y:S01]  /*08d0*/  PRMT R119, RZ, 0x5410, R132 ;  /* 0x00005410ff777816 */ /* 0x000fe20000000084 */
[----:B------:R-:W-:-:S02]  /*08e0*/  FADD.FTZ R58, R58, R165 ;  /* 0x000000a53a3a7221 */ /* 0x000fc40000010000 */
[-C--:B------:R-:W-:Y:S02]  /*08f0*/  FFMA.FTZ R160, R106, R165.reuse, R160 ;  /* 0x000000a56aa07223 */ /* 0x080fe400000100a0 */
[----:B------:R-:W-:Y:S01]  /*0900*/  FFMA.FTZ R74, R163, R165, R74 ;  /* 0x000000a5a34a7223 */ /* 0x000fe2000001004a */
[----:B------:R-:W-:Y:S01]  /*0910*/  PRMT R133, RZ, 0x5410, R135 ;  /* 0x00005410ff857816 */ /* 0x000fe20000000087 */
[----:B------:R-:W-:Y:S02]  /*0920*/  FADD.FTZ R168, -R156, R167 ;  /* 0x000000a79ca87221 */ /* 0x000fe40000010100 */
[----:B------:R-:W-:Y:S02]  /*0930*/  FADD.FTZ R59, R59, R164 ;  /* 0x000000a43b3b7221 */ /* 0x000fe40000010000 */
[-C--:B------:R-:W-:Y:S02]  /*0940*/  FFMA.FTZ R165, R107, R164.reuse, R116 ;  /* 0x000000a46ba57223 */ /* 0x080fe40000010074 */
[----:B------:R-:W-:Y:S01]  /*0950*/  FFMA.FTZ R75, R162, R164, R75 ;  /* 0x000000a4a24b7223 */ /* 0x000fe2000001004b */
[----:B------:R-:W-:Y:S01]  /*0960*/  PRMT R180, RZ, 0x7610, R135 ;  /* 0x00007610ffb47816 */ /* 0x000fe20000000087 */
[----:B------:R-:W-:-:S02]  /*0970*/  FMUL.FTZ R164, R92, R123 ;  /* 0x0000007b5ca47220 */ /* 0x000fc40000410000 */
[----:B------:R-:W-:Y:S01]  /*0980*/  FMUL.FTZ R167, R137, R166 ;  /* 0x000000a689a77220 */ /* 0x000fe20000410000 */
[----:B------:R-:W-:Y:S01]  /*0990*/  PRMT R117, RZ, 0x5410, R120 ;  /* 0x00005410ff757816 */ /* 0x000fe20000000078 */
[----:B------:R-:W-:Y:S01]  /*09a0*/  FMUL.FTZ R116, R93, R134 ;  /* 0x000000865d747220 */ /* 0x000fe20000410000 */
[----:B------:R-:W-:Y:S01]  /*09b0*/  PRMT R132, RZ, 0x7610, R132 ;  /* 0x00007610ff847816 */ /* 0x000fe20000000084 */
[----:B------:R-:W-:Y:S02]  /*09c0*/  FADD.FTZ R158, -R156, R161 ;  /* 0x000000a19c9e7221 */ /* 0x000fe40000010100 */
[----:B------:R-:W-:Y:S02]  /*09d0*/  FMUL.FTZ R156, R96, R119 ;  /* 0x00000077609c7220 */ /* 0x000fe40000410000 */
[----:B------:R-:W-:Y:S02]  /*09e0*/  FADD.FTZ R52, R52, R169 ;  /* 0x000000a934347221 */ /* 0x000fe40000010000 */
[----:B------:R-:W-:-:S02]  /*09f0*/  FFMA.FTZ R164, R100, R169, R164 ;  /* 0x000000a964a47223 */ /* 0x000fc400000100a4 */
[----:B------:R-:W-:Y:S02]  /*0a00*/  FMUL.FTZ R166, R137, R168 ;  /* 0x000000a889a67220 */ /* 0x000fe40000410000 */
[----:B------:R-:W-:Y:S01]  /*0a10*/  FFMA.FTZ R68, R167, R169, R68 ;  /* 0x000000a9a7447223 */ /* 0x000fe20000010044 */
[----:B------:R-:W-:Y:S01]  /*0a20*/  PRMT R120, RZ, 0x7610, R120 ;  /* 0x00007610ff787816 */ /* 0x000fe20000000078 */
[----:B------:R-:W-:Y:S02]  /*0a30*/  FFMA.FTZ R169, R101, R170, R116 ;  /* 0x000000aa65a97223 */ /* 0x000fe40000010074 */
[----:B------:R-:W-:Y:S02]  /*0a40*/  FMUL.FTZ R168, R94, R133 ;  /* 0x000000855ea87220 */ /* 0x000fe40000410000 */
[----:B------:R-:W-:Y:S02]  /*0a50*/  FMUL.FTZ R171, R137, R172 ;  /* 0x000000ac89ab7220 */ /* 0x000fe40000410000 */
[----:B------:R-:W-:-:S02]  /*0a60*/  FMUL.FTZ R116, R95, R180 ;  /* 0x000000b45f747220 */ /* 0x000fc40000410000 */
[----:B------:R-:W-:Y:S02]  /*0a70*/  FMUL.FTZ R161, R97, R132 ;  /* 0x0000008461a17220 */ /* 0x000fe40000410000 */
[----:B------:R-:W-:Y:S02]  /*0a80*/  FFMA.FTZ R156, R104, R117, R156 ;  /* 0x00000075689c7223 */ /* 0x000fe4000001009c */
[----:B------:R-:W-:Y:S02]  /*0a90*/  FADD.FTZ R54, R54, R173 ;  /* 0x000000ad36367221 */ /* 0x000fe40000010000 */
[-C--:B------:R-:W-:Y:S02]  /*0aa0*/  FFMA.FTZ R168, R102, R173.reuse, R168 ;  /* 0x000000ad66a87223 */ /* 0x080fe400000100a8 */
[----:B------:R-:W-:Y:S02]  /*0ab0*/  FFMA.FTZ R70, R171, R173, R70 ;  /* 0x000000adab467223 */ /* 0x000fe40000010046 */
[----:B------:R-:W-:-:S02]  /*0ac0*/  FADD.FTZ R56, R56, R117 ;  /* 0x0000007538387221 */ /* 0x000fc40000010000 */
[----:B------:R-:W-:Y:S02]  /*0ad0*/  FFMA.FTZ R72, R155, R117, R72 ;  /* 0x000000759b487223 */ /* 0x000fe40000010048 */
[----:B------:R-:W-:Y:S02]  /*0ae0*/  FFMA.FTZ R173, R103, R178, R116 ;  /* 0x000000b267ad7223 */ /* 0x000fe40000010074 */
[----:B------:R-:W-:Y:S02]  /*0af0*/  FMUL.FTZ R158, R137, R158 ;  /* 0x0000009e899e7220 */ /* 0x000fe40000410000 */
[----:B------:R-:W-:Y:S02]  /*0b00*/  FFMA.FTZ R161, R105, R120, R161 ;  /* 0x0000007869a17223 */ /* 0x000fe400000100a1 */
[----:B------:R-:W-:Y:S02]  /*0b10*/  FADD.FTZ R116, RZ, R156 ;  /* 0x0000009cff747221 */ /* 0x000fe40000010000 */
[----:B------:R-:W-:-:S02]  /*0b20*/  FFMA.FTZ R117, R155, R156, RZ ;  /* 0x0000009c9b757223 */ /* 0x000fc400000100ff */
        /* <DEDUP_REMOVED lines=18> */
[----:B------:R-:W-:Y:S01]  /*0c50*/  FFMA.FTZ R73, R158, R120, R73 ;  /* 0x000000789e497223 */ /* 0x000fe20000010049 */
[----:B------:R-:W-:Y:S01]  /*0c60*/  IADD3 R120, R136, 0x80, RZ ;  /* 0x0000008088787810 */ /* 0x000fe20007ffe0ff */
        /* <DEDUP_REMOVED lines=18> */
.L_x_388:
[----:B-1----:R-:W-:Y:S05]  /*0d90*/  BSYNC B0 ;  /* 0x0000000000007941 */ /* 0x002fea0003800000 */
.L_x_387:
[----:B------:R-:W-:Y:S01]  /*0da0*/  BSSY B0, `(.L_x_389) ;  /* 0x0000083000007945 */ /* 0x000fe20003800000 */
[----:B------:R-:W-:Y:S05]  /*0db0*/  @!P2 BRA `(.L_x_390) ;  /* 0x000008100000a947 */ /* 0x000fea0003800000 */
[----:B------:R-:W-:Y:S01]  /*0dc0*/  ISETP.NE.U32.AND P0, PT, RZ, c[0x0][0x250], PT ;  /* 0x00009400ff007a0c */ /* 0x000fe20003f05070 */
[C---:B------:R-:W-:Y:S01]  /*0dd0*/  IMAD.SHL.U32 R140, R120.reuse, 0x8, RZ ;  /* 0x00000008788c7824 */ /* 0x040fe200078e00ff */
[C---:B------:R-:W-:Y:S02]  /*0de0*/  LEA R132, P1, R120.reuse, c[0x0][0x188], 0x4 ;  /* 0x0000620078847a11 */ /* 0x040fe400078220ff */
[----:B------:R-:W-:Y:S02]  /*0df0*/  ISETP.NE.AND.EX P0, PT, RZ, c[0x0][0x254], PT, P0 ;  /* 0x00009500ff007a0c */ /* 0x000fe40003f05300 */
[----:B------:R-:W-:Y:S02]  /*0e00*/  LEA.HI.X R133, R120, c[0x0][0x18c], RZ, 0x4, P1 ;  /* 0x0000630078857a11 */ /* 0x000fe400008f24ff */
[----:B------:R-:W-:Y:S02]  /*0e10*/  SHF.R.U32.HI R116, RZ, 0x1d, R120 ;  /* 0x0000001dff747819 */ /* 0x000fe40000011678 */
[----:B------:R-:W-:-:S02]  /*0e20*/  IADD3 R128, P1, R140, c[0x0][0x190], RZ ;  /* 0x000064008c807a10 */ /* 0x000fc40007f3e0ff */
[----:B------:R-:W-:Y:S01]  /*0e30*/  MOV R121, 0x10 ;  /* 0x0000001000797802 */ /* 0x000fe20000000f00 */
[----:B------:R-:W2:Y:S01]  /*0e40*/  LDG.E.128 R132, [R132.64] ;  /* 0x0000000484847981 */ /* 0x000ea2000c1e1d00 */
        /* <DEDUP_REMOVED lines=8> */
[----:B------:R-:W1:Y:S10]  /*0ed0*/  LDG.E.128 R116, [R116.64] ;  /* 0x0000000474747981 */ /* 0x000e74000c1e1d00 */
[----:B------:R-:W-:-:S04]  /*0ee0*/  @P1 LEA R138, P6, R120, c[0x0][0x218], 0x4 ;  /* 0x00008600788a1a11 */ /* 0x000fc800078c20ff */
[C---:B------:R-:W-:Y:S01]  /*0ef0*/  @P1 LEA.HI.X R139, R120.reuse, c[0x0][0x21c], RZ, 0x4, P6 ;  /* 0x00008700788b1a11 */ /* 0x040fe200030f24ff */
[----:B------:R-:W-:Y:S01]  /*0f00*/  IMAD.WIDE.U32 R120, R120, R121, c[0x0][0x210] ;  /* 0x0000840078787625 */ /* 0x000fe200078e0079 */
[----:B0-----:R-:W-:-:S03]  /*0f10*/  ISETP.NE.AND P0, PT, R174, RZ, PT ;  /* 0x000000ffae00720c */ /* 0x001fc60003f05270 */
[----:B------:R0:W5:Y:S04]  /*0f20*/  @P1 LDG.E.128 R4, [R138.64] ;  /* 0x000000048a041981 */ /* 0x000168000c1e1d00 */
[----:B------:R-:W3:Y:S01]  /*0f30*/  LDG.E.128 R120, [R120.64] ;  /* 0x0000000478787981 */ /* 0x000ee2000c1e1d00 */
[----:B-----5:R-:W-:Y:S02]  /*0f40*/  FSEL R157, R157, RZ, !P0 ;  /* 0x000000ff9d9d7208 */ /* 0x020fe40004000000 */
[--C-:B-1----:R-:W-:Y:S02]  /*0f50*/  PRMT R141, RZ, 0x5410, R116.reuse ;  /* 0x00005410ff8d7816 */ /* 0x102fe40000000074 */
[----:B------:R-:W-:Y:S02]  /*0f60*/  PRMT R142, RZ, 0x7610, R116 ;  /* 0x00007610ff8e7816 */ /* 0x000fe40000000074 */
[----:B--2---:R-:W-:-:S02]  /*0f70*/  PRMT R116, RZ, 0x5410, R132 ;  /* 0x00005410ff747816 */ /* 0x004fc40000000084 */
[--C-:B------:R-:W-:Y:S02]  /*0f80*/  PRMT R145, RZ, 0x5410, R117.reuse ;  /* 0x00005410ff917816 */ /* 0x100fe40000000075 */
[----:B------:R-:W-:Y:S01]  /*0f90*/  PRMT R146, RZ, 0x7610, R117 ;  /* 0x00007610ff927816 */ /* 0x000fe20000000075 */
[----:B------:R-:W-:Y:S01]  /*0fa0*/  FADD.FTZ R116, -R157, R116 ;  /* 0x000000749d747221 */ /* 0x000fe20000010100 */
[----:B------:R-:W-:Y:S02]  /*0fb0*/  PRMT R132, RZ, 0x7610, R132 ;  /* 0x00007610ff847816 */ /* 0x000fe40000000084 */
[--C-:B------:R-:W-:Y:S01]  /*0fc0*/  PRMT R149, RZ, 0x5410, R118.reuse ;  /* 0x00005410ff957816 */ /* 0x100fe20000000076 */
[----:B0-----:R-:W-:Y:S01]  /*0fd0*/  FMUL.FTZ R139, R137, R116 ;  /* 0x00000074898b7220 */ /* 0x001fe20000410000 */
        /* <DEDUP_REMOVED lines=23> */
[----:B------:R-:W-:Y:S01]  /*1150*/  FMUL.FTZ R142, R82, R119 ;  /* 0x00000077528e7220 */ /* 0x000fe20000410000 */
[----:B------:R-:W-:Y:S01]  /*1160*/  PRMT R152, RZ, 0x7610, R122 ;  /* 0x00007610ff987816 */ /* 0x000fe2000000007a */
[----:B------:R-:W-:-:S02]  /*1170*/  FMUL.FTZ R143, R137, R118 ;  /* 0x00000076898f7220 */ /* 0x000fc40000410000 */
[----:B------:R-:W-:Y:S02]  /*1180*/  FMUL.FTZ R116, R83, R148 ;  /* 0x0000009453747220 */ /* 0x000fe40000410000 */
[----:B------:R-:W-:Y:S02]  /*1190*/  FMUL.FTZ R144, R137, R144 ;  /* 0x0000009089907220 */ /* 0x000fe40000410000 */
[----:B------:R-:W-:Y:S02]  /*11a0*/  FADD.FTZ R122, -R157, R121 ;  /* 0x000000799d7a7221 */ /* 0x000fe40000010100 */
[----:B------:R-:W-:Y:S02]  /*11b0*/  FADD.FTZ R50, R50, R145 ;  /* 0x0000009132327221 */ /* 0x000fe40000010000 */
[-C--:B------:R-:W-:Y:S02]  /*11c0*/  FFMA.FTZ R142, R90, R145.reuse, R142 ;  /* 0x000000915a8e7223 */ /* 0x080fe4000001008e */
[----:B------:R-:W-:-:S02]  /*11d0*/  FFMA.FTZ R66, R143, R145, R66 ;  /* 0x000000918f427223 */ /* 0x000fc40000010042 */
[----:B------:R-:W-:Y:S02]  /*11e0*/  FADD.FTZ R51, R51, R146 ;  /* 0x0000009233337221 */ /* 0x000fe40000010000 */
[-C--:B------:R-:W-:Y:S02]  /*11f0*/  FFMA.FTZ R145, R91, R146.reuse, R116 ;  /* 0x000000925b917223 */ /* 0x080fe40000010074 */
[----:B------:R-:W-:Y:S02]  /*1200*/  FFMA.FTZ R67, R144, R146, R67 ;  /* 0x0000009290437223 */ /* 0x000fe40000010043 */
[----:B------:R-:W-:Y:S02]  /*1210*/  FMUL.FTZ R146, R76, R151 ;  /* 0x000000974c927220 */ /* 0x000fe40000410000 */
[----:B------:R-:W-:Y:S02]  /*1220*/  FMUL.FTZ R147, R137, R122 ;  /* 0x0000007a89937220 */ /* 0x000fe40000410000 */
[----:B------:R-:W-:-:S02]  /*1230*/  FMUL.FTZ R116, R77, R152 ;  /* 0x000000984d747220 */ /* 0x000fc40000410000 */
[----:B------:R-:W-:Y:S02]  /*1240*/  FADD.FTZ R44, R44, R149 ;  /* 0x000000952c2c7221 */ /* 0x000fe40000010000 */
[-C--:B------:R-:W-:Y:S02]  /*1250*/  FFMA.FTZ R146, R84, R149.reuse, R146 ;  /* 0x0000009554927223 */ /* 0x080fe40000010092 */
[----:B------:R-:W-:Y:S02]  /*1260*/  FFMA.FTZ R60, R147, R149, R60 ;  /* 0x00000095933c7223 */ /* 0x000fe4000001003c */
[----:B------:R-:W-:Y:S01]  /*1270*/  FFMA.FTZ R149, R85, R150, R116 ;  /* 0x0000009655957223 */ /* 0x000fe20000010074 */
[----:B------:R-:W-:Y:S01]  /*1280*/  PRMT R134, RZ, 0x7610, R134 ;  /* 0x00007610ff867816 */ /* 0x000fe20000000086 */
[----:B------:R-:W-:Y:S02]  /*1290*/  FADD.FTZ R116, R175, R138 ;  /* 0x0000008aaf747221 */ /* 0x000fe40000010000 */
[----:B------:R-:W-:-:S02]  /*12a0*/  FFMA.FTZ R172, R139, R138, R172 ;  /* 0x0000008a8bac7223 */ /* 0x000fc400000100ac */
[----:B------:R-:W-:Y:S02]  /*12b0*/  FADD.FTZ R16, R16, R117 ;  /* 0x0000007510107221 */ /* 0x000fe40000010000 */
[----:B------:R-:W-:Y:S01]  /*12c0*/  FFMA.FTZ R32, R139, R117, R32 ;  /* 0x000000758b207223 */ /* 0x000fe20000010020 */
[----:B------:R-:W-:Y:S01]  /*12d0*/  PRMT R177, RZ, 0x5410, R123 ;  /* 0x00005410ffb17816 */ /* 0x000fe2000000007b */
[----:B------:R-:W-:Y:S01]  /*12e0*/  FADD.FTZ R117, R116, R141 ;  /* 0x0000008d74757221 */ /* 0x000fe20000010000 */
[----:B------:R-:W-:Y:S01]  /*12f0*/  PRMT R182, RZ, 0x7610, R123 ;  /* 0x00007610ffb67816 */ /* 0x000fe2000000007b */
[----:B------:R-:W-:Y:S01]  /*1300*/  FFMA.FTZ R172, R140, R141, R172 ;  /* 0x0000008d8cac7223 */ /* 0x000fe200000100ac */
[----:B------:R-:W-:Y:S01]  /*1310*/  PRMT R123, RZ, 0x5410, R135 ;  /* 0x00005410ff7b7816 */ /* 0x000fe20000000087 */
[----:B------:R-:W-:Y:S02]  /*1320*/  FADD.FTZ R134, -R157, R134 ;  /* 0x000000869d867221 */ /* 0x000fe40000010100 */
[----:B------:R-:W-:-:S02]  /*1330*/  FADD.FTZ R116, R117, R142 ;  /* 0x0000008e75747221 */ /* 0x000fc40000010000 */
[----:B------:R-:W-:Y:S02]  /*1340*/  FFMA.FTZ R172, R143, R142, R172 ;  /* 0x0000008e8fac7223 */ /* 0x000fe400000100ac */
[----:B------:R-:W-:Y:S02]  /*1350*/  FADD.FTZ R19, R19, R148 ;  /* 0x0000009413137221 */ /* 0x000fe40000010000 */
[----:B------:R-:W-:Y:S02]  /*1360*/  FFMA.FTZ R35, R144, R148, R35 ;  /* 0x0000009490237223 */ /* 0x000fe40000010023 */
[----:B------:R-:W-:Y:S02]  /*1370*/  FMUL.FTZ R148, R137, R134 ;  /* 0x0000008689947220 */ /* 0x000fe40000410000 */
[----:B------:R-:W-:Y:S02]  /*1380*/  FADD.FTZ R176, -R157, R123 ;  /* 0x0000007b9db07221 */ /* 0x000fe40000010100 */
[----:B------:R-:W-:-:S02]  /*1390*/  FADD.FTZ R117, R116, R145 ;  /* 0x0000009174757221 */ /* 0x000fc40000010000 */
[----:B------:R-:W-:Y:S01]  /*13a0*/  FFMA.FTZ R172, R144, R145, R172 ;  /* 0x0000009190ac7223 */ /* 0x000fe200000100ac */
[----:B------:R-:W-:Y:S01]  /*13b0*/  PRMT R135, RZ, 0x7610, R135 ;  /* 0x00007610ff877816 */ /* 0x000fe20000000087 */
        /* <DEDUP_REMOVED lines=11> */
[----:B------:R-:W-:Y:S02]  /*1470*/  FADD.FTZ R178, -R157, R135 ;  /* 0x000000879db27221 */ /* 0x000fe40000010100 */
[----:B------:R-:W-:Y:S02]  /*1480*/  FMUL.FTZ R153, R79, R182 ;  /* 0x000000b64f997220 */ /* 0x000fe40000410000 */
[----:B------:R-:W-:Y:S02]  /*1490*/  FADD.FTZ R117, R116, R149 ;  /* 0x0000009574757221 */ /* 0x000fe40000010000 */
[C---:B------:R-:W-:Y:S02]  /*14a0*/  FFMA.FTZ R172, R148.reuse, R149, R172 ;  /* 0x0000009594ac7223 */ /* 0x040fe400000100ac */
        /* <DEDUP_REMOVED lines=18> */
.L_x_390:
[----:B------:R-:W-:Y:S05]  /*15d0*/  BSYNC B0 ;  /* 0x0000000000007941 */ /* 0x000fea0003800000 */
.L_x_389:
[----:B------:R-:W-:Y:S01]  /*15e0*/  @!P4 IADD3 R154, R154, 0x4, RZ ;  /* 0x000000049a9ac810 */ /* 0x000fe20007ffe0ff */
[----:B------:R-:W-:Y:S05]  /*15f0*/  BRA.DIV ~URZ, `(.L_x_391) ;  /* 0x000016727f007947 */ /* 0x000fea000b800000 */
[----:B------:R1:W2:Y:S02]  /*1600*/  SHFL.DOWN PT, R118, R175, 0x10, 0x1f ;  /* 0x0a001f00af767f89 */ /* 0x0002a400000e0000 */
.L_x_400:
[----:B------:R-:W-:Y:S05]  /*1610*/  BRA.DIV ~URZ, `(.L_x_392) ;  /* 0x000016d27f007947 */ /* 0x000fea000b800000 */
[----:B------:R-:W3:Y:S01]  /*1620*/  SHFL.DOWN PT, R117, R172, 0x10, 0x1f ;  /* 0x0a001f00ac757f89 */ /* 0x000ee200000e0000 */
[----:B-12---:R-:W-:-:S05]  /*1630*/  FADD.FTZ R175, R118, R175 ;  /* 0x000000af76af7221 */ /* 0x006fca0000010000 */
[----:B------:R-:W1:Y:S01]  /*1640*/  SHFL.DOWN PT, R116, R175, 0x8, 0x1f ;  /* 0x09001f00af747f89 */ /* 0x000e6200000e0000 */
[----:B---3--:R-:W-:-:S05]  /*1650*/  FADD.FTZ R117, R117, R172 ;  /* 0x000000ac75757221 */ /* 0x008fca0000010000 */
        /* <DEDUP_REMOVED lines=10> */
[----:B------:R1:W3:Y:S01]  /*1700*/  SHFL.DOWN PT, R123, R120, 0x1, 0x1f ;  /* 0x08201f00787b7f89 */ /* 0x0002e200000e0000 */
[----:B--2---:R-:W-:-:S05]  /*1710*/  FADD.FTZ R122, R121, R122 ;  /* 0x0000007a797a7221 */ /* 0x004fca0000010000 */
[----:B------:R1:W2:Y:S02]  /*1720*/  SHFL.DOWN PT, R117, R122, 0x1, 0x1f ;  /* 0x08201f007a757f89 */ /* 0x0002a400000e0000 */
.L_x_401:
[----:B------:R-:W-:Y:S01]  /*1730*/  LOP3.LUT P0, RZ, R0, 0x1f, RZ, 0xc0, !PT ;  /* 0x0000001f00ff7812 */ /* 0x000fe2000780c0ff */
[----:B---3--:R-:W-:Y:S01]  /*1740*/  FADD.FTZ R134, R123, R120 ;  /* 0x000000787b867221 */ /* 0x008fe20000010000 */
[----:B------:R-:W-:Y:S01]  /*1750*/  WARPSYNC 0xffffffff ;  /* 0xffffffff00007948 */ /* 0x000fe20003800000 */
[----:B--2---:R-:W-:Y:S01]  /*1760*/  FADD.FTZ R135, R117, R122 ;  /* 0x0000007a75877221 */ /* 0x004fe20000010000 */
[----:B------:R-:W-:Y:S09]  /*1770*/  BSSY B0, `(.L_x_393) ;  /* 0x000009b000007945 */ /* 0x000ff20003800000 */
[----:B------:R-:W-:-:S05]  /*1780*/  @!P0 LOP3.LUT R159, R159, 0x3, RZ, 0xc0, !PT ;  /* 0x000000039f9f8812 */ /* 0x000fca00078ec0ff */
[----:B------:R-:W-:-:S05]  /*1790*/  @!P0 IMAD.IADD R159, R154, 0x1, R159 ;  /* 0x000000019a9f8824 */ /* 0x000fca00078e029f */
[----:B------:R-:W-:Y:S04]  /*17a0*/  @!P0 STS.64 [R159.X8+0x2000], R134 ;  /* 0x002000869f008388 */ /* 0x000fe80000008a00 */
[----:B------:R-:W-:Y:S06]  /*17b0*/  BAR.SYNC.DEFER_BLOCKING 0x0 ;  /* 0x0000000000007b1d */ /* 0x000fec0000010000 */
[----:B------:R-:W2:Y:S04]  /*17c0*/  LDS.128 R116, [R154.X8+0x2000] ;  /* 0x002000009a747984 */ /* 0x000ea80000008c00 */
[----:B-1----:R-:W1:Y:S01]  /*17d0*/  LDS.128 R120, [R154.X8+0x2010] ;  /* 0x002010009a787984 */ /* 0x002e620000008c00 */
[----:B--2---:R-:W-:-:S02]  /*17e0*/  FADD.FTZ R133, RZ, R116 ;  /* 0x00000074ff857221 */ /* 0x004fc40000010000 */
[----:B------:R-:W-:Y:S02]  /*17f0*/  FADD.FTZ R116, RZ, R117 ;  /* 0x00000075ff747221 */ /* 0x000fe40000010000 */
[----:B------:R-:W-:Y:S02]  /*1800*/  FADD.FTZ R133, R118, R133 ;  /* 0x0000008576857221 */ /* 0x000fe40000010000 */
[----:B------:R-:W-:Y:S02]  /*1810*/  FADD.FTZ R116, R119, R116 ;  /* 0x0000007477747221 */ /* 0x000fe40000010000 */
[----:B-1----:R-:W-:Y:S02]  /*1820*/  FADD.FTZ R133, R133, R120 ;  /* 0x0000007885857221 */ /* 0x002fe40000010000 */
[----:B------:R-:W-:Y:S02]  /*1830*/  FADD.FTZ R116, R116, R121 ;  /* 0x0000007974747221 */ /* 0x000fe40000010000 */
[----:B------:R-:W-:-:S02]  /*1840*/  FADD.FTZ R122, R122, R133 ;  /* 0x000000857a7a7221 */ /* 0x000fc40000010000 */
[----:B------:R-:W-:Y:S02]  /*1850*/  FADD.FTZ R116, R123, R116 ;  /* 0x000000747b747221 */ /* 0x000fe40000010000 */
[----:B-----5:R-:W-:Y:S02]  /*1860*/  FMUL.FTZ R157, R122, c[0x0][0x1e0] ;  /* 0x000078007a9d7a20 */ /* 0x020fe40000410000 */
[----:B------:R-:W-:Y:S01]  /*1870*/  FMUL.FTZ R120, R116, c[0x0][0x1e0] ;  /* 0x0000780074787a20 */ /* 0x000fe20000410000 */
[----:B------:R-:W-:Y:S05]  /*1880*/  @!P3 BRA `(.L_x_394) ;  /* 0x000008900000b947 */ /* 0x000fea0003800000 */
[----:B------:R-:W-:Y:S02]  /*1890*/  ISETP.NE.U32.AND P1, PT, RZ, c[0x0][0x218], PT ;  /* 0x00008600ff007a0c */ /* 0x000fe40003f25070 */
[----:B0-----:R-:W-:Y:S02]  /*18a0*/  ISETP.NE.AND P0, PT, R174, RZ, PT ;  /* 0x000000ffae00720c */ /* 0x001fe40003f05270 */
        /* <DEDUP_REMOVED lines=10> */
[----:B------:R-:W-:Y:S01]  /*1950*/  FADD.FTZ R122, R161, -R122 ;  /* 0x8000007aa17a7221 */ /* 0x000fe20000010000 */
[----:B------:R-:W-:Y:S01]  /*1960*/  @P1 PRMT R117, RZ, 0x5410, R8 ;  /* 0x00005410ff751816 */ /* 0x000fe20000000008 */
[----:B------:R-:W-:-:S02]  /*1970*/  FMUL.FTZ R116, R137, R116 ;  /* 0x0000007489747220 */ /* 0x000fc40000410000 */
        /* <DEDUP_REMOVED lines=60> */
[----:B------:R-:W-:Y:S01]  /*1d40*/  HFMA2.MMA R123, -RZ, RZ, 0, 9.5367431640625e-07 ;  /* 0x00000010ff7b7435 */ /* 0x000fe200000001ff */
        /* <DEDUP_REMOVED lines=9> */
[----:B------:R-:W-:Y:S02]  /*1de0*/  @P4 F2FP.BF16.PACK_AB R122, RZ, R122 ;  /* 0x0000007aff7a423e */ /* 0x000fe400000010ff */
[----:B------:R-:W-:Y:S02]  /*1df0*/  @P4 PRMT R108, R116, 0x7610, R108 ;  /* 0x00007610746c4816 */ /* 0x000fe4000000006c */
[----:B------:R-:W-:Y:S02]  /*1e00*/  F2FP.BF16.PACK_AB R118, R182, R121 ;  /* 0x00000079b676723e */ /* 0x000fe400000010ff */
[----:B------:R-:W-:Y:S02]  /*1e10*/  @P4 F2FP.BF16.PACK_AB R154, RZ, R154 ;  /* 0x0000009aff9a423e */ /* 0x000fe400000010ff */
[----:B------:R-:W-:-:S02]  /*1e20*/  @P4 F2FP.BF16.PACK_AB R176, RZ, R176 ;  /* 0x000000b0ffb0423e */ /* 0x000fc400000010ff */
[----:B------:R-:W-:Y:S02]  /*1e30*/  @P4 PRMT R110, R134, 0x7610, R110 ;  /* 0x00007610866e4816 */ /* 0x000fe4000000006e */
[----:B------:R-:W-:Y:S02]  /*1e40*/  @P4 PRMT R111, R172, 0x7610, R111 ;  /* 0x00007610ac6f4816 */ /* 0x000fe4000000006f */
[----:B------:R-:W-:Y:S02]  /*1e50*/  @P0 FSEL R121, R135, RZ, P6 ;  /* 0x000000ff87790208 */ /* 0x000fe40003000000 */
[----:B------:R-:W-:Y:S02]  /*1e60*/  F2FP.BF16.PACK_AB R116, R178, R119 ;  /* 0x00000077b274723e */ /* 0x000fe400000010ff */
[----:B------:R-:W-:Y:S02]  /*1e70*/  @P0 LOP3.LUT P6, RZ, R2, 0xff00, RZ, 0xc0, !PT ;  /* 0x0000ff0002ff0812 */ /* 0x000fe400078cc0ff */
[----:B------:R-:W-:-:S02]  /*1e80*/  F2FP.BF16.PACK_AB R119, R186, R133 ;  /* 0x00000085ba77723e */ /* 0x000fc400000010ff */
[----:B------:R-:W-:Y:S01]  /*1e90*/  @P4 PRMT R109, R109, 0x5410, R132 ;  /* 0x000054106d6d4816 */ /* 0x000fe20000000084 */
[-C--:B------:R-:W-:Y:S01]  /*1ea0*/  IMAD.WIDE.U32 R132, R136, R123.reuse, c[0x0][0x248] ;  /* 0x0000920088847625 */ /* 0x080fe200078e007b */
[----:B------:R-:W-:Y:S02]  /*1eb0*/  @P4 PRMT R108, R108, 0x5410, R122 ;  /* 0x000054106c6c4816 */ /* 0x000fe4000000007a */
[----:B------:R-:W-:Y:S01]  /*1ec0*/  @P4 PRMT R110, R110, 0x5410, R154 ;  /* 0x000054106e6e4816 */ /* 0x000fe2000000009a */
[----:B------:R-:W-:Y:S01]  /*1ed0*/  @P1 IMAD.WIDE.U32 R122, R136, R123, c[0x0][0x258] ;  /* 0x00009600887a1625 */ /* 0x000fe200078e007b */
[----:B------:R-:W-:Y:S02]  /*1ee0*/  @P4 PRMT R111, R111, 0x5410, R176 ;  /* 0x000054106f6f4816 */ /* 0x000fe400000000b0 */
[----:B------:R-:W-:Y:S02]  /*1ef0*/  @P0 FSEL R134, R159, RZ, P6 ;  /* 0x000000ff9f860208 */ /* 0x000fe40003000000 */
[C---:B------:R-:W-:Y:S01]  /*1f00*/  @P0 LOP3.LUT P6, RZ, R2.reuse, 0xff000000, RZ, 0xc0, !PT ;  /* 0xff00000002ff0812 */ /* 0x040fe200078cc0ff */
[----:B------:R0:W-:Y:S01]  /*1f10*/  @P1 STG.E.128 [R122.64], R108 ;  /* 0x0000006c7a001986 */ /* 0x0001e2000c101d04 */
[----:B------:R-:W-:-:S02]  /*1f20*/  @P0 LOP3.LUT P4, RZ, R2, 0xff0000, RZ, 0xc0, !PT ;  /* 0x00ff000002ff0812 */ /* 0x000fc4000788c0ff */
[----:B------:R-:W-:Y:S01]  /*1f30*/  @P0 LOP3.LUT P1, RZ, R3, 0xff, RZ, 0xc0, !PT ;  /* 0x000000ff03ff0812 */ /* 0x000fe2000782c0ff */
[----:B------:R1:W-:Y:S01]  /*1f40*/  STG.E.128 [R132.64], R116 ;  /* 0x0000007484007986 */ /* 0x0003e2000c101d04 */
[----:B------:R-:W-:Y:S02]  /*1f50*/  @P0 FSEL R154, R177, RZ, P6 ;  /* 0x000000ffb19a0208 */ /* 0x000fe40003000000 */
[----:B------:R-:W-:Y:S02]  /*1f60*/  @P0 LOP3.LUT P6, RZ, R3, 0xff0000, RZ, 0xc0, !PT ;  /* 0x00ff000003ff0812 */ /* 0x000fe400078cc0ff */
[----:B------:R-:W-:Y:S02]  /*1f70*/  @P0 FSEL R135, R175, RZ, P4 ;  /* 0x000000ffaf870208 */ /* 0x000fe40002000000 */
[----:B------:R-:W-:Y:S02]  /*1f80*/  @P0 LOP3.LUT P4, RZ, R3, 0xff00, RZ, 0xc0, !PT ;  /* 0x0000ff0003ff0812 */ /* 0x000fe4000788c0ff */
[----:B------:R-:W-:-:S02]  /*1f90*/  @P0 F2FP.BF16.PACK_AB R121, RZ, R121 ;  /* 0x00000079ff79023e */ /* 0x000fc400000010ff */
[----:B------:R-:W-:Y:S02]  /*1fa0*/  @P0 F2FP.BF16.PACK_AB R135, RZ, R135 ;  /* 0x00000087ff87023e */ /* 0x000fe400000010ff */
[----:B------:R-:W-:Y:S02]  /*1fb0*/  @P0 F2FP.BF16.PACK_AB R134, RZ, R134 ;  /* 0x00000086ff86023e */ /* 0x000fe400000010ff */
[----:B0-----:R-:W-:Y:S02]  /*1fc0*/  @P0 FSEL R122, R179, RZ, P1 ;  /* 0x000000ffb37a0208 */ /* 0x001fe40000800000 */
[----:B------:R-:W-:Y:S02]  /*1fd0*/  @P0 LOP3.LUT P1, RZ, R3, 0xff000000, RZ, 0xc0, !PT ;  /* 0xff00000003ff0812 */ /* 0x000fe4000782c0ff */
        /* <DEDUP_REMOVED lines=17> */
[----:B------:R-:W-:Y:S02]  /*20f0*/  @P0 PRMT R115, R115, 0x5410, R119 ;  /* 0x0000541073730816 */ /* 0x000fe40000000077 */
[----:B------:R-:W-:-:S03]  /*2100*/  IADD3 R136, R136, 0x80, RZ ;  /* 0x0000008088887810 */ /* 0x000fc60007ffe0ff */
[----:B------:R0:W-:Y:S04]  /*2110*/  @P0 STG.E.128 [R116.64], R112 ;  /* 0x0000007074000986 */ /* 0x0001e8000c101d04 */
.L_x_394:
[----:B------:R-:W-:Y:S05]  /*2120*/  BSYNC B0 ;  /* 0x0000000000007941 */ /* 0x000fea0003800000 */
.L_x_393:
        /* <DEDUP_REMOVED lines=8> */
[----:B------:R-:W-:Y:S01]  /*21b0*/  ISETP.NE.U32.AND P0, PT, RZ, c[0x0][0x250], PT ;  /* 0x00009400ff007a0c */ /* 0x000fe20003f05070 */
[-CC-:B------:R-:W-:Y:S01]  /*21c0*/  FFMA.FTZ R117, R139, R120.reuse, R157.reuse ;  /* 0x000000788b757223 */ /* 0x180fe2000001009d */
[----:B------:R-:W-:Y:S01]  /*21d0*/  LOP3.LUT P6, RZ, R128, 0xff00, RZ, 0xc0, !PT ;  /* 0x0000ff0080ff7812 */ /* 0x000fe200078cc0ff */
[----:B------:R-:W-:Y:S01]  /*21e0*/  FFMA.FTZ R119, R143, R120, R157 ;  /* 0x000000788f777223 */ /* 0x000fe2000001009d */
[----:B------:R-:W-:Y:S01]  /*21f0*/  ISETP.NE.AND.EX P0, PT, RZ, c[0x0][0x254], PT, P0 ;  /* 0x00009500ff007a0c */ /* 0x000fe20003f05300 */
[----:B------:R-:W-:-:S02]  /*2200*/  FADD.FTZ R116, R138, -R117 ;  /* 0x800000758a747221 */ /* 0x000fc40000010000 */
[-CC-:B------:R-:W-:Y:S01]  /*2210*/  FFMA.FTZ R118, R140, R120.reuse, R157.reuse ;  /* 0x000000788c767223 */ /* 0x180fe2000001009d */
[----:B------:R-:W-:Y:S01]  /*2220*/  @P1 PRMT R117, RZ, 0x5410, R4 ;  /* 0x00005410ff751816 */ /* 0x000fe20000000004 */
[-CC-:B------:R-:W-:Y:S02]  /*2230*/  FFMA.FTZ R122, R144, R120.reuse, R157.reuse ;  /* 0x00000078907a7223 */ /* 0x180fe4000001009d */
[-CC-:B------:R-:W-:Y:S02]  /*2240*/  FFMA.FTZ R121, R147, R120.reuse, R157.reuse ;  /* 0x0000007893797223 */ /* 0x180fe4000001009d */
[-CC-:B------:R-:W-:Y:S02]  /*2250*/  FFMA.FTZ R132, R148, R120.reuse, R157.reuse ;  /* 0x0000007894847223 */ /* 0x180fe4000001009d */
[-CC-:B------:R-:W-:Y:S02]  /*2260*/  FFMA.FTZ R123, R151, R120.reuse, R157.reuse ;  /* 0x00000078977b7223 */ /* 0x180fe4000001009d */
[----:B------:R-:W-:-:S02]  /*2270*/  FFMA.FTZ R134, R152, R120, R157 ;  /* 0x0000007898867223 */ /* 0x000fc4000001009d */
[----:B------:R-:W-:Y:S02]  /*2280*/  FMUL.FTZ R116, R137, R116 ;  /* 0x0000007489747220 */ /* 0x000fe40000410000 */
[----:B------:R-:W-:Y:S02]  /*2290*/  FADD.FTZ R120, R142, -R119 ;  /* 0x800000778e787221 */ /* 0x000fe40000010000 */
[----:B------:R-:W-:Y:S02]  /*22a0*/  FADD.FTZ R118, R141, -R118 ;  /* 0x800000768d767221 */ /* 0x000fe40000010000 */
[----:B------:R-:W-:Y:S01]  /*22b0*/  @P1 FADD.FTZ R116, R116, R117 ;  /* 0x0000007574741221 */ /* 0x000fe20000010000 */
[----:B------:R-:W-:Y:S01]  /*22c0*/  @P1 PRMT R117, RZ, 0x7610, R4 ;  /* 0x00007610ff751816 */ /* 0x000fe20000000004 */
[C---:B------:R-:W-:Y:S01]  /*22d0*/  FMUL.FTZ R119, R137.reuse, R120 ;  /* 0x0000007889777220 */ /* 0x040fe20000410000 */
[----:B------:R-:W-:Y:S01]  /*22e0*/  @P1 PRMT R120, RZ, 0x5410, R5 ;  /* 0x00005410ff781816 */ /* 0x000fe20000000005 */
[----:B------:R-:W-:-:S02]  /*22f0*/  FMUL.FTZ R118, R137, R118 ;  /* 0x0000007689767220 */ /* 0x000fc40000410000 */
[----:B------:R-:W-:Y:S02]  /*2300*/  FADD.FTZ R122, R145, -R122 ;  /* 0x8000007a917a7221 */ /* 0x000fe40000010000 */
[----:B------:R-:W-:Y:S01]  /*2310*/  @P1 FADD.FTZ R118, R118, R117 ;  /* 0x0000007576761221 */ /* 0x000fe20000010000 */
[----:B------:R-:W-:Y:S01]  /*2320*/  @P1 PRMT R117, RZ, 0x7610, R5 ;  /* 0x00007610ff751816 */ /* 0x000fe20000000005 */
[----:B------:R-:W-:Y:S02]  /*2330*/  @P1 FADD.FTZ R119, R119, R120 ;  /* 0x0000007877771221 */ /* 0x000fe40000010000 */
[----:B------:R-:W-:Y:S02]  /*2340*/  FADD.FTZ R120, R146, -R121 ;  /* 0x8000007992787221 */ /* 0x000fe40000010000 */
[C---:B------:R-:W-:Y:S02]  /*2350*/  FMUL.FTZ R122, R137.reuse, R122 ;  /* 0x0000007a897a7220 */ /* 0x040fe40000410000 */
[----:B------:R-:W-:Y:S01]  /*2360*/  FMUL.FTZ R121, R137, R120 ;  /* 0x0000007889797220 */ /* 0x000fe20000410000 */
[----:B------:R-:W-:Y:S01]  /*2370*/  @P1 PRMT R120, RZ, 0x5410, R6 ;  /* 0x00005410ff781816 */ /* 0x000fe20000000006 */
[----:B------:R-:W-:-:S02]  /*2380*/  FMUL.FTZ R154, R118, c[0x0][0x1e8] ;  /* 0x00007a00769a7a20 */ /* 0x000fc40000410000 */
[----:B------:R-:W-:Y:S01]  /*2390*/  @P1 FADD.FTZ R122, R122, R117 ;  /* 0x000000757a7a1221 */ /* 0x000fe20000010000 */
[----:B------:R-:W-:Y:S01]  /*23a0*/  @P1 PRMT R117, RZ, 0x7610, R6 ;  /* 0x00007610ff751816 */ /* 0x000fe20000000006 */
[----:B------:R-:W-:Y:S01]  /*23b0*/  FADD.FTZ R132, R149, -R132 ;  /* 0x8000008495847221 */ /* 0x000fe20000010000 */
[----:B------:R-:W-:Y:S01]  /*23c0*/  FSEL R172, R154, RZ, P6 ;  /* 0x000000ff9aac7208 */ /* 0x000fe20003000000 */
[----:B------:R-:W-:Y:S01]  /*23d0*/  FMUL.FTZ R175, R122, c[0x0][0x1e8] ;  /* 0x00007a007aaf7a20 */ /* 0x000fe20000410000 */
[----:B------:R-:W-:Y:S01]  /*23e0*/  LOP3.LUT P6, RZ, R128, 0xff000000, RZ, 0xc0, !PT ;  /* 0xff00000080ff7812 */ /* 0x000fe200078cc0ff */
[----:B------:R-:W-:Y:S02]  /*23f0*/  @P1 FADD.FTZ R121, R121, R120 ;  /* 0x0000007879791221 */ /* 0x000fe40000010000 */
[----:B------:R-:W-:Y:S01]  /*2400*/  FMUL.FTZ R132, R137, R132 ;  /* 0x0000008489847220 */ /* 0x000fe20000410000 */
[----:B------:R-:W-:Y:S01]  /*2410*/  FSEL R176, R175, RZ, P6 ;  /* 0x000000ffafb07208 */ /* 0x000fe20003000000 */
[----:B------:R-:W-:Y:S01]  /*2420*/  FMUL.FTZ R177, R121, c[0x0][0x1e8] ;  /* 0x00007a0079b17a20 */ /* 0x000fe20000410000 */
[----:B------:R-:W-:Y:S01]  /*2430*/  LOP3.LUT P6, RZ, R129, 0xff, RZ, 0xc0, !PT ;  /* 0x000000ff81ff7812 */ /* 0x000fe200078cc0ff */
[----:B------:R-:W-:Y:S01]  /*2440*/  @P1 FADD.FTZ R132, R132, R117 ;  /* 0x0000007584841221 */ /* 0x000fe20000010000 */
[----:B------:R-:W-:Y:S01]  /*2450*/  @P0 MOV R117, R124 ;  /* 0x0000007c00750202 */ /* 0x000fe20000000f00 */
[----:B------:R-:W-:Y:S01]  /*2460*/  FADD.FTZ R120, R150, -R123 ;  /* 0x8000007b96787221 */ /* 0x000fe20000010000 */
[----:B------:R-:W-:Y:S01]  /*2470*/  FSEL R178, R177, RZ, P6 ;  /* 0x000000ffb1b27208 */ /* 0x000fe20003000000 */
[----:B------:R-:W-:Y:S01]  /*2480*/  FMUL.FTZ R133, R116, c[0x0][0x1e8] ;  /* 0x00007a0074857a20 */ /* 0x000fe20000410000 */
[----:B------:R-:W-:Y:S01]  /*2490*/  LOP3.LUT P6, RZ, R129, 0xff00, RZ, 0xc0, !PT ;  /* 0x0000ff0081ff7812 */ /* 0x000fe200078cc0ff */
[----:B------:R-:W-:-:S02]  /*24a0*/  FMUL.FTZ R179, R132, c[0x0][0x1e8] ;  /* 0x00007a0084b37a20 */ /* 0x000fc40000410000 */
[----:B------:R-:W-:Y:S01]  /*24b0*/  FMUL.FTZ R123, R137, R120 ;  /* 0x00000078897b7220 */ /* 0x000fe20000410000 */
[--C-:B------:R-:W-:Y:S01]  /*24c0*/  @P1 PRMT R120, RZ, 0x5410, R7.reuse ;  /* 0x00005410ff781816 */ /* 0x100fe20000000007 */
[----:B------:R-:W-:Y:S01]  /*24d0*/  FMUL.FTZ R157, R119, c[0x0][0x1e8] ;  /* 0x00007a00779d7a20 */ /* 0x000fe20000410000 */
[----:B------:R-:W-:Y:S01]  /*24e0*/  FSEL R135, R133, RZ, P4 ;  /* 0x000000ff85877208 */ /* 0x000fe20002000000 */
[----:B------:R-:W-:Y:S01]  /*24f0*/  FADD.FTZ R134, R153, -R134 ;  /* 0x8000008699867221 */ /* 0x000fe20000010000 */
[----:B------:R-:W-:Y:S01]  /*2500*/  LOP3.LUT P4, RZ, R128, 0xff0000, RZ, 0xc0, !PT ;  /* 0x00ff000080ff7812 */ /* 0x000fe2000788c0ff */
[----:B------:R-:W-:Y:S01]  /*2510*/  @P1 FADD.FTZ R123, R123, R120 ;  /* 0x000000787b7b1221 */ /* 0x000fe20000010000 */
[----:B------:R-:W-:Y:S01]  /*2520*/  FSEL R181, R179, RZ, P6 ;  /* 0x000000ffb3b57208 */ /* 0x000fe20003000000 */
[----:B------:R-:W-:Y:S01]  /*2530*/  FMUL.FTZ R134, R137, R134 ;  /* 0x0000008689867220 */ /* 0x000fe20000410000 */
[----:B------:R-:W-:Y:S01]  /*2540*/  @P0 LOP3.LUT P6, RZ, R117, 0xff, RZ, 0xc0, !PT ;  /* 0x000000ff75ff0812 */ /* 0x000fe200078cc0ff */
[----:B------:R-:W-:Y:S01]  /*2550*/  FMUL.FTZ R137, R123, c[0x0][0x1e8] ;  /* 0x00007a007b897a20 */ /* 0x000fe20000410000 */
[----:B------:R-:W-:-:S02]  /*2560*/  @P1 PRMT R117, RZ, 0x7610, R7 ;  /* 0x00007610ff751816 */ /* 0x000fc40000000007 */
[----:B------:R-:W-:Y:S02]  /*2570*/  FSEL R159, R157, RZ, P4 ;  /* 0x000000ff9d9f7208 */ /* 0x000fe40002000000 */
[----:B------:R-:W-:Y:S01]  /*2580*/  ISETP.NE.U32.AND P4, PT, RZ, c[0x0][0x258], PT ;  /* 0x00009600ff007a0c */ /* 0x000fe20003f85070 */
[----:B------:R-:W-:Y:S01]  /*2590*/  @P1 FADD.FTZ R134, R134, R117 ;  /* 0x0000007586861221 */ /* 0x000fe20000010000 */
[----:B------:R-:W-:Y:S02]  /*25a0*/  LOP3.LUT P1, RZ, R129, 0xff0000, RZ, 0xc0, !PT ;  /* 0x00ff000081ff7812 */ /* 0x000fe4000782c0ff */
[----:B------:R-:W-:Y:S01]  /*25b0*/  ISETP.NE.AND.EX P4, PT, RZ, c[0x0][0x25c], PT, P4 ;  /* 0x00009700ff007a0c */ /* 0x000fe20003f85340 */
[----:B------:R-:W-:Y:S01]  /*25c0*/  FMUL.FTZ R182, R134, c[0x0][0x1e8] ;  /* 0x00007a0086b67a20 */ /* 0x000fe20000410000 */
        /* <DEDUP_REMOVED lines=10> */
[----:B------:R-:W-:Y:S01]  /*2670*/  @P4 PRMT R110, R121, 0x7610, R110 ;  /* 0x00007610796e4816 */ /* 0x000fe2000000006e */
[----:B------:R-:W-:Y:S01]  /*2680*/  IMAD.MOV.U32 R121, RZ, RZ, 0x10 ;  /* 0x00000010ff797424 */ /* 0x000fe200078e00ff */
[----:B------:R-:W-:-:S02]  /*2690*/  @P4 F2FP.BF16.PACK_AB R123, RZ, R123 ;  /* 0x0000007bff7b423e */ /* 0x000fc400000010ff */
[----:B------:R-:W-:Y:S02]  /*26a0*/  @P4 F2FP.BF16.PACK_AB R122, RZ, R122 ;  /* 0x0000007aff7a423e */ /* 0x000fe400000010ff */
[----:B------:R-:W-:Y:S02]  /*26b0*/  @P4 PRMT R109, R119, 0x7610, R109 ;  /* 0x00007610776d4816 */ /* 0x000fe4000000006d */
[----:B------:R-:W-:Y:S02]  /*26c0*/  @P4 F2FP.BF16.PACK_AB R120, RZ, R118 ;  /* 0x00000076ff78423e */ /* 0x000fe400000010ff */
[----:B------:R-:W-:Y:S02]  /*26d0*/  @P4 PRMT R108, R116, 0x7610, R108 ;  /* 0x00007610746c4816 */ /* 0x000fe4000000006c */
        /* <DEDUP_REMOVED lines=10> */
[----:B------:R-:W-:-:S02]  /*2780*/  @P0 FSEL R133, R154, RZ, P6 ;  /* 0x000000ff9a850208 */ /* 0x000fc40003000000 */
[----:B------:R-:W-:Y:S02]  /*2790*/  @P0 LOP3.LUT P6, RZ, R124, 0xff000000, RZ, 0xc0, !PT ;  /* 0xff0000007cff0812 */ /* 0x000fe400078cc0ff */
[----:B------:R-:W-:Y:S01]  /*27a0*/  F2FP.BF16.PACK_AB R118, R181, R178 ;  /* 0x000000b2b576723e */ /* 0x000fe200000010ff */
        /* <DEDUP_REMOVED lines=34> */
.L_x_396:
[----:B------:R-:W-:Y:S05]  /*29d0*/  BSYNC B0 ;  /* 0x0000000000007941 */ /* 0x000fea0003800000 */
.L_x_395:
[----:B------:R-:W-:-:S04]  /*29e0*/  LOP3.LUT P0, RZ, R131, 0xff, RZ, 0xc0, !PT ;  /* 0x000000ff83ff7812 */ /* 0x000fc8000780c0ff */
[----:B------:R-:W-:Y:S01]  /*29f0*/  SEL R131, RZ, 0x1, P0 ;  /* 0x00000001ff837807 */ /* 0x000fe20000000000 */
[----:B0-----:R-:W-:Y:S01]  /*2a00*/  @P5 CALL.REL.NOINC `(.L_x_386) ;  /* 0x0000001000005944 */ /* 0x001fe20003c00000 */
[----:B------:R-:W-:Y:S05]  /*2a10*/  BRA `(.L_x_397) ;  /* 0xffffd9f000007947 */ /* 0x000fea000383ffff */
.L_x_386:
[----:B0-----:R-:W0:Y:S01]  /*2a20*/  S2UR UR6, SR_CTAID.X ;  /* 0x00000000000679c3 */ /* 0x001e220000002500 */
        /* <DEDUP_REMOVED lines=20> */
.L_x_399:
[----:B------:R-:W-:Y:S05]  /*2b70*/  BSYNC B0 ;  /* 0x0000000000007941 */ /* 0x000fea0003800000 */
.L_x_398:
[----:B------:R-:W-:Y:S05]  /*2b80*/  @!P2 EXIT ;  /* 0x000000000000a94d */ /* 0x000fea0003800000 */
[----:B0-----:R-:W-:-:S04]  /*2b90*/  IMAD.MOV.U32 R9, RZ, RZ, 0x20 ;  /* 0x00000020ff097424 */ /* 0x001fc800078e00ff */
        /* <DEDUP_REMOVED lines=13> */
.L_x_391:
[----:B------:R-:W-:Y:S01]  /*2c70*/  HFMA2.MMA R121, -RZ, RZ, 0, 1.847743988037109375e-06 ;  /* 0x0000001fff797435 */ /* 0x000fe200000001ff */
[----:B------:R-:W-:Y:S01]  /*2c80*/  MOV R119, R175 ;  /* 0x000000af00777202 */ /* 0x000fe20000000f00 */
[----:B------:R-:W-:Y:S01]  /*2c90*/  IMAD.MOV.U32 R132, RZ, RZ, 0x10 ;  /* 0x00000010ff847424 */ /* 0x000fe200078e00ff */
[----:B------:R-:W-:Y:S01]  /*2ca0*/  MOV R116, 0x2cd0 ;  /* 0x00002cd000747802 */ /* 0x000fe20000000f00 */
[----:B------:R-:W-:-:S02]  /*2cb0*/  IMAD.MOV.U32 R134, RZ, RZ, -0x1 ;  /* 0xffffffffff867424 */ /* 0x000fc400078e00ff */
[----:B0----5:R-:W-:Y:S05]  /*2cc0*/  CALL.REL.NOINC `($__internal_28_$__cuda_sm70_shflsync_down_p) ;  /* 0x0000046000007944 */ /* 0x021fea0003c00000 */
[----:B-1----:R-:W-:Y:S01]  /*2cd0*/  MOV R118, R119 ;  /* 0x0000007700767202 */ /* 0x002fe20000000f00 */
[----:B0-----:R-:W-:Y:S05]  /*2ce0*/  BRA `(.L_x_400) ;  /* 0xffffe92000007947 */ /* 0x001fea000383ffff */
.L_x_392:
[----:B------:R-:W-:Y:S01]  /*2cf0*/  HFMA2.MMA R132, -RZ, RZ, 0, 9.5367431640625e-07 ;  /* 0x00000010ff847435 */ /* 0x000fe200000001ff */
[----:B------:R-:W-:Y:S01]  /*2d00*/  IMAD.MOV.U32 R119, RZ, RZ, R172 ;  /* 0x000000ffff777224 */ /* 0x000fe200078e00ac */
[----:B------:R-:W-:Y:S01]  /*2d10*/  MOV R134, 0xffffffff ;  /* 0xffffffff00867802 */ /* 0x000fe20000000f00 */
[----:B------:R-:W-:Y:S01]  /*2d20*/  IMAD.MOV.U32 R121, RZ, RZ, 0x1f ;  /* 0x0000001fff797424 */ /* 0x000fe200078e00ff */
[----:B------:R-:W-:-:S02]  /*2d30*/  MOV R116, 0x2d50 ;  /* 0x00002d5000747802 */ /* 0x000fc40000000f00 */
[----:B012--5:R-:W-:Y:S05]  /*2d40*/  CALL.REL.NOINC `($__internal_28_$__cuda_sm70_shflsync_down_p) ;  /* 0x000003e000007944 */ /* 0x027fea0003c00000 */
[----:B------:R-:W-:Y:S01]  /*2d50*/  FADD.FTZ R175, R118, R175 ;  /* 0x000000af76af7221 */ /* 0x000fe20000010000 */
[----:B0-----:R-:W-:Y:S01]  /*2d60*/  HFMA2.MMA R121, -RZ, RZ, 0, 1.847743988037109375e-06 ;  /* 0x0000001fff797435 */ /* 0x001fe200000001ff */
[----:B-1----:R-:W-:Y:S01]  /*2d70*/  FADD.FTZ R172, R172, R119 ;  /* 0x00000077acac7221 */ /* 0x002fe20000010000 */
[----:B------:R-:W-:Y:S01]  /*2d80*/  MOV R116, 0x2dd0 ;  /* 0x00002dd000747802 */ /* 0x000fe20000000f00 */
[----:B------:R-:W-:Y:S01]  /*2d90*/  IMAD.MOV.U32 R132, RZ, RZ, 0x8 ;  /* 0x00000008ff847424 */ /* 0x000fe200078e00ff */
[----:B------:R-:W-:Y:S01]  /*2da0*/  MOV R119, R175 ;  /* 0x000000af00777202 */ /* 0x000fe20000000f00 */
[----:B------:R-:W-:-:S02]  /*2db0*/  IMAD.MOV.U32 R134, RZ, RZ, -0x1 ;  /* 0xffffffffff867424 */ /* 0x000fc400078e00ff */
[----:B------:R-:W-:Y:S05]  /*2dc0*/  CALL.REL.NOINC `($__internal_28_$__cuda_sm70_shflsync_down_p) ;  /* 0x0000036000007944 */ /* 0x000fea0003c00000 */
[----:B0-----:R-:W-:Y:S01]  /*2dd0*/  HFMA2.MMA R121, -RZ, RZ, 0, 1.847743988037109375e-06 ;  /* 0x0000001fff797435 */ /* 0x001fe200000001ff */
[----:B-1----:R-:W-:Y:S01]  /*2de0*/  IMAD.MOV.U32 R118, RZ, RZ, R119 ;  /* 0x000000ffff767224 */ /* 0x002fe200078e0077 */
[----:B------:R-:W-:Y:S01]  /*2df0*/  MOV R119, R172 ;  /* 0x000000ac00777202 */ /* 0x000fe20000000f00 */
[----:B------:R-:W-:Y:S01]  /*2e00*/  IMAD.MOV.U32 R132, RZ, RZ, 0x8 ;  /* 0x00000008ff847424 */ /* 0x000fe200078e00ff */
[----:B------:R-:W-:Y:S01]  /*2e10*/  MOV R116, 0x2e40 ;  /* 0x00002e4000747802 */ /* 0x000fe20000000f00 */
[----:B------:R-:W-:-:S02]  /*2e20*/  IMAD.MOV.U32 R134, RZ, RZ, -0x1 ;  /* 0xffffffffff867424 */ /* 0x000fc400078e00ff */
[----:B------:R-:W-:Y:S05]  /*2e30*/  CALL.REL.NOINC `($__internal_28_$__cuda_sm70_shflsync_down_p) ;  /* 0x000002f000007944 */ /* 0x000fea0003c00000 */
[----:B------:R-:W-:Y:S01]  /*2e40*/  FADD.FTZ R175, R118, R175 ;  /* 0x000000af76af7221 */ /* 0x000fe20000010000 */
[----:B0-----:R-:W-:Y:S01]  /*2e50*/  MOV R132, 0x4 ;  /* 0x0000000400847802 */ /* 0x001fe20000000f00 */
[----:B-1----:R-:W-:Y:S01]  /*2e60*/  FADD.FTZ R172, R172, R119 ;  /* 0x00000077acac7221 */ /* 0x002fe20000010000 */
[----:B------:R-:W-:Y:S01]  /*2e70*/  MOV R134, 0xffffffff ;  /* 0xffffffff00867802 */ /* 0x000fe20000000f00 */
[----:B------:R-:W-:Y:S01]  /*2e80*/  IMAD.MOV.U32 R121, RZ, RZ, 0x1f ;  /* 0x0000001fff797424 */ /* 0x000fe200078e00ff */
[----:B------:R-:W-:Y:S01]  /*2e90*/  MOV R116, 0x2ec0 ;  /* 0x00002ec000747802 */ /* 0x000fe20000000f00 */
[----:B------:R-:W-:-:S02]  /*2ea0*/  IMAD.MOV.U32 R119, RZ, RZ, R175 ;  /* 0x000000ffff777224 */ /* 0x000fc400078e00af */
[----:B------:R-:W-:Y:S05]  /*2eb0*/  CALL.REL.NOINC `($__internal_28_$__cuda_sm70_shflsync_down_p) ;  /* 0x0000027000007944 */ /* 0x000fea0003c00000 */
[----:B0-----:R-:W-:Y:S01]  /*2ec0*/  HFMA2.MMA R132, -RZ, RZ, 0, 2.384185791015625e-07 ;  /* 0x00000004ff847435 */ /* 0x001fe200000001ff */
[----:B-1----:R-:W-:Y:S01]  /*2ed0*/  MOV R118, R119 ;  /* 0x0000007700767202 */ /* 0x002fe20000000f00 */
[----:B------:R-:W-:Y:S01]  /*2ee0*/  IMAD.MOV.U32 R119, RZ, RZ, R172 ;  /* 0x000000ffff777224 */ /* 0x000fe200078e00ac */
[----:B------:R-:W-:Y:S01]  /*2ef0*/  MOV R134, 0xffffffff ;  /* 0xffffffff00867802 */ /* 0x000fe20000000f00 */
[----:B------:R-:W-:Y:S01]  /*2f00*/  IMAD.MOV.U32 R121, RZ, RZ, 0x1f ;  /* 0x0000001fff797424 */ /* 0x000fe200078e00ff */
[----:B------:R-:W-:-:S02]  /*2f10*/  MOV R116, 0x2f30 ;  /* 0x00002f3000747802 */ /* 0x000fc40000000f00 */
[----:B------:R-:W-:Y:S05]  /*2f20*/  CALL.REL.NOINC `($__internal_28_$__cuda_sm70_shflsync_down_p) ;  /* 0x0000020000007944 */ /* 0x000fea0003c00000 */
        /* <DEDUP_REMOVED lines=23> */
[----:B0-----:R-:W-:Y:S01]  /*30a0*/  HFMA2.MMA R132, -RZ, RZ, 0, 5.9604644775390625e-08 ;  /* 0x00000001ff847435 */ /* 0x001fe200000001ff */
[----:B-1----:R-:W-:Y:S01]  /*30b0*/  MOV R123, R119 ;  /* 0x00000077007b7202 */ /* 0x002fe20000000f00 */
[----:B------:R-:W-:Y:S01]  /*30c0*/  IMAD.MOV.U32 R119, RZ, RZ, R122 ;  /* 0x000000ffff777224 */ /* 0x000fe200078e007a */
[----:B------:R-:W-:Y:S01]  /*30d0*/  MOV R134, 0xffffffff ;  /* 0xffffffff00867802 */ /* 0x000fe20000000f00 */
[----:B------:R-:W-:Y:S01]  /*30e0*/  IMAD.MOV.U32 R121, RZ, RZ, 0x1f ;  /* 0x0000001fff797424 */ /* 0x000fe200078e00ff */
[----:B------:R-:W-:-:S02]  /*30f0*/  MOV R116, 0x3110 ;  /* 0x0000311000747802 */ /* 0x000fc40000000f00 */
[----:B------:R-:W-:Y:S05]  /*3100*/  CALL.REL.NOINC `($__internal_28_$__cuda_sm70_shflsync_down_p) ;  /* 0x0000002000007944 */ /* 0x000fea0003c00000 */
[----:B-1----:R-:W-:Y:S01]  /*3110*/  IMAD.MOV.U32 R117, RZ, RZ, R119 ;  /* 0x000000ffff757224 */ /* 0x002fe200078e0077 */
[----:B0-----:R-:W-:Y:S05]  /*3120*/  BRA `(.L_x_401) ;  /* 0xffffe60000007947 */ /* 0x001fea000383ffff */
        .weak           $__internal_28_$__cuda_sm70_shflsync_down_p
        .type           $__internal_28_$__cuda_sm70_shflsync_down_p,@function
        .size           $__internal_28_$__cuda_sm70_shflsync_down_p,(.L_x_1791 - $__internal_28_$__cuda_sm70_shflsync_down_p)
$__internal_28_$__cuda_sm70_shflsync_down_p:
[----:B------:R-:W-:Y:S01]  /*3130*/  HFMA2.MMA R117, -RZ, RZ, 0, 0 ;  /* 0x00000000ff757435 */ /* 0x000fe200000001ff */
[----:B------:R-:W-:Y:S04]  /*3140*/  WARPSYNC R134 ;  /* 0x0000008600007348 */ /* 0x000fe80003800000 */
[----:B------:R0:W1:Y:S01]  /*3150*/  SHFL.DOWN PT, R119, R119, R132, R121 ;  /* 0x0800008477777389 */ /* 0x00006200000e0079 */
[----:B------:R-:W-:Y:S05]  /*3160*/  RET.REL.NODEC R116 `(_ZN10layer_norm31ln_parallel_residual_bwd_kernelINS_13Kernel_traitsIf13__nv_bfloat16S2_S2_fjLj2048ELj1ELj1ELj4ELj16ENS_18Kernel_traits_baseILj2048EfS2_S2_S2_fjLj128EEEEELb1ELb0ELb0EEEvNS_9BwdParamsE) ;  /* 0xffffce9074007950 */ /* 0x000fea0003c3ffff */
.L_x_402:
        /* <DEDUP_REMOVED lines=9> */
.L_x_1791:


//--------------------- .text._ZN10layer_norm31ln_parallel_residual_bwd_kernelINS_13Kernel_traitsIf13__nv_bfloat16S2_S2_fjLj2048ELj1ELj1ELj4ELj16ENS_18Kernel_traits_baseILj2048EfS2_S2_S2_fjLj128EEEEELb1ELb0ELb1EEEvNS_9BwdParamsE --------------------------
	.section	.text._ZN10layer_norm31ln_parallel_residual_bwd_kernelINS_13Kernel_traitsIf13__nv_bfloat16S2_S2_fjLj2048ELj1ELj1ELj4ELj16ENS_18Kernel_traits_baseILj2048EfS2_S2_S2_fjLj128EEEEELb1ELb0ELb1EEEvNS_9BwdParamsE,"ax",@progbits
	.sectioninfo	@"SHI_REGISTERS=185"
	.align	128
        .global         _ZN10layer_norm31ln_parallel_residual_bwd_kernelINS_13Kernel_traitsIf13__nv_bfloat16S2_S2_fjLj2048ELj1ELj1ELj4ELj16ENS_18Kernel_traits_baseILj2048EfS2_S2_S2_fjLj128EEEEELb1ELb0ELb1EEEvNS_9BwdParamsE
        .type           _ZN10layer_norm31ln_parallel_residual_bwd_kernelINS_13Kernel_traitsIf13__nv_bfloat16S2_S2_fjLj2048ELj1ELj1ELj4ELj16ENS_18Kernel_traits_baseILj2048EfS2_S2_S2_fjLj128EEEEELb1ELb0ELb1EEEvNS_9BwdParamsE,@function
        .size           _ZN10layer_norm31ln_parallel_residual_bwd_kernelINS_13Kernel_traitsIf13__nv_bfloat16S2_S2_fjLj2048ELj1ELj1ELj4ELj16ENS_18Kernel_traits_baseILj2048EfS2_S2_S2_fjLj128EEEEELb1ELb0ELb1EEEvNS_9BwdParamsE,(.L_x_1792 - _ZN10layer_norm31ln_parallel_residual_bwd_kernelINS_13Kernel_traitsIf13__nv_bfloat16S2_S2_fjLj2048ELj1ELj1ELj4ELj16ENS_18Kernel_traits_baseILj2048EfS2_S2_S2_fjLj128EEEEELb1ELb0ELb1EEEvNS_9BwdParamsE)
        .other          _ZN10layer_norm31ln_parallel_residual_bwd_kernelINS_13Kernel_traitsIf13__nv_bfloat16S2_S2_fjLj2048ELj1ELj1ELj4ELj16ENS_18Kernel_traits_baseILj2048EfS2_S2_S2_fjLj128EEEEELb1ELb0ELb1EEEvNS_9BwdParamsE,@"STO_CUDA_ENTRY STV_DEFAULT"
_ZN10layer_norm31ln_parallel_residual_bwd_kernelINS_13Kernel_traitsIf13__nv_bfloat16S2_S2_fjLj2048ELj1ELj1ELj4ELj16ENS_18Kernel_traits_baseILj2048EfS2_S2_S2_fjLj128EEEEELb1ELb0ELb1EEEvNS_9BwdParamsE:
.text._ZN10layer_norm31ln_parallel_residual_bwd_kernelINS_13Kernel_traitsIf13__nv_bfloat16S2_S2_fjLj2048ELj1ELj1ELj4ELj16ENS_18Kernel_traits_baseILj2048EfS2_S2_S2_fjLj128EEEEELb1ELb0ELb1EEEvNS_9BwdParamsE:
        /* <DEDUP_REMOVED lines=41> */
.L_x_403:
[----:B------:R-:W-:-:S05]  /*0290*/  IMAD.SHL.U32 R2, R0, 0x20, RZ ;  /* 0x0000002000027824 */ /* 0x000fca00078e00ff */
[----:B------:R-:W-:-:S04]  /*02a0*/  LOP3.LUT R36, R2, 0xfe0, RZ, 0xc0, !PT ;  /* 0x00000fe002247812 */ /* 0x000fc800078ec0ff */
[C---:B------:R-:W-:Y:S02]  /*02b0*/  IADD3 R2, P0, R36.reuse, c[0x0][0x1b0], RZ ;  /* 0x00006c0024027a10 */ /* 0x040fe40007f1e0ff */
[----:B------:R-:W-:Y:S02]  /*02c0*/  IADD3 R36, P1, R36, c[0x0][0x1b8], RZ ;  /* 0x00006e0024247a10 */ /* 0x000fe40007f3e0ff */
[----:B------:R-:W-:-:S03]  /*02d0*/  IADD3.X R3, RZ, c[0x0][0x1b4], RZ, P0, !PT ;  /* 0x00006d00ff037a10 */ /* 0x000fc600007fe4ff */
[----:B------:R-:W-:Y:S02]  /*02e0*/  IMAD.X R37, RZ, RZ, c[0x0][0x1bc], P1 ;  /* 0x00006f00ff257624 */ /* 0x000fe400008e06ff */
[----:B------:R0:W5:Y:S04]  /*02f0*/  LDG.E.128 R32, [R2.64] ;  /* 0x0000000402207981 */ /* 0x000168000c1e1d00 */
[----:B------:R0:W5:Y:S04]  /*0300*/  LDG.E.128 R28, [R2.64+0x10] ;  /* 0x00001004021c7981 */ /* 0x000168000c1e1d00 */
[----:B------:R0:W5:Y:S04]  /*0310*/  LDG.E.128 R24, [R2.64+0x1000] ;  /* 0x0010000402187981 */ /* 0x000168000c1e1d00 */
[----:B------:R0:W5:Y:S04]  /*0320*/  LDG.E.128 R20, [R2.64+0x1010] ;  /* 0x0010100402147981 */ /* 0x000168000c1e1d00 */
[----:B------:R0:W5:Y:S04]  /*0330*/  LDG.E.128 R16, [R36.64] ;  /* 0x0000000424107981 */ /* 0x000168000c1e1d00 */
[----:B------:R0:W5:Y:S04]  /*0340*/  LDG.E.128 R12, [R36.64+0x10] ;  /* 0x00001004240c7981 */ /* 0x000168000c1e1d00 */
[----:B------:R0:W5:Y:S04]  /*0350*/  LDG.E.128 R8, [R36.64+0x1000] ;  /* 0x0010000424087981 */ /* 0x000168000c1e1d00 */
[----:B------:R0:W5:Y:S01]  /*0360*/  LDG.E.128 R4, [R36.64+0x1010] ;  /* 0x0010100424047981 */ /* 0x000162000c1e1d00 */
[----:B------:R-:W-:Y:S01]  /*0370*/  SHF.R.U32.HI R148, RZ, 0x5, R0 ;  /* 0x00000005ff947819 */ /* 0x000fe20000011600 */
[----:B------:R-:W-:Y:S01]  /*0380*/  HFMA2.MMA R149, -RZ, RZ, 0, 5.9604644775390625e-08 ;  /* 0x00000001ff957435 */ /* 0x000fe200000001ff */
[----:B------:R-:W-:Y:S01]  /*0390*/  LEA R145, R145, 0x4, 0x2 ;  /* 0x0000000491917811 */ /* 0x000fe200078e10ff */
        /* <DEDUP_REMOVED lines=33> */
[----:B0-----:R-:W-:-:S02]  /*05b0*/  LOP3.LUT R148, R148, 0x3, RZ, 0xc0, !PT ;  /* 0x0000000394947812 */ /* 0x001fc400078ec0ff */
.L_x_408:
[----:B------:R-:W-:Y:S01]  /*05c0*/  IMAD R52, R140, c[0x0][0x168], RZ ;  /* 0x00005a008c347a24 */ /* 0x000fe200078e02ff */
[----:B------:R-:W-:-:S02]  /*05d0*/  LOP3.LUT R54, R0, 0x7f, RZ, 0xc0, !PT ;  /* 0x0000007f00367812 */ /* 0x000fc400078ec0ff */
[----:B------:R-:W-:Y:S02]  /*05e0*/  MOV R72, 0x10 ;  /* 0x0000001000487802 */ /* 0x000fe40000000f00 */
[----:B------:R-:W-:-:S04]  /*05f0*/  SHF.R.S32.HI R53, RZ, 0x1f, R52 ;  /* 0x0000001fff357819 */ /* 0x000fc80000011434 */
[----:B------:R-:W-:-:S04]  /*0600*/  LEA.HI R53, R53, R52, RZ, 0x3 ;  /* 0x0000003435357211 */ /* 0x000fc800078f18ff */
[----:B------:R-:W-:Y:S01]  /*0610*/  LEA.HI.SX32 R81, R53, R54, 0x1d ;  /* 0x0000003635517211 */ /* 0x000fe200078feaff */
[----:B------:R-:W-:-:S03]  /*0620*/  IMAD.MOV.U32 R79, RZ, RZ, 0x4 ;  /* 0x00000004ff4f7424 */ /* 0x000fc600078e00ff */
[----:B------:R-:W-:Y:S01]  /*0630*/  SHF.R.U32.HI R172, RZ, 0x1c, R81 ;  /* 0x0000001cffac7819 */ /* 0x000fe20000011651 */
[----:B------:R-:W-:-:S05]  /*0640*/  IMAD.SHL.U32 R150, R81, 0x10, RZ ;  /* 0x0000001051967824 */ /* 0x000fca00078e00ff */
[----:B------:R-:W-:Y:S01]  /*0650*/  IADD3 R52, P0, R150, c[0x0][0x188], RZ ;  /* 0x0000620096347a10 */ /* 0x000fe20007f1e0ff */
[----:B------:R-:W-:-:S03]  /*0660*/  IMAD.WIDE R68, R140, R79, c[0x0][0x1a0] ;  /* 0x000068008c447625 */ /* 0x000fc600078e024f */
[----:B------:R-:W-:Y:S01]  /*0670*/  IADD3.X R53, R172, c[0x0][0x18c], RZ, P0, !PT ;  /* 0x00006300ac357a10 */ /* 0x000fe200007fe4ff */
[CC--:B------:R-:W-:Y:S01]  /*0680*/  IMAD.WIDE.U32 R60, R81.reuse, R72.reuse, c[0x0][0x210] ;  /* 0x00008400513c7625 */ /* 0x0c0fe200078e0048 */
[----:B------:R0:W2:Y:S03]  /*0690*/  LDG.E R163, [R68.64] ;  /* 0x0000000444a37981 */ /* 0x0000a6000c1e1900 */
[C---:B------:R-:W-:Y:S01]  /*06a0*/  IMAD.WIDE.U32 R56, R81.reuse, R72, c[0x0][0x208] ;  /* 0x0000820051387625 */ /* 0x040fe200078e0048 */
[----:B------:R-:W3:Y:S01]  /*06b0*/  LDG.E.128 R52, [R52.64] ;  /* 0x0000000434347981 */ /* 0x000ee2000c1e1d00 */
[----:B------:R-:W-:Y:S02]  /*06c0*/  IADD3 R157, R81, 0x80, RZ ;  /* 0x00000080519d7810 */ /* 0x000fe40007ffe0ff */
[----:B------:R-:W-:Y:S01]  /*06d0*/  IMAD.WIDE R78, R140, R79, c[0x0][0x1a8] ;  /* 0x00006a008c4e7625 */ /* 0x000fe200078e024f */
[----:B------:R-:W4:Y:S04]  /*06e0*/  LDG.E.128 R60, [R60.64] ;  /* 0x000000043c3c7981 */ /* 0x000f28000c1e1d00 */
[----:B------:R-:W4:Y:S01]  /*06f0*/  LDG.E.128 R56, [R56.64] ;  /* 0x0000000438387981 */ /* 0x000f22000c1e1d00 */
[----:B------:R-:W-:-:S03]  /*0700*/  SHF.L.U32 R152, R157, 0x4, RZ ;  /* 0x000000049d987819 */ /* 0x000fc600000006ff */
[----:B------:R1:W4:Y:S01]  /*0710*/  LDG.E R153, [R78.64] ;  /* 0x000000044e997981 */ /* 0x000322000c1e1900 */
[----:B------:R-:W-:Y:S02]  /*0720*/  SHF.R.U32.HI R151, RZ, 0x1c, R157 ;  /* 0x0000001cff977819 */ /* 0x000fe4000001169d */
[----:B------:R-:W-:-:S04]  /*0730*/  IADD3 R64, P0, R152, c[0x0][0x188], RZ ;  /* 0x0000620098407a10 */ /* 0x000fc80007f1e0ff */
[----:B------:R-:W-:Y:S01]  /*0740*/  IADD3.X R65, R151, c[0x0][0x18c], RZ, P0, !PT ;  /* 0x0000630097417a10 */ /* 0x000fe200007fe4ff */
[----:B------:R-:W-:-:S04]  /*0750*/  IMAD.WIDE.U32 R70, R157, R72, c[0x0][0x208] ;  /* 0x000082009d467625 */ /* 0x000fc800078e0048 */
[----:B------:R-:W-:Y:S01]  /*0760*/  IMAD.WIDE.U32 R72, R157, R72, c[0x0][0x210] ;  /* 0x000084009d487625 */ /* 0x000fe200078e0048 */
[----:B------:R-:W4:Y:S04]  /*0770*/  LDG.E.128 R64, [R64.64] ;  /* 0x0000000440407981 */ /* 0x000f28000c1e1d00 */
[----:B0-----:R-:W4:Y:S04]  /*0780*/  LDG.E.128 R68, [R70.64] ;  /* 0x0000000446447981 */ /* 0x001f28000c1e1d00 */
[----:B------:R-:W4:Y:S01]  /*0790*/  LDG.E.128 R72, [R72.64] ;  /* 0x0000000448487981 */ /* 0x000f22000c1e1d00 */
[----:B------:R-:W-:-:S02]  /*07a0*/  ISETP.NE.U32.AND P0, PT, RZ, c[0x0][0x250], PT ;  /* 0x00009400ff007a0c */ /* 0x000fc40003f05070 */
[----:B------:R-:W-:Y:S02]  /*07b0*/  ISETP.NE.U32.AND P1, PT, RZ, c[0x0][0x218], PT ;  /* 0x00008600ff007a0c */ /* 0x000fe40003f25070 */
[----:B------:R-:W-:Y:S02]  /*07c0*/  ISETP.NE.AND.EX P0, PT, RZ, c[0x0][0x254], PT, P0 ;  /* 0x00009500ff007a0c */ /* 0x000fe40003f05300 */
[----:B------:R-:W-:Y:S01]  /*07d0*/  ISETP.NE.AND.EX P1, PT, RZ, c[0x0][0x21c], PT, P1 ;  /* 0x00008700ff007a0c */ /* 0x000fe20003f25310 */
[----:B------:R-:W-:Y:S01]  /*07e0*/  IMAD.SHL.U32 R80, R81, 0x8, RZ ;  /* 0x0000000851507824 */ /* 0x000fe200078e00ff */
[----:B------:R-:W-:-:S09]  /*07f0*/  SHF.R.U32.HI R159, RZ, 0x1d, R81 ;  /* 0x0000001dff9f7819 */ /* 0x000fd20000011651 */
[----:B-1----:R-:W-:-:S04]  /*0800*/  @P0 IADD3 R78, P2, R80, c[0x0][0x198], RZ ;  /* 0x00006600504e0a10 */ /* 0x002fc80007f5e0ff */
[----:B------:R-:W-:Y:S02]  /*0810*/  @P0 IADD3.X R79, R159, c[0x0][0x19c], RZ, P2, !PT ;  /* 0x000067009f4f0a10 */ /* 0x000fe400017fe4ff */
[----:B------:R-:W-:Y:S02]  /*0820*/  @P1 LEA R154, P2, R81, c[0x0][0x218], 0x4 ;  /* 0x00008600519a1a11 */ /* 0x000fe400078420ff */
[----:B------:R-:W-:Y:S01]  /*0830*/  SHF.L.U32 R158, R157, 0x3, RZ ;  /* 0x000000039d9e7819 */ /* 0x000fe200000006ff */
[----:B------:R-:W-:Y:S01]  /*0840*/  ULDC.U8 UR6, c[0x0][0x1f0] ;  /* 0x00007c0000067ab9 */ /* 0x000fe20000000000 */
[----:B------:R-:W-:Y:S01]  /*0850*/  @P1 LEA.HI.X R155, R81, c[0x0][0x21c], RZ, 0x4, P2 ;  /* 0x00008700519b1a11 */ /* 0x000fe200010f24ff */
[----:B-----5:R0:W5:Y:S01]  /*0860*/  @P0 LDG.E.64 R76, [R78.64] ;  /* 0x000000044e4c0981 */ /* 0x020162000c1e1b00 */
[----:B------:R-:W-:Y:S02]  /*0870*/  IADD3 R80, P2, R80, c[0x0][0x190], RZ ;  /* 0x0000640050507a10 */ /* 0x000fe40007f5e0ff */
[----:B------:R-:W-:Y:S01]  /*0880*/  SHF.R.U32.HI R162, RZ, 0x1d, R157 ;  /* 0x0000001dffa27819 */ /* 0x000fe2000001169d */
[----:B------:R3:W5:Y:S01]  /*0890*/  @P1 LDG.E.128 R36, [R154.64] ;  /* 0x000000049a241981 */ /* 0x000762000c1e1d00 */
[----:B------:R-:W-:-:S06]  /*08a0*/  IADD3.X R81, R159, c[0x0][0x194], RZ, P2, !PT ;  /* 0x000065009f517a10 */ /* 0x000fcc00017fe4ff */
[----:B------:R-:W5:Y:S01]  /*08b0*/  LDG.E.64 R80, [R80.64] ;  /* 0x0000000450507981 */ /* 0x000f62000c1e1b00 */
[----:B------:R-:W-:-:S04]  /*08c0*/  @P0 IADD3 R160, P3, R158, c[0x0][0x198], RZ ;  /* 0x000066009ea00a10 */ /* 0x000fc80007f7e0ff */
[----:B------:R-:W-:Y:S02]  /*08d0*/  @P0 IADD3.X R161, R162, c[0x0][0x19c], RZ, P3, !PT ;  /* 0x00006700a2a10a10 */ /* 0x000fe40001ffe4ff */
[C---:B------:R-:W-:Y:S02]  /*08e0*/  @P1 LEA R156, P3, R157.reuse, c[0x0][0x218], 0x4 ;  /* 0x000086009d9c1a11 */ /* 0x040fe400078620ff */
[----:B------:R-:W-:Y:S01]  /*08f0*/  ISETP.NE.AND P2, PT, RZ, UR6, PT ;  /* 0x00000006ff007c0c */ /* 0x000fe2000bf45270 */
[----:B------:R1:W5:Y:S01]  /*0900*/  @P0 LDG.E.64 R2, [R160.64] ;  /* 0x00000004a0020981 */ /* 0x000362000c1e1b00 */
[----:B------:R-:W-:Y:S02]  /*0910*/  @P1 LEA.HI.X R157, R157, c[0x0][0x21c], RZ, 0x4, P3 ;  /* 0x000087009d9d1a11 */ /* 0x000fe400018f24ff */
[----:B------:R-:W-:-:S03]  /*0920*/  IADD3 R158, P3, R158, c[0x0][0x190], RZ ;  /* 0x000064009e9e7a10 */ /* 0x000fc60007f7e0ff */
[----:B------:R1:W5:Y:S01]  /*0930*/  @P1 LDG.E.128 R40, [R156.64] ;  /* 0x000000049c281981 */ /* 0x000362000c1e1d00 */
[----:B------:R-:W-:-:S05]  /*0940*/  IADD3.X R159, R162, c[0x0][0x194], RZ, P3, !PT ;  /* 0x00006500a29f7a10 */ /* 0x000fca0001ffe4ff */
[----:B0-----:R0:W5:Y:S01]  /*0950*/  LDG.E.64 R78, [R158.64] ;  /* 0x000000049e4e7981 */ /* 0x001162000c1e1b00 */
[----:B------:R-:W-:-:S04]  /*0960*/  IADD3 R140, R140, c[0x0][0x160], RZ ;  /* 0x000058008c8c7a10 */ /* 0x000fc80007ffe0ff */
[----:B------:R-:W-:Y:S02]  /*0970*/  ISETP.GE.AND P3, PT, R140, c[0x0][0x164], PT ;  /* 0x000059008c007a0c */ /* 0x000fe40003f66270 */
[----:B--2---:R-:W-:Y:S02]  /*0980*/  FSEL R171, R163, RZ, !P2 ;  /* 0x000000ffa3ab7208 */ /* 0x004fe40005000000 */
[--C-:B---3--:R-:W-:Y:S02]  /*0990*/  PRMT R154, RZ, 0x5410, R52.reuse ;  /* 0x00005410ff9a7816 */ /* 0x108fe40000000034 */
[----:B------:R-:W-:Y:S02]  /*09a0*/  PRMT R52, RZ, 0x7610, R52 ;  /* 0x00007610ff347816 */ /* 0x000fe40000000034 */
[--C-:B------:R-:W-:Y:S02]  /*09b0*/  PRMT R165, RZ, 0x5410, R55.reuse ;  /* 0x00005410ffa57816 */ /* 0x100fe40000000037 */
[----:B------:R-:W-:Y:S01]  /*09c0*/  PRMT R169, RZ, 0x7610, R55 ;  /* 0x00007610ffa97816 */ /* 0x000fe20000000037 */
[----:B------:R-:W-:Y:S01]  /*09d0*/  FADD.FTZ R154, R154, -R171 ;  /* 0x800000ab9a9a7221 */ /* 0x000fe20000010000 */
[----:B----4-:R-:W-:-:S02]  /*09e0*/  PRMT R55, RZ, 0x5410, R60 ;  /* 0x00005410ff377816 */ /* 0x010fc4000000003c */
[--C-:B-1----:R-:W-:Y:S02]  /*09f0*/  PRMT R161, RZ, 0x5410, R54.reuse ;  /* 0x00005410ffa17816 */ /* 0x102fe40000000036 */
[----:B------:R-:W-:Y:S02]  /*0a00*/  PRMT R162, RZ, 0x7610, R54 ;  /* 0x00007610ffa27816 */ /* 0x000fe40000000036 */
[--C-:B------:R-:W-:Y:S02]  /*0a10*/  PRMT R54, RZ, 0x5410, R57.reuse ;  /* 0x00005410ff367816 */ /* 0x100fe40000000039 */
[----:B------:R-:W-:Y:S02]  /*0a20*/  PRMT R160, RZ, 0x7610, R57 ;  /* 0x00007610ffa07816 */ /* 0x000fe40000000039 */
[--C-:B------:R-:W-:Y:S02]  /*0a30*/  PRMT R164, RZ, 0x5410, R58.reuse ;  /* 0x00005410ffa47816 */ /* 0x100fe4000000003a */
[----:B------:R-:W-:Y:S01]  /*0a40*/  PRMT R166, RZ, 0x7610, R58 ;  /* 0x00007610ffa67816 */ /* 0x000fe2000000003a */
[----:B------:R-:W-:Y:S01]  /*0a50*/  FADD.FTZ R52, -R171, R52 ;  /* 0x00000034ab347221 */ /* 0x000fe20000010100 */
[----:B------:R-:W-:-:S02]  /*0a60*/  PRMT R156, RZ, 0x5410, R53 ;  /* 0x00005410ff9c7816 */ /* 0x000fc40000000035 */
[----:B0-----:R-:W-:Y:S02]  /*0a70*/  PRMT R158, RZ, 0x7610, R53 ;  /* 0x00007610ff9e7816 */ /* 0x001fe40000000035 */
[--C-:B------:R-:W-:Y:S02]  /*0a80*/  PRMT R167, RZ, 0x5410, R59.reuse ;  /* 0x00005410ffa77816 */ /* 0x100fe4000000003b */
[----:B------:R-:W-:Y:S02]  /*0a90*/  PRMT R170, RZ, 0x7610, R59 ;  /* 0x00007610ffaa7816 */ /* 0x000fe4000000003b */
[--C-:B------:R-:W-:Y:S02]  /*0aa0*/  PRMT R57, RZ, 0x5410, R61.reuse ;  /* 0x00005410ff397816 */ /* 0x100fe4000000003d */
[----:B------:R-:W-:Y:S02]  /*0ab0*/  PRMT R58, RZ, 0x7610, R61 ;  /* 0x00007610ff3a7816 */ /* 0x000fe4000000003d */
[----:B------:R-:W-:-:S02]  /*0ac0*/  PRMT R53, RZ, 0x5410, R56 ;  /* 0x00005410ff357816 */ /* 0x000fc40000000038 */
[--C-:B------:R-:W-:Y:S02]  /*0ad0*/  PRMT R59, RZ, 0x5410, R62.reuse ;  /* 0x00005410ff3b7816 */ /* 0x100fe4000000003e */
[----:B------:R-:W-:Y:S01]  /*0ae0*/  PRMT R168, RZ, 0x7610, R62 ;  /* 0x00007610ffa87816 */ /* 0x000fe2000000003e */
[----:B------:R-:W-:Y:S01]  /*0af0*/  FMUL.FTZ R62, R153, R154 ;  /* 0x0000009a993e7220 */ /* 0x000fe20000410000 */
[--C-:B------:R-:W-:Y:S02]  /*0b00*/  PRMT R61, RZ, 0x5410, R63.reuse ;  /* 0x00005410ff3d7816 */ /* 0x100fe4000000003f */
[----:B------:R-:W-:Y:S01]  /*0b10*/  PRMT R174, RZ, 0x7610, R63 ;  /* 0x00007610ffae7816 */ /* 0x000fe2000000003f */
[----:B------:R-:W-:Y:S02]  /*0b20*/  FMUL.FTZ R63, R16, R55 ;  /* 0x00000037103f7220 */ /* 0x000fe40000410000 */
[----:B------:R-:W-:Y:S02]  /*0b30*/  FADD.FTZ R162, -R171, R162 ;  /* 0x000000a2aba27221 */ /* 0x000fe40000010100 */
[----:B------:R-:W-:-:S02]  /*0b40*/  FMUL.FTZ R155, R153, R52 ;  /* 0x00000034999b7220 */ /* 0x000fc40000410000 */
[----:B------:R-:W-:Y:S02]  /*0b50*/  FADD.FTZ R146, R53, R146 ;  /* 0x0000009235927221 */ /* 0x000fe40000010000 */
[-C--:B------:R-:W-:Y:S02]  /*0b60*/  FFMA.FTZ R147, R62, R53.reuse, R147 ;  /* 0x000000353e937223 */ /* 0x080fe40000010093 */
[----:B------:R-:W-:Y:S02]  /*0b70*/  FFMA.FTZ R63, R32, R53, R63 ;  /* 0x00000035203f7223 */ /* 0x000fe4000001003f */
[C---:B------:R-:W-:Y:S02]  /*0b80*/  FADD.FTZ R156, -R171.reuse, R156 ;  /* 0x0000009cab9c7221 */ /* 0x040fe40000010100 */
[----:B------:R-:W-:Y:S02]  /*0b90*/  FADD.FTZ R52, -R171, R161 ;  /* 0x000000a1ab347221 */ /* 0x000fe40000010100 */
[----:B------:R-:W-:-:S02]  /*0ba0*/  FMUL.FTZ R53, R18, R57 ;  /* 0x0000003912357220 */ /* 0x000fc40000410000 */
[----:B------:R-:W-:Y:S01]  /*0bb0*/  FMUL.FTZ R161, R153, R162 ;  /* 0x000000a299a17220 */ /* 0x000fe20000410000 */
[----:B------:R-:W-:Y:S01]  /*0bc0*/  PRMT R60, RZ, 0x7610, R60 ;  /* 0x00007610ff3c7816 */ /* 0x000fe2000000003c */
[----:B------:R-:W-:Y:S02]  /*0bd0*/  FADD.FTZ R162, -R171, R165 ;  /* 0x000000a5aba27221 */ /* 0x000fe40000010100 */
[C---:B------:R-:W-:Y:S02]  /*0be0*/  FMUL.FTZ R157, R153.reuse, R156 ;  /* 0x0000009c999d7220 */ /* 0x040fe40000410000 */
[----:B------:R-:W-:Y:S02]  /*0bf0*/  FFMA.FTZ R156, R34, R54, R53 ;  /* 0x00000036229c7223 */ /* 0x000fe40000010035 */
[----:B------:R-:W-:Y:S01]  /*0c00*/  FMUL.FTZ R163, R153, R52 ;  /* 0x0000003499a37220 */ /* 0x000fe20000410000 */
[----:B------:R-:W-:Y:S01]  /*0c10*/  PRMT R56, RZ, 0x7610, R56 ;  /* 0x00007610ff387816 */ /* 0x000fe20000000038 */
[----:B------:R-:W-:-:S02]  /*0c20*/  FMUL.FTZ R53, R12, R59 ;  /* 0x0000003b0c357220 */ /* 0x000fc40000410000 */
[----:B------:R-:W-:Y:S02]  /*0c30*/  FMUL.FTZ R162, R153, R162 ;  /* 0x000000a299a27220 */ /* 0x000fe40000410000 */
[----:B------:R-:W-:Y:S02]  /*0c40*/  FADD.FTZ R158, -R171, R158 ;  /* 0x0000009eab9e7221 */ /* 0x000fe40000010100 */
[----:B------:R-:W-:Y:S02]  /*0c50*/  FMUL.FTZ R52, R14, R61 ;  /* 0x0000003d0e347220 */ /* 0x000fe40000410000 */
[----:B------:R-:W-:Y:S02]  /*0c60*/  FMUL.FTZ R154, R17, R60 ;  /* 0x0000003c119a7220 */ /* 0x000fe40000410000 */
[----:B------:R-:W-:Y:S02]  /*0c70*/  FADD.FTZ R129, R164, R129 ;  /* 0x00000081a4817221 */ /* 0x000fe40000010000 */
[----:B------:R-:W-:-:S02]  /*0c80*/  FFMA.FTZ R128, R163, R164, R128 ;  /* 0x000000a4a3807223 */ /* 0x000fc40000010080 */
[----:B------:R-:W-:Y:S01]  /*0c90*/  FFMA.FTZ R164, R28, R164, R53 ;  /* 0x000000a41ca47223 */ /* 0x000fe20000010035 */
[----:B------:R-:W-:Y:S01]  /*0ca0*/  PRMT R53, RZ, 0x5410, R65 ;  /* 0x00005410ff357816 */ /* 0x000fe20000000041 */
[----:B------:R-:W-:Y:S02]  /*0cb0*/  FADD.FTZ R120, R167, R120 ;  /* 0x00000078a7787221 */ /* 0x000fe40000010000 */
[-C--:B------:R-:W-:Y:S02]  /*0cc0*/  FFMA.FTZ R121, R162, R167.reuse, R121 ;  /* 0x000000a7a2797223 */ /* 0x080fe40000010079 */
[----:B------:R-:W-:Y:S02]  /*0cd0*/  FMUL.FTZ R159, R153, R158 ;  /* 0x0000009e999f7220 */ /* 0x000fe40000410000 */
[----:B------:R-:W-:Y:S01]  /*0ce0*/  FFMA.FTZ R167, R30, R167, R52 ;  /* 0x000000a71ea77223 */ /* 0x000fe20000010034 */
[----:B------:R-:W-:Y:S01]  /*0cf0*/  PRMT R52, RZ, 0x5410, R64 ;  /* 0x00005410ff347816 */ /* 0x000fe20000000040 */
[----:B------:R-:W-:-:S02]  /*0d00*/  FADD.FTZ R141, R56, R141 ;  /* 0x0000008d388d7221 */ /* 0x000fc40000010000 */
[-C--:B------:R-:W-:Y:S02]  /*0d10*/  FFMA.FTZ R142, R155, R56.reuse, R142 ;  /* 0x000000389b8e7223 */ /* 0x080fe4000001008e */
[----:B------:R-:W-:Y:S01]  /*0d20*/  FFMA.FTZ R154, R33, R56, R154 ;  /* 0x00000038219a7223 */ /* 0x000fe2000001009a */
[--C-:B------:R-:W-:Y:S01]  /*0d30*/  PRMT R56, RZ, 0x5410, R67.reuse ;  /* 0x00005410ff387816 */ /* 0x100fe20000000043 */
[----:B------:R-:W-:Y:S01]  /*0d40*/  FMUL.FTZ R158, R19, R58 ;  /* 0x0000003a139e7220 */ /* 0x000fe20000410000 */
[----:B------:R-:W-:Y:S01]  /*0d50*/  PRMT R67, RZ, 0x7610, R67 ;  /* 0x00007610ff437816 */ /* 0x000fe20000000043 */
[----:B------:R-:W-:Y:S01]  /*0d60*/  FADD.FTZ R137, R54, R137 ;  /* 0x0000008936897221 */ /* 0x000fe20000010000 */
[----:B------:R-:W-:Y:S01]  /*0d70*/  PRMT R64, RZ, 0x7610, R64 ;  /* 0x00007610ff407816 */ /* 0x000fe20000000040 */
[----:B------:R-:W-:Y:S02]  /*0d80*/  FFMA.FTZ R136, R157, R54, R136 ;  /* 0x000000369d887223 */ /* 0x000fe40000010088 */
[----:B------:R-:W-:-:S02]  /*0d90*/  FADD.FTZ R54, -R171, R169 ;  /* 0x000000a9ab367221 */ /* 0x000fc40000010100 */
[----:B------:R-:W-:Y:S02]  /*0da0*/  FADD.FTZ R131, R58, R131 ;  /* 0x000000833a837221 */ /* 0x000fe40000010000 */
[----:B------:R-:W-:Y:S02]  /*0db0*/  FFMA.FTZ R130, R159, R58, R130 ;  /* 0x0000003a9f827223 */ /* 0x000fe40000010082 */
[----:B------:R-:W-:Y:S01]  /*0dc0*/  FADD.FTZ R58, -R171, R53 ;  /* 0x00000035ab3a7221 */ /* 0x000fe20000010100 */
[----:B------:R-:W-:Y:S01]  /*0dd0*/  PRMT R53, RZ, 0x5410, R72 ;  /* 0x00005410ff357816 */ /* 0x000fe20000000048 */
[----:B------:R-:W-:Y:S02]  /*0de0*/  FADD.FTZ R133, R160, R133 ;  /* 0x00000085a0857221 */ /* 0x000fe40000010000 */
[-C--:B------:R-:W-:Y:S02]  /*0df0*/  FFMA.FTZ R132, R159, R160.reuse, R132 ;  /* 0x000000a09f847223 */ /* 0x080fe40000010084 */
[----:B------:R-:W-:-:S02]  /*0e00*/  FFMA.FTZ R158, R35, R160, R158 ;  /* 0x000000a0239e7223 */ /* 0x000fc4000001009e */
[----:B------:R-:W-:Y:S02]  /*0e10*/  FADD.FTZ R52, -R171, R52 ;  /* 0x00000034ab347221 */ /* 0x000fe40000010100 */
[----:B------:R-:W-:Y:S02]  /*0e20*/  FMUL.FTZ R160, R13, R168 ;  /* 0x000000a80da07220 */ /* 0x000fe40000410000 */
[----:B------:R-:W-:Y:S02]  /*0e30*/  FMUL.FTZ R165, R153, R54 ;  /* 0x0000003699a57220 */ /* 0x000fe40000410000 */
[C---:B------:R-:W-:Y:S01]  /*0e40*/  FADD.FTZ R178, -R171.reuse, R67 ;  /* 0x00000043abb27221 */ /* 0x040fe20000010100 */
[----:B------:R-:W-:Y:S01]  /*0e50*/  PRMT R67, RZ, 0x5410, R68 ;  /* 0x00005410ff437816 */ /* 0x000fe20000000044 */
[----:B------:R-:W-:Y:S01]  /*0e60*/  FADD.FTZ R54, -R171, R64 ;  /* 0x00000040ab367221 */ /* 0x000fe20000010100 */
[----:B------:R-:W-:Y:S01]  /*0e70*/  PRMT R173, RZ, 0x7610, R73 ;  /* 0x00007610ffad7816 */ /* 0x000fe20000000049 */
[----:B------:R-:W-:-:S02]  /*0e80*/  FADD.FTZ R143, R55, R143 ;  /* 0x0000008f378f7221 */ /* 0x000fc40000010000 */
[----:B------:R-:W-:Y:S01]  /*0e90*/  FFMA.FTZ R144, R62, R55, R144 ;  /* 0x000000373e907223 */ /* 0x000fe20000010090 */
[--C-:B------:R-:W-:Y:S01]  /*0ea0*/  PRMT R55, RZ, 0x5410, R66.reuse ;  /* 0x00005410ff377816 */ /* 0x100fe20000000042 */
[----:B------:R-:W-:Y:S01]  /*0eb0*/  FMUL.FTZ R64, R153, R52 ;  /* 0x0000003499407220 */ /* 0x000fe20000410000 */
[----:B------:R-:W-:Y:S01]  /*0ec0*/  PRMT R66, RZ, 0x7610, R66 ;  /* 0x00007610ff427816 */ /* 0x000fe20000000042 */
[----:B------:R-:W-:Y:S02]  /*0ed0*/  FADD.FTZ R125, R166, R125 ;  /* 0x0000007da67d7221 */ /* 0x000fe40000010000 */
[-C--:B------:R-:W-:Y:S02]  /*0ee0*/  FFMA.FTZ R124, R161, R166.reuse, R124 ;  /* 0x000000a6a17c7223 */ /* 0x080fe4000001007c */
[----:B------:R-:W-:Y:S02]  /*0ef0*/  FFMA.FTZ R160, R29, R166, R160 ;  /* 0x000000a61da07223 */ /* 0x000fe400000100a0 */
[----:B------:R-:W-:Y:S01]  /*0f00*/  FMUL.FTZ R52, R8, R53 ;  /* 0x0000003508347220 */ /* 0x000fe20000410000 */
[----:B------:R-:W-:Y:S01]  /*0f10*/  PRMT R65, RZ, 0x7610, R65 ;  /* 0x00007610ff417816 */ /* 0x000fe20000000041 */
[----:B------:R-:W-:-:S02]  /*0f20*/  FMUL.FTZ R166, R15, R174 ;  /* 0x000000ae0fa67220 */ /* 0x000fc40000410000 */
[----:B------:R-:W-:Y:S02]  /*0f30*/  FADD.FTZ R119, R61, R119 ;  /* 0x000000773d777221 */ /* 0x000fe40000010000 */
[----:B------:R-:W-:Y:S01]  /*0f40*/  FFMA.FTZ R118, R162, R61, R118 ;  /* 0x0000003da2767223 */ /* 0x000fe20000010076 */
[----:B------:R-:W-:Y:S01]  /*0f50*/  PRMT R61, RZ, 0x7610, R69 ;  /* 0x00007610ff3d7816 */ /* 0x000fe20000000045 */
[----:B------:R-:W-:Y:S01]  /*0f60*/  FADD.FTZ R176, -R171, R56 ;  /* 0x00000038abb07221 */ /* 0x000fe20000010100 */
[----:B------:R-:W-:Y:S01]  /*0f70*/  PRMT R56, RZ, 0x7610, R72 ;  /* 0x00007610ff387816 */ /* 0x000fe20000000048 */
[----:B------:R-:W-:Y:S02]  /*0f80*/  FADD.FTZ R91, R67, R91 ;  /* 0x0000005b435b7221 */ /* 0x000fe40000010000 */
[-C--:B------:R-:W-:Y:S01]  /*0f90*/  FFMA.FTZ R99, R64, R67.reuse, R99 ;  /* 0x0000004340637223 */ /* 0x080fe20000010063 */
[----:B------:R-:W-:Y:S01]  /*0fa0*/  PRMT R175, RZ, 0x7610, R74 ;  /* 0x00007610ffaf7816 */ /* 0x000fe2000000004a */
[----:B------:R-:W-:-:S02]  /*0fb0*/  FFMA.FTZ R67, R24, R67, R52 ;  /* 0x0000004318437223 */ /* 0x000fc40000010034 */
[----:B------:R-:W-:Y:S02]  /*0fc0*/  FADD.FTZ R117, R170, R117 ;  /* 0x00000075aa757221 */ /* 0x000fe40000010000 */
[-C--:B------:R-:W-:Y:S02]  /*0fd0*/  FFMA.FTZ R116, R165, R170.reuse, R116 ;  /* 0x000000aaa5747223 */ /* 0x080fe40000010074 */
[----:B------:R-:W-:Y:S02]  /*0fe0*/  FFMA.FTZ R166, R31, R170, R166 ;  /* 0x000000aa1fa67223 */ /* 0x000fe400000100a6 */
[----:B------:R-:W-:Y:S02]  /*0ff0*/  FMUL.FTZ R52, R11, R173 ;  /* 0x000000ad0b347220 */ /* 0x000fe40000410000 */
[----:B------:R-:W-:Y:S02]  /*1000*/  FADD.FTZ R139, R60, R139 ;  /* 0x0000008b3c8b7221 */ /* 0x000fe40000010000 */
[----:B------:R-:W-:-:S02]  /*1010*/  FFMA.FTZ R138, R155, R60, R138 ;  /* 0x0000003c9b8a7223 */ /* 0x000fc4000001008a */
[----:B------:R-:W-:Y:S01]  /*1020*/  FADD.FTZ R170, -R171, R66 ;  /* 0x00000042abaa7221 */ /* 0x000fe20000010100 */
[----:B------:R-:W-:Y:S01]  /*1030*/  PRMT R66, RZ, 0x7610, R68 ;  /* 0x00007610ff427816 */ /* 0x000fe20000000044 */
[----:B------:R-:W-:Y:S01]  /*1040*/  FADD.FTZ R123, R168, R123 ;  /* 0x0000007ba87b7221 */ /* 0x000fe20000010000 */
[--C-:B------:R-:W-:Y:S01]  /*1050*/  PRMT R177, RZ, 0x5410, R71.reuse ;  /* 0x00005410ffb17816 */ /* 0x100fe20000000047 */
[----:B------:R-:W-:Y:S01]  /*1060*/  FFMA.FTZ R122, R161, R168, R122 ;  /* 0x000000a8a17a7223 */ /* 0x000fe2000001007a */
[----:B------:R-:W-:Y:S01]  /*1070*/  PRMT R180, RZ, 0x7610, R71 ;  /* 0x00007610ffb47816 */ /* 0x000fe20000000047 */
[C---:B------:R-:W-:Y:S02]  /*1080*/  FADD.FTZ R60, -R171.reuse, R65 ;  /* 0x00000041ab3c7221 */ /* 0x040fe40000010100 */
[----:B------:R-:W-:Y:S01]  /*1090*/  FADD.FTZ R168, -R171, R55 ;  /* 0x00000037aba87221 */ /* 0x000fe20000010100 */
[----:B------:R-:W-:Y:S01]  /*10a0*/  PRMT R171, RZ, 0x7610, R70 ;  /* 0x00007610ffab7816 */ /* 0x000fe20000000046 */
[----:B------:R-:W-:-:S02]  /*10b0*/  FMUL.FTZ R65, R153, R54 ;  /* 0x0000003699417220 */ /* 0x000fc40000410000 */
[----:B------:R-:W-:Y:S02]  /*10c0*/  FMUL.FTZ R55, R9, R56 ;  /* 0x0000003809377220 */ /* 0x000fe40000410000 */
[----:B------:R-:W-:Y:S02]  /*10d0*/  FFMA.FTZ R71, R27, R61, R52 ;  /* 0x0000003d1b477223 */ /* 0x000fe40000010034 */
[----:B------:R-:W-:Y:S01]  /*10e0*/  FMUL.FTZ R52, R5, R175 ;  /* 0x000000af05347220 */ /* 0x000fe20000410000 */
[----:B------:R-:W-:Y:S01]  /*10f0*/  PRMT R179, RZ, 0x5410, R75 ;  /* 0x00005410ffb37816 */ /* 0x000fe2000000004b */
[----:B------:R-:W-:Y:S01]  /*1100*/  FADD.FTZ R111, R66, R111 ;  /* 0x0000006f426f7221 */ /* 0x000fe20000010000 */
[----:B------:R-:W-:Y:S01]  /*1110*/  PRMT R182, RZ, 0x7610, R75 ;  /* 0x00007610ffb67816 */ /* 0x000fe2000000004b */
[-C--:B------:R-:W-:Y:S02]  /*1120*/  FFMA.FTZ R102, R65, R66.reuse, R102 ;  /* 0x0000004241667223 */ /* 0x080fe40000010066 */
[----:B------:R-:W-:-:S02]  /*1130*/  FFMA.FTZ R66, R25, R66, R55 ;  /* 0x0000004219427223 */ /* 0x000fc40000010037 */
        /* <DEDUP_REMOVED lines=19> */
[----:B------:R-:W-:Y:S01]  /*1270*/  PRMT R59, RZ, 0x5410, R73 ;  /* 0x00005410ff3b7816 */ /* 0x000fe20000000049 */
[----:B------:R-:W-:Y:S02]  /*1280*/  FADD.FTZ R54, R166, R53 ;  /* 0x00000035a6367221 */ /* 0x000fe40000010000 */
[----:B------:R-:W-:Y:S01]  /*1290*/  FFMA.FTZ R52, R165, R166, R52 ;  /* 0x000000a6a5347223 */ /* 0x000fe20000010034 */
[----:B------:R-:W-:Y:S01]  /*12a0*/  PRMT R169, RZ, 0x5410, R70 ;  /* 0x00005410ffa97816 */ /* 0x000fe20000000046 */
[----:B------:R-:W-:Y:S02]  /*12b0*/  FADD.FTZ R135, R57, R135 ;  /* 0x0000008739877221 */ /* 0x000fe40000010000 */
[----:B------:R-:W-:Y:S01]  /*12c0*/  FFMA.FTZ R134, R157, R57, R134 ;  /* 0x000000399d867223 */ /* 0x000fe20000010086 */
[----:B------:R-:W-:Y:S01]  /*12d0*/  PRMT R57, RZ, 0x5410, R69 ;  /* 0x00005410ff397816 */ /* 0x000fe20000000045 */
[----:B------:R-:W-:-:S02]  /*12e0*/  FMUL.FTZ R70, R10, R59 ;  /* 0x0000003b0a467220 */ /* 0x000fc40000410000 */
[----:B------:R-:W-:Y:S02]  /*12f0*/  FADD.FTZ R53, R67, R54 ;  /* 0x0000003643357221 */ /* 0x000fe40000010000 */
[----:B------:R-:W-:Y:S02]  /*1300*/  FFMA.FTZ R52, R64, R67, R52 ;  /* 0x0000004340347223 */ /* 0x000fe40000010034 */
[----:B------:R-:W-:Y:S02]  /*1310*/  FADD.FTZ R115, R174, R115 ;  /* 0x00000073ae737221 */ /* 0x000fe40000010000 */
[----:B------:R-:W-:Y:S01]  /*1320*/  FFMA.FTZ R114, R165, R174, R114 ;  /* 0x000000aea5727223 */ /* 0x000fe20000010072 */
[----:B------:R-:W-:Y:S01]  /*1330*/  PRMT R174, RZ, 0x5410, R74 ;  /* 0x00005410ffae7816 */ /* 0x000fe2000000004a */
[----:B------:R-:W-:Y:S02]  /*1340*/  FFMA.FTZ R70, R26, R57, R70 ;  /* 0x000000391a467223 */ /* 0x000fe40000010046 */
[----:B------:R-:W-:-:S02]  /*1350*/  FADD.FTZ R53, R53, R66 ;  /* 0x0000004235357221 */ /* 0x000fc40000010000 */
[----:B------:R-:W-:Y:S02]  /*1360*/  FMUL.FTZ R69, R153, R58 ;  /* 0x0000003a99457220 */ /* 0x000fe40000410000 */
[----:B------:R-:W-:Y:S02]  /*1370*/  FFMA.FTZ R52, R65, R66, R52 ;  /* 0x0000004241347223 */ /* 0x000fe40000010034 */
[----:B------:R-:W-:Y:S02]  /*1380*/  FMUL.FTZ R74, R4, R174 ;  /* 0x000000ae044a7220 */ /* 0x000fe40000410000 */
[----:B------:R-:W-:Y:S02]  /*1390*/  FADD.FTZ R54, R53, R70 ;  /* 0x0000004635367221 */ /* 0x000fe40000010000 */
[----:B------:R-:W-:Y:S02]  /*13a0*/  FMUL.FTZ R68, R153, R60 ;  /* 0x0000003c99447220 */ /* 0x000fe40000410000 */
        /* <DEDUP_REMOVED lines=8> */
[----:B------:R-:W-:Y:S02]  /*1430*/  FMUL.FTZ R72, R153, R170 ;  /* 0x000000aa99487220 */ /* 0x000fe40000410000 */
[----:B------:R-:W-:Y:S02]  /*1440*/  FMUL.FTZ R169, R6, R179 ;  /* 0x000000b306a97220 */ /* 0x000fe40000410000 */
[----:B------:R-:W-:Y:S01]  /*1450*/  FFMA.FTZ R53, R73, R74, R52 ;  /* 0x0000004a49357223 */ /* 0x000fe20000010034 */
[----:B------:R-:W-:Y:S01]  /*1460*/  SHF.R.U32.HI R55, RZ, 0x7, R0 ;  /* 0x00000007ff377819 */ /* 0x000fe20000011600 */
[----:B------:R-:W-:Y:S02]  /*1470*/  FMUL.FTZ R168, R153, R176 ;  /* 0x000000b099a87220 */ /* 0x000fe40000410000 */
[----:B------:R-:W-:-:S02]  /*1480*/  FFMA.FTZ R169, R22, R177, R169 ;  /* 0x000000b116a97223 */ /* 0x000fc400000100a9 */
[----:B------:R-:W-:Y:S02]  /*1490*/  FMUL.FTZ R170, R7, R182 ;  /* 0x000000b607aa7220 */ /* 0x000fe40000410000 */
[----:B------:R-:W-:Y:S02]  /*14a0*/  FADD.FTZ R54, R54, R75 ;  /* 0x0000004b36367221 */ /* 0x000fe40000010000 */
[C---:B------:R-:W-:Y:S01]  /*14b0*/  FFMA.FTZ R53, R72.reuse, R75, R53 ;  /* 0x0000004b48357223 */ /* 0x040fe20000010035 */
[----:B------:R-:W-:Y:S01]  /*14c0*/  LOP3.LUT P2, RZ, R149, 0xff, RZ, 0xc0, !PT ;  /* 0x000000ff95ff7812 */ /* 0x000fe2000784c0ff */
[----:B------:R-:W-:Y:S02]  /*14d0*/  FADD.FTZ R107, R171, R107 ;  /* 0x0000006bab6b7221 */ /* 0x000fe40000010000 */
[----:B------:R-:W-:Y:S02]  /*14e0*/  FFMA.FTZ R100, R72, R171, R100 ;  /* 0x000000ab48647223 */ /* 0x000fe40000010064 */
[----:B------:R-:W-:-:S02]  /*14f0*/  IMAD.SHL.U32 R52, R55, 0x4, RZ ;  /* 0x0000000437347824 */ /* 0x000fc400078e00ff */
[----:B------:R-:W-:Y:S02]  /*1500*/  FMUL.FTZ R171, R153, R178 ;  /* 0x000000b299ab7220 */ /* 0x000fe40000410000 */
[----:B------:R-:W-:Y:S02]  /*1510*/  FFMA.FTZ R170, R23, R180, R170 ;  /* 0x000000b417aa7223 */ /* 0x000fe400000100aa */
[----:B------:R-:W-:Y:S02]  /*1520*/  FADD.FTZ R55, R54, R169 ;  /* 0x000000a936377221 */ /* 0x000fe40000010000 */
[----:B------:R-:W-:Y:S02]  /*1530*/  FFMA.FTZ R53, R168, R169, R53 ;  /* 0x000000a9a8357223 */ /* 0x000fe40000010035 */
[----:B------:R-:W-:Y:S02]  /*1540*/  FADD.FTZ R103, R57, R103 ;  /* 0x0000006739677221 */ /* 0x000fe40000010000 */
[----:B------:R-:W-:-:S02]  /*1550*/  FFMA.FTZ R112, R69, R57, R112 ;  /* 0x0000003945707223 */ /* 0x000fc40000010070 */
[----:B------:R-:W-:Y:S02]  /*1560*/  FADD.FTZ R105, R177, R105 ;  /* 0x00000069b1697221 */ /* 0x000fe40000010000 */
[----:B------:R-:W-:Y:S01]  /*1570*/  FFMA.FTZ R104, R168, R177, R104 ;  /* 0x000000b1a8687223 */ /* 0x000fe20000010068 */
[----:B------:R-:W-:Y:S01]  /*1580*/  SEL R177, R145, R52, !P2 ;  /* 0x0000003491b17207 */ /* 0x000fe20005000000 */
        /* <DEDUP_REMOVED lines=19> */
[----:B------:R-:W-:Y:S01]  /*16c0*/  FFMA.FTZ R59, R171, R170, R53 ;  /* 0x000000aaab3b7223 */ /* 0x000fe20000010035 */
[----:B------:R-:W-:Y:S05]  /*16d0*/  BRA.DIV ~URZ, `(.L_x_405) ;  /* 0x000018427f007947 */ /* 0x000fea000b800000 */
[----:B------:R0:W1:Y:S02]  /*16e0*/  SHFL.DOWN PT, R54, R57, 0x10, 0x1f ;  /* 0x0a001f0039367f89 */ /* 0x00006400000e0000 */
.L_x_409:
        /* <DEDUP_REMOVED lines=18> */
.L_x_410:
[----:B------:R-:W-:Y:S01]  /*1810*/  LOP3.LUT P2, RZ, R0, 0x1f, RZ, 0xc0, !PT ;  /* 0x0000001f00ff7812 */ /* 0x000fe2000784c0ff */
[----:B-1----:R-:W-:Y:S01]  /*1820*/  FADD.FTZ R61, R52, R59 ;  /* 0x0000003b343d7221 */ /* 0x002fe20000010000 */
[----:B------:R-:W-:Y:S01]  /*1830*/  ULDC.U8 UR6, c[0x0][0x1f0] ;  /* 0x00007c0000067ab9 */ /* 0x000fe20000000000 */
[----:B--2---:R-:W-:Y:S01]  /*1840*/  FADD.FTZ R60, R60, R57 ;  /* 0x000000393c3c7221 */ /* 0x004fe20000010000 */
[----:B------:R-:W-:Y:S01]  /*1850*/  ISETP.NE.AND P4, PT, RZ, UR6, PT ;  /* 0x00000006ff007c0c */ /* 0x000fe2000bf85270 */
[----:B------:R-:W-:Y:S08]  /*1860*/  WARPSYNC 0xffffffff ;  /* 0xffffffff00007948 */ /* 0x000ff00003800000 */
[----:B------:R-:W-:-:S05]  /*1870*/  @!P2 IADD3 R173, R148, R177, RZ ;  /* 0x000000b194ada210 */ /* 0x000fca0007ffe0ff */
[----:B------:R-:W-:Y:S04]  /*1880*/  @!P2 STS.64 [R173.X8+0x2000], R60 ;  /* 0x0020003cad00a388 */ /* 0x000fe80000008a00 */
[----:B------:R-:W-:Y:S01]  /*1890*/  BAR.SYNC.DEFER_BLOCKING 0x0 ;  /* 0x0000000000007b1d */ /* 0x000fe20000010000 */
[----:B-----5:R-:W-:-:S05]  /*18a0*/  LOP3.LUT P2, RZ, R80, 0xff00, RZ, 0xc0, !PT ;  /* 0x0000ff0050ff7812 */ /* 0x020fca000784c0ff */
[----:B------:R-:W1:Y:S04]  /*18b0*/  LDS.128 R52, [R177.X8+0x2000] ;  /* 0x00200000b1347984 */ /* 0x000e680000008c00 */
[----:B0-----:R-:W0:Y:S01]  /*18c0*/  LDS.128 R56, [R177.X8+0x2010] ;  /* 0x00201000b1387984 */ /* 0x001e220000008c00 */
[----:B-1----:R-:W-:Y:S02]  /*18d0*/  FADD.FTZ R175, RZ, R52 ;  /* 0x00000034ffaf7221 */ /* 0x002fe40000010000 */
[----:B------:R-:W-:Y:S01]  /*18e0*/  FADD.FTZ R52, RZ, R53 ;  /* 0x00000035ff347221 */ /* 0x000fe20000010000 */
[----:B------:R-:W-:Y:S01]  /*18f0*/  @P0 MOV R53, R76 ;  /* 0x0000004c00350202 */ /* 0x000fe20000000f00 */
[----:B------:R-:W-:Y:S02]  /*1900*/  FADD.FTZ R175, R54, R175 ;  /* 0x000000af36af7221 */ /* 0x000fe40000010000 */
[----:B------:R-:W-:Y:S01]  /*1910*/  FADD.FTZ R52, R55, R52 ;  /* 0x0000003437347221 */ /* 0x000fe20000010000 */
[----:B------:R-:W-:Y:S01]  /*1920*/  @P0 LOP3.LUT P6, RZ, R53, 0xff, RZ, 0xc0, !PT ;  /* 0x000000ff35ff0812 */ /* 0x000fe200078cc0ff */
[----:B0-----:R-:W-:Y:S01]  /*1930*/  FADD.FTZ R175, R175, R56 ;  /* 0x00000038afaf7221 */ /* 0x001fe20000010000 */
[----:B------:R-:W-:Y:S01]  /*1940*/  @P1 PRMT R53, RZ, 0x5410, R36 ;  /* 0x00005410ff351816 */ /* 0x000fe20000000024 */
[----:B------:R-:W-:-:S02]  /*1950*/  FADD.FTZ R52, R52, R57 ;  /* 0x0000003934347221 */ /* 0x000fc40000010000 */
[----:B------:R-:W-:Y:S02]  /*1960*/  FADD.FTZ R58, R58, R175 ;  /* 0x000000af3a3a7221 */ /* 0x000fe40000010000 */
[----:B------:R-:W-:Y:S02]  /*1970*/  FADD.FTZ R52, R59, R52 ;  /* 0x000000343b347221 */ /* 0x000fe40000010000 */
[----:B------:R-:W-:Y:S02]  /*1980*/  FMUL.FTZ R58, R58, c[0x0][0x1e0] ;  /* 0x000078003a3a7a20 */ /* 0x000fe40000410000 */
[----:B------:R-:W-:Y:S02]  /*1990*/  FMUL.FTZ R174, R52, c[0x0][0x1e0] ;  /* 0x0000780034ae7a20 */ /* 0x000fe40000410000 */
[----:B------:R-:W-:Y:S01]  /*19a0*/  IMAD.MOV.U32 R52, RZ, RZ, R80 ;  /* 0x000000ffff347224 */ /* 0x000fe200078e0050 */
[----:B------:R-:W-:Y:S02]  /*19b0*/  FSEL R55, R58, RZ, !P4 ;  /* 0x000000ff3a377208 */ /* 0x000fe40006000000 */
[----:B------:R-:W-:-:S02]  /*19c0*/  @P0 LOP3.LUT P4, RZ, R76, 0xff00, RZ, 0xc0, !PT ;  /* 0x0000ff004cff0812 */ /* 0x000fc4000788c0ff */
[----:B------:R-:W-:Y:S01]  /*19d0*/  LOP3.LUT P5, RZ, R52, 0xff, RZ, 0xc0, !PT ;  /* 0x000000ff34ff7812 */ /* 0x000fe200078ac0ff */
[-CC-:B------:R-:W-:Y:S02]  /*19e0*/  FFMA.FTZ R62, R62, R174.reuse, R55.reuse ;  /* 0x000000ae3e3e7223 */ /* 0x180fe40000010037 */
[----:B------:R-:W-:Y:S02]  /*19f0*/  FFMA.FTZ R155, R155, R174, R55 ;  /* 0x000000ae9b9b7223 */ /* 0x000fe40000010037 */
[----:B------:R-:W-:Y:S02]  /*1a00*/  FADD.FTZ R62, R63, -R62 ;  /* 0x8000003e3f3e7221 */ /* 0x000fe40000010000 */
[----:B------:R-:W-:Y:S02]  /*1a10*/  FADD.FTZ R154, R154, -R155 ;  /* 0x8000009b9a9a7221 */ /* 0x000fe40000010000 */
[----:B------:R-:W-:Y:S02]  /*1a20*/  FMUL.FTZ R52, R153, R62 ;  /* 0x0000003e99347220 */ /* 0x000fe40000410000 */
[----:B------:R-:W-:-:S02]  /*1a30*/  FFMA.FTZ R157, R157, R174, R55 ;  /* 0x000000ae9d9d7223 */ /* 0x000fc40000010037 */
[----:B------:R-:W-:Y:S01]  /*1a40*/  @P1 FADD.FTZ R52, R52, R53 ;  /* 0x0000003534341221 */ /* 0x000fe20000010000 */
[----:B------:R-:W-:Y:S01]  /*1a50*/  @P1 PRMT R53, RZ, 0x7610, R36 ;  /* 0x00007610ff351816 */ /* 0x000fe20000000024 */
[----:B------:R-:W-:Y:S02]  /*1a60*/  FMUL.FTZ R54, R153, R154 ;  /* 0x0000009a99367220 */ /* 0x000fe40000410000 */
[----:B------:R-:W-:Y:S02]  /*1a70*/  FADD.FTZ R156, R156, -R157 ;  /* 0x8000009d9c9c7221 */ /* 0x000fe40000010000 */
[----:B------:R-:W-:Y:S02]  /*1a80*/  FFMA.FTZ R159, R159, R174, R55 ;  /* 0x000000ae9f9f7223 */ /* 0x000fe40000010037 */
[----:B------:R-:W-:Y:S01]  /*1a90*/  @P1 FADD.FTZ R54, R54, R53 ;  /* 0x0000003536361221 */ /* 0x000fe20000010000 */
[----:B------:R-:W-:Y:S01]  /*1aa0*/  @P1 PRMT R53, RZ, 0x5410, R37 ;  /* 0x00005410ff351816 */ /* 0x000fe20000000025 */
[----:B------:R-:W-:-:S02]  /*1ab0*/  FMUL.FTZ R156, R153, R156 ;  /* 0x0000009c999c7220 */ /* 0x000fc40000410000 */
[----:B------:R-:W-:Y:S02]  /*1ac0*/  FADD.FTZ R158, R158, -R159 ;  /* 0x8000009f9e9e7221 */ /* 0x000fe40000010000 */
[----:B------:R-:W-:Y:S02]  /*1ad0*/  FFMA.FTZ R163, R163, R174, R55 ;  /* 0x000000aea3a37223 */ /* 0x000fe40000010037 */
[----:B------:R-:W-:Y:S01]  /*1ae0*/  @P1 FADD.FTZ R156, R156, R53 ;  /* 0x000000359c9c1221 */ /* 0x000fe20000010000 */
[----:B------:R-:W-:Y:S01]  /*1af0*/  @P1 PRMT R53, RZ, 0x7610, R37 ;  /* 0x00007610ff351816 */ /* 0x000fe20000000025 */
[----:B------:R-:W-:Y:S02]  /*1b00*/  FMUL.FTZ R158, R153, R158 ;  /* 0x0000009e999e7220 */ /* 0x000fe40000410000 */
[----:B------:R-:W-:Y:S02]  /*1b10*/  FADD.FTZ R164, R164, -R163 ;  /* 0x800000a3a4a47221 */ /* 0x000fe40000010000 */
[----:B------:R-:W-:Y:S01]  /*1b20*/  @P1 FADD.FTZ R158, R158, R53 ;  /* 0x000000359e9e1221 */ /* 0x000fe20000010000 */
[----:B------:R-:W-:Y:S01]  /*1b30*/  @P1 PRMT R53, RZ, 0x5410, R38 ;  /* 0x00005410ff351816 */ /* 0x000fe20000000026 */
[----:B------:R-:W-:-:S02]  /*1b40*/  FMUL.FTZ R61, R52, c[0x0][0x1e8] ;  /* 0x00007a00343d7a20 */ /* 0x000fc40000410000 */
[----:B------:R-:W-:Y:S02]  /*1b50*/  FMUL.FTZ R164, R153, R164 ;  /* 0x000000a499a47220 */ /* 0x000fe40000410000 */
[----:B------:R-:W-:Y:S01]  /*1b60*/  FMUL.FTZ R60, R54, c[0x0][0x1e8] ;  /* 0x00007a00363c7a20 */ /* 0x000fe20000410000 */
[C---:B------:R-:W-:Y:S01]  /*1b70*/  FSEL R154, R61.reuse, RZ, P5 ;  /* 0x000000ff3d9a7208 */ /* 0x040fe20002800000 */
[----:B------:R-:W-:Y:S01]  /*1b80*/  FMUL.FTZ R63, R156, c[0x0][0x1e8] ;  /* 0x00007a009c3f7a20 */ /* 0x000fe20000410000 */
[----:B------:R-:W-:Y:S01]  /*1b90*/  LOP3.LUT P5, RZ, R80, 0xff0000, RZ, 0xc0, !PT ;  /* 0x00ff000050ff7812 */ /* 0x000fe200078ac0ff */
[----:B------:R-:W-:Y:S01]  /*1ba0*/  @P1 FADD.FTZ R164, R164, R53 ;  /* 0x00000035a4a41221 */ /* 0x000fe20000010000 */
[----:B------:R-:W-:Y:S01]  /*1bb0*/  @P0 FSEL R61, R61, RZ, P6 ;  /* 0x000000ff3d3d0208 */ /* 0x000fe20003000000 */
[-C--:B------:R-:W-:Y:S01]  /*1bc0*/  FFMA.FTZ R161, R161, R174.reuse, R55 ;  /* 0x000000aea1a17223 */ /* 0x080fe20000010037 */
[----:B------:R-:W-:Y:S01]  /*1bd0*/  @P0 LOP3.LUT P6, RZ, R76, 0xff0000, RZ, 0xc0, !PT ;  /* 0x00ff00004cff0812 */ /* 0x000fe200078cc0ff */
[----:B------:R-:W-:Y:S01]  /*1be0*/  IMAD.MOV.U32 R53, RZ, RZ, R78 ;  /* 0x000000ffff357224 */ /* 0x000fe200078e004e */
[----:B------:R-:W-:Y:S01]  /*1bf0*/  FSEL R155, R60, RZ, P2 ;  /* 0x000000ff3c9b7208 */ /* 0x000fe20001000000 */
[----:B------:R-:W-:Y:S01]  /*1c00*/  FADD.FTZ R160, R160, -R161 ;  /* 0x800000a1a0a07221 */ /* 0x000fe20000010000 */
[----:B------:R-:W-:Y:S01]  /*1c10*/  LOP3.LUT P2, RZ, R80, 0xff000000, RZ, 0xc0, !PT ;  /* 0xff00000050ff7812 */ /* 0x000fe2000784c0ff */
[----:B------:R-:W-:Y:S01]  /*1c20*/  FMUL.FTZ R80, R164, c[0x0][0x1e8] ;  /* 0x00007a00a4507a20 */ /* 0x000fe20000410000 */
[----:B------:R-:W-:Y:S01]  /*1c30*/  FSEL R157, R63, RZ, P5 ;  /* 0x000000ff3f9d7208 */ /* 0x000fe20002800000 */
[--C-:B------:R-:W-:Y:S01]  /*1c40*/  FFMA.FTZ R162, R162, R174, R55.reuse ;  /* 0x000000aea2a27223 */ /* 0x100fe20000010037 */
[----:B------:R-:W-:Y:S01]  /*1c50*/  LOP3.LUT P5, RZ, R81, 0xff, RZ, 0xc0, !PT ;  /* 0x000000ff51ff7812 */ /* 0x000fe200078ac0ff */
[----:B------:R-:W-:Y:S01]  /*1c60*/  FMUL.FTZ R160, R153, R160 ;  /* 0x000000a099a07220 */ /* 0x000fe20000410000 */
[----:B------:R-:W-:Y:S01]  /*1c70*/  @P0 FSEL R63, R63, RZ, P6 ;  /* 0x000000ff3f3f0208 */ /* 0x000fe20003000000 */
[----:B------:R-:W-:Y:S01]  /*1c80*/  FADD.FTZ R162, R167, -R162 ;  /* 0x800000a2a7a27221 */ /* 0x000fe20000010000 */
[----:B------:R-:W-:Y:S01]  /*1c90*/  @P0 LOP3.LUT P6, RZ, R77, 0xff, RZ, 0xc0, !PT ;  /* 0x000000ff4dff0812 */ /* 0x000fe200078cc0ff */
[----:B------:R-:W-:Y:S01]  /*1ca0*/  FMUL.FTZ R62, R158, c[0x0][0x1e8] ;  /* 0x00007a009e3e7a20 */ /* 0x000fe20000410000 */
[C---:B------:R-:W-:Y:S01]  /*1cb0*/  FSEL R159, R80.reuse, RZ, P5 ;  /* 0x000000ff509f7208 */ /* 0x040fe20002800000 */
[-CC-:B------:R-:W-:Y:S01]  /*1cc0*/  FFMA.FTZ R165, R165, R174.reuse, R55.reuse ;  /* 0x000000aea5a57223 */ /* 0x180fe20000010037 */
[----:B------:R-:W-:Y:S01]  /*1cd0*/  @P0 FSEL R80, R80, RZ, P6 ;  /* 0x000000ff50500208 */ /* 0x000fe20003000000 */
[--C-:B------:R-:W-:Y:S01]  /*1ce0*/  FFMA.FTZ R65, R65, R174, R55.reuse ;  /* 0x000000ae41417223 */ /* 0x100fe20000010037 */
[----:B------:R-:W-:Y:S01]  /*1cf0*/  LOP3.LUT P6, RZ, R53, 0xff, RZ, 0xc0, !PT ;  /* 0x000000ff35ff7812 */ /* 0x000fe200078cc0ff */
[----:B------:R-:W-:Y:S01]  /*1d00*/  FMUL.FTZ R162, R153, R162 ;  /* 0x000000a299a27220 */ /* 0x000fe20000410000 */
[----:B------:R-:W-:Y:S01]  /*1d10*/  @P1 PRMT R53, RZ, 0x7610, R38 ;  /* 0x00007610ff351816 */ /* 0x000fe20000000026 */
[-C--:B------:R-:W-:Y:S01]  /*1d20*/  FFMA.FTZ R56, R72, R174.reuse, R55 ;  /* 0x000000ae48387223 */ /* 0x080fe20000010037 */
[----:B------:R-:W-:Y:S01]  /*1d30*/  FSEL R176, R62, RZ, P2 ;  /* 0x000000ff3eb07208 */ /* 0x000fe20001000000 */
[----:B------:R-:W-:Y:S01]  /*1d40*/  FADD.FTZ R166, R166, -R165 ;  /* 0x800000a5a6a67221 */ /* 0x000fe20000010000 */
[C---:B------:R-:W-:Y:S01]  /*1d50*/  LOP3.LUT P2, RZ, R81.reuse, 0xff00, RZ, 0xc0, !PT ;  /* 0x0000ff0051ff7812 */ /* 0x040fe2000784c0ff */
[----:B------:R-:W-:Y:S01]  /*1d60*/  @P1 FADD.FTZ R160, R160, R53 ;  /* 0x00000035a0a01221 */ /* 0x000fe20000010000 */
[----:B------:R-:W-:Y:S01]  /*1d70*/  @P1 PRMT R53, RZ, 0x5410, R39 ;  /* 0x00005410ff351816 */ /* 0x000fe20000000027 */
[----:B------:R-:W-:Y:S01]  /*1d80*/  FADD.FTZ R72, R66, -R65 ;  /* 0x8000004142487221 */ /* 0x000fe20000010000 */
[----:B------:R-:W-:Y:S01]  /*1d90*/  @P0 FSEL R60, R60, RZ, P4 ;  /* 0x000000ff3c3c0208 */ /* 0x000fe20002000000 */
[----:B------:R-:W-:Y:S01]  /*1da0*/  FMUL.FTZ R65, R160, c[0x0][0x1e8] ;  /* 0x00007a00a0417a20 */ /* 0x000fe20000410000 */
[----:B------:R-:W-:Y:S01]  /*1db0*/  @P0 LOP3.LUT P4, RZ, R76, 0xff000000, RZ, 0xc0, !PT ;  /* 0xff0000004cff0812 */ /* 0x000fe2000788c0ff */
[----:B------:R-:W-:Y:S01]  /*1dc0*/  FFMA.FTZ R64, R64, R174, R55 ;  /* 0x000000ae40407223 */ /* 0x000fe20000010037 */
[----:B------:R-:W-:Y:S01]  /*1dd0*/  LOP3.LUT P5, RZ, R81, 0xff000000, RZ, 0xc0, !PT ;  /* 0xff00000051ff7812 */ /* 0x000fe200078ac0ff */
[----:B------:R-:W-:Y:S01]  /*1de0*/  @P1 FADD.FTZ R162, R162, R53 ;  /* 0x00000035a2a21221 */ /* 0x000fe20000010000 */
[----:B------:R-:W-:Y:S01]  /*1df0*/  @P1 PRMT R53, RZ, 0x7610, R39 ;  /* 0x00007610ff351816 */ /* 0x000fe20000000027 */
[----:B------:R-:W-:Y:S01]  /*1e00*/  FMUL.FTZ R166, R153, R166 ;  /* 0x000000a699a67220 */ /* 0x000fe20000410000 */
[----:B------:R-:W-:Y:S01]  /*1e10*/  @P0 FSEL R62, R62, RZ, P4 ;  /* 0x000000ff3e3e0208 */ /* 0x000fe20002000000 */
[-CC-:B------:R-:W-:Y:S01]  /*1e20*/  FFMA.FTZ R69, R69, R174.reuse, R55.reuse ;  /* 0x000000ae45457223 */ /* 0x180fe20000010037 */
[----:B------:R-:W-:Y:S01]  /*1e30*/  LOP3.LUT P4, RZ, R81, 0xff0000, RZ, 0xc0, !PT ;  /* 0x00ff000051ff7812 */ /* 0x000fe2000788c0ff */
[-CC-:B------:R-:W-:Y:S01]  /*1e40*/  FFMA.FTZ R68, R68, R174.reuse, R55.reuse ;  /* 0x000000ae44447223 */ /* 0x180fe20000010037 */
[----:B------:R-:W-:Y:S01]  /*1e50*/  @P0 F2FP.BF16.PACK_AB R61, RZ, R61 ;  /* 0x0000003dff3d023e */ /* 0x000fe200000010ff */
[-CC-:B------:R-:W-:Y:S01]  /*1e60*/  FFMA.FTZ R73, R73, R174.reuse, R55.reuse ;  /* 0x000000ae49497223 */ /* 0x180fe20000010037 */
[----:B------:R-:W-:Y:S01]  /*1e70*/  @P0 F2FP.BF16.PACK_AB R63, RZ, R63 ;  /* 0x0000003fff3f023e */ /* 0x000fe200000010ff */
[--C-:B------:R-:W-:Y:S01]  /*1e80*/  FFMA.FTZ R58, R168, R174, R55.reuse ;  /* 0x000000aea83a7223 */ /* 0x100fe20000010037 */
[----:B------:R-:W-:Y:S01]  /*1e90*/  @P0 F2FP.BF16.PACK_AB R80, RZ, R80 ;  /* 0x00000050ff50023e */ /* 0x000fe200000010ff */
[----:B------:R-:W-:Y:S01]  /*1ea0*/  FFMA.FTZ R171, R171, R174, R55 ;  /* 0x000000aeabab7223 */ /* 0x000fe20000010037 */
[----:B------:R-:W-:Y:S01]  /*1eb0*/  FSEL R174, R65, RZ, P2 ;  /* 0x000000ff41ae7208 */ /* 0x000fe20001000000 */
[----:B------:R-:W-:Y:S01]  /*1ec0*/  FADD.FTZ R64, R67, -R64 ;  /* 0x8000004043407221 */ /* 0x000fe20000010000 */
[----:B------:R-:W-:Y:S01]  /*1ed0*/  @P0 LOP3.LUT P2, RZ, R77, 0xff00, RZ, 0xc0, !PT ;  /* 0x0000ff004dff0812 */ /* 0x000fe2000784c0ff */
[----:B------:R-:W-:Y:S01]  /*1ee0*/  @P1 FADD.FTZ R166, R166, R53 ;  /* 0x00000035a6a61221 */ /* 0x000fe20000010000 */
[----:B------:R-:W-:Y:S01]  /*1ef0*/  @P1 PRMT R53, RZ, 0x5410, R40 ;  /* 0x00005410ff351816 */ /* 0x000fe20000000028 */
[----:B------:R-:W-:Y:S01]  /*1f00*/  FADD.FTZ R168, R71, -R68 ;  /* 0x8000004447a87221 */ /* 0x000fe20000010000 */
[----:B------:R-:W-:Y:S01]  /*1f10*/  @P0 FSEL R65, R65, RZ, P2 ;  /* 0x000000ff41410208 */ /* 0x000fe20001000000 */
[C---:B------:R-:W-:Y:S01]  /*1f20*/  FMUL.FTZ R68, R153.reuse, R64 ;  /* 0x0000004099447220 */ /* 0x040fe20000410000 */
[----:B------:R-:W-:Y:S01]  /*1f30*/  ISETP.NE.U32.AND P2, PT, RZ, c[0x0][0x258], PT ;  /* 0x00009600ff007a0c */ /* 0x000fe20003f45070 */
[----:B------:R-:W-:Y:S01]  /*1f40*/  FADD.FTZ R70, R70, -R69 ;  /* 0x8000004546467221 */ /* 0x000fe20000010000 */
[----:B------:R-:W-:Y:S01]  /*1f50*/  @P1 PRMT R64, RZ, 0x7610, R43 ;  /* 0x00007610ff401816 */ /* 0x000fe2000000002b */
[----:B------:R-:W-:Y:S01]  /*1f60*/  @P1 FADD.FTZ R68, R68, R53 ;  /* 0x0000003544441221 */ /* 0x000fe20000010000 */
[----:B------:R-:W-:Y:S01]  /*1f70*/  @P1 PRMT R53, RZ, 0x5410, R41 ;  /* 0x00005410ff351816 */ /* 0x000fe20000000029 */
[----:B------:R-:W-:Y:S01]  /*1f80*/  FMUL.FTZ R70, R153, R70 ;  /* 0x0000004699467220 */ /* 0x000fe20000410000 */
[----:B------:R-:W-:Y:S01]  /*1f90*/  ISETP.NE.AND.EX P2, PT, RZ, c[0x0][0x25c], PT, P2 ;  /* 0x00009700ff007a0c */ /* 0x000fe20003f45320 */
[----:B------:R-:W-:Y:S01]  /*1fa0*/  FADD.FTZ R74, R74, -R73 ;  /* 0x800000494a4a7221 */ /* 0x000fe20000010000 */
[----:B------:R-:W-:Y:S01]  /*1fb0*/  @P1 PRMT R55, RZ, 0x7610, R41 ;  /* 0x00007610ff371816 */ /* 0x000fe20000000029 */
[----:B------:R-:W-:Y:S01]  /*1fc0*/  FMUL.FTZ R66, R162, c[0x0][0x1e8] ;  /* 0x00007a00a2427a20 */ /* 0x000fe20000410000 */
[----:B------:R-:W-:Y:S01]  /*1fd0*/  @P0 F2FP.BF16.PACK_AB R60, RZ, R60 ;  /* 0x0000003cff3c023e */ /* 0x000fe200000010ff */
[----:B------:R-:W-:Y:S01]  /*1fe0*/  @P1 FADD.FTZ R70, R70, R53 ;  /* 0x0000003546461221 */ /* 0x000fe20000010000 */
[----:B------:R-:W-:Y:S01]  /*1ff0*/  @P1 PRMT R53, RZ, 0x5410, R42 ;  /* 0x00005410ff351816 */ /* 0x000fe2000000002a */
[----:B------:R-:W-:Y:S01]  /*2000*/  FADD.FTZ R56, R75, -R56 ;  /* 0x800000384b387221 */ /* 0x000fe20000010000 */
[----:B------:R-:W-:Y:S01]  /*2010*/  FSEL R73, R66, RZ, P4 ;  /* 0x000000ff42497208 */ /* 0x000fe20002000000 */
[----:B------:R-:W-:Y:S01]  /*2020*/  FMUL.FTZ R74, R153, R74 ;  /* 0x0000004a994a7220 */ /* 0x000fe20000410000 */
[----:B------:R-:W-:Y:S01]  /*2030*/  @P0 LOP3.LUT P4, RZ, R77, 0xff0000, RZ, 0xc0, !PT ;  /* 0x00ff00004dff0812 */ /* 0x000fe2000788c0ff */
[----:B------:R-:W-:Y:S01]  /*2040*/  FADD.FTZ R58, R169, -R58 ;  /* 0x8000003aa93a7221 */ /* 0x000fe20000010000 */
[----:B------:R-:W-:Y:S01]  /*2050*/  @P0 F2FP.BF16.PACK_AB R62, RZ, R62 ;  /* 0x0000003eff3e023e */ /* 0x000fe200000010ff */
[----:B------:R-:W-:Y:S01]  /*2060*/  FADD.FTZ R170, R170, -R171 ;  /* 0x800000abaaaa7221 */ /* 0x000fe20000010000 */
[----:B------:R-:W-:Y:S01]  /*2070*/  @P0 FSEL R66, R66, RZ, P4 ;  /* 0x000000ff42420208 */ /* 0x000fe20002000000 */
[----:B------:R-:W-:Y:S01]  /*2080*/  @P1 FADD.FTZ R74, R74, R53 ;  /* 0x000000354a4a1221 */ /* 0x000fe20000010000 */
[----:B------:R-:W-:Y:S01]  /*2090*/  @P1 PRMT R53, RZ, 0x7610, R40 ;  /* 0x00007610ff351816 */ /* 0x000fe20000000028 */
[----:B------:R-:W-:Y:S01]  /*20a0*/  FMUL.FTZ R69, R153, R56 ;  /* 0x0000003899457220 */ /* 0x000fe20000410000 */
[----:B------:R-:W-:Y:S01]  /*20b0*/  @P1 PRMT R56, RZ, 0x7610, R42 ;  /* 0x00007610ff381816 */ /* 0x000fe2000000002a */
[----:B------:R-:W-:Y:S01]  /*20c0*/  FMUL.FTZ R67, R166, c[0x0][0x1e8] ;  /* 0x00007a00a6437a20 */ /* 0x000fe20000410000 */
[----:B------:R-:W-:Y:S01]  /*20d0*/  @P0 LOP3.LUT P4, RZ, R77, 0xff000000, RZ, 0xc0, !PT ;  /* 0xff0000004dff0812 */ /* 0x000fe2000788c0ff */
[C---:B------:R-:W-:Y:S01]  /*20e0*/  FMUL.FTZ R71, R153.reuse, R58 ;  /* 0x0000003a99477220 */ /* 0x040fe20000410000 */
[----:B------:R-:W-:Y:S01]  /*20f0*/  @P1 PRMT R58, RZ, 0x5410, R43 ;  /* 0x00005410ff3a1816 */ /* 0x000fe2000000002b */
[C---:B------:R-:W-:Y:S01]  /*2100*/  FMUL.FTZ R72, R153.reuse, R72 ;  /* 0x0000004899487220 */ /* 0x040fe20000410000 */
[----:B------:R-:W-:Y:S01]  /*2110*/  @P2 F2FP.BF16.PACK_AB R52, RZ, R52 ;  /* 0x00000034ff34223e */ /* 0x000fe200000010ff */
[C---:B------:R-:W-:Y:S01]  /*2120*/  FMUL.FTZ R168, R153.reuse, R168 ;  /* 0x000000a899a87220 */ /* 0x040fe20000410000 */
[----:B------:R-:W-:Y:S01]  /*2130*/  @P2 F2FP.BF16.PACK_AB R156, RZ, R156 ;  /* 0x0000009cff9c223e */ /* 0x000fe200000010ff */
[----:B------:R-:W-:Y:S01]  /*2140*/  FMUL.FTZ R153, R153, R170 ;  /* 0x000000aa99997220 */ /* 0x000fe20000410000 */
[----:B------:R-:W-:Y:S01]  /*2150*/  @P2 F2FP.BF16.PACK_AB R164, RZ, R164 ;  /* 0x000000a4ffa4223e */ /* 0x000fe200000010ff */
[----:B------:R-:W-:Y:S01]  /*2160*/  FMUL.FTZ R75, R68, c[0x0][0x1e8] ;  /* 0x00007a00444b7a20 */ /* 0x000fe20000410000 */
[----:B------:R-:W-:Y:S01]  /*2170*/  @P2 F2FP.BF16.PACK_AB R162, RZ, R162 ;  /* 0x000000a2ffa2223e */ /* 0x000fe200000010ff */
[----:B------:R-:W-:Y:S01]  /*2180*/  @P1 FADD.FTZ R69, R69, R56 ;  /* 0x0000003845451221 */ /* 0x000fe20000010000 */
[----:B------:R-:W-:Y:S01]  /*2190*/  FSEL R178, R67, RZ, P5 ;  /* 0x000000ff43b27208 */ /* 0x000fe20002800000 */
[----:B------:R-:W-:Y:S01]  /*21a0*/  @P1 FADD.FTZ R72, R72, R53 ;  /* 0x0000003548481221 */ /* 0x000fe20000010000 */
[----:B------:R-:W-:Y:S01]  /*21b0*/  @P2 IADD3 R56, P5, R150, c[0x0][0x258], RZ ;  /* 0x0000960096382a10 */ /* 0x000fe20007fbe0ff */
[----:B------:R-:W-:Y:S01]  /*21c0*/  @P1 FADD.FTZ R153, R153, R64 ;  /* 0x0000004099991221 */ /* 0x000fe20000010000 */
[----:B------:R-:W-:Y:S01]  /*21d0*/  @P0 FSEL R67, R67, RZ, P4 ;  /* 0x000000ff43430208 */ /* 0x000fe20002000000 */
[----:B------:R-:W-:Y:S01]  /*21e0*/  @P1 FADD.FTZ R71, R71, R58 ;  /* 0x0000003a47471221 */ /* 0x000fe20000010000 */
[----:B------:R-:W-:Y:S01]  /*21f0*/  @P0 MOV R53, R2 ;  /* 0x0000000200350202 */ /* 0x000fe20000000f00 */
[----:B------:R-:W-:Y:S01]  /*2200*/  @P1 FADD.FTZ R168, R168, R55 ;  /* 0x00000037a8a81221 */ /* 0x000fe20000010000 */
[----:B------:R-:W-:Y:S01]  /*2210*/  @P2 F2FP.BF16.PACK_AB R64, RZ, R54 ;  /* 0x00000036ff40223e */ /* 0x000fe200000010ff */
[----:B------:R-:W-:Y:S01]  /*2220*/  FMUL.FTZ R169, R69, c[0x0][0x1e8] ;  /* 0x00007a0045a97a20 */ /* 0x000fe20000410000 */
[----:B------:R-:W-:Y:S01]  /*2230*/  @P2 F2FP.BF16.PACK_AB R158, RZ, R158 ;  /* 0x0000009eff9e223e */ /* 0x000fe200000010ff */
[----:B------:R-:W-:Y:S01]  /*2240*/  FMUL.FTZ R165, R74, c[0x0][0x1e8] ;  /* 0x00007a004aa57a20 */ /* 0x000fe20000410000 */
[----:B------:R-:W-:Y:S01]  /*2250*/  @P2 F2FP.BF16.PACK_AB R160, RZ, R160 ;  /* 0x000000a0ffa0223e */ /* 0x000fe200000010ff */
[----:B------:R-:W-:Y:S01]  /*2260*/  FMUL.FTZ R161, R70, c[0x0][0x1e8] ;  /* 0x00007a0046a17a20 */ /* 0x000fe20000410000 */
[----:B------:R-:W-:Y:S01]  /*2270*/  @P2 F2FP.BF16.PACK_AB R166, RZ, R166 ;  /* 0x000000a6ffa6223e */ /* 0x000fe200000010ff */
[----:B------:R-:W-:Y:S01]  /*2280*/  FMUL.FTZ R171, R71, c[0x0][0x1e8] ;  /* 0x00007a0047ab7a20 */ /* 0x000fe20000410000 */
[----:B------:R-:W-:-:S02]  /*2290*/  @P2 PRMT R44, R52, 0x7610, R44 ;  /* 0x00007610342c2816 */ /* 0x000fc4000000002c */
[----:B------:R-:W-:Y:S02]  /*22a0*/  @P2 PRMT R45, R156, 0x7610, R45 ;  /* 0x000076109c2d2816 */ /* 0x000fe4000000002d */
[----:B------:R-:W-:Y:S02]  /*22b0*/  @P2 PRMT R46, R164, 0x7610, R46 ;  /* 0x00007610a42e2816 */ /* 0x000fe4000000002e */
[----:B------:R-:W-:Y:S02]  /*22c0*/  @P2 PRMT R47, R162, 0x7610, R47 ;  /* 0x00007610a22f2816 */ /* 0x000fe4000000002f */
[----:B------:R-:W-:Y:S02]  /*22d0*/  IADD3 R58, P4, R150, c[0x0][0x248], RZ ;  /* 0x00009200963a7a10 */ /* 0x000fe40007f9e0ff */
[----:B------:R-:W-:Y:S02]  /*22e0*/  FSEL R81, R75, RZ, P6 ;  /* 0x000000ff4b517208 */ /* 0x000fe40003000000 */
[----:B------:R-:W-:-:S02]  /*22f0*/  @P2 IADD3.X R57, R172, c[0x0][0x25c], RZ, P5, !PT ;  /* 0x00009700ac392a10 */ /* 0x000fc40002ffe4ff */
[----:B------:R-:W-:Y:S02]  /*2300*/  LOP3.LUT P6, RZ, R79, 0xff00, RZ, 0xc0, !PT ;  /* 0x0000ff004fff7812 */ /* 0x000fe400078cc0ff */
[----:B------:R-:W-:Y:S02]  /*2310*/  @P0 LOP3.LUT P1, RZ, R53, 0xff, RZ, 0xc0, !PT ;  /* 0x000000ff35ff0812 */ /* 0x000fe4000782c0ff */
[----:B------:R-:W-:Y:S02]  /*2320*/  @P2 PRMT R44, R44, 0x5410, R64 ;  /* 0x000054102c2c2816 */ /* 0x000fe40000000040 */
[----:B------:R-:W-:Y:S02]  /*2330*/  @P2 PRMT R45, R45, 0x5410, R158 ;  /* 0x000054102d2d2816 */ /* 0x000fe4000000009e */
[----:B------:R-:W-:Y:S02]  /*2340*/  @P2 PRMT R46, R46, 0x5410, R160 ;  /* 0x000054102e2e2816 */ /* 0x000fe400000000a0 */
[----:B------:R-:W-:-:S02]  /*2350*/  @P2 PRMT R47, R47, 0x5410, R166 ;  /* 0x000054102f2f2816 */ /* 0x000fc400000000a6 */
[----:B------:R-:W-:Y:S02]  /*2360*/  IADD3.X R59, R172, c[0x0][0x24c], RZ, P4, !PT ;  /* 0x00009300ac3b7a10 */ /* 0x000fe400027fe4ff */
[----:B------:R-:W-:Y:S01]  /*2370*/  F2FP.BF16.PACK_AB R55, R178, R73 ;  /* 0x00000049b237723e */ /* 0x000fe200000010ff */
[----:B------:R0:W-:Y:S01]  /*2380*/  @P2 STG.E.128 [R56.64], R44 ;  /* 0x0000002c38002986 */ /* 0x0001e2000c101d04 */
[----:B------:R-:W-:Y:S02]  /*2390*/  F2FP.BF16.PACK_AB R54, R174, R159 ;  /* 0x0000009fae36723e */ /* 0x000fe400000010ff */
[----:B------:R-:W-:Y:S02]  /*23a0*/  F2FP.BF16.PACK_AB R53, R176, R157 ;  /* 0x0000009db035723e */ /* 0x000fe400000010ff */
[----:B------:R-:W-:Y:S02]  /*23b0*/  F2FP.BF16.PACK_AB R52, R155, R154 ;  /* 0x0000009a9b34723e */ /* 0x000fe400000010ff */
[----:B------:R-:W-:Y:S01]  /*23c0*/  @P2 F2FP.BF16.PACK_AB R64, RZ, R168 ;  /* 0x000000a8ff40223e */ /* 0x000fe200000010ff */
[----:B------:R-:W-:Y:S01]  /*23d0*/  FMUL.FTZ R168, R168, c[0x0][0x1e8] ;  /* 0x00007a00a8a87a20 */ /* 0x000fe20000410000 */
[----:B------:R-:W-:Y:S01]  /*23e0*/  LOP3.LUT P4, RZ, R79, 0xff, RZ, 0xc0, !PT ;  /* 0x000000ff4fff7812 */ /* 0x000fe2000788c0ff */
[----:B------:R1:W-:Y:S01]  /*23f0*/  STG.E.128 [R58.64], R52 ;  /* 0x000000343a007986 */ /* 0x0003e2000c101d04 */
[----:B------:R-:W-:-:S02]  /*2400*/  FSEL R180, R169, RZ, P6 ;  /* 0x000000ffa9b47208 */ /* 0x000fc40003000000 */
[C---:B------:R-:W-:Y:S02]  /*2410*/  LOP3.LUT P5, RZ, R78.reuse, 0xff0000, RZ, 0xc0, !PT ;  /* 0x00ff00004eff7812 */ /* 0x040fe400078ac0ff */
[C---:B------:R-:W-:Y:S02]  /*2420*/  LOP3.LUT P6, RZ, R78.reuse, 0xff000000, RZ, 0xc0, !PT ;  /* 0xff0000004eff7812 */ /* 0x040fe400078cc0ff */
[----:B------:R-:W-:Y:S02]  /*2430*/  FSEL R167, R165, RZ, P4 ;  /* 0x000000ffa5a77208 */ /* 0x000fe40002000000 */
[----:B------:R-:W-:Y:S02]  /*2440*/  FSEL R163, R161, RZ, P5 ;  /* 0x000000ffa1a37208 */ /* 0x000fe40002800000 */
[----:B------:R-:W-:Y:S02]  /*2450*/  LOP3.LUT P4, RZ, R78, 0xff00, RZ, 0xc0, !PT ;  /* 0x0000ff004eff7812 */ /* 0x000fe4000788c0ff */
[----:B0-----:R-:W-:-:S02]  /*2460*/  FSEL R56, R168, RZ, P6 ;  /* 0x000000ffa8387208 */ /* 0x001fc40003000000 */
[----:B------:R-:W-:Y:S02]  /*2470*/  LOP3.LUT P5, RZ, R79, 0xff0000, RZ, 0xc0, !PT ;  /* 0x00ff00004fff7812 */ /* 0x000fe400078ac0ff */
[----:B------:R-:W-:Y:S02]  /*2480*/  @P2 F2FP.BF16.PACK_AB R68, RZ, R68 ;  /* 0x00000044ff44223e */ /* 0x000fe400000010ff */
[----:B-1----:R-:W-:Y:S01]  /*2490*/  @P2 F2FP.BF16.PACK_AB R59, RZ, R72 ;  /* 0x00000048ff3b223e */ /* 0x002fe200000010ff */
[----:B------:R-:W-:Y:S01]  /*24a0*/  FMUL.FTZ R72, R72, c[0x0][0x1e8] ;  /* 0x00007a0048487a20 */ /* 0x000fe20000410000 */
[----:B------:R-:W-:Y:S02]  /*24b0*/  F2FP.BF16.PACK_AB R53, R56, R163 ;  /* 0x000000a33835723e */ /* 0x000fe400000010ff */
[----:B------:R-:W-:Y:S02]  /*24c0*/  @P0 F2FP.BF16.PACK_AB R66, RZ, R66 ;  /* 0x00000042ff42023e */ /* 0x000fe400000010ff */
[----:B------:R-:W-:-:S02]  /*24d0*/  FSEL R52, R72, RZ, P4 ;  /* 0x000000ff48347208 */ /* 0x000fc40002000000 */
[----:B------:R-:W-:Y:S02]  /*24e0*/  @P0 IADD3 R56, P4, R150, c[0x0][0x250], RZ ;  /* 0x0000940096380a10 */ /* 0x000fe40007f9e0ff */
[----:B------:R-:W-:Y:S02]  /*24f0*/  @P2 F2FP.BF16.PACK_AB R70, RZ, R70 ;  /* 0x00000046ff46223e */ /* 0x000fe400000010ff */
[----:B------:R-:W-:Y:S02]  /*2500*/  @P2 F2FP.BF16.PACK_AB R74, RZ, R74 ;  /* 0x0000004aff4a223e */ /* 0x000fe400000010ff */
[----:B------:R-:W-:Y:S02]  /*2510*/  @P2 F2FP.BF16.PACK_AB R71, RZ, R71 ;  /* 0x00000047ff47223e */ /* 0x000fe400000010ff */
[----:B------:R-:W-:Y:S01]  /*2520*/  @P2 F2FP.BF16.PACK_AB R73, RZ, R153 ;  /* 0x00000099ff49223e */ /* 0x000fe200000010ff */
[----:B------:R-:W-:Y:S01]  /*2530*/  FMUL.FTZ R153, R153, c[0x0][0x1e8] ;  /* 0x00007a0099997a20 */ /* 0x000fe20000410000 */
[----:B------:R-:W-:-:S02]  /*2540*/  FSEL R78, R171, RZ, P5 ;  /* 0x000000ffab4e7208 */ /* 0x000fc40002800000 */
[----:B------:R-:W-:Y:S02]  /*2550*/  @P0 F2FP.BF16.PACK_AB R65, RZ, R65 ;  /* 0x00000041ff41023e */ /* 0x000fe400000010ff */
[----:B------:R-:W-:Y:S02]  /*2560*/  @P0 F2FP.BF16.PACK_AB R67, RZ, R67 ;  /* 0x00000043ff43023e */ /* 0x000fe400000010ff */
[----:B------:R-:W-:Y:S02]  /*2570*/  @P0 PRMT R48, R61, 0x7610, R48 ;  /* 0x000076103d300816 */ /* 0x000fe40000000030 */
[----:B------:R-:W-:Y:S02]  /*2580*/  @P0 PRMT R49, R63, 0x7610, R49 ;  /* 0x000076103f310816 */ /* 0x000fe40000000031 */
[----:B------:R-:W-:Y:S02]  /*2590*/  @P0 PRMT R50, R80, 0x7610, R50 ;  /* 0x0000761050320816 */ /* 0x000fe40000000032 */
[----:B------:R-:W-:-:S02]  /*25a0*/  @P0 PRMT R51, R66, 0x7610, R51 ;  /* 0x0000761042330816 */ /* 0x000fc40000000033 */
[----:B------:R-:W-:Y:S02]  /*25b0*/  @P0 IADD3.X R57, R172, c[0x0][0x254], RZ, P4, !PT ;  /* 0x00009500ac390a10 */ /* 0x000fe400027fe4ff */
[----:B------:R-:W-:Y:S02]  /*25c0*/  @P2 PRMT R44, R68, 0x7610, R44 ;  /* 0x00007610442c2816 */ /* 0x000fe4000000002c */
[----:B------:R-:W-:Y:S02]  /*25d0*/  LOP3.LUT P5, RZ, R79, 0xff000000, RZ, 0xc0, !PT ;  /* 0xff0000004fff7812 */ /* 0x000fe400078ac0ff */
[----:B------:R-:W-:Y:S02]  /*25e0*/  @P2 F2FP.BF16.PACK_AB R69, RZ, R69 ;  /* 0x00000045ff45223e */ /* 0x000fe400000010ff */
[----:B------:R-:W-:Y:S02]  /*25f0*/  @P2 PRMT R45, R70, 0x7610, R45 ;  /* 0x00007610462d2816 */ /* 0x000fe4000000002d */
[----:B------:R-:W-:-:S02]  /*2600*/  @P2 PRMT R46, R74, 0x7610, R46 ;  /* 0x000076104a2e2816 */ /* 0x000fc4000000002e */
[----:B------:R-:W-:Y:S02]  /*2610*/  @P2 PRMT R47, R71, 0x7610, R47 ;  /* 0x00007610472f2816 */ /* 0x000fe4000000002f */
[----:B------:R-:W-:Y:S02]  /*2620*/  @P2 IADD3 R58, P4, R152, c[0x0][0x258], RZ ;  /* 0x00009600983a2a10 */ /* 0x000fe40007f9e0ff */
[----:B------:R-:W-:Y:S02]  /*2630*/  @P0 PRMT R48, R48, 0x5410, R60 ;  /* 0x0000541030300816 */ /* 0x000fe4000000003c */
[----:B------:R-:W-:Y:S02]  /*2640*/  @P0 PRMT R49, R49, 0x5410, R62 ;  /* 0x0000541031310816 */ /* 0x000fe4000000003e */
[----:B------:R-:W-:Y:S02]  /*2650*/  @P0 PRMT R50, R50, 0x5410, R65 ;  /* 0x0000541032320816 */ /* 0x000fe40000000041 */
[----:B------:R-:W-:-:S02]  /*2660*/  @P0 PRMT R51, R51, 0x5410, R67 ;  /* 0x0000541033330816 */ /* 0x000fc40000000043 */
[----:B------:R-:W-:Y:S02]  /*2670*/  @P2 PRMT R44, R44, 0x5410, R59 ;  /* 0x000054102c2c2816 */ /* 0x000fe4000000003b */
[----:B------:R-:W-:Y:S01]  /*2680*/  FSEL R55, R153, RZ, P5 ;  /* 0x000000ff99377208 */ /* 0x000fe20002800000 */
[----:B------:R0:W-:Y:S01]  /*2690*/  @P0 STG.E.128 [R56.64], R48 ;  /* 0x0000003038000986 */ /* 0x0001e2000c101d04 */
[----:B------:R-:W-:Y:S02]  /*26a0*/  @P2 IADD3.X R59, R151, c[0x0][0x25c], RZ, P4, !PT ;  /* 0x00009700973b2a10 */ /* 0x000fe400027fe4ff */
[----:B------:R-:W-:Y:S02]  /*26b0*/  @P2 PRMT R45, R45, 0x5410, R64 ;  /* 0x000054102d2d2816 */ /* 0x000fe40000000040 */
[----:B------:R-:W-:Y:S02]  /*26c0*/  @P2 PRMT R46, R46, 0x5410, R69 ;  /* 0x000054102e2e2816 */ /* 0x000fe40000000045 */
[----:B------:R-:W-:-:S02]  /*26d0*/  @P2 PRMT R47, R47, 0x5410, R73 ;  /* 0x000054102f2f2816 */ /* 0x000fc40000000049 */
[----:B------:R-:W-:Y:S02]  /*26e0*/  IADD3 R60, P5, R152, c[0x0][0x248], RZ ;  /* 0x00009200983c7a10 */ /* 0x000fe40007fbe0ff */
[----:B------:R-:W-:Y:S01]  /*26f0*/  @P0 LOP3.LUT P4, RZ, R2, 0xff0000, RZ, 0xc0, !PT ;  /* 0x00ff000002ff0812 */ /* 0x000fe2000788c0ff */
[----:B------:R-:W-:Y:S01]  /*2700*/  @P2 STG.E.128 [R58.64], R44 ;  /* 0x0000002c3a002986 */ /* 0x000fe2000c101d04 */
[----:B------:R-:W-:Y:S02]  /*2710*/  F2FP.BF16.PACK_AB R55, R55, R78 ;  /* 0x0000004e3737723e */ /* 0x000fe400000010ff */
[----:B------:R-:W-:Y:S02]  /*2720*/  F2FP.BF16.PACK_AB R54, R180, R167 ;  /* 0x000000a7b436723e */ /* 0x000fe400000010ff */
[----:B------:R-:W-:Y:S02]  /*2730*/  F2FP.BF16.PACK_AB R52, R52, R81 ;  /* 0x000000513434723e */ /* 0x000fe400000010ff */
[----:B------:R-:W-:-:S02]  /*2740*/  IADD3.X R61, R151, c[0x0][0x24c], RZ, P5, !PT ;  /* 0x00009300973d7a10 */ /* 0x000fc40002ffe4ff */
[C---:B------:R-:W-:Y:S02]  /*2750*/  @P0 LOP3.LUT P2, RZ, R2.reuse, 0xff00, RZ, 0xc0, !PT ;  /* 0x0000ff0002ff0812 */ /* 0x040fe4000784c0ff */
[----:B------:R-:W-:Y:S01]  /*2760*/  @P0 LOP3.LUT P5, RZ, R2, 0xff000000, RZ, 0xc0, !PT ;  /* 0xff00000002ff0812 */ /* 0x000fe200078ac0ff */
[----:B------:R1:W-:Y:S01]  /*2770*/  STG.E.128 [R60.64], R52 ;  /* 0x000000343c007986 */ /* 0x0003e2000c101d04 */
[----:B0-----:R-:W-:Y:S02]  /*2780*/  @P0 FSEL R56, R75, RZ, P1 ;  /* 0x000000ff4b380208 */ /* 0x001fe40000800000 */
[----:B------:R-:W-:Y:S02]  /*2790*/  @P0 FSEL R62, R161, RZ, P4 ;  /* 0x000000ffa13e0208 */ /* 0x000fe40002000000 */
[C---:B------:R-:W-:Y:S02]  /*27a0*/  @P0 LOP3.LUT P1, RZ, R3.reuse, 0xff, RZ, 0xc0, !PT ;  /* 0x000000ff03ff0812 */ /* 0x040fe4000782c0ff */
[----:B------:R-:W-:-:S02]  /*27b0*/  @P0 LOP3.LUT P4, RZ, R3, 0xff0000, RZ, 0xc0, !PT ;  /* 0x00ff000003ff0812 */ /* 0x000fc4000788c0ff */
[----:B------:R-:W-:Y:S02]  /*27c0*/  @P0 FSEL R57, R72, RZ, P2 ;  /* 0x000000ff48390208 */ /* 0x000fe40001000000 */
[----:B------:R-:W-:Y:S02]  /*27d0*/  @P0 FSEL R63, R168, RZ, P5 ;  /* 0x000000ffa83f0208 */ /* 0x000fe40002800000 */
[C---:B------:R-:W-:Y:S02]  /*27e0*/  @P0 LOP3.LUT P2, RZ, R3.reuse, 0xff00, RZ, 0xc0, !PT ;  /* 0x0000ff0003ff0812 */ /* 0x040fe4000784c0ff */
[----:B------:R-:W-:Y:S02]  /*27f0*/  @P0 LOP3.LUT P5, RZ, R3, 0xff000000, RZ, 0xc0, !PT ;  /* 0xff00000003ff0812 */ /* 0x000fe400078ac0ff */
[----:B------:R-:W-:Y:S02]  /*2800*/  @P0 F2FP.BF16.PACK_AB R56, RZ, R56 ;  /* 0x00000038ff38023e */ /* 0x000fe400000010ff */
[----:B-1----:R-:W-:-:S02]  /*2810*/  @P0 FSEL R52, R165, RZ, P1 ;  /* 0x000000ffa5340208 */ /* 0x002fc40000800000 */
[----:B------:R-:W-:Y:S02]  /*2820*/  @P0 FSEL R54, R171, RZ, P4 ;  /* 0x000000ffab360208 */ /* 0x000fe40002000000 */
[----:B------:R-:W-:Y:S02]  /*2830*/  @P0 F2FP.BF16.PACK_AB R62, RZ, R62 ;  /* 0x0000003eff3e023e */ /* 0x000fe400000010ff */
[----:B------:R-:W-:Y:S02]  /*2840*/  @P0 FSEL R53, R169, RZ, P2 ;  /* 0x000000ffa9350208 */ /* 0x000fe40001000000 */
[----:B------:R-:W-:Y:S02]  /*2850*/  @P0 FSEL R55, R153, RZ, P5 ;  /* 0x000000ff99370208 */ /* 0x000fe40002800000 */
[----:B------:R-:W-:Y:S02]  /*2860*/  @P0 F2FP.BF16.PACK_AB R52, RZ, R52 ;  /* 0x00000034ff34023e */ /* 0x000fe400000010ff */
[----:B------:R-:W-:-:S02]  /*2870*/  @P0 F2FP.BF16.PACK_AB R54, RZ, R54 ;  /* 0x00000036ff36023e */ /* 0x000fc400000010ff */
[----:B------:R-:W-:Y:S02]  /*2880*/  @P0 F2FP.BF16.PACK_AB R57, RZ, R57 ;  /* 0x00000039ff39023e */ /* 0x000fe400000010ff */
[----:B------:R-:W-:Y:S02]  /*2890*/  @P0 F2FP.BF16.PACK_AB R63, RZ, R63 ;  /* 0x0000003fff3f023e */ /* 0x000fe400000010ff */
[----:B------:R-:W-:Y:S02]  /*28a0*/  @P0 F2FP.BF16.PACK_AB R53, RZ, R53 ;  /* 0x00000035ff35023e */ /* 0x000fe400000010ff */
[----:B------:R-:W-:Y:S02]  /*28b0*/  @P0 F2FP.BF16.PACK_AB R55, RZ, R55 ;  /* 0x00000037ff37023e */ /* 0x000fe400000010ff */
[----:B------:R-:W-:Y:S02]  /*28c0*/  @P0 PRMT R48, R56, 0x7610, R48 ;  /* 0x0000761038300816 */ /* 0x000fe40000000030 */
[----:B------:R-:W-:-:S02]  /*28d0*/  @P0 IADD3 R152, P1, R152, c[0x0][0x250], RZ ;  /* 0x0000940098980a10 */ /* 0x000fc40007f3e0ff */
[----:B------:R-:W-:Y:S02]  /*28e0*/  @P0 PRMT R49, R62, 0x7610, R49 ;  /* 0x000076103e310816 */ /* 0x000fe40000000031 */
[----:B------:R-:W-:Y:S02]  /*28f0*/  @P0 PRMT R50, R52, 0x7610, R50 ;  /* 0x0000761034320816 */ /* 0x000fe40000000032 */
[----:B------:R-:W-:Y:S02]  /*2900*/  @P0 PRMT R51, R54, 0x7610, R51 ;  /* 0x0000761036330816 */ /* 0x000fe40000000033 */
[----:B------:R-:W-:Y:S02]  /*2910*/  @P0 IADD3.X R153, R151, c[0x0][0x254], RZ, P1, !PT ;  /* 0x0000950097990a10 */ /* 0x000fe40000ffe4ff */
[----:B------:R-:W-:Y:S02]  /*2920*/  @P0 PRMT R48, R48, 0x5410, R57 ;  /* 0x0000541030300816 */ /* 0x000fe40000000039 */
[----:B------:R-:W-:-:S02]  /*2930*/  @P0 PRMT R49, R49, 0x5410, R63 ;  /* 0x0000541031310816 */ /* 0x000fc4000000003f */
[----:B------:R-:W-:Y:S02]  /*2940*/  @P0 PRMT R50, R50, 0x5410, R53 ;  /* 0x0000541032320816 */ /* 0x000fe40000000035 */
[----:B------:R-:W-:-:S05]  /*2950*/  @P0 PRMT R51, R51, 0x5410, R55 ;  /* 0x0000541033330816 */ /* 0x000fca0000000037 */
[----:B------:R0:W-:Y:S01]  /*2960*/  @P0 STG.E.128 [R152.64], R48 ;  /* 0x0000003098000986 */ /* 0x0001e2000c101d04 */
[----:B------:R-:W-:-:S04]  /*2970*/  LOP3.LUT P0, RZ, R149, 0xff, RZ, 0xc0, !PT ;  /* 0x000000ff95ff7812 */ /* 0x000fc8000780c0ff */
[----:B------:R-:W-:Y:S01]  /*2980*/  SEL R149, RZ, 0x1, P0 ;  /* 0x00000001ff957807 */ /* 0x000fe20000000000 */
[----:B0-----:R-:W-:Y:S01]  /*2990*/  @P3 CALL.REL.NOINC `(.L_x_407) ;  /* 0x0000001000003944 */ /* 0x001fe20003c00000 */
[----:B------:R-:W-:Y:S05]  /*29a0*/  BRA `(.L_x_408) ;  /* 0xffffdc1000007947 */ /* 0x000fea000383ffff */
.L_x_407:
        /* <DEDUP_REMOVED lines=59> */
[----:B------:R-:W-:-:S02]  /*2d60*/  IMAD.MOV.U32 R87, RZ, RZ, R110 ;  /* 0x000000ffff577224 */ /* 0x000fc400078e006e */
.L_x_404:
        /* <DEDUP_REMOVED lines=27> */
.L_x_405:
[----:B------:R-:W-:Y:S01]  /*2f20*/  HFMA2.MMA R58, -RZ, RZ, 0, 1.847743988037109375e-06 ;  /* 0x0000001fff3a7435 */ /* 0x000fe200000001ff */
[----:B------:R-:W-:Y:S01]  /*2f30*/  MOV R55, R57 ;  /* 0x0000003900377202 */ /* 0x000fe20000000f00 */
[----:B------:R-:W-:Y:S01]  /*2f40*/  IMAD.MOV.U32 R56, RZ, RZ, 0x10 ;  /* 0x00000010ff387424 */ /* 0x000fe200078e00ff */
[----:B------:R-:W-:Y:S01]  /*2f50*/  MOV R52, 0x2f80 ;  /* 0x00002f8000347802 */ /* 0x000fe20000000f00 */
[----:B------:R-:W-:-:S02]  /*2f60*/  IMAD.MOV.U32 R61, RZ, RZ, -0x1 ;  /* 0xffffffffff3d7424 */ /* 0x000fc400078e00ff */
[----:B-----5:R-:W-:Y:S05]  /*2f70*/  CALL.REL.NOINC `($__internal_29_$__cuda_sm70_shflsync_down_p) ;  /* 0x0000046000007944 */ /* 0x020fea0003c00000 */
[----:B-1----:R-:W-:Y:S01]  /*2f80*/  MOV R54, R55 ;  /* 0x0000003700367202 */ /* 0x002fe20000000f00 */
[----:B0-----:R-:W-:Y:S05]  /*2f90*/  BRA `(.L_x_409) ;  /* 0xffffe75000007947 */ /* 0x001fea000383ffff */
.L_x_406:
[----:B------:R-:W-:Y:S01]  /*2fa0*/  HFMA2.MMA R56, -RZ, RZ, 0, 9.5367431640625e-07 ;  /* 0x00000010ff387435 */ /* 0x000fe200000001ff */
[----:B------:R-:W-:Y:S01]  /*2fb0*/  IMAD.MOV.U32 R55, RZ, RZ, R59 ;  /* 0x000000ffff377224 */ /* 0x000fe200078e003b */
[----:B------:R-:W-:Y:S01]  /*2fc0*/  MOV R61, 0xffffffff ;  /* 0xffffffff003d7802 */ /* 0x000fe20000000f00 */
[----:B------:R-:W-:Y:S01]  /*2fd0*/  IMAD.MOV.U32 R58, RZ, RZ, 0x1f ;  /* 0x0000001fff3a7424 */ /* 0x000fe200078e00ff */
[----:B------:R-:W-:-:S02]  /*2fe0*/  MOV R52, 0x3000 ;  /* 0x0000300000347802 */ /* 0x000fc40000000f00 */
[----:B01---5:R-:W-:Y:S05]  /*2ff0*/  CALL.REL.NOINC `($__internal_29_$__cuda_sm70_shflsync_down_p) ;  /* 0x000003e000007944 */ /* 0x023fea0003c00000 */
[----:B------:R-:W-:Y:S01]  /*3000*/  FADD.FTZ R57, R57, R54 ;  /* 0x0000003639397221 */ /* 0x000fe20000010000 */
[----:B0-----:R-:W-:Y:S01]  /*3010*/  HFMA2.MMA R58, -RZ, RZ, 0, 1.847743988037109375e-06 ;  /* 0x0000001fff3a7435 */ /* 0x001fe200000001ff */
[----:B-1----:R-:W-:Y:S01]  /*3020*/  FADD.FTZ R60, R59, R55 ;  /* 0x000000373b3c7221 */ /* 0x002fe20000010000 */
[----:B------:R-:W-:Y:S01]  /*3030*/  MOV R52, 0x3080 ;  /* 0x0000308000347802 */ /* 0x000fe20000000f00 */
[----:B------:R-:W-:Y:S01]  /*3040*/  IMAD.MOV.U32 R56, RZ, RZ, 0x8 ;  /* 0x00000008ff387424 */ /* 0x000fe200078e00ff */
[----:B------:R-:W-:Y:S01]  /*3050*/  MOV R55, R57 ;  /* 0x0000003900377202 */ /* 0x000fe20000000f00 */
[----:B------:R-:W-:-:S02]  /*3060*/  IMAD.MOV.U32 R61, RZ, RZ, -0x1 ;  /* 0xffffffffff3d7424 */ /* 0x000fc400078e00ff */
[----:B------:R-:W-:Y:S05]  /*3070*/  CALL.REL.NOINC `($__internal_29_$__cuda_sm70_shflsync_down_p) ;  /* 0x0000036000007944 */ /* 0x000fea0003c00000 */
[----:B0-----:R-:W-:Y:S01]  /*3080*/  HFMA2.MMA R58, -RZ, RZ, 0, 1.847743988037109375e-06 ;  /* 0x0000001fff3a7435 */ /* 0x001fe200000001ff */
[----:B-1----:R-:W-:Y:S01]  /*3090*/  IMAD.MOV.U32 R54, RZ, RZ, R55 ;  /* 0x000000ffff367224 */ /* 0x002fe200078e0037 */
[----:B------:R-:W-:Y:S01]  /*30a0*/  MOV R55, R60 ;  /* 0x0000003c00377202 */ /* 0x000fe20000000f00 */
[----:B------:R-:W-:Y:S01]  /*30b0*/  IMAD.MOV.U32 R56, RZ, RZ, 0x8 ;  /* 0x00000008ff387424 */ /* 0x000fe200078e00ff */
[----:B------:R-:W-:Y:S01]  /*30c0*/  MOV R52, 0x30f0 ;  /* 0x000030f000347802 */ /* 0x000fe20000000f00 */
[----:B------:R-:W-:-:S02]  /*30d0*/  IMAD.MOV.U32 R61, RZ, RZ, -0x1 ;  /* 0xffffffffff3d7424 */ /* 0x000fc400078e00ff */
[----:B------:R-:W-:Y:S05]  /*30e0*/  CALL.REL.NOINC `($__internal_29_$__cuda_sm70_shflsync_down_p) ;  /* 0x000002f000007944 */ /* 0x000fea0003c00000 */
[----:B------:R-:W-:Y:S01]  /*30f0*/  FADD.FTZ R57, R54, R57 ;  /* 0x0000003936397221 */ /* 0x000fe20000010000 */
[----:B0-----:R-:W-:Y:S01]  /*3100*/  MOV R56, 0x4 ;  /* 0x0000000400387802 */ /* 0x001fe20000000f00 */
[----:B-1----:R-:W-:Y:S01]  /*3110*/  FADD.FTZ R60, R60, R55 ;  /* 0x000000373c3c7221 */ /* 0x002fe20000010000 */
[----:B------:R-:W-:Y:S01]  /*3120*/  MOV R61, 0xffffffff ;  /* 0xffffffff003d7802 */ /* 0x000fe20000000f00 */
[----:B------:R-:W-:Y:S01]  /*3130*/  IMAD.MOV.U32 R58, RZ, RZ, 0x1f ;  /* 0x0000001fff3a7424 */ /* 0x000fe200078e00ff */
[----:B------:R-:W-:Y:S01]  /*3140*/  MOV R52, 0x3170 ;  /* 0x0000317000347802 */ /* 0x000fe20000000f00 */
[----:B------:R-:W-:-:S02]  /*3150*/  IMAD.MOV.U32 R55, RZ, RZ, R57 ;  /* 0x000000ffff377224 */ /* 0x000fc400078e0039 */
[----:B------:R-:W-:Y:S05]  /*3160*/  CALL.REL.NOINC `($__internal_29_$__cuda_sm70_shflsync_down_p) ;  /* 0x0000027000007944 */ /* 0x000fea0003c00000 */
[----:B0-----:R-:W-:Y:S01]  /*3170*/  HFMA2.MMA R56, -RZ, RZ, 0, 2.384185791015625e-07 ;  /* 0x00000004ff387435 */ /* 0x001fe200000001ff */
[----:B-1----:R-:W-:Y:S01]  /*3180*/  MOV R54, R55 ;  /* 0x0000003700367202 */ /* 0x002fe20000000f00 */
[----:B------:R-:W-:Y:S01]  /*3190*/  IMAD.MOV.U32 R55, RZ, RZ, R60 ;  /* 0x000000ffff377224 */ /* 0x000fe200078e003c */
[----:B------:R-:W-:Y:S01]  /*31a0*/  MOV R61, 0xffffffff ;  /* 0xffffffff003d7802 */ /* 0x000fe20000000f00 */
[----:B------:R-:W-:Y:S01]  /*31b0*/  IMAD.MOV.U32 R58, RZ, RZ, 0x1f ;  /* 0x0000001fff3a7424 */ /* 0x000fe200078e00ff */
[----:B------:R-:W-:-:S02]  /*31c0*/  MOV R52, 0x31e0 ;  /* 0x000031e000347802 */ /* 0x000fc40000000f00 */
[----:B------:R-:W-:Y:S05]  /*31d0*/  CALL.REL.NOINC `($__internal_29_$__cuda_sm70_shflsync_down_p) ;  /* 0x0000020000007944 */ /* 0x000fea0003c00000 */
        /* <DEDUP_REMOVED lines=23> */
[----:B0-----:R-:W-:Y:S01]  /*3350*/  HFMA2.MMA R56, -RZ, RZ, 0, 5.9604644775390625e-08 ;  /* 0x00000001ff387435 */ /* 0x001fe200000001ff */
[----:B-1----:R-:W-:Y:S01]  /*3360*/  MOV R60, R55 ;  /* 0x00000037003c7202 */ /* 0x002fe20000000f00 */
[----:B------:R-:W-:Y:S01]  /*3370*/  IMAD.MOV.U32 R55, RZ, RZ, R59 ;  /* 0x000000ffff377224 */ /* 0x000fe200078e003b */
[----:B------:R-:W-:Y:S01]  /*3380*/  MOV R58, 0x1f ;  /* 0x0000001f003a7802 */ /* 0x000fe20000000f00 */
[----:B------:R-:W-:Y:S01]  /*3390*/  IMAD.MOV.U32 R61, RZ, RZ, -0x1 ;  /* 0xffffffffff3d7424 */ /* 0x000fe200078e00ff */
[----:B------:R-:W-:-:S02]  /*33a0*/  MOV R52, 0x33c0 ;  /* 0x000033c000347802 */ /* 0x000fc40000000f00 */
[----:B------:R-:W-:Y:S05]  /*33b0*/  CALL.REL.NOINC `($__internal_29_$__cuda_sm70_shflsync_down_p) ;  /* 0x0000002000007944 */ /* 0x000fea0003c00000 */
[----:B-1----:R-:W-:Y:S01]  /*33c0*/  MOV R52, R55 ;  /* 0x0000003700347202 */ /* 0x002fe20000000f00 */
[----:B0-----:R-:W-:Y:S05]  /*33d0*/  BRA `(.L_x_410) ;  /* 0xffffe43000007947 */ /* 0x001fea000383ffff */
        .weak           $__internal_29_$__cuda_sm70_shflsync_down_p
        .type           $__internal_29_$__cuda_sm70_shflsync_down_p,@function
        .size           $__internal_29_$__cuda_sm70_shflsync_down_p,(.L_x_1792 - $__internal_29_$__cuda_sm70_shflsync_down_p)
$__internal_29_$__cuda_sm70_shflsync_down_p:
[----:B------:R-:W-:Y:S01]  /*33e0*/  HFMA2.MMA R53, -RZ, RZ, 0, 0 ;  /* 0x00000000ff357435 */ /* 0x000fe200000001ff */
[----:B------:R-:W-:Y:S04]  /*33f0*/  WARPSYNC R61 ;  /* 0x0000003d00007348 */ /* 0x000fe80003800000 */
[----:B------:R0:W1:Y:S01]  /*3400*/  SHFL.DOWN PT, R55, R55, R56, R58 ;  /* 0x0800003837377389 */ /* 0x00006200000e003a */
[----:B------:R-:W-:Y:S05]  /*3410*/  RET.REL.NODEC R52 `(_ZN10layer_norm31ln_parallel_residual_bwd_kernelINS_13Kernel_traitsIf13__nv_bfloat16S2_S2_fjLj2048ELj1ELj1ELj4ELj16ENS_18Kernel_traits_baseILj2048EfS2_S2_S2_fjLj128EEEEELb1ELb0ELb1EEEvNS_9BwdParamsE) ;  /* 0xffffcbe034007950 */ /* 0x000fea0003c3ffff */
.L_x_411:
        /* <DEDUP_REMOVED lines=14> */
.L_x_1792:


//--------------------- .text._ZN10layer_norm22ln_bwd_finalize_kernelINS_22Kernel_traits_finalizeILj2048Ef13__nv_bfloat16S2_S2_fjLb0ELj1024ELj4ENS_18Kernel_traits_baseILj2048EfS2_S2_S2_fjLj1024EEEEELb0ELb0EEEvNS_9BwdParamsE --------------------------
	.section	.text._ZN10layer_norm22ln_bwd_finalize_kernelINS_22Kernel_traits_finalizeILj2048Ef13__nv_bfloat16S2_S2_fjLb0ELj1024ELj4ENS_18Kernel_traits_baseILj2048EfS2_S2_S2_fjLj1024EEEEELb0ELb0EEEvNS_9BwdParamsE,"ax",@progbits
	.sectioninfo	@"SHI_REGISTERS=30"
	.align	128
        .global         _ZN10layer_norm22ln_bwd_finalize_kernelINS_22Kernel_traits_finalizeILj2048Ef13__nv_bfloat16S2_S2_fjLb0ELj1024ELj4ENS_18Kernel_traits_baseILj2048EfS2_S2_S2_fjLj1024EEEEELb0ELb0EEEvNS_9BwdParamsE
        .type           _ZN10layer_norm22ln_bwd_finalize_kernelINS_22Kernel_traits_finalizeILj2048Ef13__nv_bfloat16S2_S2_fjLb0ELj1024ELj4ENS_18Kernel_traits_baseILj2048EfS2_S2_S2_fjLj1024EEEEELb0ELb0EEEvNS_9BwdParamsE,@function
        .size           _ZN10layer_norm22ln_bwd_finalize_kernelINS_22Kernel_traits_finalizeILj2048Ef13__nv_bfloat16S2_S2_fjLb0ELj1024ELj4ENS_18Kernel_traits_baseILj2048EfS2_S2_S2_fjLj1024EEEEELb0ELb0EEEvNS_9BwdParamsE,(.L_x_1793 - _ZN10layer_norm22ln_bwd_finalize_kernelINS_22Kernel_traits_finalizeILj2048Ef13__nv_bfloat16S2_S2_fjLb0ELj1024ELj4ENS_18Kernel_traits_baseILj2048EfS2_S2_S2_fjLj1024EEEEELb0ELb0EEEvNS_9BwdParamsE)
        .other          _ZN10layer_norm22ln_bwd_finalize_kernelINS_22Kernel_traits_finalizeILj2048Ef13__nv_bfloat16S2_S2_fjLb0ELj1024ELj4ENS_18Kernel_traits_baseILj2048EfS2_S2_S2_fjLj1024EEEEELb0ELb0EEEvNS_9BwdParamsE,@"STO_CUDA_ENTRY STV_DEFAULT"
_ZN10layer_norm22ln_bwd_finalize_kernelINS_22Kernel_traits_finalizeILj2048Ef13__nv_bfloat16S2_S2_fjLb0ELj1024ELj4ENS_18Kernel_traits_baseILj2048EfS2_S2_S2_fjLj1024EEEEELb0ELb0EEEvNS_9BwdParamsE:
.text._ZN10layer_norm22ln_bwd_finalize_kernelINS_22Kernel_traits_finalizeILj2048Ef13__nv_bfloat16S2_S2_fjLb0ELj1024ELj4ENS_18Kernel_traits_baseILj2048EfS2_S2_S2_fjLj1024EEEEELb0ELb0EEEvNS_9BwdParamsE:
        /* <DEDUP_REMOVED lines=19> */
.L_x_425:
        /* <DEDUP_REMOVED lines=28> */
.L_x_416:
        /* <DEDUP_REMOVED lines=35> */
.L_x_415:
[----:B------:R-:W-:Y:S05]  /*0520*/  BSYNC B1 ;  /* 0x0000000000017941 */ /* 0x000fea0003800000 */
.L_x_414:
        /* <DEDUP_REMOVED lines=23> */
.L_x_418:
[----:B------:R-:W-:Y:S05]  /*06a0*/  BSYNC B1 ;  /* 0x0000000000017941 */ /* 0x000fea0003800000 */
.L_x_417:
        /* <DEDUP_REMOVED lines=11> */
.L_x_419:
[----:B------:R-:W-:Y:S05]  /*0760*/  BSYNC B1 ;  /* 0x0000000000017941 */ /* 0x000fea0003800000 */
.L_x_413:
[----:B------:R-:W-:Y:S05]  /*0770*/  BSYNC B0 ;  /* 0x0000000000007941 */ /* 0x000fea0003800000 */
.L_x_412:
        /* <DEDUP_REMOVED lines=11> */
.L_x_426:
        /* <DEDUP_REMOVED lines=18> */
.L_x_427:
[----:B---3--:R-:W-:Y:S02]  /*0950*/  FADD.FTZ R4, R4, R9 ;  /* 0x0000000904047221 */ /* 0x008fe40000010000 */
[----:B-12---:R-:W-:-:S03]  /*0960*/  FADD.FTZ R6, R5, R6 ;  /* 0x0000000605067221 */ /* 0x006fc60000010000 */
[----:B------:R1:W-:Y:S04]  /*0970*/  @!P1 STS [R17.X4+0x2000], R4 ;  /* 0x0020000411009388 */ /* 0x0003e80000004800 */
[----:B------:R1:W-:Y:S02]  /*0980*/  @!P1 STS [R17.X4+0x2080], R6 ;  /* 0x0020800611009388 */ /* 0x0003e40000004800 */
.L_x_420:
[----:B0-----:R-:W-:Y:S01]  /*0990*/  SHF.L.U32 R2, R19, 0x1, RZ ;  /* 0x0000000113027819 */ /* 0x001fe200000006ff */
[----:B------:R-:W-:Y:S01]  /*09a0*/  WARPSYNC 0xffffffff ;  /* 0xffffffff00007948 */ /* 0x000fe20003800000 */
[----:B------:R-:W-:Y:S02]  /*09b0*/  BAR.SYNC.DEFER_BLOCKING 0x0 ;  /* 0x0000000000007b1d */ /* 0x000fe40000010000 */
[----:B------:R-:W-:-:S04]  /*09c0*/  ISETP.GE.U32.OR P1, PT, R2, c[0x0][0x168], P0 ;  /* 0x00005a0002007a0c */ /* 0x000fc80000726470 */
[----:B------:R-:W-:Y:S09]  /*09d0*/  BSSY B0, `(.L_x_423) ;  /* 0x000000b000007945 */ /* 0x000ff20003800000 */
[----:B------:R-:W-:Y:S05]  /*09e0*/  @P1 BRA `(.L_x_424) ;  /* 0x0000009000001947 */ /* 0x000fea0003800000 */
[----:B------:R-:W-:Y:S01]  /*09f0*/  IMAD.SHL.U32 R2, R0, 0x8, RZ ;  /* 0x0000000800027824 */ /* 0x000fe200078e00ff */
[----:B-1----:R-:W-:-:S04]  /*0a00*/  HFMA2.MMA R4, -RZ, RZ, 0, 4.76837158203125e-07 ;  /* 0x00000008ff047435 */ /* 0x002fc800000001ff */
[----:B------:R-:W-:-:S05]  /*0a10*/  LOP3.LUT R6, R2, 0xf8, RZ, 0xc0, !PT ;  /* 0x000000f802067812 */ /* 0x000fca00078ec0ff */
[----:B------:R-:W0:Y:S01]  /*0a20*/  LDS.64 R8, [R6+0x2000] ;  /* 0x0020000006087984 */ /* 0x000e220000000a00 */
[----:B------:R-:W-:-:S03]  /*0a30*/  IMAD.WIDE.U32 R2, R19, R4, c[0x0][0x268] ;  /* 0x00009a0013027625 */ /* 0x000fc600078e0004 */
[----:B------:R-:W1:Y:S01]  /*0a40*/  LDS.64 R10, [R6+0x2080] ;  /* 0x00208000060a7984 */ /* 0x000e620000000a00 */
[----:B------:R-:W-:-:S03]  /*0a50*/  IMAD.WIDE.U32 R4, R19, R4, c[0x0][0x260] ;  /* 0x0000980013047625 */ /* 0x000fc600078e0004 */
[----:B0-----:R0:W-:Y:S04]  /*0a60*/  STG.E.64 [R2.64], R8 ;  /* 0x0000000802007986 */ /* 0x0011e8000c101b04 */
[----:B-1----:R0:W-:Y:S02]  /*0a70*/  STG.E.64 [R4.64], R10 ;  /* 0x0000000a04007986 */ /* 0x0021e4000c101b04 */
.L_x_424:
[----:B------:R-:W-:Y:S05]  /*0a80*/  BSYNC B0 ;  /* 0x0000000000007941 */ /* 0x000fea0003800000 */
.L_x_423:
[C---:B------:R-:W-:Y:S02]  /*0a90*/  ISETP.GT.U32.AND P1, PT, R18.reuse, -0x801, PT ;  /* 0xfffff7ff1200780c */ /* 0x040fe40003f24070 */
[----:B------:R-:W-:Y:S02]  /*0aa0*/  IADD3 R18, R18, 0x800, RZ ;  /* 0x0000080012127810 */ /* 0x000fe40007ffe0ff */
[----:B------:R-:W-:-:S09]  /*0ab0*/  IADD3 R19, R19, 0x400, RZ ;  /* 0x0000040013137810 */ /* 0x000fd20007ffe0ff */
[----:B01----:R-:W-:Y:S05]  /*0ac0*/  @P1 BRA `(.L_x_425) ;  /* 0xfffff66000001947 */ /* 0x003fea000383ffff */
[----:B------:R-:W-:Y:S05]  /*0ad0*/  EXIT ;  /* 0x000000000000794d */ /* 0x000fea0003800000 */
.L_x_421:
[----:B--2---:R-:W-:Y:S01]  /*0ae0*/  IMAD.MOV.U32 R9, RZ, RZ, R5 ;  /* 0x000000ffff097224 */ /* 0x004fe200078e0005 */
[----:B------:R-:W-:Y:S01]  /*0af0*/  MOV R8, 0x1 ;  /* 0x0000000100087802 */ /* 0x000fe20000000f00 */
[----:B------:R-:W-:Y:S01]  /*0b00*/  IMAD.MOV.U32 R7, RZ, RZ, 0x1f ;  /* 0x0000001fff077424 */ /* 0x000fe200078e00ff */
[----:B------:R-:W-:Y:S02]  /*0b10*/  MOV R10, 0xffffffff ;  /* 0xffffffff000a7802 */ /* 0x000fe40000000f00 */
[----:B------:R-:W-:Y:S02]  /*0b20*/  MOV R2, 0xb40 ;  /* 0x00000b4000027802 */ /* 0x000fe40000000f00 */
[----:B01----:R-:W-:Y:S05]  /*0b30*/  CALL.REL.NOINC `($__internal_30_$__cuda_sm70_shflsync_bfly_p) ;  /* 0x000003b000007944 */ /* 0x003fea0003c00000 */
[----:B-1----:R-:W-:Y:S01]  /*0b40*/  IMAD.MOV.U32 R2, RZ, RZ, R7 ;  /* 0x000000ffff027224 */ /* 0x002fe200078e0007 */
[----:B0-----:R-:W-:Y:S05]  /*0b50*/  BRA `(.L_x_426) ;  /* 0xfffffcd000007947 */ /* 0x001fea000383ffff */
.L_x_422:
[----:B------:R-:W-:Y:S01]  /*0b60*/  HFMA2.MMA R8, -RZ, RZ, 0, 1.1920928955078125e-07 ;  /* 0x00000002ff087435 */ /* 0x000fe200000001ff */
[----:B------:R-:W-:Y:S01]  /*0b70*/  MOV R7, 0x1f ;  /* 0x0000001f00077802 */ /* 0x000fe20000000f00 */
[----:B------:R-:W-:Y:S01]  /*0b80*/  IMAD.MOV.U32 R10, RZ, RZ, -0x1 ;  /* 0xffffffffff0a7424 */ /* 0x000fe200078e00ff */
[----:B------:R-:W-:-:S03]  /*0b90*/  MOV R2, 0xbb0 ;  /* 0x00000bb000027802 */ /* 0x000fc60000000f00 */
[----:B012---:R-:W-:Y:S05]  /*0ba0*/  CALL.REL.NOINC `($__internal_30_$__cuda_sm70_shflsync_bfly_p) ;  /* 0x0000034000007944 */ /* 0x007fea0003c00000 */
[----:B0-----:R-:W-:Y:S01]  /*0bb0*/  HFMA2.MMA R8, -RZ, RZ, 0, 2.384185791015625e-07 ;  /* 0x00000004ff087435 */ /* 0x001fe200000001ff */
[----:B-1----:R-:W-:Y:S01]  /*0bc0*/  FADD.FTZ R9, R9, R7 ;  /* 0x0000000709097221 */ /* 0x002fe20000010000 */
[----:B------:R-:W-:Y:S01]  /*0bd0*/  MOV R7, 0x1f ;  /* 0x0000001f00077802 */ /* 0x000fe20000000f00 */
[----:B------:R-:W-:Y:S01]  /*0be0*/  IMAD.MOV.U32 R10, RZ, RZ, -0x1 ;  /* 0xffffffffff0a7424 */ /* 0x000fe200078e00ff */
[----:B------:R-:W-:-:S02]  /*0bf0*/  MOV R2, 0xc10 ;  /* 0x00000c1000027802 */ /* 0x000fc40000000f00 */
[----:B------:R-:W-:Y:S05]  /*0c00*/  CALL.REL.NOINC `($__internal_30_$__cuda_sm70_shflsync_bfly_p) ;  /* 0x000002e000007944 */ /* 0x000fea0003c00000 */
[----:B0-----:R-:W-:Y:S01]  /*0c10*/  HFMA2.MMA R8, -RZ, RZ, 0, 4.76837158203125e-07 ;  /* 0x00000008ff087435 */ /* 0x001fe200000001ff */
[----:B-1----:R-:W-:Y:S01]  /*0c20*/  FADD.FTZ R9, R9, R7 ;  /* 0x0000000709097221 */ /* 0x002fe20000010000 */
[----:B------:R-:W-:Y:S01]  /*0c30*/  MOV R7, 0x1f ;  /* 0x0000001f00077802 */ /* 0x000fe20000000f00 */
[----:B------:R-:W-:Y:S01]  /*0c40*/  IMAD.MOV.U32 R10, RZ, RZ, -0x1 ;  /* 0xffffffffff0a7424 */ /* 0x000fe200078e00ff */
[----:B------:R-:W-:-:S02]  /*0c50*/  MOV R2, 0xc70 ;  /* 0x00000c7000027802 */ /* 0x000fc40000000f00 */
[----:B------:R-:W-:Y:S05]  /*0c60*/  CALL.REL.NOINC `($__internal_30_$__cuda_sm70_shflsync_bfly_p) ;  /* 0x0000028000007944 */ /* 0x000fea0003c00000 */
[----:B-1----:R-:W-:Y:S01]  /*0c70*/  FADD.FTZ R6, R9, R7 ;  /* 0x0000000709067221 */ /* 0x002fe20000010000 */
[----:B0-----:R-:W-:Y:S01]  /*0c80*/  HFMA2.MMA R8, -RZ, RZ, 0, 9.5367431640625e-07 ;  /* 0x00000010ff087435 */ /* 0x001fe200000001ff */
[----:B------:R-:W-:Y:S01]  /*0c90*/  MOV R7, 0x1f ;  /* 0x0000001f00077802 */ /* 0x000fe20000000f00 */
[----:B------:R-:W-:Y:S01]  /*0ca0*/  IMAD.MOV.U32 R10, RZ, RZ, -0x1 ;  /* 0xffffffffff0a7424 */ /* 0x000fe200078e00ff */
[----:B------:R-:W-:-:S02]  /*0cb0*/  MOV R2, 0xce0 ;  /* 0x00000ce000027802 */ /* 0x000fc40000000f00 */
[----:B------:R-:W-:Y:S02]  /*0cc0*/  MOV R9, R6 ;  /* 0x0000000600097202 */ /* 0x000fe40000000f00 */
[----:B------:R-:W-:Y:S05]  /*0cd0*/  CALL.REL.NOINC `($__internal_30_$__cuda_sm70_shflsync_bfly_p) ;  /* 0x0000021000007944 */ /* 0x000fea0003c00000 */
[----:B0-----:R-:W-:Y:S01]  /*0ce0*/  HFMA2.MMA R8, -RZ, RZ, 0, 5.9604644775390625e-08 ;  /* 0x00000001ff087435 */ /* 0x001fe200000001ff */
[----:B-1----:R-:W-:Y:S01]  /*0cf0*/  MOV R5, R7 ;  /* 0x0000000700057202 */ /* 0x002fe20000000f00 */
[----:B------:R-:W-:Y:S01]  /*0d00*/  IMAD.MOV.U32 R9, RZ, RZ, R4 ;  /* 0x000000ffff097224 */ /* 0x000fe200078e0004 */
[----:B------:R-:W-:Y:S01]  /*0d10*/  MOV R7, 0x1f ;  /* 0x0000001f00077802 */ /* 0x000fe20000000f00 */
[----:B------:R-:W-:Y:S01]  /*0d20*/  IMAD.MOV.U32 R10, RZ, RZ, -0x1 ;  /* 0xffffffffff0a7424 */ /* 0x000fe200078e00ff */
[----:B------:R-:W-:Y:S02]  /*0d30*/  MOV R2, 0xd50 ;  /* 0x00000d5000027802 */ /* 0x000fe40000000f00 */
[----:B------:R-:W-:Y:S05]  /*0d40*/  CALL.REL.NOINC `($__internal_30_$__cuda_sm70_shflsync_bfly_p) ;  /* 0x000001a000007944 */ /* 0x000fea0003c00000 */
[----:B0-----:R-:W-:Y:S01]  /*0d50*/  HFMA2.MMA R8, -RZ, RZ, 0, 1.1920928955078125e-07 ;  /* 0x00000002ff087435 */ /* 0x001fe200000001ff */
[----:B-1----:R-:W-:Y:S01]  /*0d60*/  FADD.FTZ R9, R4, R7 ;  /* 0x0000000704097221 */ /* 0x002fe20000010000 */
[----:B------:R-:W-:Y:S01]  /*0d70*/  MOV R7, 0x1f ;  /* 0x0000001f00077802 */ /* 0x000fe20000000f00 */
[----:B------:R-:W-:Y:S01]  /*0d80*/  IMAD.MOV.U32 R10, RZ, RZ, -0x1 ;  /* 0xffffffffff0a7424 */ /* 0x000fe200078e00ff */
[----:B------:R-:W-:Y:S02]  /*0d90*/  MOV R2, 0xdb0 ;  /* 0x00000db000027802 */ /* 0x000fe40000000f00 */
[----:B------:R-:W-:Y:S05]  /*0da0*/  CALL.REL.NOINC `($__internal_30_$__cuda_sm70_shflsync_bfly_p) ;  /* 0x0000014000007944 */ /* 0x000fea0003c00000 */
        /* <DEDUP_REMOVED lines=12> */
[----:B0-----:R-:W-:Y:S01]  /*0e70*/  HFMA2.MMA R8, -RZ, RZ, 0, 9.5367431640625e-07 ;  /* 0x00000010ff087435 */ /* 0x001fe200000001ff */
[----:B-1----:R-:W-:Y:S01]  /*0e80*/  FADD.FTZ R9, R9, R7 ;  /* 0x0000000709097221 */ /* 0x002fe20000010000 */
[----:B------:R-:W-:Y:S01]  /*0e90*/  MOV R7, 0x1f ;  /* 0x0000001f00077802 */ /* 0x000fe20000000f00 */
[----:B------:R-:W-:Y:S01]  /*0ea0*/  IMAD.MOV.U32 R10, RZ, RZ, -0x1 ;  /* 0xffffffffff0a7424 */ /* 0x000fe200078e00ff */
[----:B------:R-:W-:-:S02]  /*0eb0*/  MOV R2, 0xed0 ;  /* 0x00000ed000027802 */ /* 0x000fc40000000f00 */
[----:B------:R-:W-:Y:S05]  /*0ec0*/  CALL.REL.NOINC `($__internal_30_$__cuda_sm70_shflsync_bfly_p) ;  /* 0x0000002000007944 */ /* 0x000fea0003c00000 */
[----:B-1----:R-:W-:Y:S01]  /*0ed0*/  MOV R4, R7 ;  /* 0x0000000700047202 */ /* 0x002fe20000000f00 */
[----:B0-----:R-:W-:Y:S05]  /*0ee0*/  BRA `(.L_x_427) ;  /* 0xfffffa6000007947 */ /* 0x001fea000383ffff */
        .weak           $__internal_30_$__cuda_sm70_shflsync_bfly_p
        .type           $__internal_30_$__cuda_sm70_shflsync_bfly_p,@function
        .size           $__internal_30_$__cuda_sm70_shflsync_bfly_p,(.L_x_1793 - $__internal_30_$__cuda_sm70_shflsync_bfly_p)
$__internal_30_$__cuda_sm70_shflsync_bfly_p:
[----:B------:R-:W-:Y:S01]  /*0ef0*/  HFMA2.MMA R3, -RZ, RZ, 0, 0 ;  /* 0x00000000ff037435 */ /* 0x000fe200000001ff */
[----:B------:R-:W-:Y:S04]  /*0f00*/  WARPSYNC R10 ;  /* 0x0000000a00007348 */ /* 0x000fe80003800000 */
[----:B------:R0:W1:Y:S01]  /*0f10*/  SHFL.BFLY PT, R7, R9, R8, R7 ;  /* 0x0c00000809077389 */ /* 0x00006200000e0007 */
[----:B------:R-:W-:Y:S05]  /*0f20*/  RET.REL.NODEC R2 `(_ZN10layer_norm22ln_bwd_finalize_kernelINS_22Kernel_traits_finalizeILj2048Ef13__nv_bfloat16S2_S2_fjLb0ELj1024ELj4ENS_18Kernel_traits_baseILj2048EfS2_S2_S2_fjLj1024EEEEELb0ELb0EEEvNS_9BwdParamsE) ;  /* 0xfffff0d002007950 */ /* 0x000fea0003c3ffff */
.L_x_428:
        /* <DEDUP_REMOVED lines=13> */
.L_x_1793:


//--------------------- .text._ZN10layer_norm40ln_parallel_residual_bwd_finalize_kernelINS_22Kernel_traits_finalizeILj2048Ef13__nv_bfloat16S2_S2_fjLb0ELj1024ELj4ENS_18Kernel_traits_baseILj2048EfS2_S2_S2_fjLj1024EEEEELb0EEEvNS_9BwdParamsE --------------------------
	.section	.text._ZN10layer_norm40ln_parallel_residual_bwd_finalize_kernelINS_22Kernel_traits_finalizeILj2048Ef13__nv_bfloat16S2_S2_fjLb0ELj1024ELj4ENS_18Kernel_traits_baseILj2048EfS2_S2_S2_fjLj1024EEEEELb0EEEvNS_9BwdParamsE,"ax",@progbits
	.sectioninfo	@"SHI_REGISTERS=32"
	.align	128
        .global         _ZN10layer_norm40ln_parallel_residual_bwd_finalize_kernelINS_22Kernel_traits_finalizeILj2048Ef13__nv_bfloat16S2_S2_fjLb0ELj1024ELj4ENS_18Kernel_traits_baseILj2048EfS2_S2_S2_fjLj1024EEEEELb0EEEvNS_9BwdParamsE
        .type           _ZN10layer_norm40ln_parallel_residual_bwd_finalize_kernelINS_22Kernel_traits_finalizeILj2048Ef13__nv_bfloat16S2_S2_fjLb0ELj1024ELj4ENS_18Kernel_traits_baseILj2048EfS2_S2_S2_fjLj1024EEEEELb0EEEvNS_9BwdParamsE,@function
        .size           _ZN10layer_norm40ln_parallel_residual_bwd_finalize_kernelINS_22Kernel_traits_finalizeILj2048Ef13__nv_bfloat16S2_S2_fjLb0ELj1024ELj4ENS_18Kernel_traits_baseILj2048EfS2_S2_S2_fjLj1024EEEEELb0EEEvNS_9BwdParamsE,(.L_x_1794 - _ZN10layer_norm40ln_parallel_residual_bwd_finalize_kernelINS_22Kernel_traits_finalizeILj2048Ef13__nv_bfloat16S2_S2_fjLb0ELj1024ELj4ENS_18Kernel_traits_baseILj2048EfS2_S2_S2_fjLj1024EEEEELb0EEEvNS_9BwdParamsE)
        .other          _ZN10layer_norm40ln_parallel_residual_bwd_finalize_kernelINS_22Kernel_traits_finalizeILj2048Ef13__nv_bfloat16S2_S2_fjLb0ELj1024ELj4ENS_18Kernel_traits_baseILj2048EfS2_S2_S2_fjLj1024EEEEELb0EEEvNS_9BwdParamsE,@"STO_CUDA_ENTRY STV_DEFAULT"
_ZN10layer_norm40ln_parallel_residual_bwd_finalize_kernelINS_22Kernel_traits_finalizeILj2048Ef13__nv_bfloat16S2_S2_fjLb0ELj1024ELj4ENS_18Kernel_traits_baseILj2048EfS2_S2_S2_fjLj1024EEEEELb0EEEvNS_9BwdParamsE:
.text._ZN10layer_norm40ln_parallel_residual_bwd_finalize_kernelINS_22Kernel_traits_finalizeILj2048Ef13__nv_bfloat16S2_S2_fjLb0ELj1024ELj4ENS_18Kernel_traits_baseILj2048EfS2_S2_S2_fjLj1024EEEEELb0EEEvNS_9BwdParamsE:
        /* <DEDUP_REMOVED lines=19> */
.L_x_443:
        /* <DEDUP_REMOVED lines=36> */
.L_x_433:
        /* <DEDUP_REMOVED lines=59> */
.L_x_432:
[----:B------:R-:W-:Y:S05]  /*0720*/  BSYNC B1 ;  /* 0x0000000000017941 */ /* 0x000fea0003800000 */
.L_x_431:
        /* <DEDUP_REMOVED lines=35> */
.L_x_435:
[----:B------:R-:W-:Y:S05]  /*0960*/  BSYNC B1 ;  /* 0x0000000000017941 */ /* 0x000fea0003800000 */
.L_x_434:
        /* <DEDUP_REMOVED lines=17> */
.L_x_436:
[----:B------:R-:W-:Y:S05]  /*0a80*/  BSYNC B1 ;  /* 0x0000000000017941 */ /* 0x000fea0003800000 */
.L_x_430:
[----:B------:R-:W-:Y:S05]  /*0a90*/  BSYNC B0 ;  /* 0x0000000000007941 */ /* 0x000fea0003800000 */
.L_x_429:
        /* <DEDUP_REMOVED lines=14> */
.L_x_444:
        /* <DEDUP_REMOVED lines=36> */
.L_x_445:
        /* <DEDUP_REMOVED lines=11> */
.L_x_437:
[----:B0-----:R-:W-:Y:S01]  /*0e70*/  SHF.L.U32 R8, R5, 0x1, RZ ;  /* 0x0000000105087819 */ /* 0x001fe200000006ff */
[----:B------:R-:W-:Y:S01]  /*0e80*/  WARPSYNC 0xffffffff ;  /* 0xffffffff00007948 */ /* 0x000fe20003800000 */
[----:B------:R-:W-:Y:S02]  /*0e90*/  BAR.SYNC.DEFER_BLOCKING 0x0 ;  /* 0x0000000000007b1d */ /* 0x000fe40000010000 */
[----:B------:R-:W-:-:S04]  /*0ea0*/  ISETP.GE.U32.OR P1, PT, R8, c[0x0][0x168], P0 ;  /* 0x00005a0008007a0c */ /* 0x000fc80000726470 */
[----:B------:R-:W-:Y:S09]  /*0eb0*/  BSSY B0, `(.L_x_440) ;  /* 0x0000011000007945 */ /* 0x000ff20003800000 */
[----:B------:R-:W-:Y:S05]  /*0ec0*/  @P1 BRA `(.L_x_441) ;  /* 0x000000f000001947 */ /* 0x000fea0003800000 */
[----:B------:R-:W-:Y:S01]  /*0ed0*/  SHF.L.U32 R8, R0, 0x3, RZ ;  /* 0x0000000300087819 */ /* 0x000fe200000006ff */
[----:B------:R-:W-:-:S03]  /*0ee0*/  HFMA2.MMA R20, -RZ, RZ, 0, 4.76837158203125e-07 ;  /* 0x00000008ff147435 */ /* 0x000fc600000001ff */
[----:B------:R-:W-:-:S05]  /*0ef0*/  LOP3.LUT R24, R8, 0xf8, RZ, 0xc0, !PT ;  /* 0x000000f808187812 */ /* 0x000fca00078ec0ff */
[----:B------:R-:W0:Y:S02]  /*0f00*/  LDS.64 R14, [R24+0x4000] ;  /* 0x00400000180e7984 */ /* 0x000e240000000a00 */
[CC--:B------:R-:W-:Y:S02]  /*0f10*/  IMAD.WIDE.U32 R22, R5.reuse, R20.reuse, c[0x0][0x268] ;  /* 0x00009a0005167625 */ /* 0x0c0fe400078e0014 */
[----:B------:R-:W1:Y:S02]  /*0f20*/  LDS.64 R12, [R24+0x4080] ;  /* 0x00408000180c7984 */ /* 0x000e640000000a00 */
[CC--:B------:R-:W-:Y:S02]  /*0f30*/  IMAD.WIDE.U32 R16, R5.reuse, R20.reuse, c[0x0][0x260] ;  /* 0x0000980005107625 */ /* 0x0c0fe400078e0014 */
[----:B------:R-:W2:Y:S02]  /*0f40*/  LDS.64 R10, [R24+0x4100] ;  /* 0x00410000180a7984 */ /* 0x000ea40000000a00 */
[----:B------:R-:W-:-:S02]  /*0f50*/  IMAD.WIDE.U32 R18, R5, R20, c[0x0][0x278] ;  /* 0x00009e0005127625 */ /* 0x000fc400078e0014 */
[----:B------:R-:W3:Y:S02]  /*0f60*/  LDS.64 R8, [R24+0x4180] ;  /* 0x0041800018087984 */ /* 0x000ee40000000a00 */
[----:B------:R-:W-:Y:S02]  /*0f70*/  IMAD.WIDE.U32 R20, R5, R20, c[0x0][0x270] ;  /* 0x00009c0005147625 */ /* 0x000fe400078e0014 */
[----:B0-----:R0:W-:Y:S04]  /*0f80*/  STG.E.64 [R22.64], R14 ;  /* 0x0000000e16007986 */ /* 0x0011e8000c101b04 */
[----:B-1----:R0:W-:Y:S04]  /*0f90*/  STG.E.64 [R16.64], R12 ;  /* 0x0000000c10007986 */ /* 0x0021e8000c101b04 */
[----:B--2---:R0:W-:Y:S04]  /*0fa0*/  STG.E.64 [R18.64], R10 ;  /* 0x0000000a12007986 */ /* 0x0041e8000c101b04 */
[----:B---3--:R0:W-:Y:S02]  /*0fb0*/  STG.E.64 [R20.64], R8 ;  /* 0x0000000814007986 */ /* 0x0081e4000c101b04 */
.L_x_441:
[----:B------:R-:W-:Y:S05]  /*0fc0*/  BSYNC B0 ;  /* 0x0000000000007941 */ /* 0x000fea0003800000 */
.L_x_440:
[C---:B------:R-:W-:Y:S02]  /*0fd0*/  ISETP.GT.U32.AND P1, PT, R4.reuse, -0x801, PT ;  /* 0xfffff7ff0400780c */ /* 0x040fe40003f24070 */
[----:B------:R-:W-:-:S02]  /*0fe0*/  IADD3 R4, R4, 0x800, RZ ;  /* 0x0000080004047810 */ /* 0x000fc40007ffe0ff */
[----:B------:R-:W-:-:S09]  /*0ff0*/  IADD3 R5, R5, 0x400, RZ ;  /* 0x0000040005057810 */ /* 0x000fd20007ffe0ff */
[----:B0-----:R-:W-:Y:S01]  /*1000*/  @!P1 CALL.REL.NOINC `(.L_x_442) ;  /* 0x0000001000009944 */ /* 0x001fe20003c00000 */
[----:B------:R-:W-:Y:S05]  /*1010*/  BRA `(.L_x_443) ;  /* 0xfffff11000007947 */ /* 0x000fea000383ffff */
.L_x_442:
[----:B------:R-:W-:Y:S05]  /*1020*/  EXIT ;  /* 0x000000000000794d */ /* 0x000fea0003800000 */
.L_x_438:
[----:B------:R-:W-:Y:S01]  /*1030*/  HFMA2.MMA R17, -RZ, RZ, 0, 1.847743988037109375e-06 ;  /* 0x0000001fff117435 */ /* 0x000fe200000001ff */
[----:B----4-:R-:W-:Y:S01]  /*1040*/  IMAD.MOV.U32 R19, RZ, RZ, R12 ;  /* 0x000000ffff137224 */ /* 0x010fe200078e000c */
[----:B------:R-:W-:Y:S02]  /*1050*/  MOV R16, 0x1 ;  /* 0x0000000100107802 */ /* 0x000fe40000000f00 */
[----:B------:R-:W-:Y:S02]  /*1060*/  MOV R14, 0xffffffff ;  /* 0xffffffff000e7802 */ /* 0x000fe40000000f00 */
[----:B------:R-:W-:Y:S02]  /*1070*/  MOV R8, 0x1090 ;  /* 0x0000109000087802 */ /* 0x000fe40000000f00 */
[----:B0123--:R-:W-:Y:S05]  /*1080*/  CALL.REL.NOINC `($__internal_31_$__cuda_sm70_shflsync_bfly_p) ;  /* 0x000007b000007944 */ /* 0x00ffea0003c00000 */
[----:B01----:R-:W-:Y:S05]  /*1090*/  BRA `(.L_x_444) ;  /* 0xfffffae000007947 */ /* 0x003fea000383ffff */
.L_x_439:
[----:B------:R-:W-:Y:S01]  /*10a0*/  HFMA2.MMA R16, -RZ, RZ, 0, 1.1920928955078125e-07 ;  /* 0x00000002ff107435 */ /* 0x000fe200000001ff */
[----:B------:R-:W-:Y:S01]  /*10b0*/  IMAD.MOV.U32 R19, RZ, RZ, R12 ;  /* 0x000000ffff137224 */ /* 0x000fe200078e000c */
[----:B------:R-:W-:Y:S02]  /*10c0*/  MOV R17, 0x1f ;  /* 0x0000001f00117802 */ /* 0x000fe40000000f00 */
[----:B------:R-:W-:-:S02]  /*10d0*/  MOV R14, 0xffffffff ;  /* 0xffffffff000e7802 */ /* 0x000fc40000000f00 */
[----:B------:R-:W-:Y:S02]  /*10e0*/  MOV R8, 0x1100 ;  /* 0x0000110000087802 */ /* 0x000fe40000000f00 */
[----:B-123--:R-:W-:Y:S05]  /*10f0*/  CALL.REL.NOINC `($__internal_31_$__cuda_sm70_shflsync_bfly_p) ;  /* 0x0000074000007944 */ /* 0x00efea0003c00000 */
[----:B0-----:R-:W-:Y:S01]  /*1100*/  HFMA2.MMA R17, -RZ, RZ, 0, 1.847743988037109375e-06 ;  /* 0x0000001fff117435 */ /* 0x001fe200000001ff */
[----:B-1----:R-:W-:Y:S01]  /*1110*/  FADD.FTZ R19, R12, R14 ;  /* 0x0000000e0c137221 */ /* 0x002fe20000010000 */
[----:B------:R-:W-:Y:S01]  /*1120*/  MOV R14, 0xffffffff ;  /* 0xffffffff000e7802 */ /* 0x000fe20000000f00 */
[----:B------:R-:W-:Y:S01]  /*1130*/  IMAD.MOV.U32 R16, RZ, RZ, 0x4 ;  /* 0x00000004ff107424 */ /* 0x000fe200078e00ff */
[----:B------:R-:W-:Y:S02]  /*1140*/  MOV R8, 0x1160 ;  /* 0x0000116000087802 */ /* 0x000fe40000000f00 */
[----:B------:R-:W-:Y:S05]  /*1150*/  CALL.REL.NOINC `($__internal_31_$__cuda_sm70_shflsync_bfly_p) ;  /* 0x000006e000007944 */ /* 0x000fea0003c00000 */
[----:B0-----:R-:W-:Y:S01]  /*1160*/  HFMA2.MMA R16, -RZ, RZ, 0, 4.76837158203125e-07 ;  /* 0x00000008ff107435 */ /* 0x001fe200000001ff */
[----:B-1----:R-:W-:Y:S01]  /*1170*/  FADD.FTZ R19, R19, R14 ;  /* 0x0000000e13137221 */ /* 0x002fe20000010000 */
[----:B------:R-:W-:Y:S01]  /*1180*/  MOV R14, 0xffffffff ;  /* 0xffffffff000e7802 */ /* 0x000fe20000000f00 */
[----:B------:R-:W-:Y:S01]  /*1190*/  IMAD.MOV.U32 R17, RZ, RZ, 0x1f ;  /* 0x0000001fff117424 */ /* 0x000fe200078e00ff */
[----:B------:R-:W-:Y:S02]  /*11a0*/  MOV R8, 0x11c0 ;  /* 0x000011c000087802 */ /* 0x000fe40000000f00 */
[----:B------:R-:W-:Y:S05]  /*11b0*/  CALL.REL.NOINC `($__internal_31_$__cuda_sm70_shflsync_bfly_p) ;  /* 0x0000068000007944 */ /* 0x000fea0003c00000 */
[----:B-1----:R-:W-:Y:S01]  /*11c0*/  FADD.FTZ R12, R19, R14 ;  /* 0x0000000e130c7221 */ /* 0x002fe20000010000 */
[----:B0-----:R-:W-:Y:S01]  /*11d0*/  HFMA2.MMA R16, -RZ, RZ, 0, 9.5367431640625e-07 ;  /* 0x00000010ff107435 */ /* 0x001fe200000001ff */
[----:B------:R-:W-:Y:S01]  /*11e0*/  MOV R17, 0x1f ;  /* 0x0000001f00117802 */ /* 0x000fe20000000f00 */
[----:B------:R-:W-:Y:S01]  /*11f0*/  IMAD.MOV.U32 R14, RZ, RZ, -0x1 ;  /* 0xffffffffff0e7424 */ /* 0x000fe200078e00ff */
[----:B------:R-:W-:-:S02]  /*1200*/  MOV R8, 0x1230 ;  /* 0x0000123000087802 */ /* 0x000fc40000000f00 */
[----:B------:R-:W-:Y:S02]  /*1210*/  MOV R19, R12 ;  /* 0x0000000c00137202 */ /* 0x000fe40000000f00 */
[----:B------:R-:W-:Y:S05]  /*1220*/  CALL.REL.NOINC `($__internal_31_$__cuda_sm70_shflsync_bfly_p) ;  /* 0x0000061000007944 */ /* 0x000fea0003c00000 */
[----:B0-----:R-:W-:Y:S01]  /*1230*/  HFMA2.MMA R17, -RZ, RZ, 0, 1.847743988037109375e-06 ;  /* 0x0000001fff117435 */ /* 0x001fe200000001ff */
[----:B-1----:R-:W-:Y:S01]  /*1240*/  MOV R15, R14 ;  /* 0x0000000e000f7202 */ /* 0x002fe20000000f00 */
[----:B------:R-:W-:Y:S01]  /*1250*/  IMAD.MOV.U32 R16, RZ, RZ, 0x1 ;  /* 0x00000001ff107424 */ /* 0x000fe200078e00ff */
[----:B------:R-:W-:Y:S02]  /*1260*/  MOV R19, R13 ;  /* 0x0000000d00137202 */ /* 0x000fe40000000f00 */
[----:B------:R-:W-:Y:S02]  /*1270*/  MOV R14, 0xffffffff ;  /* 0xffffffff000e7802 */ /* 0x000fe40000000f00 */
[----:B------:R-:W-:Y:S02]  /*1280*/  MOV R8, 0x12a0 ;  /* 0x000012a000087802 */ /* 0x000fe40000000f00 */
[----:B------:R-:W-:Y:S05]  /*1290*/  CALL.REL.NOINC `($__internal_31_$__cuda_sm70_shflsync_bfly_p) ;  /* 0x000005a000007944 */ /* 0x000fea0003c00000 */
[----:B0-----:R-:W-:Y:S01]  /*12a0*/  HFMA2.MMA R16, -RZ, RZ, 0, 1.1920928955078125e-07 ;  /* 0x00000002ff107435 */ /* 0x001fe200000001ff */
[----:B-1----:R-:W-:Y:S01]  /*12b0*/  FADD.FTZ R19, R13, R14 ;  /* 0x0000000e0d137221 */ /* 0x002fe20000010000 */
[----:B------:R-:W-:Y:S01]  /*12c0*/  MOV R14, 0xffffffff ;  /* 0xffffffff000e7802 */ /* 0x000fe20000000f00 */
[----:B------:R-:W-:Y:S01]  /*12d0*/  IMAD.MOV.U32 R17, RZ, RZ, 0x1f ;  /* 0x0000001fff117424 */ /* 0x000fe200078e00ff */
[----:B------:R-:W-:-:S02]  /*12e0*/  MOV R8, 0x1300 ;  /* 0x0000130000087802 */ /* 0x000fc40000000f00 */
[----:B------:R-:W-:Y:S05]  /*12f0*/  CALL.REL.NOINC `($__internal_31_$__cuda_sm70_shflsync_bfly_p) ;  /* 0x0000054000007944 */ /* 0x000fea0003c00000 */
[----:B0-----:R-:W-:Y:S01]  /*1300*/  HFMA2.MMA R16, -RZ, RZ, 0, 2.384185791015625e-07 ;  /* 0x00000004ff107435 */ /* 0x001fe200000001ff */
[----:B-1----:R-:W-:Y:S01]  /*1310*/  FADD.FTZ R19, R19, R14 ;  /* 0x0000000e13137221 */ /* 0x002fe20000010000 */
[----:B------:R-:W-:Y:S01]  /*1320*/  MOV R17, 0x1f ;  /* 0x0000001f00117802 */ /* 0x000fe20000000f00 */
[----:B------:R-:W-:Y:S01]  /*1330*/  IMAD.MOV.U32 R14, RZ, RZ, -0x1 ;  /* 0xffffffffff0e7424 */ /* 0x000fe200078e00ff */
[----:B------:R-:W-:-:S02]  /*1340*/  MOV R8, 0x1360 ;  /* 0x0000136000087802 */ /* 0x000fc40000000f00 */
[----:B------:R-:W-:Y:S05]  /*1350*/  CALL.REL.NOINC `($__internal_31_$__cuda_sm70_shflsync_bfly_p) ;  /* 0x000004e000007944 */ /* 0x000fea0003c00000 */
[----:B0-----:R-:W-:Y:S01]  /*1360*/  HFMA2.MMA R16, -RZ, RZ, 0, 4.76837158203125e-07 ;  /* 0x00000008ff107435 */ /* 0x001fe200000001ff */
[----:B-1----:R-:W-:Y:S01]  /*1370*/  FADD.FTZ R19, R19, R14 ;  /* 0x0000000e13137221 */ /* 0x002fe20000010000 */
[----:B------:R-:W-:-:S02]  /*1380*/  MOV R17, 0x1f ;  /* 0x0000001f00117802 */ /* 0x000fc40000000f00 */
[----:B------:R-:W-:Y:S02]  /*1390*/  MOV R14, 0xffffffff ;  /* 0xffffffff000e7802 */ /* 0x000fe40000000f00 */
[----:B------:R-:W-:Y:S02]  /*13a0*/  MOV R8, 0x13c0 ;  /* 0x000013c000087802 */ /* 0x000fe40000000f00 */
[----:B------:R-:W-:Y:S05]  /*13b0*/  CALL.REL.NOINC `($__internal_31_$__cuda_sm70_shflsync_bfly_p) ;  /* 0x0000048000007944 */ /* 0x000fea0003c00000 */
[----:B-1----:R-:W-:Y:S01]  /*13c0*/  FADD.FTZ R13, R19, R14 ;  /* 0x0000000e130d7221 */ /* 0x002fe20000010000 */
[----:B0-----:R-:W-:Y:S01]  /*13d0*/  HFMA2.MMA R16, -RZ, RZ, 0, 9.5367431640625e-07 ;  /* 0x00000010ff107435 */ /* 0x001fe200000001ff */
[----:B------:R-:W-:Y:S01]  /*13e0*/  IMAD.MOV.U32 R17, RZ, RZ, 0x1f ;  /* 0x0000001fff117424 */ /* 0x000fe200078e00ff */
[----:B------:R-:W-:Y:S02]  /*13f0*/  MOV R14, 0xffffffff ;  /* 0xffffffff000e7802 */ /* 0x000fe40000000f00 */
[----:B------:R-:W-:Y:S02]  /*1400*/  MOV R19, R13 ;  /* 0x0000000d00137202 */ /* 0x000fe40000000f00 */
[----:B------:R-:W-:Y:S02]  /*1410*/  MOV R8, 0x1430 ;  /* 0x0000143000087802 */ /* 0x000fe40000000f00 */
[----:B------:R-:W-:Y:S05]  /*1420*/  CALL.REL.NOINC `($__internal_31_$__cuda_sm70_shflsync_bfly_p) ;  /* 0x0000041000007944 */ /* 0x000fea0003c00000 */
[----:B0-----:R-:W-:Y:S01]  /*1430*/  HFMA2.MMA R17, -RZ, RZ, 0, 1.847743988037109375e-06 ;  /* 0x0000001fff117435 */ /* 0x001fe200000001ff */
[----:B-1----:R-:W-:Y:S01]  /*1440*/  MOV R18, R14 ;  /* 0x0000000e00127202 */ /* 0x002fe20000000f00 */
[----:B------:R-:W-:Y:S01]  /*1450*/  IMAD.MOV.U32 R16, RZ, RZ, 0x1 ;  /* 0x00000001ff107424 */ /* 0x000fe200078e00ff */
[----:B------:R-:W-:-:S02]  /*1460*/  MOV R19, R11 ;  /* 0x0000000b00137202 */ /* 0x000fc40000000f00 */
[----:B------:R-:W-:Y:S02]  /*1470*/  MOV R14, 0xffffffff ;  /* 0xffffffff000e7802 */ /* 0x000fe40000000f00 */
[----:B------:R-:W-:Y:S02]  /*1480*/  MOV R8, 0x14a0 ;  /* 0x000014a000087802 */ /* 0x000fe40000000f00 */
[----:B------:R-:W-:Y:S05]  /*1490*/  CALL.REL.NOINC `($__internal_31_$__cuda_sm70_shflsync_bfly_p) ;  /* 0x000003a000007944 */ /* 0x000fea0003c00000 */
[----:B0-----:R-:W-:Y:S01]  /*14a0*/  HFMA2.MMA R16, -RZ, RZ, 0, 1.1920928955078125e-07 ;  /* 0x00000002ff107435 */ /* 0x001fe200000001ff */
[----:B-1----:R-:W-:Y:S01]  /*14b0*/  FADD.FTZ R19, R11, R14 ;  /* 0x0000000e0b137221 */ /* 0x002fe20000010000 */
[----:B------:R-:W-:Y:S01]  /*14c0*/  MOV R17, 0x1f ;  /* 0x0000001f00117802 */ /* 0x000fe20000000f00 */
[----:B------:R-:W-:Y:S01]  /*14d0*/  IMAD.MOV.U32 R14, RZ, RZ, -0x1 ;  /* 0xffffffffff0e7424 */ /* 0x000fe200078e00ff */
[----:B------:R-:W-:Y:S02]  /*14e0*/  MOV R8, 0x1500 ;  /* 0x0000150000087802 */ /* 0x000fe40000000f00 */
[----:B------:R-:W-:Y:S05]  /*14f0*/  CALL.REL.NOINC `($__internal_31_$__cuda_sm70_shflsync_bfly_p) ;  /* 0x0000034000007944 */ /* 0x000fea0003c00000 */
[----:B0-----:R-:W-:Y:S01]  /*1500*/  HFMA2.MMA R16, -RZ, RZ, 0, 2.384185791015625e-07 ;  /* 0x00000004ff107435 */ /* 0x001fe200000001ff */
[----:B-1----:R-:W-:Y:S01]  /*1510*/  FADD.FTZ R19, R19, R14 ;  /* 0x0000000e13137221 */ /* 0x002fe20000010000 */
[----:B------:R-:W-:Y:S02]  /*1520*/  MOV R17, 0x1f ;  /* 0x0000001f00117802 */ /* 0x000fe40000000f00 */
[----:B------:R-:W-:-:S02]  /*1530*/  MOV R14, 0xffffffff ;  /* 0xffffffff000e7802 */ /* 0x000fc40000000f00 */
        /* <DEDUP_REMOVED lines=10> */
[----:B------:R-:W-:Y:S02]  /*15e0*/  MOV R17, 0x1f ;  /* 0x0000001f00117802 */ /* 0x000fe40000000f00 */
[----:B------:R-:W-:Y:S01]  /*15f0*/  MOV R14, 0xffffffff ;  /* 0xffffffff000e7802 */ /* 0x000fe20000000f00 */
[----:B------:R-:W-:Y:S01]  /*1600*/  IMAD.MOV.U32 R19, RZ, RZ, R11 ;  /* 0x000000ffff137224 */ /* 0x000fe200078e000b */
[----:B------:R-:W-:-:S02]  /*1610*/  MOV R8, 0x1630 ;  /* 0x0000163000087802 */ /* 0x000fc40000000f00 */
[----:B------:R-:W-:Y:S05]  /*1620*/  CALL.REL.NOINC `($__internal_31_$__cuda_sm70_shflsync_bfly_p) ;  /* 0x0000021000007944 */ /* 0x000fea0003c00000 */
[----:B0-----:R-:W-:Y:S01]  /*1630*/  HFMA2.MMA R16, -RZ, RZ, 0, 5.9604644775390625e-08 ;  /* 0x00000001ff107435 */ /* 0x001fe200000001ff */
[----:B-1----:R-:W-:Y:S01]  /*1640*/  MOV R20, R14 ;  /* 0x0000000e00147202 */ /* 0x002fe20000000f00 */
[----:B------:R-:W-:Y:S01]  /*1650*/  IMAD.MOV.U32 R14, RZ, RZ, -0x1 ;  /* 0xffffffffff0e7424 */ /* 0x000fe200078e00ff */
[----:B------:R-:W-:-:S02]  /*1660*/  MOV R19, R10 ;  /* 0x0000000a00137202 */ /* 0x000fc40000000f00 */
[----:B------:R-:W-:Y:S02]  /*1670*/  MOV R17, 0x1f ;  /* 0x0000001f00117802 */ /* 0x000fe40000000f00 */
[----:B------:R-:W-:Y:S02]  /*1680*/  MOV R8, 0x16a0 ;  /* 0x000016a000087802 */ /* 0x000fe40000000f00 */
[----:B------:R-:W-:Y:S05]  /*1690*/  CALL.REL.NOINC `($__internal_31_$__cuda_sm70_shflsync_bfly_p) ;  /* 0x000001a000007944 */ /* 0x000fea0003c00000 */
[----:B0-----:R-:W-:Y:S01]  /*16a0*/  HFMA2.MMA R16, -RZ, RZ, 0, 1.1920928955078125e-07 ;  /* 0x00000002ff107435 */ /* 0x001fe200000001ff */
[----:B-1----:R-:W-:Y:S01]  /*16b0*/  FADD.FTZ R19, R10, R14 ;  /* 0x0000000e0a137221 */ /* 0x002fe20000010000 */
[----:B------:R-:W-:Y:S02]  /*16c0*/  MOV R17, 0x1f ;  /* 0x0000001f00117802 */ /* 0x000fe40000000f00 */
[----:B------:R-:W-:Y:S02]  /*16d0*/  MOV R14, 0xffffffff ;  /* 0xffffffff000e7802 */ /* 0x000fe40000000f00 */
[----:B------:R-:W-:Y:S02]  /*16e0*/  MOV R8, 0x1700 ;  /* 0x0000170000087802 */ /* 0x000fe40000000f00 */
[----:B------:R-:W-:Y:S05]  /*16f0*/  CALL.REL.NOINC `($__internal_31_$__cuda_sm70_shflsync_bfly_p) ;  /* 0x0000014000007944 */ /* 0x000fea0003c00000 */
[----:B0-----:R-:W-:Y:S01]  /*1700*/  HFMA2.MMA R16, -RZ, RZ, 0, 2.384185791015625e-07 ;  /* 0x00000004ff107435 */ /* 0x001fe200000001ff */
[----:B-1----:R-:W-:Y:S01]  /*1710*/  FADD.FTZ R19, R19, R14 ;  /* 0x0000000e13137221 */ /* 0x002fe20000010000 */
[----:B------:R-:W-:Y:S01]  /*1720*/  MOV R14, 0xffffffff ;  /* 0xffffffff000e7802 */ /* 0x000fe20000000f00 */
[----:B------:R-:W-:Y:S01]  /*1730*/  IMAD.MOV.U32 R17, RZ, RZ, 0x1f ;  /* 0x0000001fff117424 */ /* 0x000fe200078e00ff */
        /* <DEDUP_REMOVED lines=8> */
[----:B0-----:R-:W-:Y:S01]  /*17c0*/  HFMA2.MMA R17, -RZ, RZ, 0, 1.847743988037109375e-06 ;  /* 0x0000001fff117435 */ /* 0x001fe200000001ff */
[----:B-1----:R-:W-:Y:S01]  /*17d0*/  FADD.FTZ R19, R19, R14 ;  /* 0x0000000e13137221 */ /* 0x002fe20000010000 */
[----:B------:R-:W-:Y:S01]  /*17e0*/  MOV R14, 0xffffffff ;  /* 0xffffffff000e7802 */ /* 0x000fe20000000f00 */
[----:B------:R-:W-:Y:S01]  /*17f0*/  IMAD.MOV.U32 R16, RZ, RZ, 0x10 ;  /* 0x00000010ff107424 */ /* 0x000fe200078e00ff */
[----:B------:R-:W-:Y:S02]  /*1800*/  MOV R8, 0x1820 ;  /* 0x0000182000087802 */ /* 0x000fe40000000f00 */
[----:B------:R-:W-:Y:S05]  /*1810*/  CALL.REL.NOINC `($__internal_31_$__cuda_sm70_shflsync_bfly_p) ;  /* 0x0000002000007944 */ /* 0x000fea0003c00000 */
[----:B-1----:R-:W-:Y:S01]  /*1820*/  MOV R8, R14 ;  /* 0x0000000e00087202 */ /* 0x002fe20000000f00 */
[----:B0-----:R-:W-:Y:S05]  /*1830*/  BRA `(.L_x_445) ;  /* 0xfffff58000007947 */ /* 0x001fea000383ffff */
        .weak           $__internal_31_$__cuda_sm70_shflsync_bfly_p
        .type           $__internal_31_$__cuda_sm70_shflsync_bfly_p,@function
        .size           $__internal_31_$__cuda_sm70_shflsync_bfly_p,(.L_x_1794 - $__internal_31_$__cuda_sm70_shflsync_bfly_p)
$__internal_31_$__cuda_sm70_shflsync_bfly_p:
[----:B------:R-:W-:Y:S01]  /*1840*/  HFMA2.MMA R9, -RZ, RZ, 0, 0 ;  /* 0x00000000ff097435 */ /* 0x000fe200000001ff */
[----:B------:R-:W-:Y:S04]  /*1850*/  WARPSYNC R14 ;  /* 0x0000000e00007348 */ /* 0x000fe80003800000 */
[----:B------:R0:W1:Y:S01]  /*1860*/  SHFL.BFLY PT, R14, R19, R16, R17 ;  /* 0x0c000010130e7389 */ /* 0x00006200000e0011 */
[----:B------:R-:W-:Y:S05]  /*1870*/  RET.REL.NODEC R8 `(_ZN10layer_norm40ln_parallel_residual_bwd_finalize_kernelINS_22Kernel_traits_finalizeILj2048Ef13__nv_bfloat16S2_S2_fjLb0ELj1024ELj4ENS_18Kernel_traits_baseILj2048EfS2_S2_S2_fjLj1024EEEEELb0EEEvNS_9BwdParamsE) ;  /* 0xffffe78008007950 */ /* 0x000fea0003c3ffff */
.L_x_446:
        /* <DEDUP_REMOVED lines=16> */
.L_x_1794:


//--------------------- .text._ZN10layer_norm31ln_parallel_residual_bwd_kernelINS_13Kernel_traitsIf13__nv_bfloat16S2_S2_fjLj2048ELj1ELj1ELj4ELj16ENS_18Kernel_traits_baseILj2048EfS2_S2_S2_fjLj128EEEEELb1ELb1ELb0EEEvNS_9BwdParamsE --------------------------
	.section	.text._ZN10layer_norm31ln_parallel_residual_bwd_kernelINS_13Kernel_traitsIf13__nv_bfloat16S2_S2_fjLj2048ELj1ELj1ELj4ELj16ENS_18Kernel_traits_baseILj2048EfS2_S2_S2_fjLj128EEEEELb1ELb1ELb0EEEvNS_9BwdParamsE,"ax",@progbits
	.sectioninfo	@"SHI_REGISTERS=127"
	.align	128
        .global         _ZN10layer_norm31ln_parallel_residual_bwd_kernelINS_13Kernel_traitsIf13__nv_bfloat16S2_S2_fjLj2048ELj1ELj1ELj4ELj16ENS_18Kernel_traits_baseILj2048EfS2_S2_S2_fjLj128EEEEELb1ELb1ELb0EEEvNS_9BwdParamsE
        .type           _ZN10layer_norm31ln_parallel_residual_bwd_kernelINS_13Kernel_traitsIf13__nv_bfloat16S2_S2_fjLj2048ELj1ELj1ELj4ELj16ENS_18Kernel_traits_baseILj2048EfS2_S2_S2_fjLj128EEEEELb1ELb1ELb0EEEvNS_9BwdParamsE,@function
        .size           _ZN10layer_norm31ln_parallel_residual_bwd_kernelINS_13Kernel_traitsIf13__nv_bfloat16S2_S2_fjLj2048ELj1ELj1ELj4ELj16ENS_18Kernel_traits_baseILj2048EfS2_S2_S2_fjLj128EEEEELb1ELb1ELb0EEEvNS_9BwdParamsE,(.L_x_1795 - _ZN10layer_norm31ln_parallel_residual_bwd_kernelINS_13Kernel_traitsIf13__nv_bfloat16S2_S2_fjLj2048ELj1ELj1ELj4ELj16ENS_18Kernel_traits_baseILj2048EfS2_S2_S2_fjLj128EEEEELb1ELb1ELb0EEEvNS_9BwdParamsE)
        .other          _ZN10layer_norm31ln_parallel_residual_bwd_kernelINS_13Kernel_traitsIf13__nv_bfloat16S2_S2_fjLj2048ELj1ELj1ELj4ELj16ENS_18Kernel_traits_baseILj2048EfS2_S2_S2_fjLj128EEEEELb1ELb1ELb0EEEvNS_9BwdParamsE,@"STO_CUDA_ENTRY STV_DEFAULT"
_ZN10layer_norm31ln_parallel_residual_bwd_kernelINS_13Kernel_traitsIf13__nv_bfloat16S2_S2_fjLj2048ELj1ELj1ELj4ELj16ENS_18Kernel_traits_baseILj2048EfS2_S2_S2_fjLj128EEEEELb1ELb1ELb0EEEvNS_9BwdParamsE:
.text._ZN10layer_norm31ln_parallel_residual_bwd_kernelINS_13Kernel_traitsIf13__nv_bfloat16S2_S2_fjLj2048ELj1ELj1ELj4ELj16ENS_18Kernel_traits_baseILj2048EfS2_S2_S2_fjLj128EEEEELb1ELb1ELb0EEEvNS_9BwdParamsE:
        /* <DEDUP_REMOVED lines=42> */
[----:B------:R-:W-:-:S06]  /*02a0*/  IMAD.MOV.U32 R33, RZ, RZ, RZ ;  /* 0x000000ffff217224 */ /* 0x000fcc00078e00ff */
.L_x_458:
[----:B------:R-:W-:-:S04]  /*02b0*/  IMAD.MOV.U32 R81, RZ, RZ, 0x4 ;  /* 0x00000004ff517424 */ /* 0x000fc800078e00ff */
[----:B------:R-:W-:-:S06]  /*02c0*/  IMAD.WIDE R82, R2, R81, c[0x0][0x1a0] ;  /* 0x0000680002527625 */ /* 0x000fcc00078e0251 */
[----:B------:R-:W2:Y:S01]  /*02d0*/  LDG.E R82, [R82.64] ;  /* 0x0000000452527981 */ /* 0x000ea2000c1e1900 */
[C---:B------:R-:W-:Y:S02]  /*02e0*/  IMAD R5, R2.reuse, c[0x0][0x168], RZ ;  /* 0x00005a0002057a24 */ /* 0x040fe400078e02ff */
[----:B------:R-:W-:-:S03]  /*02f0*/  IMAD.WIDE R80, R2, R81, c[0x0][0x1a8] ;  /* 0x00006a0002507625 */ /* 0x000fc600078e0251 */
[----:B------:R-:W-:Y:S01]  /*0300*/  SHF.R.S32.HI R84, RZ, 0x1f, R5 ;  /* 0x0000001fff547819 */ /* 0x000fe20000011405 */
[----:B------:R-:W-:Y:S01]  /*0310*/  BSSY B0, `(.L_x_448) ;  /* 0x000006b000007945 */ /* 0x000fe20003800000 */
[----:B0-----:R-:W-:Y:S01]  /*0320*/  ISETP.NE.AND P2, PT, R3, RZ, PT ;  /* 0x000000ff0300720c */ /* 0x001fe20003f45270 */
[----:B-----5:R0:W5:Y:S01]  /*0330*/  LDG.E R92, [R80.64] ;  /* 0x00000004505c7981 */ /* 0x020162000c1e1900 */
[----:B------:R-:W-:Y:S01]  /*0340*/  LEA.HI R5, R84, R5, RZ, 0x3 ;  /* 0x0000000554057211 */ /* 0x000fe200078f18ff */
[----:B------:R-:W-:Y:S01]  /*0350*/  IMAD.MOV.U32 R105, RZ, RZ, RZ ;  /* 0x000000ffff697224 */ /* 0x000fe200078e00ff */
[----:B------:R-:W-:Y:S01]  /*0360*/  LOP3.LUT R84, R0, 0x7f, RZ, 0xc0, !PT ;  /* 0x0000007f00547812 */ /* 0x000fe200078ec0ff */
[----:B------:R-:W-:Y:S01]  /*0370*/  IMAD.MOV.U32 R111, RZ, RZ, RZ ;  /* 0x000000ffff6f7224 */ /* 0x000fe200078e00ff */
[----:B------:R-:W-:Y:S02]  /*0380*/  LOP3.LUT P4, RZ, R4, 0xff, RZ, 0xc0, !PT ;  /* 0x000000ff04ff7812 */ /* 0x000fe4000788c0ff */
[----:B------:R-:W-:-:S02]  /*0390*/  LEA.HI.SX32 R5, R5, R84, 0x1d ;  /* 0x0000005405057211 */ /* 0x000fc400078feaff */
[----:B0-----:R-:W-:Y:S02]  /*03a0*/  P2R R80, PR, RZ, 0x4 ;  /* 0x00000004ff507803 */ /* 0x001fe40000000000 */
[----:B------:R-:W-:Y:S02]  /*03b0*/  MOV R113, R5 ;  /* 0x0000000500717202 */ /* 0x000fe40000000f00 */
        /* <DEDUP_REMOVED lines=23> */
[----:B--2---:R-:W-:Y:S02]  /*0530*/  PRMT R83, RZ, 0x5410, R8 ;  /* 0x00005410ff537816 */ /* 0x004fe40000000008 */
[----:B0-----:R-:W-:-:S03]  /*0540*/  PRMT R7, RZ, 0x5410, R11 ;  /* 0x00005410ff077816 */ /* 0x001fc6000000000b */
[----:B------:R-:W-:Y:S01]  /*0550*/  FADD.FTZ R83, -R104, R83 ;  /* 0x0000005368537221 */ /* 0x000fe20000010100 */
[----:B-1----:R-:W-:Y:S02]  /*0560*/  PRMT R81, RZ, 0x7610, R11 ;  /* 0x00007610ff517816 */ /* 0x002fe4000000000b */
[----:B---3--:R-:W-:Y:S01]  /*0570*/  PRMT R11, RZ, 0x5410, R12 ;  /* 0x00005410ff0b7816 */ /* 0x008fe2000000000c */
[----:B-----5:R-:W-:Y:S01]  /*0580*/  FMUL.FTZ R93, R92, R83 ;  /* 0x000000535c5d7220 */ /* 0x020fe20000410000 */
[----:B------:R-:W-:Y:S02]  /*0590*/  PRMT R89, RZ, 0x7610, R9 ;  /* 0x00007610ff597816 */ /* 0x000fe40000000009 */
[----:B------:R-:W-:Y:S01]  /*05a0*/  PRMT R85, RZ, 0x7610, R8 ;  /* 0x00007610ff557816 */ /* 0x000fe20000000008 */
[----:B------:R-:W-:Y:S02]  /*05b0*/  FADD.FTZ R48, R48, R11 ;  /* 0x0000000b30307221 */ /* 0x000fe40000010000 */
[----:B------:R-:W-:-:S02]  /*05c0*/  FFMA.FTZ R32, R93, R11, R32 ;  /* 0x0000000b5d207223 */ /* 0x000fc40000010020 */
[----:B------:R-:W-:Y:S02]  /*05d0*/  FMUL.FTZ R90, R16, R11 ;  /* 0x0000000b105a7220 */ /* 0x000fe40000410000 */
[C---:B------:R-:W-:Y:S01]  /*05e0*/  FADD.FTZ R11, -R104.reuse, R89 ;  /* 0x00000059680b7221 */ /* 0x040fe20000010100 */
[----:B------:R-:W-:Y:S01]  /*05f0*/  PRMT R12, RZ, 0x7610, R12 ;  /* 0x00007610ff0c7816 */ /* 0x000fe2000000000c */
[----:B------:R-:W-:Y:S01]  /*0600*/  FADD.FTZ R85, -R104, R85 ;  /* 0x0000005568557221 */ /* 0x000fe20000010100 */
[----:B------:R-:W-:Y:S02]  /*0610*/  PRMT R6, RZ, 0x7610, R13 ;  /* 0x00007610ff067816 */ /* 0x000fe4000000000d */
[--C-:B------:R-:W-:Y:S02]  /*0620*/  PRMT R113, RZ, 0x5410, R14.reuse ;  /* 0x00005410ff717816 */ /* 0x100fe4000000000e */
[----:B------:R-:W-:Y:S01]  /*0630*/  PRMT R8, RZ, 0x7610, R14 ;  /* 0x00007610ff087816 */ /* 0x000fe2000000000e */
[C---:B------:R-:W-:Y:S01]  /*0640*/  FMUL.FTZ R14, R92.reuse, R11 ;  /* 0x0000000b5c0e7220 */ /* 0x040fe20000410000 */
[----:B------:R-:W-:Y:S01]  /*0650*/  PRMT R87, RZ, 0x5410, R9 ;  /* 0x00005410ff577816 */ /* 0x000fe20000000009 */
[----:B------:R-:W-:Y:S01]  /*0660*/  FMUL.FTZ R91, R92, R85 ;  /* 0x000000555c5b7220 */ /* 0x000fe20000410000 */
[----:B------:R-:W-:Y:S01]  /*0670*/  PRMT R105, RZ, 0x5410, R13 ;  /* 0x00005410ff697816 */ /* 0x000fe2000000000d */
[----:B------:R-:W-:-:S02]  /*0680*/  FMUL.FTZ R88, R17, R12 ;  /* 0x0000000c11587220 */ /* 0x000fc40000410000 */
[----:B------:R-:W-:Y:S02]  /*0690*/  FADD.FTZ R51, R51, R6 ;  /* 0x0000000633337221 */ /* 0x000fe40000010000 */
[-C--:B------:R-:W-:Y:S02]  /*06a0*/  FFMA.FTZ R35, R14, R6.reuse, R35 ;  /* 0x000000060e237223 */ /* 0x080fe40000010023 */
[----:B------:R-:W-:Y:S02]  /*06b0*/  FMUL.FTZ R11, R19, R6 ;  /* 0x00000006130b7220 */ /* 0x000fe40000410000 */
[----:B------:R-:W-:Y:S02]  /*06c0*/  FADD.FTZ R85, RZ, R90 ;  /* 0x0000005aff557221 */ /* 0x000fe40000010000 */
[----:B------:R-:W-:Y:S02]  /*06d0*/  FADD.FTZ R87, -R104, R87 ;  /* 0x0000005768577221 */ /* 0x000fe40000010100 */
[----:B------:R-:W-:Y:S01]  /*06e0*/  FFMA.FTZ R6, R93, R90, RZ ;  /* 0x0000005a5d067223 */ /* 0x000fe200000100ff */
[----:B------:R-:W-:Y:S01]  /*06f0*/  PRMT R9, RZ, 0x7610, R10 ;  /* 0x00007610ff097816 */ /* 0x000fe2000000000a */
[----:B------:R-:W-:Y:S01]  /*0700*/  FADD.FTZ R49, R49, R12 ;  /* 0x0000000c31317221 */ /* 0x000fe20000010000 */
[----:B------:R-:W-:Y:S01]  /*0710*/  PRMT R111, RZ, 0x5410, R10 ;  /* 0x00005410ff6f7816 */ /* 0x000fe2000000000a */
[----:B------:R-:W-:-:S02]  /*0720*/  FFMA.FTZ R33, R91, R12, R33 ;  /* 0x0000000c5b217223 */ /* 0x000fc40000010021 */
[----:B------:R-:W-:Y:S02]  /*0730*/  FMUL.FTZ R12, R18, R105 ;  /* 0x00000069120c7220 */ /* 0x000fe40000410000 */
[----:B------:R-:W-:Y:S02]  /*0740*/  FADD.FTZ R85, R85, R88 ;  /* 0x0000005855557221 */ /* 0x000fe40000010000 */
[----:B------:R-:W-:Y:S02]  /*0750*/  FMUL.FTZ R89, R92, R87 ;  /* 0x000000575c597220 */ /* 0x000fe40000410000 */
[----:B------:R-:W-:Y:S02]  /*0760*/  FFMA.FTZ R6, R91, R88, R6 ;  /* 0x000000585b067223 */ /* 0x000fe40000010006 */
[----:B------:R-:W-:Y:S02]  /*0770*/  FADD.FTZ R9, -R104, R9 ;  /* 0x0000000968097221 */ /* 0x000fe40000010100 */
[----:B------:R-:W-:-:S02]  /*0780*/  FADD.FTZ R80, R85, R12 ;  /* 0x0000000c55507221 */ /* 0x000fc40000010000 */
[----:B------:R-:W-:Y:S02]  /*0790*/  FADD.FTZ R13, -R104, R111 ;  /* 0x0000006f680d7221 */ /* 0x000fe40000010100 */
[----:B------:R-:W-:Y:S02]  /*07a0*/  FFMA.FTZ R6, R89, R12, R6 ;  /* 0x0000000c59067223 */ /* 0x000fe40000010006 */
[----:B------:R-:W-:Y:S02]  /*07b0*/  FMUL.FTZ R9, R92, R9 ;  /* 0x000000095c097220 */ /* 0x000fe40000410000 */
[----:B------:R-:W-:Y:S02]  /*07c0*/  FADD.FTZ R85, R80, R11 ;  /* 0x0000000b50557221 */ /* 0x000fe40000010000 */
[----:B------:R-:W-:Y:S02]  /*07d0*/  FMUL.FTZ R13, R92, R13 ;  /* 0x0000000d5c0d7220 */ /* 0x000fe40000410000 */
[----:B------:R-:W-:-:S02]  /*07e0*/  FMUL.FTZ R10, R20, R113 ;  /* 0x00000071140a7220 */ /* 0x000fc40000410000 */
[----:B------:R-:W-:Y:S01]  /*07f0*/  FFMA.FTZ R80, R14, R11, R6 ;  /* 0x0000000b0e507223 */ /* 0x000fe20000010006 */
[----:B------:R-:W-:Y:S01]  /*0800*/  PRMT R83, RZ, 0x5410, R15 ;  /* 0x00005410ff537816 */ /* 0x000fe2000000000f */
[----:B------:R-:W-:Y:S02]  /*0810*/  FADD.FTZ R53, R53, R8 ;  /* 0x0000000835357221 */ /* 0x000fe40000010000 */
[-C--:B------:R-:W-:Y:S02]  /*0820*/  FFMA.FTZ R37, R9, R8.reuse, R37 ;  /* 0x0000000809257223 */ /* 0x080fe40000010025 */
[----:B------:R-:W-:Y:S02]  /*0830*/  FADD.FTZ R7, -R104, R7 ;  /* 0x0000000768077221 */ /* 0x000fe40000010100 */
[----:B------:R-:W-:Y:S02]  /*0840*/  FMUL.FTZ R8, R21, R8 ;  /* 0x0000000815087220 */ /* 0x000fe40000410000 */
[----:B------:R-:W-:-:S02]  /*0850*/  FADD.FTZ R85, R85, R10 ;  /* 0x0000000a55557221 */ /* 0x000fc40000010000 */
[----:B------:R-:W-:Y:S01]  /*0860*/  FFMA.FTZ R80, R13, R10, R80 ;  /* 0x0000000a0d507223 */ /* 0x000fe20000010050 */
[----:B------:R-:W-:Y:S01]  /*0870*/  PRMT R84, RZ, 0x7610, R15 ;  /* 0x00007610ff547816 */ /* 0x000fe2000000000f */
[----:B------:R-:W-:Y:S02]  /*0880*/  FMUL.FTZ R7, R92, R7 ;  /* 0x000000075c077220 */ /* 0x000fe40000410000 */
[----:B------:R-:W-:Y:S02]  /*0890*/  FMUL.FTZ R6, R22, R83 ;  /* 0x0000005316067220 */ /* 0x000fe40000410000 */
[----:B------:R-:W-:Y:S02]  /*08a0*/  FADD.FTZ R81, -R104, R81 ;  /* 0x0000005168517221 */ /* 0x000fe40000010100 */
[----:B------:R-:W-:Y:S02]  /*08b0*/  FADD.FTZ R85, R85, R8 ;  /* 0x0000000855557221 */ /* 0x000fe40000010000 */
[----:B------:R-:W-:-:S02]  /*08c0*/  FFMA.FTZ R80, R9, R8, R80 ;  /* 0x0000000809507223 */ /* 0x000fc40000010050 */
[----:B------:R-:W-:Y:S02]  /*08d0*/  FMUL.FTZ R114, R92, R81 ;  /* 0x000000515c727220 */ /* 0x000fe40000410000 */
[----:B------:R-:W-:Y:S02]  /*08e0*/  FADD.FTZ R82, R85, R6 ;  /* 0x0000000655527221 */ /* 0x000fe40000010000 */
[----:B------:R-:W-:Y:S02]  /*08f0*/  FMUL.FTZ R15, R23, R84 ;  /* 0x00000054170f7220 */ /* 0x000fe40000410000 */
[----:B------:R-:W-:Y:S02]  /*0900*/  FFMA.FTZ R80, R7, R6, R80 ;  /* 0x0000000607507223 */ /* 0x000fe40000010050 */
        /* <DEDUP_REMOVED lines=11> */
.L_x_449:
[----:B------:R-:W-:Y:S05]  /*09c0*/  BSYNC B0 ;  /* 0x0000000000007941 */ /* 0x000fea0003800000 */
.L_x_448:
        /* <DEDUP_REMOVED lines=24> */
[--C-:B------:R-:W-:Y:S02]  /*0b50*/  PRMT R101, RZ, 0x5410, R81.reuse ;  /* 0x00005410ff657816 */ /* 0x100fe40000000051 */
[----:B------:R-:W-:Y:S02]  /*0b60*/  PRMT R81, RZ, 0x7610, R81 ;  /* 0x00007610ff517816 */ /* 0x000fe40000000051 */
[----:B0-----:R-:W-:Y:S01]  /*0b70*/  PRMT R95, RZ, 0x5410, R80 ;  /* 0x00005410ff5f7816 */ /* 0x001fe20000000050 */
[C---:B------:R-:W-:Y:S01]  /*0b80*/  FADD.FTZ R99, -R104.reuse, R97 ;  /* 0x0000006168637221 */ /* 0x040fe20000010100 */
[----:B---3--:R-:W-:Y:S01]  /*0b90*/  PRMT R97, RZ, 0x5410, R84 ;  /* 0x00005410ff617816 */ /* 0x008fe20000000054 */
        /* <DEDUP_REMOVED lines=9> */
[----:B------:R-:W-:Y:S01]  /*0c30*/  PRMT R84, RZ, 0x7610, R84 ;  /* 0x00007610ff547816 */ /* 0x000fe20000000054 */
[----:B------:R-:W-:Y:S01]  /*0c40*/  FMUL.FTZ R112, R24, R97 ;  /* 0x0000006118707220 */ /* 0x000fe20000410000 */
[----:B------:R-:W-:Y:S01]  /*0c50*/  PRMT R115, RZ, 0x7610, R83 ;  /* 0x00007610ff737816 */ /* 0x000fe20000000053 */
[----:B------:R-:W-:-:S02]  /*0c60*/  FADD.FTZ R83, -R104, R109 ;  /* 0x0000006d68537221 */ /* 0x000fc40000010100 */
[----:B------:R-:W-:Y:S01]  /*0c70*/  FADD.FTZ R109, -R104, R113 ;  /* 0x00000071686d7221 */ /* 0x000fe20000010100 */
[----:B------:R-:W-:Y:S01]  /*0c80*/  PRMT R113, RZ, 0x5410, R85 ;  /* 0x00005410ff717816 */ /* 0x000fe20000000055 */
[----:B------:R-:W-:Y:S02]  /*0c90*/  FMUL.FTZ R94, R92, R99 ;  /* 0x000000635c5e7220 */ /* 0x000fe40000410000 */
[----:B------:R-:W-:Y:S02]  /*0ca0*/  FADD.FTZ R59, R59, R82 ;  /* 0x000000523b3b7221 */ /* 0x000fe40000010000 */
[-C--:B------:R-:W-:Y:S02]  /*0cb0*/  FFMA.FTZ R43, R96, R82.reuse, R43 ;  /* 0x00000052602b7223 */ /* 0x080fe4000001002b */
[----:B------:R-:W-:Y:S02]  /*0cc0*/  FMUL.FTZ R101, R27, R82 ;  /* 0x000000521b657220 */ /* 0x000fe40000410000 */
[----:B------:R-:W-:-:S02]  /*0cd0*/  FMUL.FTZ R99, R25, R84 ;  /* 0x0000005419637220 */ /* 0x000fc40000410000 */
[----:B------:R-:W-:Y:S02]  /*0ce0*/  FADD.FTZ R82, R105, R112 ;  /* 0x0000007069527221 */ /* 0x000fe40000010000 */
[C---:B------:R-:W-:Y:S01]  /*0cf0*/  FFMA.FTZ R111, R95.reuse, R112, R111 ;  /* 0x000000705f6f7223 */ /* 0x040fe2000001006f */
[----:B------:R-:W-:Y:S01]  /*0d00*/  PRMT R85, RZ, 0x5410, R87 ;  /* 0x00005410ff557816 */ /* 0x000fe20000000057 */
[----:B------:R-:W-:Y:S01]  /*0d10*/  FADD.FTZ R56, R56, R97 ;  /* 0x0000006138387221 */ /* 0x000fe20000010000 */
[----:B------:R-:W-:Y:S01]  /*0d20*/  PRMT R80, RZ, 0x7610, R87 ;  /* 0x00007610ff507816 */ /* 0x000fe20000000057 */
[----:B------:R-:W-:Y:S02]  /*0d30*/  FFMA.FTZ R40, R95, R97, R40 ;  /* 0x000000615f287223 */ /* 0x000fe40000010028 */
[----:B------:R-:W-:Y:S02]  /*0d40*/  FMUL.FTZ R97, R92, R107 ;  /* 0x0000006b5c617220 */ /* 0x000fe40000410000 */
[----:B------:R-:W-:-:S02]  /*0d50*/  FMUL.FTZ R98, R26, R113 ;  /* 0x000000711a627220 */ /* 0x000fc40000410000 */
[----:B------:R-:W-:Y:S02]  /*0d60*/  FADD.FTZ R87, R82, R99 ;  /* 0x0000006352577221 */ /* 0x000fe40000010000 */
[----:B------:R-:W-:Y:S02]  /*0d70*/  FFMA.FTZ R111, R94, R99, R111 ;  /* 0x000000635e6f7223 */ /* 0x000fe4000001006f */
[C---:B------:R-:W-:Y:S01]  /*0d80*/  FADD.FTZ R81, -R104.reuse, R115 ;  /* 0x0000007368517221 */ /* 0x040fe20000010100 */
[----:B------:R-:W-:Y:S01]  /*0d90*/  PRMT R115, RZ, 0x5410, R86 ;  /* 0x00005410ff737816 */ /* 0x000fe20000000056 */
[----:B------:R-:W-:Y:S02]  /*0da0*/  FADD.FTZ R103, -R104, R103 ;  /* 0x0000006768677221 */ /* 0x000fe40000010100 */
[----:B------:R-:W-:Y:S02]  /*0db0*/  FADD.FTZ R82, R87, R98 ;  /* 0x0000006257527221 */ /* 0x000fe40000010000 */
[----:B------:R-:W-:Y:S01]  /*0dc0*/  FFMA.FTZ R111, R97, R98, R111 ;  /* 0x00000062616f7223 */ /* 0x000fe2000001006f */
[----:B------:R-:W-:Y:S01]  /*0dd0*/  PRMT R86, RZ, 0x7610, R86 ;  /* 0x00007610ff567816 */ /* 0x000fe20000000056 */
[----:B------:R-:W-:-:S02]  /*0de0*/  FMUL.FTZ R102, R92, R83 ;  /* 0x000000535c667220 */ /* 0x000fc40000410000 */
        /* <DEDUP_REMOVED lines=29> */
.L_x_451:
[----:B------:R-:W-:Y:S05]  /*0fc0*/  BSYNC B0 ;  /* 0x0000000000007941 */ /* 0x000fea0003800000 */
.L_x_450:
        /* <DEDUP_REMOVED lines=8> */
.L_x_459:
        /* <DEDUP_REMOVED lines=18> */
.L_x_460:
        /* <DEDUP_REMOVED lines=29> */
[----:B------:R-:W-:Y:S02]  /*1340*/  FADD.FTZ R83, R90, -R83 ;  /* 0x800000535a537221 */ /* 0x000fe40000010000 */
[----:B------:R-:W-:Y:S02]  /*1350*/  FADD.FTZ R111, R8, -R111 ;  /* 0x8000006f086f7221 */ /* 0x000fe40000010000 */
[----:B-----5:R-:W-:Y:S02]  /*1360*/  FMUL.FTZ R82, R92, R83 ;  /* 0x000000535c527220 */ /* 0x020fe40000410000 */
[----:B------:R-:W-:-:S02]  /*1370*/  @P3 PRMT R83, RZ, 0x5410, R64 ;  /* 0x00005410ff533816 */ /* 0x000fc40000000040 */
[----:B------:R-:W-:-:S03]  /*1380*/  @P3 PRMT R86, RZ, 0x5410, R66 ;  /* 0x00005410ff563816 */ /* 0x000fc60000000042 */
        /* <DEDUP_REMOVED lines=12> */
[----:B------:R-:W-:Y:S01]  /*1450*/  FFMA.FTZ R80, R14, R104, R81 ;  /* 0x000000680e507223 */ /* 0x000fe20000010051 */
[----:B------:R-:W-:Y:S01]  /*1460*/  FSEL R124, R82, RZ, P4 ;  /* 0x000000ff527c7208 */ /* 0x000fe20002000000 */
[----:B------:R-:W-:Y:S01]  /*1470*/  FADD.FTZ R83, R12, -R83 ;  /* 0x800000530c537221 */ /* 0x000fe20000010000 */
[----:B------:R-:W-:Y:S01]  /*1480*/  LOP3.LUT P4, RZ, R118, 0xff0000, RZ, 0xc0, !PT ;  /* 0x00ff000076ff7812 */ /* 0x000fe2000788c0ff */
[----:B------:R-:W-:Y:S01]  /*1490*/  FADD.FTZ R85, R11, -R80 ;  /* 0x800000500b557221 */ /* 0x000fe20000010000 */
[----:B------:R-:W-:Y:S01]  /*14a0*/  @P3 PRMT R80, RZ, 0x5410, R65 ;  /* 0x00005410ff503816 */ /* 0x000fe20000000041 */
[----:B------:R-:W-:-:S02]  /*14b0*/  FMUL.FTZ R87, R92, R83 ;  /* 0x000000535c577220 */ /* 0x000fc40000410000 */
[----:B------:R-:W-:Y:S02]  /*14c0*/  FFMA.FTZ R83, R13, R104, R81 ;  /* 0x000000680d537223 */ /* 0x000fe40000010051 */
[----:B------:R-:W-:Y:S01]  /*14d0*/  @P3 FADD.FTZ R87, R87, R80 ;  /* 0x0000005057573221 */ /* 0x000fe20000010000 */
[----:B------:R-:W-:Y:S01]  /*14e0*/  @P3 PRMT R80, RZ, 0x7610, R65 ;  /* 0x00007610ff503816 */ /* 0x000fe20000000041 */
[----:B------:R-:W-:Y:S02]  /*14f0*/  FADD.FTZ R83, R10, -R83 ;  /* 0x800000530a537221 */ /* 0x000fe40000010000 */
[C---:B------:R-:W-:Y:S02]  /*1500*/  FMUL.FTZ R85, R92.reuse, R85 ;  /* 0x000000555c557220 */ /* 0x040fe40000410000 */
[----:B------:R-:W-:Y:S01]  /*1510*/  FMUL.FTZ R113, R92, R83 ;  /* 0x000000535c717220 */ /* 0x000fe20000410000 */
[----:B------:R-:W-:Y:S01]  /*1520*/  @P3 PRMT R83, RZ, 0x7610, R66 ;  /* 0x00007610ff533816 */ /* 0x000fe20000000042 */
[----:B------:R-:W-:-:S02]  /*1530*/  @P3 FADD.FTZ R85, R85, R80 ;  /* 0x0000005055553221 */ /* 0x000fc40000010000 */
[----:B------:R-:W-:Y:S02]  /*1540*/  FMUL.FTZ R80, R92, R111 ;  /* 0x0000006f5c507220 */ /* 0x000fe40000410000 */
[----:B------:R-:W-:Y:S02]  /*1550*/  @P3 FADD.FTZ R113, R113, R86 ;  /* 0x0000005671713221 */ /* 0x000fe40000010000 */
[----:B------:R-:W-:Y:S02]  /*1560*/  @P3 FADD.FTZ R80, R80, R83 ;  /* 0x0000005350503221 */ /* 0x000fe40000010000 */
[-CC-:B------:R-:W-:Y:S02]  /*1570*/  FFMA.FTZ R83, R7, R104.reuse, R81.reuse ;  /* 0x0000006807537223 */ /* 0x180fe40000010051 */
[----:B------:R-:W-:Y:S02]  /*1580*/  FFMA.FTZ R86, R114, R104, R81 ;  /* 0x0000006872567223 */ /* 0x000fe40000010051 */
[----:B------:R-:W-:-:S02]  /*1590*/  FADD.FTZ R83, R6, -R83 ;  /* 0x8000005306537221 */ /* 0x000fc40000010000 */
[----:B------:R-:W-:Y:S01]  /*15a0*/  FADD.FTZ R111, R15, -R86 ;  /* 0x800000560f6f7221 */ /* 0x000fe20000010000 */
[--C-:B------:R-:W-:Y:S01]  /*15b0*/  @P3 PRMT R86, RZ, 0x5410, R67.reuse ;  /* 0x00005410ff563816 */ /* 0x100fe20000000043 */
[C---:B------:R-:W-:Y:S02]  /*15c0*/  FMUL.FTZ R81, R92.reuse, R83 ;  /* 0x000000535c517220 */ /* 0x040fe40000410000 */
[----:B------:R-:W-:Y:S02]  /*15d0*/  FMUL.FTZ R83, R92, R111 ;  /* 0x0000006f5c537220 */ /* 0x000fe40000410000 */
[----:B------:R-:W-:Y:S01]  /*15e0*/  @P3 FADD.FTZ R81, R81, R86 ;  /* 0x0000005651513221 */ /* 0x000fe20000010000 */
[----:B------:R-:W-:Y:S01]  /*15f0*/  @P3 PRMT R86, RZ, 0x7610, R67 ;  /* 0x00007610ff563816 */ /* 0x000fe20000000043 */
[----:B------:R-:W-:Y:S02]  /*1600*/  FMUL.FTZ R115, R80, c[0x0][0x1e8] ;  /* 0x00007a0050737a20 */ /* 0x000fe40000410000 */
[----:B------:R-:W-:-:S02]  /*1610*/  FMUL.FTZ R111, R81, c[0x0][0x1e8] ;  /* 0x00007a00516f7a20 */ /* 0x000fc40000410000 */
[----:B------:R-:W-:Y:S01]  /*1620*/  @P3 FADD.FTZ R83, R83, R86 ;  /* 0x0000005653533221 */ /* 0x000fe20000010000 */
[----:B------:R-:W-:-:S04]  /*1630*/  ISETP.NE.U32.AND P3, PT, RZ, c[0x0][0x250], PT ;  /* 0x00009400ff007a0c */ /* 0x000fc80003f65070 */
[----:B------:R-:W-:-:S13]  /*1640*/  ISETP.NE.AND.EX P3, PT, RZ, c[0x0][0x254], PT, P3 ;  /* 0x00009500ff007a0c */ /* 0x000fda0003f65330 */
[----:B------:R-:W-:-:S05]  /*1650*/  @P3 IMAD.MOV.U32 R86, RZ, RZ, R122 ;  /* 0x000000ffff563224 */ /* 0x000fca00078e007a */
        /* <DEDUP_REMOVED lines=75> */
[----:B------:R-:W-:Y:S02]  /*1b10*/  @P3 LEA.HI.X R87, R5, c[0x0][0x254], RZ, 0x4, P4 ;  /* 0x0000950005573a11 */ /* 0x000fe400020f24ff */
[----:B------:R-:W-:Y:S02]  /*1b20*/  @P3 PRMT R79, R79, 0x5410, R85 ;  /* 0x000054104f4f3816 */ /* 0x000fe40000000055 */
[----:B------:R-:W-:-:S03]  /*1b30*/  IADD3 R5, R5, 0x80, RZ ;  /* 0x0000008005057810 */ /* 0x000fc60007ffe0ff */
[----:B------:R0:W-:Y:S04]  /*1b40*/  @P3 STG.E.128 [R86.64], R76 ;  /* 0x0000004c56003986 */ /* 0x0001e8000c101d04 */
.L_x_455:
[----:B------:R-:W-:Y:S05]  /*1b50*/  BSYNC B0 ;  /* 0x0000000000007941 */ /* 0x000fea0003800000 */
.L_x_454:
        /* <DEDUP_REMOVED lines=9> */
[----:B0-----:R-:W-:Y:S01]  /*1bf0*/  FFMA.FTZ R87, R103, R104, R81 ;  /* 0x0000006867577223 */ /* 0x001fe20000010051 */
[----:B------:R-:W-:Y:S01]  /*1c00*/  ISETP.NE.AND.EX P4, PT, RZ, c[0x0][0x25c], PT, P4 ;  /* 0x00009700ff007a0c */ /* 0x000fe20003f85340 */
[----:B------:R-:W-:Y:S01]  /*1c10*/  FADD.FTZ R83, R112, -R83 ;  /* 0x8000005370537221 */ /* 0x000fe20000010000 */
[----:B------:R-:W-:Y:S01]  /*1c20*/  ISETP.NE.AND.EX P5, PT, RZ, c[0x0][0x254], PT, P5 ;  /* 0x00009500ff007a0c */ /* 0x000fe20003fa5350 */
[----:B------:R-:W-:-:S02]  /*1c30*/  FADD.FTZ R87, R100, -R87 ;  /* 0x8000005764577221 */ /* 0x000fc40000010000 */
[C---:B-----5:R-:W-:Y:S02]  /*1c40*/  FMUL.FTZ R85, R92.reuse, R83 ;  /* 0x000000535c557220 */ /* 0x060fe40000410000 */
[-C--:B------:R-:W-:Y:S01]  /*1c50*/  FFMA.FTZ R83, R97, R104.reuse, R81 ;  /* 0x0000006861537223 */ /* 0x080fe20000010051 */
[----:B------:R-:W-:Y:S01]  /*1c60*/  @P3 PRMT R80, RZ, 0x5410, R68 ;  /* 0x00005410ff503816 */ /* 0x000fe20000000044 */
[----:B------:R-:W-:Y:S02]  /*1c70*/  FMUL.FTZ R82, R92, R87 ;  /* 0x000000575c527220 */ /* 0x000fe40000410000 */
[----:B------:R-:W-:Y:S02]  /*1c80*/  FADD.FTZ R83, R98, -R83 ;  /* 0x8000005362537221 */ /* 0x000fe40000010000 */
[----:B------:R-:W-:Y:S02]  /*1c90*/  @P3 FADD.FTZ R85, R85, R80 ;  /* 0x0000005055553221 */ /* 0x000fe40000010000 */
[----:B------:R-:W-:Y:S01]  /*1ca0*/  FMUL.FTZ R86, R92, R83 ;  /* 0x000000535c567220 */ /* 0x000fe20000410000 */
[----:B------:R-:W-:Y:S01]  /*1cb0*/  @P3 PRMT R83, RZ, 0x5410, R69 ;  /* 0x00005410ff533816 */ /* 0x000fe20000000045 */
[----:B------:R-:W-:Y:S01]  /*1cc0*/  FFMA.FTZ R124, R102, R104, R81 ;  /* 0x00000068667c7223 */ /* 0x000fe20000010051 */
[----:B------:R-:W-:Y:S01]  /*1cd0*/  @P4 F2FP.BF16.PACK_AB R80, RZ, R85 ;  /* 0x00000055ff50423e */ /* 0x000fe200000010ff */
[----:B------:R-:W-:-:S02]  /*1ce0*/  FMUL.FTZ R85, R85, c[0x0][0x1e8] ;  /* 0x00007a0055557a20 */ /* 0x000fc40000410000 */
[----:B------:R-:W-:Y:S01]  /*1cf0*/  @P3 FADD.FTZ R86, R86, R83 ;  /* 0x0000005356563221 */ /* 0x000fe20000010000 */
[----:B------:R-:W-:Y:S02]  /*1d00*/  @P3 PRMT R83, RZ, 0x5410, R70 ;  /* 0x00005410ff533816 */ /* 0x000fe40000000046 */
[----:B------:R-:W-:Y:S01]  /*1d10*/  @P4 PRMT R72, R80, 0x7610, R72 ;  /* 0x0000761050484816 */ /* 0x000fe20000000048 */
[----:B------:R-:W-:Y:S02]  /*1d20*/  FFMA.FTZ R80, R94, R104, R81 ;  /* 0x000000685e507223 */ /* 0x000fe40000010051 */
[----:B------:R-:W-:Y:S01]  /*1d30*/  @P3 FADD.FTZ R82, R82, R83 ;  /* 0x0000005352523221 */ /* 0x000fe20000010000 */
[----:B------:R-:W-:Y:S01]  /*1d40*/  @P4 F2FP.BF16.PACK_AB R83, RZ, R86 ;  /* 0x00000056ff53423e */ /* 0x000fe200000010ff */
[----:B------:R-:W-:-:S03]  /*1d50*/  FMUL.FTZ R86, R86, c[0x0][0x1e8] ;  /* 0x00007a0056567a20 */ /* 0x000fc60000410000 */
[----:B------:R-:W-:Y:S01]  /*1d60*/  @P4 F2FP.BF16.PACK_AB R84, RZ, R82 ;  /* 0x00000052ff54423e */ /* 0x000fe200000010ff */
[----:B------:R-:W-:Y:S01]  /*1d70*/  FMUL.FTZ R82, R82, c[0x0][0x1e8] ;  /* 0x00007a0052527a20 */ /* 0x000fe20000410000 */
[----:B------:R-:W-:Y:S01]  /*1d80*/  @P4 PRMT R73, R83, 0x7610, R73 ;  /* 0x0000761053494816 */ /* 0x000fe20000000049 */
[----:B------:R-:W-:Y:S01]  /*1d90*/  FADD.FTZ R83, R99, -R80 ;  /* 0x8000005063537221 */ /* 0x000fe20000010000 */
[----:B------:R-:W-:Y:S01]  /*1da0*/  @P4 PRMT R74, R84, 0x7610, R74 ;  /* 0x00007610544a4816 */ /* 0x000fe2000000004a */
[----:B------:R-:W-:Y:S01]  /*1db0*/  FFMA.FTZ R84, R96, R104, R81 ;  /* 0x0000006860547223 */ /* 0x000fe20000010051 */
[----:B------:R-:W-:Y:S01]  /*1dc0*/  @P3 PRMT R80, RZ, 0x7610, R68 ;  /* 0x00007610ff503816 */ /* 0x000fe20000000044 */
[C---:B------:R-:W-:Y:S02]  /*1dd0*/  FMUL.FTZ R83, R92.reuse, R83 ;  /* 0x000000535c537220 */ /* 0x040fe40000410000 */
[----:B------:R-:W-:Y:S02]  /*1de0*/  FADD.FTZ R87, R101, -R84 ;  /* 0x8000005465577221 */ /* 0x000fe40000010000 */
[----:B------:R-:W-:Y:S01]  /*1df0*/  @P3 FADD.FTZ R83, R83, R80 ;  /* 0x0000005053533221 */ /* 0x000fe20000010000 */
[----:B------:R-:W-:Y:S01]  /*1e00*/  @P3 PRMT R80, RZ, 0x7610, R69 ;  /* 0x00007610ff503816 */ /* 0x000fe20000000045 */
[----:B------:R-:W-:-:S02]  /*1e10*/  FMUL.FTZ R87, R92, R87 ;  /* 0x000000575c577220 */ /* 0x000fc40000410000 */
[----:B------:R-:W-:Y:S01]  /*1e20*/  FMUL.FTZ R84, R83, c[0x0][0x1e8] ;  /* 0x00007a0053547a20 */ /* 0x000fe20000410000 */
[----:B------:R-:W-:Y:S01]  /*1e30*/  @P4 F2FP.BF16.PACK_AB R105, RZ, R83 ;  /* 0x00000053ff69423e */ /* 0x000fe200000010ff */
[----:B------:R-:W-:Y:S02]  /*1e40*/  @P3 FADD.FTZ R87, R87, R80 ;  /* 0x0000005057573221 */ /* 0x000fe40000010000 */
[----:B------:R-:W-:Y:S01]  /*1e50*/  @P5 IMAD.MOV.U32 R80, RZ, RZ, R120 ;  /* 0x000000ffff505224 */ /* 0x000fe200078e0078 */
[----:B------:R-:W-:Y:S01]  /*1e60*/  @P4 PRMT R72, R72, 0x5410, R105 ;  /* 0x0000541048484816 */ /* 0x000fe20000000069 */
[----:B------:R-:W-:Y:S01]  /*1e70*/  FADD.FTZ R105, R107, -R124 ;  /* 0x8000007c6b697221 */ /* 0x000fe20000010000 */
[----:B------:R-:W-:Y:S01]  /*1e80*/  @P4 F2FP.BF16.PACK_AB R111, RZ, R87 ;  /* 0x00000057ff6f423e */ /* 0x000fe200000010ff */
[----:B------:R-:W-:Y:S01]  /*1e90*/  FMUL.FTZ R87, R87, c[0x0][0x1e8] ;  /* 0x00007a0057577a20 */ /* 0x000fe20000410000 */
[----:B------:R-:W-:Y:S01]  /*1ea0*/  @P5 LOP3.LUT P6, RZ, R80, 0xff, RZ, 0xc0, !PT ;  /* 0x000000ff50ff5812 */ /* 0x000fe200078cc0ff */
[----:B------:R-:W-:Y:S01]  /*1eb0*/  FMUL.FTZ R105, R92, R105 ;  /* 0x000000695c697220 */ /* 0x000fe20000410000 */
[----:B------:R-:W-:-:S02]  /*1ec0*/  @P4 PRMT R73, R73, 0x5410, R111 ;  /* 0x0000541049494816 */ /* 0x000fc4000000006f */
[----:B------:R-:W-:Y:S02]  /*1ed0*/  @P5 FSEL R80, R85, RZ, P6 ;  /* 0x000000ff55505208 */ /* 0x000fe40003000000 */
[----:B------:R-:W-:Y:S02]  /*1ee0*/  @P5 LOP3.LUT P6, RZ, R120, 0xff00, RZ, 0xc0, !PT ;  /* 0x0000ff0078ff5812 */ /* 0x000fe400078cc0ff */
[----:B------:R-:W-:Y:S02]  /*1ef0*/  @P3 PRMT R124, RZ, 0x7610, R70 ;  /* 0x00007610ff7c3816 */ /* 0x000fe40000000046 */
[----:B------:R-:W-:Y:S02]  /*1f00*/  @P5 FSEL R83, R84, RZ, P6 ;  /* 0x000000ff54535208 */ /* 0x000fe40003000000 */
[----:B------:R-:W-:Y:S01]  /*1f10*/  @P5 LOP3.LUT P6, RZ, R120, 0xff0000, RZ, 0xc0, !PT ;  /* 0x00ff000078ff5812 */ /* 0x000fe200078cc0ff */
[----:B------:R-:W-:Y:S01]  /*1f20*/  @P3 FADD.FTZ R105, R105, R124 ;  /* 0x0000007c69693221 */ /* 0x000fe20000010000 */
[----:B------:R-:W-:Y:S01]  /*1f30*/  @P5 F2FP.BF16.PACK_AB R80, RZ, R80 ;  /* 0x00000050ff50523e */ /* 0x000fe200000010ff */
[----:B------:R-:W-:Y:S01]  /*1f40*/  IMAD.MOV.U32 R124, RZ, RZ, 0x10 ;  /* 0x00000010ff7c7424 */ /* 0x000fe200078e00ff */
[----:B------:R-:W-:-:S02]  /*1f50*/  @P5 FSEL R111, R86, RZ, P6 ;  /* 0x000000ff566f5208 */ /* 0x000fc40003000000 */
[----:B------:R-:W-:Y:S02]  /*1f60*/  @P5 LOP3.LUT P6, RZ, R121, 0xff, RZ, 0xc0, !PT ;  /* 0x000000ff79ff5812 */ /* 0x000fe400078cc0ff */
[----:B------:R-:W-:Y:S02]  /*1f70*/  @P5 F2FP.BF16.PACK_AB R83, RZ, R83 ;  /* 0x00000053ff53523e */ /* 0x000fe400000010ff */
[----:B------:R-:W-:Y:S02]  /*1f80*/  @P5 FSEL R113, R82, RZ, P6 ;  /* 0x000000ff52715208 */ /* 0x000fe40003000000 */
[----:B------:R-:W-:Y:S02]  /*1f90*/  @P5 LOP3.LUT P6, RZ, R120, 0xff000000, RZ, 0xc0, !PT ;  /* 0xff00000078ff5812 */ /* 0x000fe400078cc0ff */
[----:B------:R-:W-:Y:S02]  /*1fa0*/  @P5 F2FP.BF16.PACK_AB R113, RZ, R113 ;  /* 0x00000071ff71523e */ /* 0x000fe400000010ff */
[----:B------:R-:W-:-:S02]  /*1fb0*/  @P5 PRMT R76, R80, 0x7610, R76 ;  /* 0x00007610504c5816 */ /* 0x000fc4000000004c */
[----:B------:R-:W-:Y:S01]  /*1fc0*/  @P4 F2FP.BF16.PACK_AB R115, RZ, R105 ;  /* 0x00000069ff73423e */ /* 0x000fe200000010ff */
[----:B------:R-:W-:Y:S01]  /*1fd0*/  FMUL.FTZ R105, R105, c[0x0][0x1e8] ;  /* 0x00007a0069697a20 */ /* 0x000fe20000410000 */
[----:B------:R-:W-:Y:S02]  /*1fe0*/  @P5 PRMT R78, R113, 0x7610, R78 ;  /* 0x00007610714e5816 */ /* 0x000fe4000000004e */
[----:B------:R-:W-:Y:S02]  /*1ff0*/  @P5 FSEL R113, R87, RZ, P6 ;  /* 0x000000ff57715208 */ /* 0x000fe40003000000 */
[----:B------:R-:W-:Y:S02]  /*2000*/  @P5 PRMT R76, R76, 0x5410, R83 ;  /* 0x000054104c4c5816 */ /* 0x000fe40000000053 */
[----:B------:R-:W-:Y:S02]  /*2010*/  @P5 LOP3.LUT P6, RZ, R121, 0xff00, RZ, 0xc0, !PT ;  /* 0x0000ff0079ff5812 */ /* 0x000fe400078cc0ff */
[----:B------:R-:W-:-:S02]  /*2020*/  MOV R83, R116 ;  /* 0x0000007400537202 */ /* 0x000fc40000000f00 */
[----:B------:R-:W-:Y:S02]  /*2030*/  @P5 FSEL R80, R105, RZ, P6 ;  /* 0x000000ff69505208 */ /* 0x000fe40003000000 */
[----:B------:R-:W-:Y:S01]  /*2040*/  LOP3.LUT P6, RZ, R83, 0xff, RZ, 0xc0, !PT ;  /* 0x000000ff53ff7812 */ /* 0x000fe200078cc0ff */
[-CC-:B------:R-:W-:Y:S01]  /*2050*/  FFMA.FTZ R83, R109, R104.reuse, R81.reuse ;  /* 0x000000686d537223 */ /* 0x180fe20000010051 */
[----:B------:R-:W-:Y:S01]  /*2060*/  @P5 F2FP.BF16.PACK_AB R111, RZ, R111 ;  /* 0x0000006fff6f523e */ /* 0x000fe200000010ff */
[----:B------:R-:W-:Y:S01]  /*2070*/  FFMA.FTZ R81, R110, R104, R81 ;  /* 0x000000686e517223 */ /* 0x000fe20000010051 */
[----:B------:R-:W-:Y:S01]  /*2080*/  @P5 F2FP.BF16.PACK_AB R104, RZ, R80 ;  /* 0x00000050ff68523e */ /* 0x000fe200000010ff */
[----:B------:R-:W-:Y:S01]  /*2090*/  FADD.FTZ R83, R106, -R83 ;  /* 0x800000536a537221 */ /* 0x000fe20000010000 */
[----:B------:R-:W-:Y:S01]  /*20a0*/  @P3 PRMT R80, RZ, 0x5410, R71 ;  /* 0x00005410ff503816 */ /* 0x000fe20000000047 */
[----:B------:R-:W-:Y:S01]  /*20b0*/  FADD.FTZ R81, R108, -R81 ;  /* 0x800000516c517221 */ /* 0x000fe20000010000 */
[----:B------:R-:W-:Y:S01]  /*20c0*/  @P5 PRMT R77, R111, 0x7610, R77 ;  /* 0x000076106f4d5816 */ /* 0x000fe2000000004d */
[----:B------:R-:W-:Y:S01]  /*20d0*/  FMUL.FTZ R83, R92, R83 ;  /* 0x000000535c537220 */ /* 0x000fe20000410000 */
[----:B------:R-:W-:Y:S01]  /*20e0*/  @P4 PRMT R74, R74, 0x5410, R115 ;  /* 0x000054104a4a4816 */ /* 0x000fe20000000073 */
[----:B------:R-:W-:Y:S01]  /*20f0*/  FMUL.FTZ R111, R92, R81 ;  /* 0x000000515c6f7220 */ /* 0x000fe20000410000 */
[----:B------:R-:W-:Y:S01]  /*2100*/  FSEL R85, R85, RZ, P6 ;  /* 0x000000ff55557208 */ /* 0x000fe20003000000 */
[----:B------:R-:W-:Y:S01]  /*2110*/  @P3 FADD.FTZ R83, R83, R80 ;  /* 0x0000005053533221 */ /* 0x000fe20000010000 */
[----:B------:R-:W-:-:S02]  /*2120*/  @P3 PRMT R80, RZ, 0x7610, R71 ;  /* 0x00007610ff503816 */ /* 0x000fc40000000047 */
[----:B------:R-:W-:Y:S02]  /*2130*/  @P5 F2FP.BF16.PACK_AB R92, RZ, R113 ;  /* 0x00000071ff5c523e */ /* 0x000fe400000010ff */
[----:B------:R-:W-:Y:S01]  /*2140*/  @P5 PRMT R78, R78, 0x5410, R104 ;  /* 0x000054104e4e5816 */ /* 0x000fe20000000068 */
[----:B------:R-:W-:Y:S01]  /*2150*/  @P3 FADD.FTZ R111, R111, R80 ;  /* 0x000000506f6f3221 */ /* 0x000fe20000010000 */
[----:B------:R-:W-:Y:S02]  /*2160*/  ISETP.NE.U32.AND P3, PT, RZ, c[0x0][0x258], PT ;  /* 0x00009600ff007a0c */ /* 0x000fe40003f65070 */
[----:B------:R-:W-:Y:S02]  /*2170*/  @P4 F2FP.BF16.PACK_AB R80, RZ, R83 ;  /* 0x00000053ff50423e */ /* 0x000fe400000010ff */
[----:B------:R-:W-:Y:S02]  /*2180*/  ISETP.NE.AND.EX P3, PT, RZ, c[0x0][0x25c], PT, P3 ;  /* 0x00009700ff007a0c */ /* 0x000fe40003f65330 */
[----:B------:R-:W-:-:S02]  /*2190*/  @P4 F2FP.BF16.PACK_AB R81, RZ, R111 ;  /* 0x0000006fff51423e */ /* 0x000fc400000010ff */
[----:B------:R-:W-:Y:S02]  /*21a0*/  @P4 PRMT R75, R80, 0x7610, R75 ;  /* 0x00007610504b4816 */ /* 0x000fe4000000004b */
[----:B------:R-:W-:Y:S02]  /*21b0*/  @P5 PRMT R77, R77, 0x5410, R92 ;  /* 0x000054104d4d5816 */ /* 0x000fe4000000005c */
        /* <DEDUP_REMOVED lines=21> */
[----:B------:R-:W-:Y:S02]  /*2310*/  @P5 LOP3.LUT P3, RZ, R121, 0xff0000, RZ, 0xc0, !PT ;  /* 0x00ff000079ff5812 */ /* 0x000fe4000786c0ff */
        /* <DEDUP_REMOVED lines=9> */
[----:B------:R-:W-:Y:S02]  /*23b0*/  @P5 LEA R86, P3, R5, c[0x0][0x250], 0x4 ;  /* 0x0000940005565a11 */ /* 0x000fe400078620ff */
[----:B------:R-:W-:Y:S02]  /*23c0*/  @P5 PRMT R79, R85, 0x7610, R79 ;  /* 0x00007610554f5816 */ /* 0x000fe4000000004f */
[----:B------:R-:W-:Y:S02]  /*23d0*/  @P5 LEA.HI.X R87, R5, c[0x0][0x254], RZ, 0x4, P3 ;  /* 0x0000950005575a11 */ /* 0x000fe400018f24ff */
[----:B------:R-:W-:-:S05]  /*23e0*/  @P5 PRMT R79, R79, 0x5410, R105 ;  /* 0x000054104f4f5816 */ /* 0x000fca0000000069 */
[----:B------:R0:W-:Y:S02]  /*23f0*/  @P5 STG.E.128 [R86.64], R76 ;  /* 0x0000004c56005986 */ /* 0x0001e4000c101d04 */
.L_x_457:
[----:B------:R-:W-:Y:S05]  /*2400*/  BSYNC B0 ;  /* 0x0000000000007941 */ /* 0x000fea0003800000 */
.L_x_456:
[----:B------:R-:W-:-:S04]  /*2410*/  LOP3.LUT P3, RZ, R4, 0xff, RZ, 0xc0, !PT ;  /* 0x000000ff04ff7812 */ /* 0x000fc8000786c0ff */
[----:B------:R-:W-:Y:S01]  /*2420*/  SEL R4, RZ, 0x1, P3 ;  /* 0x00000001ff047807 */ /* 0x000fe20001800000 */
[----:B0----5:R-:W-:Y:S01]  /*2430*/  @P2 CALL.REL.NOINC `(.L_x_447) ;  /* 0x0000001000002944 */ /* 0x021fe20003c00000 */
[----:B------:R-:W-:Y:S05]  /*2440*/  BRA `(.L_x_458) ;  /* 0xffffde6000007947 */ /* 0x000fea000383ffff */
.L_x_447:
[----:B-1----:R-:W0:Y:S01]  /*2450*/  S2UR UR6, SR_CTAID.X ;  /* 0x00000000000679c3 */ /* 0x002e220000002500 */
        /* <DEDUP_REMOVED lines=21> */
.L_x_452:
[----:B------:R-:W-:Y:S01]  /*25b0*/  MOV R86, R105 ;  /* 0x0000006900567202 */ /* 0x000fe20000000f00 */
[----:B------:R-:W-:Y:S01]  /*25c0*/  IMAD.MOV.U32 R85, RZ, RZ, 0x10 ;  /* 0x00000010ff557424 */ /* 0x000fe200078e00ff */
[----:B------:R-:W-:Y:S01]  /*25d0*/  MOV R80, 0x2610 ;  /* 0x0000261000507802 */ /* 0x000fe20000000f00 */
[----:B------:R-:W-:-:S02]  /*25e0*/  IMAD.MOV.U32 R83, RZ, RZ, 0x1f ;  /* 0x0000001fff537424 */ /* 0x000fc400078e00ff */
[----:B------:R-:W-:Y:S02]  /*25f0*/  IMAD.MOV.U32 R84, RZ, RZ, -0x1 ;  /* 0xffffffffff547424 */ /* 0x000fe400078e00ff */
[----:B-----5:R-:W-:Y:S05]  /*2600*/  CALL.REL.NOINC `($__internal_32_$__cuda_sm70_shflsync_down_p) ;  /* 0x0000046000007944 */ /* 0x020fea0003c00000 */
[----:B-1----:R-:W-:Y:S01]  /*2610*/  MOV R104, R84 ;  /* 0x0000005400687202 */ /* 0x002fe20000000f00 */
[----:B0-----:R-:W-:Y:S05]  /*2620*/  BRA `(.L_x_459) ;  /* 0xffffea2000007947 */ /* 0x001fea000383ffff */
.L_x_453:
[----:B------:R-:W-:Y:S01]  /*2630*/  IMAD.MOV.U32 R86, RZ, RZ, R111 ;  /* 0x000000ffff567224 */ /* 0x000fe200078e006f */
[----:B------:R-:W-:Y:S01]  /*2640*/  MOV R84, 0xffffffff ;  /* 0xffffffff00547802 */ /* 0x000fe20000000f00 */
[----:B------:R-:W-:Y:S01]  /*2650*/  IMAD.MOV.U32 R85, RZ, RZ, 0x10 ;  /* 0x00000010ff557424 */ /* 0x000fe200078e00ff */
[----:B------:R-:W-:Y:S01]  /*2660*/  MOV R80, 0x2690 ;  /* 0x0000269000507802 */ /* 0x000fe20000000f00 */
[----:B------:R-:W-:Y:S02]  /*2670*/  IMAD.MOV.U32 R83, RZ, RZ, 0x1f ;  /* 0x0000001fff537424 */ /* 0x000fe400078e00ff */
[----:B01---5:R-:W-:Y:S05]  /*2680*/  CALL.REL.NOINC `($__internal_32_$__cuda_sm70_shflsync_down_p) ;  /* 0x000003e000007944 */ /* 0x023fea0003c00000 */
[----:B------:R-:W-:Y:S01]  /*2690*/  FADD.FTZ R105, R104, R105 ;  /* 0x0000006968697221 */ /* 0x000fe20000010000 */
[----:B------:R-:W-:Y:S01]  /*26a0*/  MOV R80, 0x2710 ;  /* 0x0000271000507802 */ /* 0x000fe20000000f00 */
[----:B-1----:R-:W-:Y:S02]  /*26b0*/  FADD.FTZ R111, R111, R84 ;  /* 0x000000546f6f7221 */ /* 0x002fe40000010000 */
[----:B0-----:R-:W-:Y:S01]  /*26c0*/  IMAD.MOV.U32 R85, RZ, RZ, 0x8 ;  /* 0x00000008ff557424 */ /* 0x001fe200078e00ff */
[----:B------:R-:W-:Y:S01]  /*26d0*/  MOV R86, R105 ;  /* 0x0000006900567202 */ /* 0x000fe20000000f00 */
[----:B------:R-:W-:-:S02]  /*26e0*/  IMAD.MOV.U32 R83, RZ, RZ, 0x1f ;  /* 0x0000001fff537424 */ /* 0x000fc400078e00ff */
[----:B------:R-:W-:Y:S02]  /*26f0*/  IMAD.MOV.U32 R84, RZ, RZ, -0x1 ;  /* 0xffffffffff547424 */ /* 0x000fe400078e00ff */
[----:B------:R-:W-:Y:S05]  /*2700*/  CALL.REL.NOINC `($__internal_32_$__cuda_sm70_shflsync_down_p) ;  /* 0x0000036000007944 */ /* 0x000fea0003c00000 */
[----:B0-----:R-:W-:Y:S01]  /*2710*/  HFMA2.MMA R83, -RZ, RZ, 0, 1.847743988037109375e-06 ;  /* 0x0000001fff537435 */ /* 0x001fe200000001ff */
[----:B-1----:R-:W-:Y:S01]  /*2720*/  IMAD.MOV.U32 R104, RZ, RZ, R84 ;  /* 0x000000ffff687224 */ /* 0x002fe200078e0054 */
[----:B------:R-:W-:Y:S01]  /*2730*/  MOV R80, 0x2780 ;  /* 0x0000278000507802 */ /* 0x000fe20000000f00 */
[----:B------:R-:W-:Y:S02]  /*2740*/  IMAD.MOV.U32 R86, RZ, RZ, R111 ;  /* 0x000000ffff567224 */ /* 0x000fe400078e006f */
[----:B------:R-:W-:Y:S02]  /*2750*/  IMAD.MOV.U32 R85, RZ, RZ, 0x8 ;  /* 0x00000008ff557424 */ /* 0x000fe400078e00ff */
[----:B------:R-:W-:Y:S02]  /*2760*/  IMAD.MOV.U32 R84, RZ, RZ, -0x1 ;  /* 0xffffffffff547424 */ /* 0x000fe400078e00ff */
[----:B------:R-:W-:Y:S05]  /*2770*/  CALL.REL.NOINC `($__internal_32_$__cuda_sm70_shflsync_down_p) ;  /* 0x000002f000007944 */ /* 0x000fea0003c00000 */
[----:B------:R-:W-:Y:S01]  /*2780*/  FADD.FTZ R105, R104, R105 ;  /* 0x0000006968697221 */ /* 0x000fe20000010000 */
[----:B------:R-:W-:Y:S01]  /*2790*/  MOV R80, 0x2800 ;  /* 0x0000280000507802 */ /* 0x000fe20000000f00 */
[----:B-1----:R-:W-:Y:S01]  /*27a0*/  FADD.FTZ R111, R111, R84 ;  /* 0x000000546f6f7221 */ /* 0x002fe20000010000 */
[----:B------:R-:W-:Y:S01]  /*27b0*/  MOV R84, 0xffffffff ;  /* 0xffffffff00547802 */ /* 0x000fe20000000f00 */
[----:B0-----:R-:W-:-:S02]  /*27c0*/  IMAD.MOV.U32 R85, RZ, RZ, 0x4 ;  /* 0x00000004ff557424 */ /* 0x001fc400078e00ff */
[----:B------:R-:W-:Y:S02]  /*27d0*/  IMAD.MOV.U32 R83, RZ, RZ, 0x1f ;  /* 0x0000001fff537424 */ /* 0x000fe400078e00ff */
[----:B------:R-:W-:Y:S02]  /*27e0*/  IMAD.MOV.U32 R86, RZ, RZ, R105 ;  /* 0x000000ffff567224 */ /* 0x000fe400078e0069 */
[----:B------:R-:W-:Y:S05]  /*27f0*/  CALL.REL.NOINC `($__internal_32_$__cuda_sm70_shflsync_down_p) ;  /* 0x0000027000007944 */ /* 0x000fea0003c00000 */
[----:B0-----:R-:W-:Y:S01]  /*2800*/  HFMA2.MMA R85, -RZ, RZ, 0, 2.384185791015625e-07 ;  /* 0x00000004ff557435 */ /* 0x001fe200000001ff */
[----:B-1----:R-:W-:Y:S01]  /*2810*/  IMAD.MOV.U32 R104, RZ, RZ, R84 ;  /* 0x000000ffff687224 */ /* 0x002fe200078e0054 */
[----:B------:R-:W-:Y:S01]  /*2820*/  MOV R80, 0x2870 ;  /* 0x0000287000507802 */ /* 0x000fe20000000f00 */
[----:B------:R-:W-:Y:S02]  /*2830*/  IMAD.MOV.U32 R86, RZ, RZ, R111 ;  /* 0x000000ffff567224 */ /* 0x000fe400078e006f */
[----:B------:R-:W-:Y:S02]  /*2840*/  IMAD.MOV.U32 R83, RZ, RZ, 0x1f ;  /* 0x0000001fff537424 */ /* 0x000fe400078e00ff */
[----:B------:R-:W-:Y:S02]  /*2850*/  IMAD.MOV.U32 R84, RZ, RZ, -0x1 ;  /* 0xffffffffff547424 */ /* 0x000fe400078e00ff */
[----:B------:R-:W-:Y:S05]  /*2860*/  CALL.REL.NOINC `($__internal_32_$__cuda_sm70_shflsync_down_p) ;  /* 0x0000020000007944 */ /* 0x000fea0003c00000 */
[----:B------:R-:W-:Y:S01]  /*2870*/  FADD.FTZ R104, R104, R105 ;  /* 0x0000006968687221 */ /* 0x000fe20000010000 */
[----:B0-----:R-:W-:Y:S01]  /*2880*/  MOV R83, 0x1f ;  /* 0x0000001f00537802 */ /* 0x001fe20000000f00 */
[----:B-1----:R-:W-:Y:S01]  /*2890*/  FADD.FTZ R105, R111, R84 ;  /* 0x000000546f697221 */ /* 0x002fe20000010000 */
[----:B------:R-:W-:Y:S01]  /*28a0*/  MOV R80, 0x28f0 ;  /* 0x000028f000507802 */ /* 0x000fe20000000f00 */
[----:B------:R-:W-:-:S02]  /*28b0*/  IMAD.MOV.U32 R85, RZ, RZ, 0x2 ;  /* 0x00000002ff557424 */ /* 0x000fc400078e00ff */
[----:B------:R-:W-:Y:S02]  /*28c0*/  IMAD.MOV.U32 R84, RZ, RZ, -0x1 ;  /* 0xffffffffff547424 */ /* 0x000fe400078e00ff */
[----:B------:R-:W-:Y:S02]  /*28d0*/  IMAD.MOV.U32 R86, RZ, RZ, R104 ;  /* 0x000000ffff567224 */ /* 0x000fe400078e0068 */
[----:B------:R-:W-:Y:S05]  /*28e0*/  CALL.REL.NOINC `($__internal_32_$__cuda_sm70_shflsync_down_p) ;  /* 0x0000018000007944 */ /* 0x000fea0003c00000 */
[----:B-1----:R-:W-:Y:S01]  /*28f0*/  IMAD.MOV.U32 R87, RZ, RZ, R84 ;  /* 0x000000ffff577224 */ /* 0x002fe200078e0054 */
[----:B0-----:R-:W-:Y:S01]  /*2900*/  MOV R86, R105 ;  /* 0x0000006900567202 */ /* 0x001fe20000000f00 */
[----:B------:R-:W-:Y:S01]  /*2910*/  IMAD.MOV.U32 R85, RZ, RZ, 0x2 ;  /* 0x00000002ff557424 */ /* 0x000fe200078e00ff */
[----:B------:R-:W-:Y:S01]  /*2920*/  MOV R80, 0x2960 ;  /* 0x0000296000507802 */ /* 0x000fe20000000f00 */
[----:B------:R-:W-:Y:S02]  /*2930*/  IMAD.MOV.U32 R83, RZ, RZ, 0x1f ;  /* 0x0000001fff537424 */ /* 0x000fe400078e00ff */
[----:B------:R-:W-:Y:S02]  /*2940*/  IMAD.MOV.U32 R84, RZ, RZ, -0x1 ;  /* 0xffffffffff547424 */ /* 0x000fe400078e00ff */
[----:B------:R-:W-:Y:S05]  /*2950*/  CALL.REL.NOINC `($__internal_32_$__cuda_sm70_shflsync_down_p) ;  /* 0x0000011000007944 */ /* 0x000fea0003c00000 */
[----:B------:R-:W-:Y:S01]  /*2960*/  FADD.FTZ R104, R87, R104 ;  /* 0x0000006857687221 */ /* 0x000fe20000010000 */
[----:B0-----:R-:W-:Y:S01]  /*2970*/  HFMA2.MMA R85, -RZ, RZ, 0, 5.9604644775390625e-08 ;  /* 0x00000001ff557435 */ /* 0x001fe200000001ff */
[----:B-1----:R-:W-:Y:S01]  /*2980*/  FADD.FTZ R105, R105, R84 ;  /* 0x0000005469697221 */ /* 0x002fe20000010000 */
[----:B------:R-:W-:Y:S01]  /*2990*/  MOV R80, 0x29e0 ;  /* 0x000029e000507802 */ /* 0x000fe20000000f00 */
[----:B------:R-:W-:-:S02]  /*29a0*/  IMAD.MOV.U32 R83, RZ, RZ, 0x1f ;  /* 0x0000001fff537424 */ /* 0x000fc400078e00ff */
[----:B------:R-:W-:Y:S02]  /*29b0*/  IMAD.MOV.U32 R84, RZ, RZ, -0x1 ;  /* 0xffffffffff547424 */ /* 0x000fe400078e00ff */
[----:B------:R-:W-:Y:S02]  /*29c0*/  IMAD.MOV.U32 R86, RZ, RZ, R104 ;  /* 0x000000ffff567224 */ /* 0x000fe400078e0068 */
[----:B------:R-:W-:Y:S05]  /*29d0*/  CALL.REL.NOINC `($__internal_32_$__cuda_sm70_shflsync_down_p) ;  /* 0x0000009000007944 */ /* 0x000fea0003c00000 */
[----:B-1----:R-:W-:Y:S01]  /*29e0*/  MOV R87, R84 ;  /* 0x0000005400577202 */ /* 0x002fe20000000f00 */
[----:B0-----:R-:W-:Y:S01]  /*29f0*/  IMAD.MOV.U32 R86, RZ, RZ, R105 ;  /* 0x000000ffff567224 */ /* 0x001fe200078e0069 */
[----:B------:R-:W-:Y:S01]  /*2a00*/  MOV R84, 0xffffffff ;  /* 0xffffffff00547802 */ /* 0x000fe20000000f00 */
[----:B------:R-:W-:Y:S01]  /*2a10*/  IMAD.MOV.U32 R85, RZ, RZ, 0x1 ;  /* 0x00000001ff557424 */ /* 0x000fe200078e00ff */
[----:B------:R-:W-:Y:S01]  /*2a20*/  MOV R80, 0x2a50 ;  /* 0x00002a5000507802 */ /* 0x000fe20000000f00 */
[----:B------:R-:W-:Y:S02]  /*2a30*/  IMAD.MOV.U32 R83, RZ, RZ, 0x1f ;  /* 0x0000001fff537424 */ /* 0x000fe400078e00ff */
[----:B------:R-:W-:Y:S05]  /*2a40*/  CALL.REL.NOINC `($__internal_32_$__cuda_sm70_shflsync_down_p) ;  /* 0x0000002000007944 */ /* 0x000fea0003c00000 */
[----:B-1----:R-:W-:Y:S01]  /*2a50*/  IMAD.MOV.U32 R80, RZ, RZ, R84 ;  /* 0x000000ffff507224 */ /* 0x002fe200078e0054 */
[----:B0-----:R-:W-:Y:S05]  /*2a60*/  BRA `(.L_x_460) ;  /* 0xffffe70000007947 */ /* 0x001fea000383ffff */
        .weak           $__internal_32_$__cuda_sm70_shflsync_down_p
        .type           $__internal_32_$__cuda_sm70_shflsync_down_p,@function
        .size           $__internal_32_$__cuda_sm70_shflsync_down_p,(.L_x_1795 - $__internal_32_$__cuda_sm70_shflsync_down_p)
$__internal_32_$__cuda_sm70_shflsync_down_p:
[----:B------:R-:W-:Y:S01]  /*2a70*/  IMAD.MOV.U32 R81, RZ, RZ, 0x0 ;  /* 0x00000000ff517424 */ /* 0x000fe200078e00ff */
[----:B------:R-:W-:Y:S04]  /*2a80*/  WARPSYNC R84 ;  /* 0x0000005400007348 */ /* 0x000fe80003800000 */
[----:B------:R0:W1:Y:S01]  /*2a90*/  SHFL.DOWN PT, R84, R86, R85, R83 ;  /* 0x0800005556547389 */ /* 0x00006200000e0053 */
[----:B------:R-:W-:Y:S05]  /*2aa0*/  RET.REL.NODEC R80 `(_ZN10layer_norm31ln_parallel_residual_bwd_kernelINS_13Kernel_traitsIf13__nv_bfloat16S2_S2_fjLj2048ELj1ELj1ELj4ELj16ENS_18Kernel_traits_baseILj2048EfS2_S2_S2_fjLj128EEEEELb1ELb1ELb0EEEvNS_9BwdParamsE) ;  /* 0xffffd55050007950 */ /* 0x000fea0003c3ffff */
.L_x_461:
        /* <DEDUP_REMOVED lines=13> */
.L_x_1795:


//--------------------- .text._ZN10layer_norm22ln_bwd_finalize_kernelINS_22Kernel_traits_finalizeILj2048Ef13__nv_bfloat16S2_S2_fjLb0ELj1024ELj4ENS_18Kernel_traits_baseILj2048EfS2_S2_S2_fjLj1024EEEEELb0ELb1EEEvNS_9BwdParamsE --------------------------
	.section	.text._ZN10layer_norm22ln_bwd_finalize_kernelINS_22Kernel_traits_finalizeILj2048Ef13__nv_bfloat16S2_S2_fjLb0ELj1024ELj4ENS_18Kernel_traits_baseILj2048EfS2_S2_S2_fjLj1024EEEEELb0ELb1EEEvNS_9BwdParamsE,"ax",@progbits
	.sectioninfo	@"SHI_REGISTERS=32"
	.align	128
        .global         _ZN10layer_norm22ln_bwd_finalize_kernelINS_22Kernel_traits_finalizeILj2048Ef13__nv_bfloat16S2_S2_fjLb0ELj1024ELj4ENS_18Kernel_traits_baseILj2048EfS2_S2_S2_fjLj1024EEEEELb0ELb1EEEvNS_9BwdParamsE
        .type           _ZN10layer_norm22ln_bwd_finalize_kernelINS_22Kernel_traits_finalizeILj2048Ef13__nv_bfloat16S2_S2_fjLb0ELj1024ELj4ENS_18Kernel_traits_baseILj2048EfS2_S2_S2_fjLj1024EEEEELb0ELb1EEEvNS_9BwdParamsE,@function
        .size           _ZN10layer_norm22ln_bwd_finalize_kernelINS_22Kernel_traits_finalizeILj2048Ef13__nv_bfloat16S2_S2_fjLb0ELj1024ELj4ENS_18Kernel_traits_baseILj2048EfS2_S2_S2_fjLj1024EEEEELb0ELb1EEEvNS_9BwdParamsE,(.L_x_1796 - _ZN10layer_norm22ln_bwd_finalize_kernelINS_22Kernel_traits_finalizeILj2048Ef13__nv_bfloat16S2_S2_fjLb0ELj1024ELj4ENS_18Kernel_traits_baseILj2048EfS2_S2_S2_fjLj1024EEEEELb0ELb1EEEvNS_9BwdParamsE)
        .other          _ZN10layer_norm22ln_bwd_finalize_kernelINS_22Kernel_traits_finalizeILj2048Ef13__nv_bfloat16S2_S2_fjLb0ELj1024ELj4ENS_18Kernel_traits_baseILj2048EfS2_S2_S2_fjLj1024EEEEELb0ELb1EEEvNS_9BwdParamsE,@"STO_CUDA_ENTRY STV_DEFAULT"
_ZN10layer_norm22ln_bwd_finalize_kernelINS_22Kernel_traits_finalizeILj2048Ef13__nv_bfloat16S2_S2_fjLb0ELj1024ELj4ENS_18Kernel_traits_baseILj2048EfS2_S2_S2_fjLj1024EEEEELb0ELb1EEEvNS_9BwdParamsE:
.text._ZN10layer_norm22ln_bwd_finalize_kernelINS_22Kernel_traits_finalizeILj2048Ef13__nv_bfloat16S2_S2_fjLb0ELj1024ELj4ENS_18Kernel_traits_baseILj2048EfS2_S2_S2_fjLj1024EEEEELb0ELb1EEEvNS_9BwdParamsE:
        /* <DEDUP_REMOVED lines=19> */
.L_x_472:
        /* <DEDUP_REMOVED lines=27> */
.L_x_466:
        /* <DEDUP_REMOVED lines=35> */
.L_x_465:
[----:B------:R-:W-:Y:S05]  /*0510*/  BSYNC B1 ;  /* 0x0000000000017941 */ /* 0x000fea0003800000 */
.L_x_464:
        /* <DEDUP_REMOVED lines=23> */
.L_x_468:
[----:B------:R-:W-:Y:S05]  /*0690*/  BSYNC B1 ;  /* 0x0000000000017941 */ /* 0x000fea0003800000 */
.L_x_467:
        /* <DEDUP_REMOVED lines=10> */
.L_x_463:
[----:B------:R-:W-:Y:S05]  /*0740*/  BSYNC B0 ;  /* 0x0000000000007941 */ /* 0x000fea0003800000 */
.L_x_462:
        /* <DEDUP_REMOVED lines=11> */
.L_x_473:
        /* <DEDUP_REMOVED lines=18> */
.L_x_474:
[----:B------:R-:W-:Y:S01]  /*0920*/  @!P1 SHF.R.U32.HI R2, RZ, 0x3, R0 ;  /* 0x00000003ff029819 */ /* 0x000fe20000011600 */
[----:B---3--:R-:W-:Y:S02]  /*0930*/  FADD.FTZ R5, R5, R10 ;  /* 0x0000000a05057221 */ /* 0x008fe40000010000 */
[----:B--2---:R-:W-:Y:S01]  /*0940*/  FADD.FTZ R7, R7, R4 ;  /* 0x0000000407077221 */ /* 0x004fe20000010000 */
[----:B------:R-:W-:-:S05]  /*0950*/  @!P1 LOP3.LUT R2, R2, 0x1ffffffc, RZ, 0xc0, !PT ;  /* 0x1ffffffc02029812 */ /* 0x000fca00078ec0ff */
[----:B------:R2:W-:Y:S04]  /*0960*/  @!P1 STS [R2+0x2000], R5 ;  /* 0x0020000502009388 */ /* 0x0005e80000000800 */
[----:B------:R2:W-:Y:S02]  /*0970*/  @!P1 STS [R2+0x2080], R7 ;  /* 0x0020800702009388 */ /* 0x0005e40000000800 */
.L_x_469:
[----:B0-----:R-:W-:Y:S01]  /*0980*/  WARPSYNC 0xffffffff ;  /* 0xffffffff00007948 */ /* 0x001fe20003800000 */
[----:B------:R-:W-:Y:S01]  /*0990*/  BAR.SYNC.DEFER_BLOCKING 0x0 ;  /* 0x0000000000007b1d */ /* 0x000fe20000010000 */
[----:B-1----:R-:W-:Y:S02]  /*09a0*/  @P0 MOV R4, 0x8 ;  /* 0x0000000800040802 */ /* 0x002fe40000000f00 */
[C---:B------:R-:W-:Y:S02]  /*09b0*/  ISETP.GT.U32.AND P1, PT, R18.reuse, -0x801, PT ;  /* 0xfffff7ff1200780c */ /* 0x040fe40003f24070 */
[----:B------:R-:W-:Y:S01]  /*09c0*/  IADD3 R18, R18, 0x800, RZ ;  /* 0x0000080012127810 */ /* 0x000fe20007ffe0ff */
[----:B--2---:R-:W-:-:S04]  /*09d0*/  @P0 IMAD.WIDE.U32 R2, R19, R4, c[0x0][0x268] ;  /* 0x00009a0013020625 */ /* 0x004fc800078e0004 */
[C---:B------:R-:W-:Y:S01]  /*09e0*/  @P0 IMAD.WIDE.U32 R4, R19.reuse, R4, c[0x0][0x260] ;  /* 0x0000980013040625 */ /* 0x040fe200078e0004 */
[----:B------:R-:W-:Y:S01]  /*09f0*/  IADD3 R19, R19, 0x400, RZ ;  /* 0x0000040013137810 */ /* 0x000fe20007ffe0ff */
[----:B------:R-:W0:Y:S04]  /*0a00*/  @P0 LDS.64 R6, [R16.X8+0x2000] ;  /* 0x0020000010060984 */ /* 0x000e280000008a00 */
[----:B------:R-:W1:Y:S04]  /*0a10*/  @P0 LDS.64 R8, [R16.X8+0x2080] ;  /* 0x0020800010080984 */ /* 0x000e680000008a00 */
[----:B0-----:R0:W-:Y:S04]  /*0a20*/  @P0 STG.E.64 [R2.64], R6 ;  /* 0x0000000602000986 */ /* 0x0011e8000c101b04 */
[----:B-1----:R0:W-:Y:S02]  /*0a30*/  @P0 STG.E.64 [R4.64], R8 ;  /* 0x0000000804000986 */ /* 0x0021e4000c101b04 */
[----:B0-----:R-:W-:Y:S05]  /*0a40*/  @P1 BRA `(.L_x_472) ;  /* 0xfffff6e000001947 */ /* 0x001fea000383ffff */
[----:B------:R-:W-:Y:S05]  /*0a50*/  EXIT ;  /* 0x000000000000794d */ /* 0x000fea0003800000 */
.L_x_470:
[----:B------:R-:W-:Y:S01]  /*0a60*/  HFMA2.MMA R9, -RZ, RZ, 0, 5.9604644775390625e-08 ;  /* 0x00000001ff097435 */ /* 0x000fe200000001ff */
[----:B--2---:R-:W-:Y:S01]  /*0a70*/  IMAD.MOV.U32 R10, RZ, RZ, R4 ;  /* 0x000000ffff0a7224 */ /* 0x004fe200078e0004 */
[----:B------:R-:W-:Y:S01]  /*0a80*/  MOV R11, 0xffffffff ;  /* 0xffffffff000b7802 */ /* 0x000fe20000000f00 */
[----:B------:R-:W-:Y:S01]  /*0a90*/  IMAD.MOV.U32 R6, RZ, RZ, 0x1f ;  /* 0x0000001fff067424 */ /* 0x000fe200078e00ff */
[----:B------:R-:W-:-:S02]  /*0aa0*/  MOV R2, 0xac0 ;  /* 0x00000ac000027802 */ /* 0x000fc40000000f00 */
[----:B01----:R-:W-:Y:S05]  /*0ab0*/  CALL.REL.NOINC `($__internal_33_$__cuda_sm70_shflsync_bfly_p) ;  /* 0x000003c000007944 */ /* 0x003fea0003c00000 */
[----:B-1----:R-:W-:Y:S01]  /*0ac0*/  MOV R3, R6 ;  /* 0x0000000600037202 */ /* 0x002fe20000000f00 */
[----:B0-----:R-:W-:Y:S05]  /*0ad0*/  BRA `(.L_x_473) ;  /* 0xfffffd2000007947 */ /* 0x001fea000383ffff */
.L_x_471:
[----:B------:R-:W-:Y:S01]  /*0ae0*/  HFMA2.MMA R9, -RZ, RZ, 0, 1.1920928955078125e-07 ;  /* 0x00000002ff097435 */ /* 0x000fe200000001ff */
[----:B------:R-:W-:Y:S01]  /*0af0*/  IMAD.MOV.U32 R10, RZ, RZ, R13 ;  /* 0x000000ffff0a7224 */ /* 0x000fe200078e000d */
[----:B------:R-:W-:Y:S01]  /*0b00*/  MOV R6, 0x1f ;  /* 0x0000001f00067802 */ /* 0x000fe20000000f00 */
[----:B------:R-:W-:Y:S01]  /*0b10*/  IMAD.MOV.U32 R11, RZ, RZ, -0x1 ;  /* 0xffffffffff0b7424 */ /* 0x000fe200078e00ff */
[----:B------:R-:W-:-:S02]  /*0b20*/  MOV R2, 0xb40 ;  /* 0x00000b4000027802 */ /* 0x000fc40000000f00 */
[----:B012---:R-:W-:Y:S05]  /*0b30*/  CALL.REL.NOINC `($__internal_33_$__cuda_sm70_shflsync_bfly_p) ;  /* 0x0000034000007944 */ /* 0x007fea0003c00000 */
[----:B0-----:R-:W-:Y:S01]  /*0b40*/  HFMA2.MMA R9, -RZ, RZ, 0, 2.384185791015625e-07 ;  /* 0x00000004ff097435 */ /* 0x001fe200000001ff */
[----:B-1----:R-:W-:Y:S01]  /*0b50*/  FADD.FTZ R10, R13, R6 ;  /* 0x000000060d0a7221 */ /* 0x002fe20000010000 */
[----:B------:R-:W-:Y:S01]  /*0b60*/  MOV R6, 0x1f ;  /* 0x0000001f00067802 */ /* 0x000fe20000000f00 */
[----:B------:R-:W-:Y:S01]  /*0b70*/  IMAD.MOV.U32 R11, RZ, RZ, -0x1 ;  /* 0xffffffffff0b7424 */ /* 0x000fe200078e00ff */
[----:B------:R-:W-:-:S02]  /*0b80*/  MOV R2, 0xba0 ;  /* 0x00000ba000027802 */ /* 0x000fc40000000f00 */
[----:B------:R-:W-:Y:S05]  /*0b90*/  CALL.REL.NOINC `($__internal_33_$__cuda_sm70_shflsync_bfly_p) ;  /* 0x000002e000007944 */ /* 0x000fea0003c00000 */
[----:B0-----:R-:W-:Y:S01]  /*0ba0*/  HFMA2.MMA R9, -RZ, RZ, 0, 4.76837158203125e-07 ;  /* 0x00000008ff097435 */ /* 0x001fe200000001ff */
[----:B-1----:R-:W-:Y:S01]  /*0bb0*/  FADD.FTZ R10, R10, R6 ;  /* 0x000000060a0a7221 */ /* 0x002fe20000010000 */
[----:B------:R-:W-:Y:S01]  /*0bc0*/  MOV R6, 0x1f ;  /* 0x0000001f00067802 */ /* 0x000fe20000000f00 */
[----:B------:R-:W-:Y:S01]  /*0bd0*/  IMAD.MOV.U32 R11, RZ, RZ, -0x1 ;  /* 0xffffffffff0b7424 */ /* 0x000fe200078e00ff */
[----:B------:R-:W-:-:S02]  /*0be0*/  MOV R2, 0xc00 ;  /* 0x00000c0000027802 */ /* 0x000fc40000000f00 */
[----:B------:R-:W-:Y:S05]  /*0bf0*/  CALL.REL.NOINC `($__internal_33_$__cuda_sm70_shflsync_bfly_p) ;  /* 0x0000028000007944 */ /* 0x000fea0003c00000 */
[----:B-1----:R-:W-:Y:S01]  /*0c00*/  FADD.FTZ R4, R10, R6 ;  /* 0x000000060a047221 */ /* 0x002fe20000010000 */
[----:B0-----:R-:W-:Y:S01]  /*0c10*/  HFMA2.MMA R9, -RZ, RZ, 0, 9.5367431640625e-07 ;  /* 0x00000010ff097435 */ /* 0x001fe200000001ff */
[----:B------:R-:W-:Y:S01]  /*0c20*/  MOV R6, 0x1f ;  /* 0x0000001f00067802 */ /* 0x000fe20000000f00 */
[----:B------:R-:W-:Y:S01]  /*0c30*/  IMAD.MOV.U32 R11, RZ, RZ, -0x1 ;  /* 0xffffffffff0b7424 */ /* 0x000fe200078e00ff */
[----:B------:R-:W-:-:S02]  /*0c40*/  MOV R2, 0xc70 ;  /* 0x00000c7000027802 */ /* 0x000fc40000000f00 */
[----:B------:R-:W-:Y:S02]  /*0c50*/  MOV R10, R4 ;  /* 0x00000004000a7202 */ /* 0x000fe40000000f00 */
[----:B------:R-:W-:Y:S05]  /*0c60*/  CALL.REL.NOINC `($__internal_33_$__cuda_sm70_shflsync_bfly_p) ;  /* 0x0000021000007944 */ /* 0x000fea0003c00000 */
[----:B0-----:R-:W-:Y:S01]  /*0c70*/  HFMA2.MMA R9, -RZ, RZ, 0, 5.9604644775390625e-08 ;  /* 0x00000001ff097435 */ /* 0x001fe200000001ff */
[----:B-1----:R-:W-:Y:S01]  /*0c80*/  MOV R7, R6 ;  /* 0x0000000600077202 */ /* 0x002fe20000000f00 */
[----:B------:R-:W-:Y:S01]  /*0c90*/  IMAD.MOV.U32 R10, RZ, RZ, R5 ;  /* 0x000000ffff0a7224 */ /* 0x000fe200078e0005 */
[----:B------:R-:W-:Y:S01]  /*0ca0*/  MOV R6, 0x1f ;  /* 0x0000001f00067802 */ /* 0x000fe20000000f00 */
[----:B------:R-:W-:Y:S01]  /*0cb0*/  IMAD.MOV.U32 R11, RZ, RZ, -0x1 ;  /* 0xffffffffff0b7424 */ /* 0x000fe200078e00ff */
[----:B------:R-:W-:Y:S02]  /*0cc0*/  MOV R2, 0xce0 ;  /* 0x00000ce000027802 */ /* 0x000fe40000000f00 */
[----:B------:R-:W-:Y:S05]  /*0cd0*/  CALL.REL.NOINC `($__internal_33_$__cuda_sm70_shflsync_bfly_p) ;  /* 0x000001a000007944 */ /* 0x000fea0003c00000 */
[----:B0-----:R-:W-:Y:S01]  /*0ce0*/  HFMA2.MMA R9, -RZ, RZ, 0, 1.1920928955078125e-07 ;  /* 0x00000002ff097435 */ /* 0x001fe200000001ff */
[----:B-1----:R-:W-:Y:S01]  /*0cf0*/  FADD.FTZ R10, R5, R6 ;  /* 0x00000006050a7221 */ /* 0x002fe20000010000 */
[----:B------:R-:W-:Y:S01]  /*0d00*/  MOV R6, 0x1f ;  /* 0x0000001f00067802 */ /* 0x000fe20000000f00 */
[----:B------:R-:W-:Y:S01]  /*0d10*/  IMAD.MOV.U32 R11, RZ, RZ, -0x1 ;  /* 0xffffffffff0b7424 */ /* 0x000fe200078e00ff */
[----:B------:R-:W-:Y:S02]  /*0d20*/  MOV R2, 0xd40 ;  /* 0x00000d4000027802 */ /* 0x000fe40000000f00 */
[----:B------:R-:W-:Y:S05]  /*0d30*/  CALL.REL.NOINC `($__internal_33_$__cuda_sm70_shflsync_bfly_p) ;  /* 0x0000014000007944 */ /* 0x000fea0003c00000 */
        /* <DEDUP_REMOVED lines=12> */
[----:B0-----:R-:W-:Y:S01]  /*0e00*/  HFMA2.MMA R9, -RZ, RZ, 0, 9.5367431640625e-07 ;  /* 0x00000010ff097435 */ /* 0x001fe200000001ff */
[----:B-1----:R-:W-:Y:S01]  /*0e10*/  FADD.FTZ R10, R10, R6 ;  /* 0x000000060a0a7221 */ /* 0x002fe20000010000 */
[----:B------:R-:W-:Y:S01]  /*0e20*/  MOV R6, 0x1f ;  /* 0x0000001f00067802 */ /* 0x000fe20000000f00 */
[----:B------:R-:W-:Y:S01]  /*0e30*/  IMAD.MOV.U32 R11, RZ, RZ, -0x1 ;  /* 0xffffffffff0b7424 */ /* 0x000fe200078e00ff */
[----:B------:R-:W-:-:S02]  /*0e40*/  MOV R2, 0xe60 ;  /* 0x00000e6000027802 */ /* 0x000fc40000000f00 */
[----:B------:R-:W-:Y:S05]  /*0e50*/  CALL.REL.NOINC `($__internal_33_$__cuda_sm70_shflsync_bfly_p) ;  /* 0x0000002000007944 */ /* 0x000fea0003c00000 */
[----:B-1----:R-:W-:Y:S01]  /*0e60*/  MOV R5, R6 ;  /* 0x0000000600057202 */ /* 0x002fe20000000f00 */
[----:B0-----:R-:W-:Y:S05]  /*0e70*/  BRA `(.L_x_474) ;  /* 0xfffffaa000007947 */ /* 0x001fea000383ffff */
        .weak           $__internal_33_$__cuda_sm70_shflsync_bfly_p
        .type           $__internal_33_$__cuda_sm70_shflsync_bfly_p,@function
        .size           $__internal_33_$__cuda_sm70_shflsync_bfly_p,(.L_x_1796 - $__internal_33_$__cuda_sm70_shflsync_bfly_p)
$__internal_33_$__cuda_sm70_shflsync_bfly_p:
[----:B------:R-:W-:Y:S01]  /*0e80*/  HFMA2.MMA R3, -RZ, RZ, 0, 0 ;  /* 0x00000000ff037435 */ /* 0x000fe200000001ff */
[----:B------:R-:W-:Y:S04]  /*0e90*/  WARPSYNC R11 ;  /* 0x0000000b00007348 */ /* 0x000fe80003800000 */
[----:B------:R0:W1:Y:S01]  /*0ea0*/  SHFL.BFLY PT, R6, R10, R9, R6 ;  /* 0x0c0000090a067389 */ /* 0x00006200000e0006 */
[----:B------:R-:W-:Y:S05]  /*0eb0*/  RET.REL.NODEC R2 `(_ZN10layer_norm22ln_bwd_finalize_kernelINS_22Kernel_traits_finalizeILj2048Ef13__nv_bfloat16S2_S2_fjLb0ELj1024ELj4ENS_18Kernel_traits_baseILj2048EfS2_S2_S2_fjLj1024EEEEELb0ELb1EEEvNS_9BwdParamsE) ;  /* 0xfffff14002007950 */ /* 0x000fea0003c3ffff */
.L_x_475:
        /* <DEDUP_REMOVED lines=12> */
.L_x_1796:


//--------------------- .text._ZN10layer_norm40ln_parallel_residual_bwd_finalize_kernelINS_22Kernel_traits_finalizeILj2048Ef13__nv_bfloat16S2_S2_fjLb0ELj1024ELj4ENS_18Kernel_traits_baseILj2048EfS2_S2_S2_fjLj1024EEEEELb1EEEvNS_9BwdParamsE --------------------------
	.section	.text._ZN10layer_norm40ln_parallel_residual_bwd_finalize_kernelINS_22Kernel_traits_finalizeILj2048Ef13__nv_bfloat16S2_S2_fjLb0ELj1024ELj4ENS_18Kernel_traits_baseILj2048EfS2_S2_S2_fjLj1024EEEEELb1EEEvNS_9BwdParamsE,"ax",@progbits
	.sectioninfo	@"SHI_REGISTERS=32"
	.align	128
        .global         _ZN10layer_norm40ln_parallel_residual_bwd_finalize_kernelINS_22Kernel_traits_finalizeILj2048Ef13__nv_bfloat16S2_S2_fjLb0ELj1024ELj4ENS_18Kernel_traits_baseILj2048EfS2_S2_S2_fjLj1024EEEEELb1EEEvNS_9BwdParamsE
        .type           _ZN10layer_norm40ln_parallel_residual_bwd_finalize_kernelINS_22Kernel_traits_finalizeILj2048Ef13__nv_bfloat16S2_S2_fjLb0ELj1024ELj4ENS_18Kernel_traits_baseILj2048EfS2_S2_S2_fjLj1024EEEEELb1EEEvNS_9BwdParamsE,@function
        .size           _ZN10layer_norm40ln_parallel_residual_bwd_finalize_kernelINS_22Kernel_traits_finalizeILj2048Ef13__nv_bfloat16S2_S2_fjLb0ELj1024ELj4ENS_18Kernel_traits_baseILj2048EfS2_S2_S2_fjLj1024EEEEELb1EEEvNS_9BwdParamsE,(.L_x_1797 - _ZN10layer_norm40ln_parallel_residual_bwd_finalize_kernelINS_22Kernel_traits_finalizeILj2048Ef13__nv_bfloat16S2_S2_fjLb0ELj1024ELj4ENS_18Kernel_traits_baseILj2048EfS2_S2_S2_fjLj1024EEEEELb1EEEvNS_9BwdParamsE)
        .other          _ZN10layer_norm40ln_parallel_residual_bwd_finalize_kernelINS_22Kernel_traits_finalizeILj2048Ef13__nv_bfloat16S2_S2_fjLb0ELj1024ELj4ENS_18Kernel_traits_baseILj2048EfS2_S2_S2_fjLj1024EEEEELb1EEEvNS_9BwdParamsE,@"STO_CUDA_ENTRY STV_DEFAULT"
_ZN10layer_norm40ln_parallel_residual_bwd_finalize_kernelINS_22Kernel_traits_finalizeILj2048Ef13__nv_bfloat16S2_S2_fjLb0ELj1024ELj4ENS_18Kernel_traits_baseILj2048EfS2_S2_S2_fjLj1024EEEEELb1EEEvNS_9BwdParamsE:
.text._ZN10layer_norm40ln_parallel_residual_bwd_finalize_kernelINS_22Kernel_traits_finalizeILj2048Ef13__nv_bfloat16S2_S2_fjLb0ELj1024ELj4ENS_18Kernel_traits_baseILj2048EfS2_S2_S2_fjLj1024EEEEELb1EEEvNS_9BwdParamsE:
        /* <DEDUP_REMOVED lines=19> */
.L_x_489:
        /* <DEDUP_REMOVED lines=37> */
.L_x_480:
        /* <DEDUP_REMOVED lines=59> */
.L_x_479:
[----:B------:R-:W-:Y:S05]  /*0730*/  BSYNC B1 ;  /* 0x0000000000017941 */ /* 0x000fea0003800000 */
.L_x_478:
        /* <DEDUP_REMOVED lines=35> */
.L_x_482:
[----:B------:R-:W-:Y:S05]  /*0970*/  BSYNC B1 ;  /* 0x0000000000017941 */ /* 0x000fea0003800000 */
.L_x_481:
        /* <DEDUP_REMOVED lines=16> */
.L_x_477:
[----:B------:R-:W-:Y:S05]  /*0a80*/  BSYNC B0 ;  /* 0x0000000000007941 */ /* 0x000fea0003800000 */
.L_x_476:
        /* <DEDUP_REMOVED lines=14> */
.L_x_490:
        /* <DEDUP_REMOVED lines=36> */
.L_x_491:
        /* <DEDUP_REMOVED lines=11> */
.L_x_483:
[----:B0-----:R-:W-:Y:S01]  /*0e60*/  WARPSYNC 0xffffffff ;  /* 0xffffffff00007948 */ /* 0x001fe20003800000 */
[----:B------:R-:W-:Y:S06]  /*0e70*/  BAR.SYNC.DEFER_BLOCKING 0x0 ;  /* 0x0000000000007b1d */ /* 0x000fec0000010000 */
[----:B------:R-:W-:Y:S01]  /*0e80*/  BSSY B0, `(.L_x_486) ;  /* 0x0000011000007945 */ /* 0x000fe20003800000 */
[----:B------:R-:W-:Y:S05]  /*0e90*/  @!P0 BRA `(.L_x_487) ;  /* 0x000000f000008947 */ /* 0x000fea0003800000 */
        /* <DEDUP_REMOVED lines=15> */
.L_x_487:
[----:B------:R-:W-:Y:S05]  /*0f90*/  BSYNC B0 ;  /* 0x0000000000007941 */ /* 0x000fea0003800000 */
.L_x_486:
[C---:B------:R-:W-:Y:S02]  /*0fa0*/  ISETP.GT.U32.AND P1, PT, R4.reuse, -0x801, PT ;  /* 0xfffff7ff0400780c */ /* 0x040fe40003f24070 */
[----:B------:R-:W-:-:S02]  /*0fb0*/  IADD3 R4, R4, 0x800, RZ ;  /* 0x0000080004047810 */ /* 0x000fc40007ffe0ff */
[----:B------:R-:W-:-:S09]  /*0fc0*/  IADD3 R5, R5, 0x400, RZ ;  /* 0x0000040005057810 */ /* 0x000fd20007ffe0ff */
[----:B0-----:R-:W-:Y:S01]  /*0fd0*/  @!P1 CALL.REL.NOINC `(.L_x_488) ;  /* 0x0000001000009944 */ /* 0x001fe20003c00000 */
[----:B------:R-:W-:Y:S05]  /*0fe0*/  BRA `(.L_x_489) ;  /* 0xfffff14000007947 */ /* 0x000fea000383ffff */
.L_x_488:
[----:B------:R-:W-:Y:S05]  /*0ff0*/  EXIT ;  /* 0x000000000000794d */ /* 0x000fea0003800000 */
.L_x_484:
[----:B------:R-:W-:Y:S01]  /*1000*/  HFMA2.MMA R17, -RZ, RZ, 0, 1.847743988037109375e-06 ;  /* 0x0000001fff117435 */ /* 0x000fe200000001ff */
[----:B----4-:R-:W-:Y:S01]  /*1010*/  MOV R19, R12 ;  /* 0x0000000c00137202 */ /* 0x010fe20000000f00 */
[----:B------:R-:W-:Y:S01]  /*1020*/  IMAD.MOV.U32 R16, RZ, RZ, 0x1 ;  /* 0x00000001ff107424 */ /* 0x000fe200078e00ff */
[----:B------:R-:W-:Y:S02]  /*1030*/  MOV R14, 0xffffffff ;  /* 0xffffffff000e7802 */ /* 0x000fe40000000f00 */
[----:B------:R-:W-:Y:S02]  /*1040*/  MOV R8, 0x1060 ;  /* 0x0000106000087802 */ /* 0x000fe40000000f00 */
[----:B0123--:R-:W-:Y:S05]  /*1050*/  CALL.REL.NOINC `($__internal_34_$__cuda_sm70_shflsync_bfly_p) ;  /* 0x000007b000007944 */ /* 0x00ffea0003c00000 */
[----:B01----:R-:W-:Y:S05]  /*1060*/  BRA `(.L_x_490) ;  /* 0xfffffb0000007947 */ /* 0x003fea000383ffff */
.L_x_485:
[----:B------:R-:W-:Y:S01]  /*1070*/  HFMA2.MMA R17, -RZ, RZ, 0, 1.847743988037109375e-06 ;  /* 0x0000001fff117435 */ /* 0x000fe200000001ff */
[----:B------:R-:W-:Y:S01]  /*1080*/  MOV R19, R12 ;  /* 0x0000000c00137202 */ /* 0x000fe20000000f00 */
[----:B------:R-:W-:Y:S01]  /*1090*/  IMAD.MOV.U32 R16, RZ, RZ, 0x2 ;  /* 0x00000002ff107424 */ /* 0x000fe200078e00ff */
[----:B------:R-:W-:Y:S02]  /*10a0*/  MOV R14, 0xffffffff ;  /* 0xffffffff000e7802 */ /* 0x000fe40000000f00 */
[----:B------:R-:W-:-:S02]  /*10b0*/  MOV R8, 0x10d0 ;  /* 0x000010d000087802 */ /* 0x000fc40000000f00 */
[----:B-123--:R-:W-:Y:S05]  /*10c0*/  CALL.REL.NOINC `($__internal_34_$__cuda_sm70_shflsync_bfly_p) ;  /* 0x0000074000007944 */ /* 0x00efea0003c00000 */
[----:B0-----:R-:W-:Y:S01]  /*10d0*/  HFMA2.MMA R16, -RZ, RZ, 0, 2.384185791015625e-07 ;  /* 0x00000004ff107435 */ /* 0x001fe200000001ff */
[----:B-1----:R-:W-:Y:S01]  /*10e0*/  FADD.FTZ R19, R12, R14 ;  /* 0x0000000e0c137221 */ /* 0x002fe20000010000 */
[----:B------:R-:W-:Y:S01]  /*10f0*/  MOV R14, 0xffffffff ;  /* 0xffffffff000e7802 */ /* 0x000fe20000000f00 */
[----:B------:R-:W-:Y:S01]  /*1100*/  IMAD.MOV.U32 R17, RZ, RZ, 0x1f ;  /* 0x0000001fff117424 */ /* 0x000fe200078e00ff */
[----:B------:R-:W-:-:S02]  /*1110*/  MOV R8, 0x1130 ;  /* 0x0000113000087802 */ /* 0x000fc40000000f00 */
[----:B------:R-:W-:Y:S05]  /*1120*/  CALL.REL.NOINC `($__internal_34_$__cuda_sm70_shflsync_bfly_p) ;  /* 0x000006e000007944 */ /* 0x000fea0003c00000 */
[----:B0-----:R-:W-:Y:S01]  /*1130*/  HFMA2.MMA R16, -RZ, RZ, 0, 4.76837158203125e-07 ;  /* 0x00000008ff107435 */ /* 0x001fe200000001ff */
[----:B-1----:R-:W-:Y:S01]  /*1140*/  FADD.FTZ R19, R19, R14 ;  /* 0x0000000e13137221 */ /* 0x002fe20000010000 */
[----:B------:R-:W-:Y:S01]  /*1150*/  MOV R17, 0x1f ;  /* 0x0000001f00117802 */ /* 0x000fe20000000f00 */
[----:B------:R-:W-:Y:S01]  /*1160*/  IMAD.MOV.U32 R14, RZ, RZ, -0x1 ;  /* 0xffffffffff0e7424 */ /* 0x000fe200078e00ff */
[----:B------:R-:W-:-:S02]  /*1170*/  MOV R8, 0x1190 ;  /* 0x0000119000087802 */ /* 0x000fc40000000f00 */
[----:B------:R-:W-:Y:S05]  /*1180*/  CALL.REL.NOINC `($__internal_34_$__cuda_sm70_shflsync_bfly_p) ;  /* 0x0000068000007944 */ /* 0x000fea0003c00000 */
[----:B-1----:R-:W-:Y:S01]  /*1190*/  FADD.FTZ R12, R19, R14 ;  /* 0x0000000e130c7221 */ /* 0x002fe20000010000 */
[----:B0-----:R-:W-:Y:S01]  /*11a0*/  HFMA2.MMA R16, -RZ, RZ, 0, 9.5367431640625e-07 ;  /* 0x00000010ff107435 */ /* 0x001fe200000001ff */
[----:B------:R-:W-:-:S02]  /*11b0*/  MOV R17, 0x1f ;  /* 0x0000001f00117802 */ /* 0x000fc40000000f00 */
[----:B------:R-:W-:Y:S01]  /*11c0*/  MOV R14, 0xffffffff ;  /* 0xffffffff000e7802 */ /* 0x000fe20000000f00 */
[----:B------:R-:W-:Y:S01]  /*11d0*/  IMAD.MOV.U32 R19, RZ, RZ, R12 ;  /* 0x000000ffff137224 */ /* 0x000fe200078e000c */
[----:B------:R-:W-:Y:S02]  /*11e0*/  MOV R8, 0x1200 ;  /* 0x0000120000087802 */ /* 0x000fe40000000f00 */
[----:B------:R-:W-:Y:S05]  /*11f0*/  CALL.REL.NOINC `($__internal_34_$__cuda_sm70_shflsync_bfly_p) ;  /* 0x0000061000007944 */ /* 0x000fea0003c00000 */
[----:B0-----:R-:W-:Y:S01]  /*1200*/  HFMA2.MMA R16, -RZ, RZ, 0, 5.9604644775390625e-08 ;  /* 0x00000001ff107435 */ /* 0x001fe200000001ff */
[----:B-1----:R-:W-:Y:S01]  /*1210*/  MOV R15, R14 ;  /* 0x0000000e000f7202 */ /* 0x002fe20000000f00 */
[----:B------:R-:W-:Y:S01]  /*1220*/  IMAD.MOV.U32 R17, RZ, RZ, 0x1f ;  /* 0x0000001fff117424 */ /* 0x000fe200078e00ff */
[----:B------:R-:W-:Y:S02]  /*1230*/  MOV R19, R13 ;  /* 0x0000000d00137202 */ /* 0x000fe40000000f00 */
[----:B------:R-:W-:Y:S02]  /*1240*/  MOV R14, 0xffffffff ;  /* 0xffffffff000e7802 */ /* 0x000fe40000000f00 */
[----:B------:R-:W-:Y:S02]  /*1250*/  MOV R8, 0x1270 ;  /* 0x0000127000087802 */ /* 0x000fe40000000f00 */
[----:B------:R-:W-:Y:S05]  /*1260*/  CALL.REL.NOINC `($__internal_34_$__cuda_sm70_shflsync_bfly_p) ;  /* 0x000005a000007944 */ /* 0x000fea0003c00000 */
[----:B0-----:R-:W-:Y:S01]  /*1270*/  HFMA2.MMA R16, -RZ, RZ, 0, 1.1920928955078125e-07 ;  /* 0x00000002ff107435 */ /* 0x001fe200000001ff */
[----:B-1----:R-:W-:Y:S01]  /*1280*/  FADD.FTZ R19, R13, R14 ;  /* 0x0000000e0d137221 */ /* 0x002fe20000010000 */
[----:B------:R-:W-:Y:S01]  /*1290*/  MOV R17, 0x1f ;  /* 0x0000001f00117802 */ /* 0x000fe20000000f00 */
[----:B------:R-:W-:Y:S01]  /*12a0*/  IMAD.MOV.U32 R14, RZ, RZ, -0x1 ;  /* 0xffffffffff0e7424 */ /* 0x000fe200078e00ff */
[----:B------:R-:W-:-:S02]  /*12b0*/  MOV R8, 0x12d0 ;  /* 0x000012d000087802 */ /* 0x000fc40000000f00 */
[----:B------:R-:W-:Y:S05]  /*12c0*/  CALL.REL.NOINC `($__internal_34_$__cuda_sm70_shflsync_bfly_p) ;  /* 0x0000054000007944 */ /* 0x000fea0003c00000 */
[----:B0-----:R-:W-:Y:S01]  /*12d0*/  HFMA2.MMA R16, -RZ, RZ, 0, 2.384185791015625e-07 ;  /* 0x00000004ff107435 */ /* 0x001fe200000001ff */
[----:B-1----:R-:W-:Y:S01]  /*12e0*/  FADD.FTZ R19, R19, R14 ;  /* 0x0000000e13137221 */ /* 0x002fe20000010000 */
[----:B------:R-:W-:-:S02]  /*12f0*/  MOV R17, 0x1f ;  /* 0x0000001f00117802 */ /* 0x000fc40000000f00 */
[----:B------:R-:W-:Y:S02]  /*1300*/  MOV R14, 0xffffffff ;  /* 0xffffffff000e7802 */ /* 0x000fe40000000f00 */
[----:B------:R-:W-:Y:S02]  /*1310*/  MOV R8, 0x1330 ;  /* 0x0000133000087802 */ /* 0x000fe40000000f00 */
[----:B------:R-:W-:Y:S05]  /*1320*/  CALL.REL.NOINC `($__internal_34_$__cuda_sm70_shflsync_bfly_p) ;  /* 0x000004e000007944 */ /* 0x000fea0003c00000 */
[----:B0-----:R-:W-:Y:S01]  /*1330*/  HFMA2.MMA R17, -RZ, RZ, 0, 1.847743988037109375e-06 ;  /* 0x0000001fff117435 */ /* 0x001fe200000001ff */
[----:B-1----:R-:W-:Y:S01]  /*1340*/  FADD.FTZ R19, R19, R14 ;  /* 0x0000000e13137221 */ /* 0x002fe20000010000 */
[----:B------:R-:W-:Y:S01]  /*1350*/  MOV R14, 0xffffffff ;  /* 0xffffffff000e7802 */ /* 0x000fe20000000f00 */
[----:B------:R-:W-:Y:S01]  /*1360*/  IMAD.MOV.U32 R16, RZ, RZ, 0x8 ;  /* 0x00000008ff107424 */ /* 0x000fe200078e00ff */
[----:B------:R-:W-:Y:S02]  /*1370*/  MOV R8, 0x1390 ;  /* 0x0000139000087802 */ /* 0x000fe40000000f00 */
[----:B------:R-:W-:Y:S05]  /*1380*/  CALL.REL.NOINC `($__internal_34_$__cuda_sm70_shflsync_bfly_p) ;  /* 0x0000048000007944 */ /* 0x000fea0003c00000 */
[----:B-1----:R-:W-:Y:S01]  /*1390*/  FADD.FTZ R13, R19, R14 ;  /* 0x0000000e130d7221 */ /* 0x002fe20000010000 */
[----:B0-----:R-:W-:Y:S01]  /*13a0*/  HFMA2.MMA R16, -RZ, RZ, 0, 9.5367431640625e-07 ;  /* 0x00000010ff107435 */ /* 0x001fe200000001ff */
[----:B------:R-:W-:Y:S01]  /*13b0*/  IMAD.MOV.U32 R17, RZ, RZ, 0x1f ;  /* 0x0000001fff117424 */ /* 0x000fe200078e00ff */
[----:B------:R-:W-:Y:S02]  /*13c0*/  MOV R14, 0xffffffff ;  /* 0xffffffff000e7802 */ /* 0x000fe40000000f00 */
[----:B------:R-:W-:-:S02]  /*13d0*/  MOV R19, R13 ;  /* 0x0000000d00137202 */ /* 0x000fc40000000f00 */
[----:B------:R-:W-:Y:S02]  /*13e0*/  MOV R8, 0x1400 ;  /* 0x0000140000087802 */ /* 0x000fe40000000f00 */
[----:B------:R-:W-:Y:S05]  /*13f0*/  CALL.REL.NOINC `($__internal_34_$__cuda_sm70_shflsync_bfly_p) ;  /* 0x0000041000007944 */ /* 0x000fea0003c00000 */
[----:B0-----:R-:W-:Y:S01]  /*1400*/  HFMA2.MMA R17, -RZ, RZ, 0, 1.847743988037109375e-06 ;  /* 0x0000001fff117435 */ /* 0x001fe200000001ff */
        /* <DEDUP_REMOVED lines=18> */
[----:B0-----:R-:W-:Y:S01]  /*1530*/  HFMA2.MMA R16, -RZ, RZ, 0, 4.76837158203125e-07 ;  /* 0x00000008ff107435 */ /* 0x001fe200000001ff */
[----:B-1----:R-:W-:Y:S01]  /*1540*/  FADD.FTZ R19, R19, R14 ;  /* 0x0000000e13137221 */ /* 0x002fe20000010000 */
[----:B------:R-:W-:Y:S01]  /*1550*/  MOV R14, 0xffffffff ;  /* 0xffffffff000e7802 */ /* 0x000fe20000000f00 */
[----:B------:R-:W-:Y:S01]  /*1560*/  IMAD.MOV.U32 R17, RZ, RZ, 0x1f ;  /* 0x0000001fff117424 */ /* 0x000fe200078e00ff */
[----:B------:R-:W-:Y:S02]  /*1570*/  MOV R8, 0x1590 ;  /* 0x0000159000087802 */ /* 0x000fe40000000f00 */
[----:B------:R-:W-:Y:S05]  /*1580*/  CALL.REL.NOINC `($__internal_34_$__cuda_sm70_shflsync_bfly_p) ;  /* 0x0000028000007944 */ /* 0x000fea0003c00000 */
[----:B-1----:R-:W-:Y:S01]  /*1590*/  FADD.FTZ R11, R19, R14 ;  /* 0x0000000e130b7221 */ /* 0x002fe20000010000 */
[----:B0-----:R-:W-:Y:S01]  /*15a0*/  HFMA2.MMA R16, -RZ, RZ, 0, 9.5367431640625e-07 ;  /* 0x00000010ff107435 */ /* 0x001fe200000001ff */
[----:B------:R-:W-:Y:S02]  /*15b0*/  MOV R17, 0x1f ;  /* 0x0000001f00117802 */ /* 0x000fe40000000f00 */
[----:B------:R-:W-:Y:S01]  /*15c0*/  MOV R14, 0xffffffff ;  /* 0xffffffff000e7802 */ /* 0x000fe20000000f00 */
[----:B------:R-:W-:Y:S01]  /*15d0*/  IMAD.MOV.U32 R19, RZ, RZ, R11 ;  /* 0x000000ffff137224 */ /* 0x000fe200078e000b */
[----:B------:R-:W-:-:S02]  /*15e0*/  MOV R8, 0x1600 ;  /* 0x0000160000087802 */ /* 0x000fc40000000f00 */
[----:B------:R-:W-:Y:S05]  /*15f0*/  CALL.REL.NOINC `($__internal_34_$__cuda_sm70_shflsync_bfly_p) ;  /* 0x0000021000007944 */ /* 0x000fea0003c00000 */
[----:B0-----:R-:W-:Y:S01]  /*1600*/  HFMA2.MMA R16, -RZ, RZ, 0, 5.9604644775390625e-08 ;  /* 0x00000001ff107435 */ /* 0x001fe200000001ff */
[----:B-1----:R-:W-:Y:S01]  /*1610*/  MOV R20, R14 ;  /* 0x0000000e00147202 */ /* 0x002fe20000000f00 */
[----:B------:R-:W-:Y:S01]  /*1620*/  IMAD.MOV.U32 R14, RZ, RZ, -0x1 ;  /* 0xffffffffff0e7424 */ /* 0x000fe200078e00ff */
[----:B------:R-:W-:-:S02]  /*1630*/  MOV R19, R10 ;  /* 0x0000000a00137202 */ /* 0x000fc40000000f00 */
[----:B------:R-:W-:Y:S02]  /*1640*/  MOV R17, 0x1f ;  /* 0x0000001f00117802 */ /* 0x000fe40000000f00 */
[----:B------:R-:W-:Y:S02]  /*1650*/  MOV R8, 0x1670 ;  /* 0x0000167000087802 */ /* 0x000fe40000000f00 */
[----:B------:R-:W-:Y:S05]  /*1660*/  CALL.REL.NOINC `($__internal_34_$__cuda_sm70_shflsync_bfly_p) ;  /* 0x000001a000007944 */ /* 0x000fea0003c00000 */
[----:B0-----:R-:W-:Y:S01]  /*1670*/  HFMA2.MMA R16, -RZ, RZ, 0, 1.1920928955078125e-07 ;  /* 0x00000002ff107435 */ /* 0x001fe200000001ff */
[----:B-1----:R-:W-:Y:S01]  /*1680*/  FADD.FTZ R19, R10, R14 ;  /* 0x0000000e0a137221 */ /* 0x002fe20000010000 */
[----:B------:R-:W-:Y:S02]  /*1690*/  MOV R17, 0x1f ;  /* 0x0000001f00117802 */ /* 0x000fe40000000f00 */
[----:B------:R-:W-:Y:S02]  /*16a0*/  MOV R14, 0xffffffff ;  /* 0xffffffff000e7802 */ /* 0x000fe40000000f00 */
[----:B------:R-:W-:Y:S02]  /*16b0*/  MOV R8, 0x16d0 ;  /* 0x000016d000087802 */ /* 0x000fe40000000f00 */
[----:B------:R-:W-:Y:S05]  /*16c0*/  CALL.REL.NOINC `($__internal_34_$__cuda_sm70_shflsync_bfly_p) ;  /* 0x0000014000007944 */ /* 0x000fea0003c00000 */
        /* <DEDUP_REMOVED lines=18> */
[----:B-1----:R-:W-:Y:S01]  /*17f0*/  MOV R8, R14 ;  /* 0x0000000e00087202 */ /* 0x002fe20000000f00 */
[----:B0-----:R-:W-:Y:S05]  /*1800*/  BRA `(.L_x_491) ;  /* 0xfffff5a000007947 */ /* 0x001fea000383ffff */
        .weak           $__internal_34_$__cuda_sm70_shflsync_bfly_p
        .type           $__internal_34_$__cuda_sm70_shflsync_bfly_p,@function
        .size           $__internal_34_$__cuda_sm70_shflsync_bfly_p,(.L_x_1797 - $__internal_34_$__cuda_sm70_shflsync_bfly_p)
$__internal_34_$__cuda_sm70_shflsync_bfly_p:
[----:B------:R-:W-:Y:S01]  /*1810*/  HFMA2.MMA R9, -RZ, RZ, 0, 0 ;  /* 0x00000000ff097435 */ /* 0x000fe200000001ff */
[----:B------:R-:W-:Y:S04]  /*1820*/  WARPSYNC R14 ;  /* 0x0000000e00007348 */ /* 0x000fe80003800000 */
[----:B------:R0:W1:Y:S01]  /*1830*/  SHFL.BFLY PT, R14, R19, R16, R17 ;  /* 0x0c000010130e7389 */ /* 0x00006200000e0011 */
[----:B------:R-:W-:Y:S05]  /*1840*/  RET.REL.NODEC R8 `(_ZN10layer_norm40ln_parallel_residual_bwd_finalize_kernelINS_22Kernel_traits_finalizeILj2048Ef13__nv_bfloat16S2_S2_fjLb0ELj1024ELj4ENS_18Kernel_traits_baseILj2048EfS2_S2_S2_fjLj1024EEEEELb1EEEvNS_9BwdParamsE) ;  /* 0xffffe7b008007950 */ /* 0x000fea0003c3ffff */
.L_x_492:
        /* <DEDUP_REMOVED lines=11> */
.L_x_1797:


//--------------------- .text._ZN10layer_norm31ln_parallel_residual_bwd_kernelINS_13Kernel_traitsIf13__nv_bfloat16S2_S2_fjLj2048ELj1ELj1ELj4ELj16ENS_18Kernel_traits_baseILj2048EfS2_S2_S2_fjLj128EEEEELb1ELb1ELb1EEEvNS_9BwdParamsE --------------------------
	.section	.text._ZN10layer_norm31ln_parallel_residual_bwd_kernelINS_13Kernel_traitsIf13__nv_bfloat16S2_S2_fjLj2048ELj1ELj1ELj4ELj16ENS_18Kernel_traits_baseILj2048EfS2_S2_S2_fjLj128EEEEELb1ELb1ELb1EEEvNS_9BwdParamsE,"ax",@progbits
	.sectioninfo	@"SHI_REGISTERS=128"
	.align	128
        .global         _ZN10layer_norm31ln_parallel_residual_bwd_kernelINS_13Kernel_traitsIf13__nv_bfloat16S2_S2_fjLj2048ELj1ELj1ELj4ELj16ENS_18Kernel_traits_baseILj2048EfS2_S2_S2_fjLj128EEEEELb1ELb1ELb1EEEvNS_9BwdParamsE
        .type           _ZN10layer_norm31ln_parallel_residual_bwd_kernelINS_13Kernel_traitsIf13__nv_bfloat16S2_S2_fjLj2048ELj1ELj1ELj4ELj16ENS_18Kernel_traits_baseILj2048EfS2_S2_S2_fjLj128EEEEELb1ELb1ELb1EEEvNS_9BwdParamsE,@function
        .size           _ZN10layer_norm31ln_parallel_residual_bwd_kernelINS_13Kernel_traitsIf13__nv_bfloat16S2_S2_fjLj2048ELj1ELj1ELj4ELj16ENS_18Kernel_traits_baseILj2048EfS2_S2_S2_fjLj128EEEEELb1ELb1ELb1EEEvNS_9BwdParamsE,(.L_x_1798 - _ZN10layer_norm31ln_parallel_residual_bwd_kernelINS_13Kernel_traitsIf13__nv_bfloat16S2_S2_fjLj2048ELj1ELj1ELj4ELj16ENS_18Kernel_traits_baseILj2048EfS2_S2_S2_fjLj128EEEEELb1ELb1ELb1EEEvNS_9BwdParamsE)
        .other          _ZN10layer_norm31ln_parallel_residual_bwd_kernelINS_13Kernel_traitsIf13__nv_bfloat16S2_S2_fjLj2048ELj1ELj1ELj4ELj16ENS_18Kernel_traits_baseILj2048EfS2_S2_S2_fjLj128EEEEELb1ELb1ELb1EEEvNS_9BwdParamsE,@"STO_CUDA_ENTRY STV_DEFAULT"
_ZN10layer_norm31ln_parallel_residual_bwd_kernelINS_13Kernel_traitsIf13__nv_bfloat16S2_S2_fjLj2048ELj1ELj1ELj4ELj16ENS_18Kernel_traits_baseILj2048EfS2_S2_S2_fjLj128EEEEELb1ELb1ELb1EEEvNS_9BwdParamsE:
.text._ZN10layer_norm31ln_parallel_residual_bwd_kernelINS_13Kernel_traitsIf13__nv_bfloat16S2_S2_fjLj2048ELj1ELj1ELj4ELj16ENS_18Kernel_traits_baseILj2048EfS2_S2_S2_fjLj128EEEEELb1ELb1ELb1EEEvNS_9BwdParamsE:
        /* <DEDUP_REMOVED lines=25> */
.L_x_493:
[----:B------:R-:W-:-:S04]  /*0190*/  IMAD.MOV.U32 R2, RZ, RZ, 0x20 ;  /* 0x00000020ff027424 */ /* 0x000fc800078e00ff */
[----:B------:R-:W-:-:S05]  /*01a0*/  IMAD.WIDE.U32 R2, R69, R2, c[0x0][0x1b0] ;  /* 0x00006c0045027625 */ /* 0x000fca00078e0002 */
[----:B------:R0:W5:Y:S04]  /*01b0*/  LDG.E.128 R16, [R2.64] ;  /* 0x0000000402107981 */ /* 0x000168000c1e1d00 */
[----:B------:R0:W5:Y:S04]  /*01c0*/  LDG.E.128 R12, [R2.64+0x10] ;  /* 0x00001004020c7981 */ /* 0x000168000c1e1d00 */
[----:B------:R0:W5:Y:S04]  /*01d0*/  LDG.E.128 R8, [R2.64+0x1000] ;  /* 0x0010000402087981 */ /* 0x000168000c1e1d00 */
[----:B------:R0:W5:Y:S01]  /*01e0*/  LDG.E.128 R4, [R2.64+0x1010] ;  /* 0x0010100402047981 */ /* 0x000162000c1e1d00 */
[----:B------:R-:W-:Y:S01]  /*01f0*/  HFMA2.MMA R103, -RZ, RZ, 0, 5.9604644775390625e-08 ;  /* 0x00000001ff677435 */ /* 0x000fe200000001ff */
[----:B------:R-:W-:Y:S01]  /*0200*/  IMAD.MOV.U32 R68, RZ, RZ, RZ ;  /* 0x000000ffff447224 */ /* 0x000fe200078e00ff */
[----:B------:R-:W-:Y:S01]  /*0210*/  HFMA2.MMA R99, -RZ, RZ, 0, 0 ;  /* 0x00000000ff637435 */ /* 0x000fe200000001ff */
        /* <DEDUP_REMOVED lines=15> */
[----:B0-----:R-:W-:-:S02]  /*0310*/  CS2R R80, SRZ ;  /* 0x0000000000507805 */ /* 0x001fc4000001ff00 */
.L_x_498:
[----:B------:R-:W-:Y:S02]  /*0320*/  IMAD R36, R98, c[0x0][0x168], RZ ;  /* 0x00005a0062247a24 */ /* 0x000fe400078e02ff */
[----:B------:R-:W-:-:S03]  /*0330*/  IMAD.MOV.U32 R88, RZ, RZ, 0x10 ;  /* 0x00000010ff587424 */ /* 0x000fc600078e00ff */
[----:B------:R-:W-:-:S04]  /*0340*/  SHF.R.S32.HI R37, RZ, 0x1f, R36 ;  /* 0x0000001fff257819 */ /* 0x000fc80000011424 */
[----:B------:R-:W-:Y:S02]  /*0350*/  LEA.HI R100, R37, R36, RZ, 0x3 ;  /* 0x0000002425647211 */ /* 0x000fe400078f18ff */
[----:B------:R-:W-:Y:S02]  /*0360*/  MOV R55, 0x4 ;  /* 0x0000000400377802 */ /* 0x000fe40000000f00 */
[----:B------:R-:W-:-:S03]  /*0370*/  LEA.HI.SX32 R100, R100, R69, 0x1d ;  /* 0x0000004564647211 */ /* 0x000fc600078feaff */
[----:B------:R-:W-:Y:S01]  /*0380*/  IMAD.WIDE R104, R98, R55, c[0x0][0x1a0] ;  /* 0x0000680062687625 */ /* 0x000fe200078e0237 */
[----:B------:R-:W-:-:S03]  /*0390*/  IADD3 R101, R100, 0x80, RZ ;  /* 0x0000008064657810 */ /* 0x000fc60007ffe0ff */
[CC--:B------:R-:W-:Y:S02]  /*03a0*/  IMAD.WIDE.U32 R36, R100.reuse, R88.reuse, c[0x0][0x188] ;  /* 0x0000620064247625 */ /* 0x0c0fe400078e0058 */
[----:B------:R-:W2:Y:S02]  /*03b0*/  LDG.E R104, [R104.64] ;  /* 0x0000000468687981 */ /* 0x000ea4000c1e1900 */
[-C--:B------:R-:W-:Y:S02]  /*03c0*/  IMAD.WIDE.U32 R40, R100, R88.reuse, c[0x0][0x208] ;  /* 0x0000820064287625 */ /* 0x080fe400078e0058 */
[----:B------:R-:W3:Y:S02]  /*03d0*/  LDG.E.128 R36, [R36.64] ;  /* 0x0000000424247981 */ /* 0x000ee4000c1e1d00 */
[----:B------:R-:W-:Y:S02]  /*03e0*/  IMAD.WIDE.U32 R44, R101, R88, c[0x0][0x188] ;  /* 0x00006200652c7625 */ /* 0x000fe400078e0058 */
[----:B------:R-:W4:Y:S02]  /*03f0*/  LDG.E.128 R40, [R40.64] ;  /* 0x0000000428287981 */ /* 0x000f24000c1e1d00 */
[----:B------:R-:W-:-:S02]  /*0400*/  IMAD.WIDE R54, R98, R55, c[0x0][0x1a8] ;  /* 0x00006a0062367625 */ /* 0x000fc400078e0237 */
[----:B------:R-:W4:Y:S02]  /*0410*/  LDG.E.128 R44, [R44.64] ;  /* 0x000000042c2c7981 */ /* 0x000f24000c1e1d00 */
[----:B------:R-:W-:Y:S02]  /*0420*/  IMAD.WIDE.U32 R48, R101, R88, c[0x0][0x208] ;  /* 0x0000820065307625 */ /* 0x000fe400078e0058 */
[----:B------:R0:W4:Y:S04]  /*0430*/  LDG.E R102, [R54.64] ;  /* 0x0000000436667981 */ /* 0x000128000c1e1900 */
[----:B------:R-:W4:Y:S01]  /*0440*/  LDG.E.128 R48, [R48.64] ;  /* 0x0000000430307981 */ /* 0x000f22000c1e1d00 */
[----:B------:R-:W-:-:S04]  /*0450*/  ISETP.NE.U32.AND P1, PT, RZ, c[0x0][0x250], PT ;  /* 0x00009400ff007a0c */ /* 0x000fc80003f25070 */
[----:B------:R-:W-:Y:S01]  /*0460*/  ISETP.NE.AND.EX P1, PT, RZ, c[0x0][0x254], PT, P1 ;  /* 0x00009500ff007a0c */ /* 0x000fe20003f25310 */
[----:B------:R-:W-:-:S04]  /*0470*/  IMAD.MOV.U32 R56, RZ, RZ, 0x8 ;  /* 0x00000008ff387424 */ /* 0x000fc800078e00ff */
[----:B0-----:R-:W-:-:S06]  /*0480*/  IMAD.WIDE.U32 R54, R100, R56, c[0x0][0x190] ;  /* 0x0000640064367625 */ /* 0x001fcc00078e0038 */
[----:B-----5:R-:W5:Y:S02]  /*0490*/  LDG.E.64 R54, [R54.64] ;  /* 0x0000000436367981 */ /* 0x020f64000c1e1b00 */
[----:B------:R-:W-:-:S04]  /*04a0*/  @P1 IMAD.WIDE.U32 R94, R100, R56, c[0x0][0x198] ;  /* 0x00006600645e1625 */ /* 0x000fc800078e0038 */
[CC--:B------:R-:W-:Y:S01]  /*04b0*/  @P1 IMAD.WIDE.U32 R84, R101.reuse, R56.reuse, c[0x0][0x198] ;  /* 0x0000660065541625 */ /* 0x0c0fe200078e0038 */
[----:B------:R-:W-:Y:S01]  /*04c0*/  ISETP.NE.U32.AND P2, PT, RZ, c[0x0][0x218], PT ;  /* 0x00008600ff007a0c */ /* 0x000fe20003f45070 */
[----:B------:R-:W-:Y:S01]  /*04d0*/  ULDC.U8 UR6, c[0x0][0x1f0] ;  /* 0x00007c0000067ab9 */ /* 0x000fe20000000000 */
[----:B------:R0:W5:Y:S01]  /*04e0*/  @P1 LDG.E.64 R2, [R94.64] ;  /* 0x000000045e021981 */ /* 0x000162000c1e1b00 */
[----:B------:R-:W-:-:S03]  /*04f0*/  IMAD.WIDE.U32 R56, R101, R56, c[0x0][0x190] ;  /* 0x0000640065387625 */ /* 0x000fc600078e0038 */
[----:B------:R1:W5:Y:S04]  /*0500*/  @P1 LDG.E.64 R52, [R84.64] ;  /* 0x0000000454341981 */ /* 0x000368000c1e1b00 */
[----:B------:R-:W5:Y:S01]  /*0510*/  LDG.E.64 R56, [R56.64] ;  /* 0x0000000438387981 */ /* 0x000f62000c1e1b00 */
[----:B------:R-:W-:Y:S02]  /*0520*/  ISETP.NE.AND.EX P2, PT, RZ, c[0x0][0x21c], PT, P2 ;  /* 0x00008700ff007a0c */ /* 0x000fe40003f45320 */
[----:B------:R-:W-:-:S11]  /*0530*/  ISETP.NE.AND P0, PT, RZ, UR6, PT ;  /* 0x00000006ff007c0c */ /* 0x000fd6000bf05270 */
        /* <DEDUP_REMOVED lines=9> */
[----:B-1----:R-:W-:-:S03]  /*05d0*/  PRMT R85, RZ, 0x7610, R36 ;  /* 0x00007610ff557816 */ /* 0x002fc60000000024 */
[C---:B------:R-:W-:Y:S01]  /*05e0*/  FADD.FTZ R117, -R104.reuse, R117 ;  /* 0x0000007568757221 */ /* 0x040fe20000010100 */
[--C-:B------:R-:W-:Y:S02]  /*05f0*/  PRMT R123, RZ, 0x5410, R39.reuse ;  /* 0x00005410ff7b7816 */ /* 0x100fe40000000027 */
[----:B------:R-:W-:Y:S01]  /*0600*/  PRMT R121, RZ, 0x7610, R39 ;  /* 0x00007610ff797816 */ /* 0x000fe20000000027 */
[----:B0-----:R-:W-:Y:S01]  /*0610*/  FADD.FTZ R86, -R104, R85 ;  /* 0x0000005568567221 */ /* 0x001fe20000010100 */
[----:B------:R-:W-:Y:S02]  /*0620*/  PRMT R107, RZ, 0x5410, R37 ;  /* 0x00005410ff6b7816 */ /* 0x000fe40000000025 */
[----:B----4-:R-:W-:Y:S01]  /*0630*/  PRMT R119, RZ, 0x5410, R40 ;  /* 0x00005410ff777816 */ /* 0x010fe20000000028 */
[----:B------:R-:W-:Y:S01]  /*0640*/  FMUL.FTZ R84, R102, R117 ;  /* 0x0000007566547220 */ /* 0x000fe20000410000 */
[----:B------:R-:W-:Y:S01]  /*0650*/  PRMT R39, RZ, 0x5410, R44 ;  /* 0x00005410ff277816 */ /* 0x000fe2000000002c */
[C---:B------:R-:W-:Y:S01]  /*0660*/  FADD.FTZ R107, -R104.reuse, R107 ;  /* 0x0000006b686b7221 */ /* 0x040fe20000010100 */
[----:B------:R-:W-:Y:S01]  /*0670*/  PRMT R37, RZ, 0x7610, R37 ;  /* 0x00007610ff257816 */ /* 0x000fe20000000025 */
[----:B------:R-:W-:Y:S01]  /*0680*/  FADD.FTZ R96, R119, R96 ;  /* 0x0000006077607221 */ /* 0x000fe20000010000 */
[----:B------:R-:W-:Y:S01]  /*0690*/  PRMT R40, RZ, 0x7610, R40 ;  /* 0x00007610ff287816 */ /* 0x000fe20000000028 */
[----:B------:R-:W-:Y:S01]  /*06a0*/  FADD.FTZ R85, -R104, R39 ;  /* 0x0000002768557221 */ /* 0x000fe20000010100 */
[--C-:B------:R-:W-:Y:S01]  /*06b0*/  PRMT R111, RZ, 0x5410, R43.reuse ;  /* 0x00005410ff6f7816 */ /* 0x100fe2000000002b */
[----:B------:R-:W-:Y:S01]  /*06c0*/  FMUL.FTZ R86, R102, R86 ;  /* 0x0000005666567220 */ /* 0x000fe20000410000 */
[----:B------:R-:W-:Y:S01]  /*06d0*/  PRMT R106, RZ, 0x7610, R43 ;  /* 0x00007610ff6a7816 */ /* 0x000fe2000000002b */
[-C--:B------:R-:W-:Y:S01]  /*06e0*/  FFMA.FTZ R99, R84, R119.reuse, R99 ;  /* 0x0000007754637223 */ /* 0x080fe20000010063 */
[--C-:B------:R-:W-:Y:S01]  /*06f0*/  PRMT R122, RZ, 0x5410, R41.reuse ;  /* 0x00005410ff7a7816 */ /* 0x100fe20000000029 */
[----:B------:R-:W-:Y:S01]  /*0700*/  FMUL.FTZ R119, R16, R119 ;  /* 0x0000007710777220 */ /* 0x000fe20000410000 */
[----:B------:R-:W-:-:S02]  /*0710*/  PRMT R120, RZ, 0x7610, R41 ;  /* 0x00007610ff787816 */ /* 0x000fc40000000029 */
[----:B------:R-:W-:Y:S02]  /*0720*/  PRMT R43, RZ, 0x5410, R47 ;  /* 0x00005410ff2b7816 */ /* 0x000fe4000000002f */
[--C-:B------:R-:W-:Y:S02]  /*0730*/  PRMT R41, RZ, 0x5410, R45.reuse ;  /* 0x00005410ff297816 */ /* 0x100fe4000000002d */
[----:B------:R-:W-:Y:S02]  /*0740*/  PRMT R89, RZ, 0x7610, R45 ;  /* 0x00007610ff597816 */ /* 0x000fe4000000002d */
[--C-:B------:R-:W-:Y:S02]  /*0750*/  PRMT R105, RZ, 0x5410, R46.reuse ;  /* 0x00005410ff697816 */ /* 0x100fe4000000002e */
[----:B------:R-:W-:Y:S01]  /*0760*/  PRMT R113, RZ, 0x7610, R46 ;  /* 0x00007610ff717816 */ /* 0x000fe2000000002e */
[----:B------:R-:W-:Y:S01]  /*0770*/  FADD.FTZ R93, R40, R93 ;  /* 0x0000005d285d7221 */ /* 0x000fe20000010000 */
[----:B------:R-:W-:Y:S01]  /*0780*/  PRMT R125, RZ, 0x5410, R38 ;  /* 0x00005410ff7d7816 */ /* 0x000fe20000000026 */
[----:B------:R-:W-:Y:S01]  /*0790*/  FMUL.FTZ R107, R102, R107 ;  /* 0x0000006b666b7220 */ /* 0x000fe20000410000 */
[----:B------:R-:W-:Y:S01]  /*07a0*/  PRMT R109, RZ, 0x7610, R47 ;  /* 0x00007610ff6d7816 */ /* 0x000fe2000000002f */
[----:B------:R-:W-:Y:S01]  /*07b0*/  FADD.FTZ R47, -R104, R37 ;  /* 0x00000025682f7221 */ /* 0x000fe20000010100 */
[----:B------:R-:W-:Y:S01]  /*07c0*/  PRMT R45, RZ, 0x5410, R48 ;  /* 0x00005410ff2d7816 */ /* 0x000fe20000000030 */
[-C--:B------:R-:W-:Y:S01]  /*07d0*/  FFMA.FTZ R97, R86, R40.reuse, R97 ;  /* 0x0000002856617223 */ /* 0x080fe20000010061 */
[--C-:B------:R-:W-:Y:S01]  /*07e0*/  PRMT R88, RZ, 0x5410, R50.reuse ;  /* 0x00005410ff587816 */ /* 0x100fe20000000032 */
[----:B------:R-:W-:Y:S01]  /*07f0*/  FMUL.FTZ R117, R17, R40 ;  /* 0x0000002811757220 */ /* 0x000fe20000410000 */
[----:B------:R-:W-:Y:S01]  /*0800*/  PRMT R46, RZ, 0x7610, R50 ;  /* 0x00007610ff2e7816 */ /* 0x000fe20000000032 */
[----:B------:R-:W-:Y:S01]  /*0810*/  FMUL.FTZ R50, R102, R85 ;  /* 0x0000005566327220 */ /* 0x000fe20000410000 */
[----:B------:R-:W-:Y:S01]  /*0820*/  PRMT R95, RZ, 0x7610, R38 ;  /* 0x00007610ff5f7816 */ /* 0x000fe20000000026 */
[----:B------:R-:W-:-:S02]  /*0830*/  FADD.FTZ R38, RZ, R119 ;  /* 0x00000077ff267221 */ /* 0x000fc40000010000 */
[----:B------:R-:W-:Y:S01]  /*0840*/  FFMA.FTZ R40, R84, R119, RZ ;  /* 0x0000007754287223 */ /* 0x000fe200000100ff */
[----:B------:R-:W-:Y:S01]  /*0850*/  PRMT R94, RZ, 0x7610, R49 ;  /* 0x00007610ff5e7816 */ /* 0x000fe20000000031 */
[C---:B------:R-:W-:Y:S01]  /*0860*/  FADD.FTZ R37, -R104.reuse, R43 ;  /* 0x0000002b68257221 */ /* 0x040fe20000010100 */
[----:B------:R-:W-:Y:S01]  /*0870*/  PRMT R43, RZ, 0x5410, R49 ;  /* 0x00005410ff2b7816 */ /* 0x000fe20000000031 */
[----:B------:R-:W-:Y:S02]  /*0880*/  FADD.FTZ R125, -R104, R125 ;  /* 0x0000007d687d7221 */ /* 0x000fe40000010100 */
[----:B------:R-:W-:Y:S02]  /*0890*/  FADD.FTZ R91, R122, R91 ;  /* 0x0000005b7a5b7221 */ /* 0x000fe40000010000 */
[----:B------:R-:W-:Y:S02]  /*08a0*/  FMUL.FTZ R47, R102, R47 ;  /* 0x0000002f662f7220 */ /* 0x000fe40000410000 */
[----:B------:R-:W-:-:S02]  /*08b0*/  FFMA.FTZ R92, R107, R122, R92 ;  /* 0x0000007a6b5c7223 */ /* 0x000fc4000001005c */
[----:B------:R-:W-:Y:S02]  /*08c0*/  FADD.FTZ R62, R45, R62 ;  /* 0x0000003e2d3e7221 */ /* 0x000fe40000010000 */
[-C--:B------:R-:W-:Y:S02]  /*08d0*/  FFMA.FTZ R77, R50, R45.reuse, R77 ;  /* 0x0000002d324d7223 */ /* 0x080fe4000001004d */
[----:B------:R-:W-:Y:S02]  /*08e0*/  FMUL.FTZ R49, R8, R45 ;  /* 0x0000002d08317220 */ /* 0x000fe40000410000 */
[----:B------:R-:W-:Y:S02]  /*08f0*/  FMUL.FTZ R122, R18, R122 ;  /* 0x0000007a127a7220 */ /* 0x000fe40000410000 */
[----:B------:R-:W-:Y:S02]  /*0900*/  FADD.FTZ R45, R38, R117 ;  /* 0x00000075262d7221 */ /* 0x000fe40000010000 */
[----:B------:R-:W-:Y:S01]  /*0910*/  FFMA.FTZ R40, R86, R117, R40 ;  /* 0x0000007556287223 */ /* 0x000fe20000010028 */
[----:B------:R-:W-:Y:S01]  /*0920*/  PRMT R115, RZ, 0x5410, R42 ;  /* 0x00005410ff737816 */ /* 0x000fe2000000002a */
[----:B------:R-:W-:-:S02]  /*0930*/  FADD.FTZ R83, R120, R83 ;  /* 0x0000005378537221 */ /* 0x000fc40000010000 */
[----:B------:R-:W-:Y:S02]  /*0940*/  FMUL.FTZ R112, R102, R125 ;  /* 0x0000007d66707220 */ /* 0x000fe40000410000 */
[-C--:B------:R-:W-:Y:S02]  /*0950*/  FFMA.FTZ R90, R47, R120.reuse, R90 ;  /* 0x000000782f5a7223 */ /* 0x080fe4000001005a */
[----:B------:R-:W-:Y:S02]  /*0960*/  FMUL.FTZ R120, R19, R120 ;  /* 0x0000007813787220 */ /* 0x000fe40000410000 */
[----:B------:R-:W-:Y:S02]  /*0970*/  FADD.FTZ R45, R45, R122 ;  /* 0x0000007a2d2d7221 */ /* 0x000fe40000010000 */
[----:B------:R-:W-:Y:S01]  /*0980*/  FFMA.FTZ R40, R107, R122, R40 ;  /* 0x0000007a6b287223 */ /* 0x000fe20000010028 */
[----:B------:R-:W-:Y:S01]  /*0990*/  PRMT R42, RZ, 0x7610, R42 ;  /* 0x00007610ff2a7816 */ /* 0x000fe2000000002a */
[----:B------:R-:W-:-:S02]  /*09a0*/  FADD.FTZ R123, -R104, R123 ;  /* 0x0000007b687b7221 */ /* 0x000fc40000010100 */
[----:B------:R-:W-:Y:S02]  /*09b0*/  FADD.FTZ R41, -R104, R41 ;  /* 0x0000002968297221 */ /* 0x000fe40000010100 */
[----:B------:R-:W-:Y:S02]  /*09c0*/  FADD.FTZ R58, R115, R58 ;  /* 0x0000003a733a7221 */ /* 0x000fe40000010000 */
[-C--:B------:R-:W-:Y:S02]  /*09d0*/  FFMA.FTZ R81, R112, R115.reuse, R81 ;  /* 0x0000007370517223 */ /* 0x080fe40000010051 */
[----:B------:R-:W-:Y:S02]  /*09e0*/  FADD.FTZ R95, -R104, R95 ;  /* 0x0000005f685f7221 */ /* 0x000fe40000010100 */
[----:B------:R-:W-:Y:S02]  /*09f0*/  FMUL.FTZ R115, R12, R115 ;  /* 0x000000730c737220 */ /* 0x000fe40000410000 */
[----:B------:R-:W-:-:S02]  /*0a00*/  FADD.FTZ R38, R45, R120 ;  /* 0x000000782d267221 */ /* 0x000fc40000010000 */
[----:B------:R-:W-:Y:S02]  /*0a10*/  FFMA.FTZ R40, R47, R120, R40 ;  /* 0x000000782f287223 */ /* 0x000fe40000010028 */
[----:B------:R-:W-:Y:S02]  /*0a20*/  FADD.FTZ R121, -R104, R121 ;  /* 0x0000007968797221 */ /* 0x000fe40000010100 */
[C---:B------:R-:W-:Y:S02]  /*0a30*/  FMUL.FTZ R110, R102.reuse, R123 ;  /* 0x0000007b666e7220 */ /* 0x040fe40000410000 */
[C---:B------:R-:W-:Y:S02]  /*0a40*/  FMUL.FTZ R114, R102.reuse, R41 ;  /* 0x0000002966727220 */ /* 0x040fe40000410000 */
[----:B------:R-:W-:Y:S02]  /*0a50*/  FMUL.FTZ R95, R102, R95 ;  /* 0x0000005f665f7220 */ /* 0x000fe40000410000 */
[----:B------:R-:W-:-:S02]  /*0a60*/  FMUL.FTZ R118, R13, R42 ;  /* 0x0000002a0d767220 */ /* 0x000fc40000410000 */
[----:B------:R-:W-:Y:S02]  /*0a70*/  FADD.FTZ R41, R38, R115 ;  /* 0x0000007326297221 */ /* 0x000fe40000010000 */
[----:B------:R-:W-:Y:S01]  /*0a80*/  FFMA.FTZ R40, R112, R115, R40 ;  /* 0x0000007370287223 */ /* 0x000fe20000010028 */
[--C-:B------:R-:W-:Y:S01]  /*0a90*/  PRMT R39, RZ, 0x5410, R51.reuse ;  /* 0x00005410ff277816 */ /* 0x100fe20000000033 */
[----:B------:R-:W-:Y:S01]  /*0aa0*/  FADD.FTZ R60, R111, R60 ;  /* 0x0000003c6f3c7221 */ /* 0x000fe20000010000 */
[----:B------:R-:W-:Y:S01]  /*0ab0*/  PRMT R36, RZ, 0x7610, R51 ;  /* 0x00007610ff247816 */ /* 0x000fe20000000033 */
[----:B------:R-:W-:Y:S02]  /*0ac0*/  FMUL.FTZ R51, R102, R121 ;  /* 0x0000007966337220 */ /* 0x000fe40000410000 */
[-C--:B------:R-:W-:Y:S02]  /*0ad0*/  FFMA.FTZ R79, R110, R111.reuse, R79 ;  /* 0x0000006f6e4f7223 */ /* 0x080fe4000001004f */
[----:B------:R-:W-:-:S02]  /*0ae0*/  FMUL.FTZ R111, R14, R111 ;  /* 0x0000006f0e6f7220 */ /* 0x000fc40000410000 */
[----:B------:R-:W-:Y:S02]  /*0af0*/  FADD.FTZ R38, R41, R118 ;  /* 0x0000007629267221 */ /* 0x000fe40000010000 */
[----:B------:R-:W-:Y:S01]  /*0b00*/  FFMA.FTZ R40, R95, R118, R40 ;  /* 0x000000765f287223 */ /* 0x000fe20000010028 */
[----:B------:R-:W-:Y:S01]  /*0b10*/  PRMT R87, RZ, 0x7610, R44 ;  /* 0x00007610ff577816 */ /* 0x000fe2000000002c */
[----:B------:R-:W-:Y:S02]  /*0b20*/  FADD.FTZ R59, R106, R59 ;  /* 0x0000003b6a3b7221 */ /* 0x000fe40000010000 */
[-C--:B------:R-:W-:Y:S02]  /*0b30*/  FFMA.FTZ R80, R51, R106.reuse, R80 ;  /* 0x0000006a33507223 */ /* 0x080fe40000010050 */
[----:B------:R-:W-:Y:S02]  /*0b40*/  FMUL.FTZ R106, R15, R106 ;  /* 0x0000006a0f6a7220 */ /* 0x000fe40000410000 */
[----:B------:R-:W-:-:S02]  /*0b50*/  FADD.FTZ R41, R38, R111 ;  /* 0x0000006f26297221 */ /* 0x000fc40000010000 */
[----:B------:R-:W-:Y:S01]  /*0b60*/  FFMA.FTZ R40, R110, R111, R40 ;  /* 0x0000006f6e287223 */ /* 0x000fe20000010028 */
[----:B------:R-:W-:Y:S01]  /*0b70*/  PRMT R48, RZ, 0x7610, R48 ;  /* 0x00007610ff307816 */ /* 0x000fe20000000030 */
[C---:B------:R-:W-:Y:S02]  /*0b80*/  FADD.FTZ R87, -R104.reuse, R87 ;  /* 0x0000005768577221 */ /* 0x040fe40000010100 */
[----:B------:R-:W-:Y:S02]  /*0b90*/  FADD.FTZ R38, R41, R106 ;  /* 0x0000006a29267221 */ /* 0x000fe40000010000 */
[----:B------:R-:W-:Y:S02]  /*0ba0*/  FFMA.FTZ R40, R51, R106, R40 ;  /* 0x0000006a33287223 */ /* 0x000fe40000010028 */
[----:B------:R-:W-:Y:S02]  /*0bb0*/  FADD.FTZ R89, -R104, R89 ;  /* 0x0000005968597221 */ /* 0x000fe40000010100 */
[----:B------:R-:W-:-:S02]  /*0bc0*/  FMUL.FTZ R87, R102, R87 ;  /* 0x0000005766577220 */ /* 0x000fc40000410000 */
[----:B------:R-:W-:Y:S02]  /*0bd0*/  FMUL.FTZ R85, R9, R48 ;  /* 0x0000003009557220 */ /* 0x000fe40000410000 */
[----:B------:R-:W-:Y:S02]  /*0be0*/  FADD.FTZ R38, R38, R49 ;  /* 0x0000003126267221 */ /* 0x000fe40000010000 */
[----:B------:R-:W-:Y:S02]  /*0bf0*/  FFMA.FTZ R40, R50, R49, R40 ;  /* 0x0000003132287223 */ /* 0x000fe40000010028 */
[----:B------:R-:W-:Y:S02]  /*0c00*/  FADD.FTZ R105, -R104, R105 ;  /* 0x0000006968697221 */ /* 0x000fe40000010100 */
[----:B------:R-:W-:Y:S02]  /*0c10*/  FADD.FTZ R64, R43, R64 ;  /* 0x000000402b407221 */ /* 0x000fe40000010000 */
[----:B------:R-:W-:-:S02]  /*0c20*/  FFMA.FTZ R75, R114, R43, R75 ;  /* 0x0000002b724b7223 */ /* 0x000fc4000001004b */
[----:B------:R-:W-:Y:S02]  /*0c30*/  FMUL.FTZ R108, R10, R43 ;  /* 0x0000002b0a6c7220 */ /* 0x000fe40000410000 */
[----:B------:R-:W-:Y:S02]  /*0c40*/  FMUL.FTZ R89, R102, R89 ;  /* 0x0000005966597220 */ /* 0x000fe40000410000 */
[----:B------:R-:W-:Y:S02]  /*0c50*/  FADD.FTZ R41, R38, R85 ;  /* 0x0000005526297221 */ /* 0x000fe40000010000 */
[----:B------:R-:W-:Y:S02]  /*0c60*/  FFMA.FTZ R43, R87, R85, R40 ;  /* 0x00000055572b7223 */ /* 0x000fe40000010028 */
[----:B------:R-:W-:Y:S02]  /*0c70*/  FADD.FTZ R113, -R104, R113 ;  /* 0x0000007168717221 */ /* 0x000fe40000010100 */
[----:B------:R-:W-:-:S02]  /*0c80*/  FADD.FTZ R63, R94, R63 ;  /* 0x0000003f5e3f7221 */ /* 0x000fc40000010000 */
[-C--:B------:R-:W-:Y:S02]  /*0c90*/  FFMA.FTZ R76, R89, R94.reuse, R76 ;  /* 0x0000005e594c7223 */ /* 0x080fe4000001004c */
[----:B------:R-:W-:Y:S02]  /*0ca0*/  FMUL.FTZ R105, R102, R105 ;  /* 0x0000006966697220 */ /* 0x000fe40000410000 */
[----:B------:R-:W-:Y:S02]  /*0cb0*/  FMUL.FTZ R94, R11, R94 ;  /* 0x0000005e0b5e7220 */ /* 0x000fe40000410000 */
        /* <DEDUP_REMOVED lines=11> */
[----:B------:R-:W-:Y:S02]  /*0d70*/  FADD.FTZ R41, R41, R88 ;  /* 0x0000005829297221 */ /* 0x000fe40000010000 */
[----:B------:R-:W-:Y:S02]  /*0d80*/  FFMA.FTZ R43, R105, R88, R43 ;  /* 0x00000058692b7223 */ /* 0x000fe4000001002b */
[----:B------:R-:W-:Y:S02]  /*0d90*/  FADD.FTZ R109, -R104, R109 ;  /* 0x0000006d686d7221 */ /* 0x000fe40000010100 */
[----:B------:R-:W-:-:S02]  /*0da0*/  FADD.FTZ R61, R48, R61 ;  /* 0x0000003d303d7221 */ /* 0x000fc40000010000 */
[----:B------:R-:W-:Y:S02]  /*0db0*/  FFMA.FTZ R78, R87, R48, R78 ;  /* 0x00000030574e7223 */ /* 0x000fe4000001004e */
[----:B------:R-:W-:Y:S02]  /*0dc0*/  FMUL.FTZ R104, R102, R37 ;  /* 0x0000002566687220 */ /* 0x000fe40000410000 */
[----:B------:R-:W-:Y:S02]  /*0dd0*/  FMUL.FTZ R48, R6, R39 ;  /* 0x0000002706307220 */ /* 0x000fe40000410000 */
        /* <DEDUP_REMOVED lines=13> */
[----:B------:R-:W-:Y:S01]  /*0eb0*/  FFMA.FTZ R44, R109, R116, R43 ;  /* 0x000000746d2c7223 */ /* 0x000fe2000001002b */
[----:B------:R-:W-:Y:S05]  /*0ec0*/  BRA.DIV ~URZ, `(.L_x_495) ;  /* 0x000015b27f007947 */ /* 0x000fea000b800000 */
[----:B------:R0:W1:Y:S02]  /*0ed0*/  SHFL.DOWN PT, R41, R38, 0x10, 0x1f ;  /* 0x0a001f0026297f89 */ /* 0x00006400000e0000 */
.L_x_499:
        /* <DEDUP_REMOVED lines=18> */
.L_x_500:
        /* <DEDUP_REMOVED lines=28> */
[----:B------:R-:W-:-:S02]  /*11c0*/  FADD.FTZ R42, R42, R123 ;  /* 0x0000007b2a2a7221 */ /* 0x000fc40000010000 */
[----:B------:R-:W-:Y:S02]  /*11d0*/  FADD.FTZ R37, R43, R36 ;  /* 0x000000242b257221 */ /* 0x000fe40000010000 */
        /* <DEDUP_REMOVED lines=12> */
[-C--:B------:R-:W-:Y:S02]  /*12a0*/  FFMA.FTZ R47, R47, R37.reuse, R36 ;  /* 0x000000252f2f7223 */ /* 0x080fe40000010024 */
[----:B------:R-:W-:Y:S01]  /*12b0*/  @P2 FADD.FTZ R39, R39, R38 ;  /* 0x0000002627272221 */ /* 0x000fe20000010000 */
[----:B------:R-:W-:Y:S01]  /*12c0*/  @P2 PRMT R38, RZ, 0x7610, R20 ;  /* 0x00007610ff262816 */ /* 0x000fe20000000014 */
[--C-:B------:R-:W-:Y:S02]  /*12d0*/  FFMA.FTZ R112, R112, R37, R36.reuse ;  /* 0x0000002570707223 */ /* 0x100fe40000010024 */
[----:B------:R-:W-:Y:S02]  /*12e0*/  FMUL.FTZ R107, R102, R107 ;  /* 0x0000006b666b7220 */ /* 0x000fe40000410000 */
[----:B------:R-:W-:Y:S02]  /*12f0*/  FFMA.FTZ R95, R95, R37, R36 ;  /* 0x000000255f5f7223 */ /* 0x000fe40000010024 */
[----:B------:R-:W-:Y:S01]  /*1300*/  FADD.FTZ R47, R120, -R47 ;  /* 0x8000002f782f7221 */ /* 0x000fe20000010000 */
[----:B------:R-:W-:Y:S01]  /*1310*/  @P2 PRMT R120, RZ, 0x7610, R24 ;  /* 0x00007610ff782816 */ /* 0x000fe20000000018 */
[----:B------:R-:W-:-:S02]  /*1320*/  FADD.FTZ R41, R122, -R41 ;  /* 0x800000297a297221 */ /* 0x000fc40000010000 */
[----:B------:R-:W-:Y:S01]  /*1330*/  FADD.FTZ R103, R115, -R112 ;  /* 0x8000007073677221 */ /* 0x000fe20000010000 */
[----:B------:R-:W-:Y:S01]  /*1340*/  @P2 PRMT R112, RZ, 0x7610, R22 ;  /* 0x00007610ff702816 */ /* 0x000fe20000000016 */
[----:B------:R-:W-:Y:S01]  /*1350*/  @P2 FADD.FTZ R107, R107, R38 ;  /* 0x000000266b6b2221 */ /* 0x000fe20000010000 */
[----:B------:R-:W-:Y:S01]  /*1360*/  @P2 PRMT R38, RZ, 0x5410, R21 ;  /* 0x00005410ff262816 */ /* 0x000fe20000000015 */
[----:B------:R-:W-:Y:S02]  /*1370*/  FADD.FTZ R115, R118, -R95 ;  /* 0x8000005f76737221 */ /* 0x000fe40000010000 */
[C---:B------:R-:W-:Y:S02]  /*1380*/  FMUL.FTZ R86, R102.reuse, R47 ;  /* 0x0000002f66567220 */ /* 0x040fe40000410000 */
[----:B------:R-:W-:Y:S01]  /*1390*/  FMUL.FTZ R95, R102, R41 ;  /* 0x00000029665f7220 */ /* 0x000fe20000410000 */
[----:B------:R-:W-:Y:S01]  /*13a0*/  @P2 PRMT R41, RZ, 0x7610, R21 ;  /* 0x00007610ff292816 */ /* 0x000fe20000000015 */
[----:B------:R-:W-:-:S02]  /*13b0*/  FMUL.FTZ R47, R39, c[0x0][0x1e8] ;  /* 0x00007a00272f7a20 */ /* 0x000fc40000410000 */
[----:B------:R-:W-:Y:S01]  /*13c0*/  @P2 FADD.FTZ R95, R95, R38 ;  /* 0x000000265f5f2221 */ /* 0x000fe20000010000 */
[----:B------:R-:W-:Y:S01]  /*13d0*/  @P2 PRMT R38, RZ, 0x5410, R22 ;  /* 0x00005410ff262816 */ /* 0x000fe20000000016 */
[----:B------:R-:W-:Y:S01]  /*13e0*/  FMUL.FTZ R45, R107, c[0x0][0x1e8] ;  /* 0x00007a006b2d7a20 */ /* 0x000fe20000410000 */
[C---:B------:R-:W-:Y:S01]  /*13f0*/  FSEL R40, R47.reuse, RZ, P0 ;  /* 0x000000ff2f287208 */ /* 0x040fe20000000000 */
[----:B------:R-:W-:Y:S01]  /*1400*/  FMUL.FTZ R103, R102, R103 ;  /* 0x0000006766677220 */ /* 0x000fe20000410000 */
        /* <DEDUP_REMOVED lines=9> */
[-CC-:B------:R-:W-:Y:S01]  /*14a0*/  FFMA.FTZ R50, R50, R37.reuse, R36.reuse ;  /* 0x0000002532327223 */ /* 0x180fe20000010024 */
[----:B------:R-:W-:Y:S01]  /*14b0*/  @P1 FSEL R45, R45, RZ, P0 ;  /* 0x000000ff2d2d1208 */ /* 0x000fe20000000000 */
[-CC-:B------:R-:W-:Y:S01]  /*14c0*/  FFMA.FTZ R89, R89, R37.reuse, R36.reuse ;  /* 0x0000002559597223 */ /* 0x180fe20000010024 */
[----:B------:R-:W-:Y:S01]  /*14d0*/  LOP3.LUT P0, RZ, R54, 0xff000000, RZ, 0xc0, !PT ;  /* 0xff00000036ff7812 */ /* 0x000fe2000780c0ff */
[----:B------:R-:W-:Y:S01]  /*14e0*/  FMUL.FTZ R54, R103, c[0x0][0x1e8] ;  /* 0x00007a0067367a20 */ /* 0x000fe20000410000 */
[C---:B------:R-:W-:Y:S01]  /*14f0*/  FSEL R43, R84.reuse, RZ, P5 ;  /* 0x000000ff542b7208 */ /* 0x040fe20002800000 */
[-CC-:B------:R-:W-:Y:S01]  /*1500*/  FFMA.FTZ R105, R105, R37.reuse, R36.reuse ;  /* 0x0000002569697223 */ /* 0x180fe20000010024 */
[----:B------:R-:W-:Y:S01]  /*1510*/  @P1 FSEL R84, R84, RZ, P6 ;  /* 0x000000ff54541208 */ /* 0x000fe20003000000 */
[-CC-:B------:R-:W-:Y:S01]  /*1520*/  FFMA.FTZ R113, R113, R37.reuse, R36.reuse ;  /* 0x0000002571717223 */ /* 0x180fe20000010024 */
[----:B------:R-:W-:Y:S01]  /*1530*/  LOP3.LUT P6, RZ, R55, 0xff, RZ, 0xc0, !PT ;  /* 0x000000ff37ff7812 */ /* 0x000fe200078cc0ff */
[-CC-:B------:R-:W-:Y:S01]  /*1540*/  FFMA.FTZ R117, R104, R37.reuse, R36.reuse ;  /* 0x0000002568757223 */ /* 0x180fe20000010024 */
[----:B------:R-:W-:Y:S01]  /*1550*/  FSEL R42, R44, RZ, P0 ;  /* 0x000000ff2c2a7208 */ /* 0x000fe20000000000 */
[----:B------:R-:W-:Y:S01]  /*1560*/  FFMA.FTZ R119, R109, R37, R36 ;  /* 0x000000256d777223 */ /* 0x000fe20000010024 */
[----:B------:R-:W-:Y:S01]  /*1570*/  @P1 LOP3.LUT P5, RZ, R2, 0xff000000, RZ, 0xc0, !PT ;  /* 0xff00000002ff1812 */ /* 0x000fe200078ac0ff */
[----:B------:R-:W-:Y:S01]  /*1580*/  FADD.FTZ R121, R49, -R50 ;  /* 0x8000003231797221 */ /* 0x000fe20000010000 */
[----:B------:R-:W-:Y:S01]  /*1590*/  @P1 LOP3.LUT P0, RZ, R3, 0xff, RZ, 0xc0, !PT ;  /* 0x000000ff03ff1812 */ /* 0x000fe2000780c0ff */
[----:B------:R-:W-:Y:S01]  /*15a0*/  FADD.FTZ R89, R94, -R89 ;  /* 0x800000595e597221 */ /* 0x000fe20000010000 */
        /* <DEDUP_REMOVED lines=8> */
[----:B------:R-:W-:-:S02]  /*1630*/  LOP3.LUT P6, RZ, R55, 0xff0000, RZ, 0xc0, !PT ;  /* 0x00ff000037ff7812 */ /* 0x000fc400078cc0ff */
[----:B------:R-:W-:Y:S01]  /*1640*/  LOP3.LUT P0, RZ, R55, 0xff000000, RZ, 0xc0, !PT ;  /* 0xff00000037ff7812 */ /* 0x000fe2000780c0ff */
[----:B------:R-:W-:Y:S01]  /*1650*/  FMUL.FTZ R55, R102, R115 ;  /* 0x0000007366377220 */ /* 0x000fe20000410000 */
[----:B------:R-:W-:Y:S01]  /*1660*/  @P2 PRMT R49, RZ, 0x5410, R23 ;  /* 0x00005410ff312816 */ /* 0x000fe20000000017 */
[----:B------:R-:W-:Y:S01]  /*1670*/  FFMA.FTZ R115, R51, R37, R36 ;  /* 0x0000002533737223 */ /* 0x000fe20000010024 */
[----:B------:R-:W-:Y:S01]  /*1680*/  @P2 PRMT R46, RZ, 0x5410, R25 ;  /* 0x00005410ff2e2816 */ /* 0x000fe20000000019 */
[----:B------:R-:W-:Y:S01]  /*1690*/  @P2 FADD.FTZ R55, R55, R112 ;  /* 0x0000007037372221 */ /* 0x000fe20000010000 */
[----:B------:R-:W-:Y:S01]  /*16a0*/  @P1 F2FP.BF16.PACK_AB R47, RZ, R47 ;  /* 0x0000002fff2f123e */ /* 0x000fe200000010ff */
[-CC-:B------:R-:W-:Y:S01]  /*16b0*/  FFMA.FTZ R112, R110, R37.reuse, R36.reuse ;  /* 0x000000256e707223 */ /* 0x180fe20000010024 */
[----:B------:R-:W-:Y:S01]  /*16c0*/  @P1 F2FP.BF16.PACK_AB R84, RZ, R84 ;  /* 0x00000054ff54123e */ /* 0x000fe200000010ff */
[--C-:B------:R-:W-:Y:S01]  /*16d0*/  FFMA.FTZ R110, R87, R37, R36.reuse ;  /* 0x00000025576e7223 */ /* 0x100fe20000010024 */
[----:B------:R-:W-:Y:S01]  /*16e0*/  @P1 F2FP.BF16.PACK_AB R54, RZ, R54 ;  /* 0x00000036ff36123e */ /* 0x000fe200000010ff */
[----:B------:R-:W-:Y:S01]  /*16f0*/  FMUL.FTZ R87, R55, c[0x0][0x1e8] ;  /* 0x00007a0037577a20 */ /* 0x000fe20000410000 */
[----:B------:R-:W-:Y:S01]  /*1700*/  @P1 F2FP.BF16.PACK_AB R45, RZ, R45 ;  /* 0x0000002dff2d123e */ /* 0x000fe200000010ff */
[----:B------:R-:W-:Y:S01]  /*1710*/  FFMA.FTZ R51, R114, R37, R36 ;  /* 0x0000002572337223 */ /* 0x000fe20000010024 */
[----:B------:R-:W-:Y:S01]  /*1720*/  @P1 F2FP.BF16.PACK_AB R44, RZ, R44 ;  /* 0x0000002cff2c123e */ /* 0x000fe200000010ff */
[----:B------:R-:W-:Y:S01]  /*1730*/  IMAD.MOV.U32 R36, RZ, RZ, R56 ;  /* 0x000000ffff247224 */ /* 0x000fe200078e0038 */
[----:B------:R-:W-:Y:S01]  /*1740*/  FSEL R37, R87, RZ, P5 ;  /* 0x000000ff57257208 */ /* 0x000fe20002800000 */
[----:B------:R-:W-:Y:S01]  /*1750*/  FADD.FTZ R111, R111, -R112 ;  /* 0x800000706f6f7221 */ /* 0x000fe20000010000 */
[----:B------:R-:W-:Y:S01]  /*1760*/  @P1 LOP3.LUT P5, RZ, R3, 0xff00, RZ, 0xc0, !PT ;  /* 0x0000ff0003ff1812 */ /* 0x000fe200078ac0ff */
[----:B------:R-:W-:Y:S01]  /*1770*/  FADD.FTZ R109, R106, -R115 ;  /* 0x800000736a6d7221 */ /* 0x000fe20000010000 */
[----:B------:R-:W-:Y:S01]  /*1780*/  F2FP.BF16.PACK_AB R38, R37, R38 ;  /* 0x000000262526723e */ /* 0x000fe200000010ff */
[C---:B------:R-:W-:Y:S01]  /*1790*/  FMUL.FTZ R114, R102.reuse, R121 ;  /* 0x0000007966727220 */ /* 0x040fe20000410000 */
[----:B------:R-:W-:Y:S01]  /*17a0*/  @P1 FSEL R87, R87, RZ, P5 ;  /* 0x000000ff57571208 */ /* 0x000fe20002800000 */
[----:B------:R-:W-:Y:S01]  /*17b0*/  FMUL.FTZ R118, R102, R109 ;  /* 0x0000006d66767220 */ /* 0x000fe20000410000 */
[----:B------:R-:W-:Y:S01]  /*17c0*/  LOP3.LUT P5, RZ, R36, 0xff, RZ, 0xc0, !PT ;  /* 0x000000ff24ff7812 */ /* 0x000fe200078ac0ff */
[----:B------:R-:W-:Y:S01]  /*17d0*/  FMUL.FTZ R36, R102, R111 ;  /* 0x0000006f66247220 */ /* 0x000fe20000410000 */
[----:B------:R-:W-:Y:S01]  /*17e0*/  F2FP.BF16.PACK_AB R37, R42, R43 ;  /* 0x0000002b2a25723e */ /* 0x000fe200000010ff */
[----:B------:R-:W-:Y:S01]  /*17f0*/  FADD.FTZ R51, R108, -R51 ;  /* 0x800000336c337221 */ /* 0x000fe20000010000 */
[----:B------:R-:W-:Y:S01]  /*1800*/  @P1 F2FP.BF16.PACK_AB R87, RZ, R87 ;  /* 0x00000057ff57123e */ /* 0x000fe200000010ff */
[----:B------:R-:W-:Y:S01]  /*1810*/  @P2 FADD.FTZ R36, R36, R49 ;  /* 0x0000003124242221 */ /* 0x000fe20000010000 */
[----:B------:R-:W-:Y:S01]  /*1820*/  @P2 PRMT R49, RZ, 0x7610, R23 ;  /* 0x00007610ff312816 */ /* 0x000fe20000000017 */
[----:B------:R-:W-:Y:S01]  /*1830*/  FADD.FTZ R115, R85, -R110 ;  /* 0x8000006e55737221 */ /* 0x000fe20000010000 */
[----:B------:R-:W-:Y:S01]  /*1840*/  @P1 PRMT R32, R47, 0x7610, R32 ;  /* 0x000076102f201816 */ /* 0x000fe20000000020 */
[----:B------:R-:W-:Y:S01]  /*1850*/  FMUL.FTZ R106, R36, c[0x0][0x1e8] ;  /* 0x00007a00246a7a20 */ /* 0x000fe20000410000 */
[----:B------:R-:W-:Y:S01]  /*1860*/  @P1 PRMT R33, R84, 0x7610, R33 ;  /* 0x0000761054211816 */ /* 0x000fe20000000021 */
[----:B------:R-:W-:Y:S01]  /*1870*/  @P2 FADD.FTZ R118, R118, R49 ;  /* 0x0000003176762221 */ /* 0x000fe20000010000 */
[----:B------:R-:W-:Y:S01]  /*1880*/  @P2 PRMT R49, RZ, 0x5410, R24 ;  /* 0x00005410ff312816 */ /* 0x000fe20000000018 */
[----:B------:R-:W-:Y:S01]  /*1890*/  FMUL.FTZ R110, R102, R89 ;  /* 0x00000059666e7220 */ /* 0x000fe20000410000 */
[----:B------:R-:W-:Y:S01]  /*18a0*/  FSEL R116, R106, RZ, P6 ;  /* 0x000000ff6a747208 */ /* 0x000fe20003000000 */
[----:B------:R-:W-:Y:S01]  /*18b0*/  FMUL.FTZ R111, R102, R51 ;  /* 0x00000033666f7220 */ /* 0x000fe20000410000 */
[----:B------:R-:W-:Y:S01]  /*18c0*/  @P1 LOP3.LUT P6, RZ, R3, 0xff0000, RZ, 0xc0, !PT ;  /* 0x00ff000003ff1812 */ /* 0x000fe200078cc0ff */
[----:B------:R-:W-:Y:S01]  /*18d0*/  @P2 FADD.FTZ R114, R114, R49 ;  /* 0x0000003172722221 */ /* 0x000fe20000010000 */
[----:B------:R-:W-:Y:S01]  /*18e0*/  @P2 PRMT R49, RZ, 0x7610, R25 ;  /* 0x00007610ff312816 */ /* 0x000fe20000000019 */
[----:B------:R-:W-:Y:S01]  /*18f0*/  @P2 FADD.FTZ R111, R111, R46 ;  /* 0x0000002e6f6f2221 */ /* 0x000fe20000010000 */
[--C-:B------:R-:W-:Y:S01]  /*1900*/  @P2 PRMT R46, RZ, 0x5410, R26.reuse ;  /* 0x00005410ff2e2816 */ /* 0x100fe2000000001a */
[----:B------:R-:W-:Y:S01]  /*1910*/  FMUL.FTZ R112, R102, R113 ;  /* 0x0000007166707220 */ /* 0x000fe20000410000 */
[----:B------:R-:W-:Y:S01]  /*1920*/  @P1 FSEL R106, R106, RZ, P6 ;  /* 0x000000ff6a6a1208 */ /* 0x000fe20003000000 */
[----:B------:R-:W-:Y:S01]  /*1930*/  @P2 FADD.FTZ R110, R110, R49 ;  /* 0x000000316e6e2221 */ /* 0x000fe20000010000 */
[----:B------:R-:W-:Y:S01]  /*1940*/  @P2 PRMT R49, RZ, 0x7610, R26 ;  /* 0x00007610ff312816 */ /* 0x000fe2000000001a */
[----:B------:R-:W-:Y:S01]  /*1950*/  FMUL.FTZ R109, R102, R105 ;  /* 0x00000069666d7220 */ /* 0x000fe20000410000 */
[----:B------:R-:W-:Y:S01]  /*1960*/  @P1 LOP3.LUT P6, RZ, R3, 0xff000000, RZ, 0xc0, !PT ;  /* 0xff00000003ff1812 */ /* 0x000fe200078cc0ff */
[----:B------:R-:W-:Y:S01]  /*1970*/  FMUL.FTZ R113, R118, c[0x0][0x1e8] ;  /* 0x00007a0076717a20 */ /* 0x000fe20000410000 */
[----:B------:R-:W-:Y:S01]  /*1980*/  @P1 F2FP.BF16.PACK_AB R106, RZ, R106 ;  /* 0x0000006aff6a123e */ /* 0x000fe200000010ff */
[----:B------:R-:W-:Y:S01]  /*1990*/  @P2 FADD.FTZ R112, R112, R49 ;  /* 0x0000003170702221 */ /* 0x000fe20000010000 */
[----:B------:R-:W-:Y:S01]  /*19a0*/  @P2 PRMT R49, RZ, 0x5410, R27 ;  /* 0x00005410ff312816 */ /* 0x000fe2000000001b */
[----:B------:R-:W-:Y:S01]  /*19b0*/  @P2 FADD.FTZ R109, R109, R46 ;  /* 0x0000002e6d6d2221 */ /* 0x000fe20000010000 */
[----:B------:R-:W-:Y:S01]  /*19c0*/  @P1 PRMT R34, R54, 0x7610, R34 ;  /* 0x0000761036221816 */ /* 0x000fe20000000022 */
[----:B------:R-:W-:Y:S01]  /*19d0*/  FMUL.FTZ R108, R102, R117 ;  /* 0x00000075666c7220 */ /* 0x000fe20000410000 */
[C---:B------:R-:W-:Y:S01]  /*19e0*/  FSEL R117, R113.reuse, RZ, P0 ;  /* 0x000000ff71757208 */ /* 0x040fe20000000000 */
[----:B------:R-:W-:Y:S01]  /*19f0*/  FMUL.FTZ R46, R114, c[0x0][0x1e8] ;  /* 0x00007a00722e7a20 */ /* 0x000fe20000410000 */
[----:B------:R-:W-:Y:S01]  /*1a00*/  @P1 FSEL R113, R113, RZ, P6 ;  /* 0x000000ff71711208 */ /* 0x000fe20003000000 */
[----:B------:R-:W-:Y:S01]  /*1a10*/  FMUL.FTZ R48, R111, c[0x0][0x1e8] ;  /* 0x00007a006f307a20 */ /* 0x000fe20000410000 */
[----:B------:R-:W-:Y:S01]  /*1a20*/  LOP3.LUT P6, RZ, R56, 0xff0000, RZ, 0xc0, !PT ;  /* 0x00ff000038ff7812 */ /* 0x000fe200078cc0ff */
[----:B------:R-:W-:Y:S01]  /*1a30*/  @P2 FADD.FTZ R108, R108, R49 ;  /* 0x000000316c6c2221 */ /* 0x000fe20000010000 */
[----:B------:R-:W-:Y:S01]  /*1a40*/  ISETP.NE.U32.AND P0, PT, RZ, c[0x0][0x258], PT ;  /* 0x00009600ff007a0c */ /* 0x000fe20003f05070 */
        /* <DEDUP_REMOVED lines=8> */
[----:B------:R-:W-:Y:S02]  /*1ad0*/  ISETP.NE.AND.EX P0, PT, RZ, c[0x0][0x25c], PT, P0 ;  /* 0x00009700ff007a0c */ /* 0x000fe40003f05300 */
[----:B------:R-:W-:Y:S02]  /*1ae0*/  FSEL R89, R49, RZ, P5 ;  /* 0x000000ff31597208 */ /* 0x000fe40002800000 */
[C---:B------:R-:W-:Y:S02]  /*1af0*/  LOP3.LUT P5, RZ, R57.reuse, 0xff00, RZ, 0xc0, !PT ;  /* 0x0000ff0039ff7812 */ /* 0x040fe400078ac0ff */
[----:B------:R-:W-:Y:S02]  /*1b00*/  FSEL R105, R50, RZ, P6 ;  /* 0x000000ff32697208 */ /* 0x000fe40003000000 */
[----:B------:R-:W-:Y:S02]  /*1b10*/  LOP3.LUT P6, RZ, R57, 0xff0000, RZ, 0xc0, !PT ;  /* 0x00ff000039ff7812 */ /* 0x000fe400078cc0ff */
[----:B------:R-:W-:-:S02]  /*1b20*/  FSEL R104, R51, RZ, P5 ;  /* 0x000000ff33687208 */ /* 0x000fc40002800000 */
[----:B------:R-:W-:Y:S02]  /*1b30*/  LOP3.LUT P5, RZ, R56, 0xff00, RZ, 0xc0, !PT ;  /* 0x0000ff0038ff7812 */ /* 0x000fe400078ac0ff */
[----:B------:R-:W-:Y:S02]  /*1b40*/  FSEL R56, R85, RZ, P6 ;  /* 0x000000ff55387208 */ /* 0x000fe40003000000 */
[----:B------:R-:W-:Y:S01]  /*1b50*/  LOP3.LUT P6, RZ, R57, 0xff000000, RZ, 0xc0, !PT ;  /* 0xff00000039ff7812 */ /* 0x000fe200078cc0ff */
[C---:B------:R-:W-:Y:S01]  /*1b60*/  FMUL.FTZ R57, R102.reuse, R115 ;  /* 0x0000007366397220 */ /* 0x040fe20000410000 */
[----:B------:R-:W-:Y:S01]  /*1b70*/  @P0 F2FP.BF16.PACK_AB R115, RZ, R95 ;  /* 0x0000005fff73023e */ /* 0x000fe200000010ff */
[----:B------:R-:W-:Y:S01]  /*1b80*/  FMUL.FTZ R102, R102, R119 ;  /* 0x0000007766667220 */ /* 0x000fe20000410000 */
[----:B------:R-:W-:Y:S01]  /*1b90*/  @P2 PRMT R119, RZ, 0x7610, R27 ;  /* 0x00007610ff772816 */ /* 0x000fe2000000001b */
[----:B------:R-:W-:Y:S01]  /*1ba0*/  @P2 FADD.FTZ R57, R57, R120 ;  /* 0x0000007839392221 */ /* 0x000fe20000010000 */
[----:B------:R-:W-:-:S02]  /*1bb0*/  @P0 F2FP.BF16.PACK_AB R95, RZ, R55 ;  /* 0x00000037ff5f023e */ /* 0x000fc400000010ff */
[----:B------:R-:W-:Y:S01]  /*1bc0*/  @P1 MOV R55, R52 ;  /* 0x0000003400371202 */ /* 0x000fe20000000f00 */
[----:B------:R-:W-:Y:S01]  /*1bd0*/  @P2 FADD.FTZ R102, R102, R119 ;  /* 0x0000007766662221 */ /* 0x000fe20000010000 */
[----:B------:R-:W-:Y:S02]  /*1be0*/  @P0 F2FP.BF16.PACK_AB R39, RZ, R39 ;  /* 0x00000027ff27023e */ /* 0x000fe400000010ff */
[----:B------:R-:W-:Y:S02]  /*1bf0*/  @P0 F2FP.BF16.PACK_AB R103, RZ, R103 ;  /* 0x00000067ff67023e */ /* 0x000fe400000010ff */
[----:B------:R-:W-:Y:S02]  /*1c00*/  @P0 F2FP.BF16.PACK_AB R36, RZ, R36 ;  /* 0x00000024ff24023e */ /* 0x000fe400000010ff */
[----:B------:R-:W-:Y:S01]  /*1c10*/  @P1 LOP3.LUT P2, RZ, R55, 0xff, RZ, 0xc0, !PT ;  /* 0x000000ff37ff1812 */ /* 0x000fe2000784c0ff */
[----:B------:R-:W-:Y:S01]  /*1c20*/  IMAD.MOV.U32 R55, RZ, RZ, 0x10 ;  /* 0x00000010ff377424 */ /* 0x000fe200078e00ff */
[----:B------:R-:W-:-:S02]  /*1c30*/  @P0 F2FP.BF16.PACK_AB R107, RZ, R107 ;  /* 0x0000006bff6b023e */ /* 0x000fc400000010ff */
[----:B------:R-:W-:Y:S01]  /*1c40*/  @P0 F2FP.BF16.PACK_AB R86, RZ, R86 ;  /* 0x00000056ff56023e */ /* 0x000fe200000010ff */
[----:B------:R-:W-:Y:S01]  /*1c50*/  IMAD.WIDE.U32 R42, R100, R55, c[0x0][0x248] ;  /* 0x00009200642a7625 */ /* 0x000fe200078e0037 */
[----:B------:R-:W-:Y:S02]  /*1c60*/  @P0 F2FP.BF16.PACK_AB R118, RZ, R118 ;  /* 0x00000076ff76023e */ /* 0x000fe400000010ff */
[----:B------:R-:W-:Y:S02]  /*1c70*/  @P0 PRMT R28, R39, 0x7610, R28 ;  /* 0x00007610271c0816 */ /* 0x000fe4000000001c */
[----:B------:R-:W-:Y:S02]  /*1c80*/  @P0 PRMT R29, R115, 0x7610, R29 ;  /* 0x00007610731d0816 */ /* 0x000fe4000000001d */
[----:B------:R-:W-:Y:S02]  /*1c90*/  @P0 PRMT R30, R103, 0x7610, R30 ;  /* 0x00007610671e0816 */ /* 0x000fe4000000001e */
[----:B------:R-:W-:-:S02]  /*1ca0*/  @P0 PRMT R31, R36, 0x7610, R31 ;  /* 0x00007610241f0816 */ /* 0x000fc4000000001f */
[----:B------:R-:W-:Y:S01]  /*1cb0*/  F2FP.BF16.PACK_AB R36, R41, R40 ;  /* 0x000000282924723e */ /* 0x000fe200000010ff */
[----:B------:R-:W-:Y:S01]  /*1cc0*/  @P0 IMAD.WIDE.U32 R40, R100, R55, c[0x0][0x258] ;  /* 0x0000960064280625 */ /* 0x000fe200078e0037 */
[----:B------:R-:W-:Y:S02]  /*1cd0*/  @P0 PRMT R28, R28, 0x5410, R107 ;  /* 0x000054101c1c0816 */ /* 0x000fe4000000006b */
[----:B------:R-:W-:Y:S02]  /*1ce0*/  @P0 PRMT R29, R29, 0x5410, R86 ;  /* 0x000054101d1d0816 */ /* 0x000fe40000000056 */
[----:B------:R-:W-:Y:S02]  /*1cf0*/  @P0 PRMT R30, R30, 0x5410, R95 ;  /* 0x000054101e1e0816 */ /* 0x000fe4000000005f */
[----:B------:R-:W-:Y:S02]  /*1d00*/  @P0 PRMT R31, R31, 0x5410, R118 ;  /* 0x000054101f1f0816 */ /* 0x000fe40000000076 */
[----:B------:R-:W-:-:S02]  /*1d10*/  F2FP.BF16.PACK_AB R39, R117, R116 ;  /* 0x000000747527723e */ /* 0x000fc400000010ff */
[----:B------:R-:W-:Y:S01]  /*1d20*/  @P0 F2FP.BF16.PACK_AB R114, RZ, R114 ;  /* 0x00000072ff72023e */ /* 0x000fe200000010ff */
        /* <DEDUP_REMOVED lines=9> */
[----:B------:R-:W-:Y:S01]  /*1dc0*/  @P0 F2FP.BF16.PACK_AB R86, RZ, R102 ;  /* 0x00000066ff56023e */ /* 0x000fe200000010ff */
[----:B------:R-:W-:Y:S01]  /*1dd0*/  FMUL.FTZ R102, R102, c[0x0][0x1e8] ;  /* 0x00007a0066667a20 */ /* 0x000fe20000410000 */
[----:B------:R-:W-:Y:S02]  /*1de0*/  @P1 PRMT R32, R32, 0x5410, R45 ;  /* 0x0000541020201816 */ /* 0x000fe4000000002d */
[----:B0-----:R-:W-:Y:S02]  /*1df0*/  @P0 PRMT R28, R114, 0x7610, R28 ;  /* 0x00007610721c0816 */ /* 0x001fe4000000001c */
[----:B------:R-:W-:-:S02]  /*1e00*/  @P0 PRMT R29, R111, 0x7610, R29 ;  /* 0x000076106f1d0816 */ /* 0x000fc4000000001d */
[----:B-1----:R-:W-:Y:S01]  /*1e10*/  @P0 F2FP.BF16.PACK_AB R43, RZ, R57 ;  /* 0x00000039ff2b023e */ /* 0x002fe200000010ff */
[----:B------:R-:W-:Y:S01]  /*1e20*/  FMUL.FTZ R57, R57, c[0x0][0x1e8] ;  /* 0x00007a0039397a20 */ /* 0x000fe20000410000 */
[----:B------:R-:W-:Y:S02]  /*1e30*/  @P0 PRMT R30, R109, 0x7610, R30 ;  /* 0x000076106d1e0816 */ /* 0x000fe4000000001e */
[----:B------:R-:W-:Y:S02]  /*1e40*/  @P0 PRMT R31, R108, 0x7610, R31 ;  /* 0x000076106c1f0816 */ /* 0x000fe4000000001f */
[----:B------:R-:W-:Y:S02]  /*1e50*/  FSEL R41, R57, RZ, P5 ;  /* 0x000000ff39297208 */ /* 0x000fe40002800000 */
[----:B------:R-:W-:Y:S02]  /*1e60*/  @P1 PRMT R33, R33, 0x5410, R44 ;  /* 0x0000541021211816 */ /* 0x000fe4000000002c */
[----:B------:R-:W-:Y:S01]  /*1e70*/  F2FP.BF16.PACK_AB R36, R41, R88 ;  /* 0x000000582924723e */ /* 0x000fe200000010ff */
[----:B------:R-:W-:Y:S01]  /*1e80*/  @P1 IMAD.WIDE.U32 R40, R100, R55, c[0x0][0x250] ;  /* 0x0000940064281625 */ /* 0x000fe200078e0037 */
[----:B------:R-:W-:-:S02]  /*1e90*/  @P1 PRMT R34, R34, 0x5410, R87 ;  /* 0x0000541022221816 */ /* 0x000fc40000000057 */
[----:B------:R-:W-:Y:S02]  /*1ea0*/  @P1 PRMT R35, R35, 0x5410, R113 ;  /* 0x0000541023231816 */ /* 0x000fe40000000071 */
[----:B------:R-:W-:Y:S01]  /*1eb0*/  @P0 PRMT R28, R28, 0x5410, R43 ;  /* 0x000054101c1c0816 */ /* 0x000fe2000000002b */
[----:B------:R-:W-:Y:S01]  /*1ec0*/  @P0 IMAD.WIDE.U32 R42, R101, R55, c[0x0][0x258] ;  /* 0x00009600652a0625 */ /* 0x000fe200078e0037 */
[----:B------:R-:W-:Y:S01]  /*1ed0*/  @P0 PRMT R29, R29, 0x5410, R110 ;  /* 0x000054101d1d0816 */ /* 0x000fe2000000006e */
[----:B------:R0:W-:Y:S01]  /*1ee0*/  @P1 STG.E.128 [R40.64], R32 ;  /* 0x0000002028001986 */ /* 0x0001e2000c101d04 */
[----:B------:R-:W-:Y:S02]  /*1ef0*/  @P0 PRMT R30, R30, 0x5410, R112 ;  /* 0x000054101e1e0816 */ /* 0x000fe40000000070 */
[----:B------:R-:W-:Y:S02]  /*1f00*/  @P0 PRMT R31, R31, 0x5410, R86 ;  /* 0x000054101f1f0816 */ /* 0x000fe40000000056 */
[----:B------:R-:W-:-:S02]  /*1f10*/  @P1 LOP3.LUT P5, RZ, R52, 0xff0000, RZ, 0xc0, !PT ;  /* 0x00ff000034ff1812 */ /* 0x000fc400078ac0ff */
[----:B------:R-:W-:Y:S01]  /*1f20*/  FSEL R39, R102, RZ, P6 ;  /* 0x000000ff66277208 */ /* 0x000fe20003000000 */
[----:B------:R-:W-:Y:S01]  /*1f30*/  @P0 STG.E.128 [R42.64], R28 ;  /* 0x0000001c2a000986 */ /* 0x000fe2000c101d04 */
[C---:B------:R-:W-:Y:S02]  /*1f40*/  @P1 LOP3.LUT P0, RZ, R52.reuse, 0xff00, RZ, 0xc0, !PT ;  /* 0x0000ff0034ff1812 */ /* 0x040fe4000780c0ff */
[----:B------:R-:W-:Y:S02]  /*1f50*/  @P1 LOP3.LUT P6, RZ, R52, 0xff000000, RZ, 0xc0, !PT ;  /* 0xff00000034ff1812 */ /* 0x000fe400078cc0ff */
[----:B------:R-:W-:Y:S02]  /*1f60*/  @P1 FSEL R48, R48, RZ, P5 ;  /* 0x000000ff30301208 */ /* 0x000fe40002800000 */
[----:B------:R-:W-:Y:S02]  /*1f70*/  @P1 LOP3.LUT P5, RZ, R53, 0xff0000, RZ, 0xc0, !PT ;  /* 0x00ff000035ff1812 */ /* 0x000fe400078ac0ff */
[----:B------:R-:W-:-:S02]  /*1f80*/  @P1 FSEL R46, R46, RZ, P2 ;  /* 0x000000ff2e2e1208 */ /* 0x000fc40001000000 */
[----:B0-----:R-:W-:Y:S02]  /*1f90*/  @P1 FSEL R40, R57, RZ, P0 ;  /* 0x000000ff39281208 */ /* 0x001fe40000000000 */
[----:B------:R-:W-:Y:S02]  /*1fa0*/  @P1 LOP3.LUT P0, RZ, R53, 0xff, RZ, 0xc0, !PT ;  /* 0x000000ff35ff1812 */ /* 0x000fe4000780c0ff */
[----:B------:R-:W-:Y:S02]  /*1fb0*/  @P1 FSEL R49, R49, RZ, P6 ;  /* 0x000000ff31311208 */ /* 0x000fe40003000000 */
[C---:B------:R-:W-:Y:S02]  /*1fc0*/  @P1 LOP3.LUT P2, RZ, R53.reuse, 0xff00, RZ, 0xc0, !PT ;  /* 0x0000ff0035ff1812 */ /* 0x040fe4000784c0ff */
[----:B------:R-:W-:Y:S02]  /*1fd0*/  @P1 LOP3.LUT P6, RZ, R53, 0xff000000, RZ, 0xc0, !PT ;  /* 0xff00000035ff1812 */ /* 0x000fe400078cc0ff */
[----:B------:R-:W-:-:S02]  /*1fe0*/  @P1 FSEL R50, R50, RZ, P0 ;  /* 0x000000ff32321208 */ /* 0x000fc40000000000 */
[----:B------:R-:W-:Y:S02]  /*1ff0*/  @P1 FSEL R85, R85, RZ, P5 ;  /* 0x000000ff55551208 */ /* 0x000fe40002800000 */
[----:B------:R-:W-:Y:S02]  /*2000*/  IADD3 R44, R100, 0x80, RZ ;  /* 0x00000080642c7810 */ /* 0x000fe40007ffe0ff */
[----:B------:R-:W-:Y:S02]  /*2010*/  @P1 F2FP.BF16.PACK_AB R46, RZ, R46 ;  /* 0x0000002eff2e123e */ /* 0x000fe400000010ff */
[----:B------:R-:W-:Y:S01]  /*2020*/  @P1 F2FP.BF16.PACK_AB R48, RZ, R48 ;  /* 0x00000030ff30123e */ /* 0x000fe200000010ff */
[----:B------:R-:W-:Y:S01]  /*2030*/  IMAD.WIDE.U32 R44, R55, R44, c[0x0][0x248] ;  /* 0x00009200372c7625 */ /* 0x000fe200078e002c */
[----:B------:R-:W-:Y:S02]  /*2040*/  @P1 FSEL R51, R51, RZ, P2 ;  /* 0x000000ff33331208 */ /* 0x000fe40001000000 */
[----:B------:R-:W-:-:S02]  /*2050*/  @P1 FSEL R102, R102, RZ, P6 ;  /* 0x000000ff66661208 */ /* 0x000fc40003000000 */
[----:B------:R-:W-:Y:S02]  /*2060*/  @P1 F2FP.BF16.PACK_AB R50, RZ, R50 ;  /* 0x00000032ff32123e */ /* 0x000fe400000010ff */
[----:B------:R-:W-:Y:S02]  /*2070*/  @P1 F2FP.BF16.PACK_AB R85, RZ, R85 ;  /* 0x00000055ff55123e */ /* 0x000fe400000010ff */
[----:B------:R-:W-:Y:S02]  /*2080*/  F2FP.BF16.PACK_AB R39, R39, R56 ;  /* 0x000000382727723e */ /* 0x000fe400000010ff */
[----:B------:R-:W-:Y:S02]  /*2090*/  F2FP.BF16.PACK_AB R38, R104, R105 ;  /* 0x000000696826723e */ /* 0x000fe400000010ff */
[----:B------:R-:W-:Y:S02]  /*20a0*/  F2FP.BF16.PACK_AB R37, R89, R94 ;  /* 0x0000005e5925723e */ /* 0x000fe400000010ff */
[----:B------:R-:W-:-:S02]  /*20b0*/  @P1 F2FP.BF16.PACK_AB R40, RZ, R40 ;  /* 0x00000028ff28123e */ /* 0x000fc400000010ff */
[----:B------:R-:W-:Y:S01]  /*20c0*/  @P1 F2FP.BF16.PACK_AB R49, RZ, R49 ;  /* 0x00000031ff31123e */ /* 0x000fe200000010ff */
[----:B------:R0:W-:Y:S01]  /*20d0*/  STG.E.128 [R44.64], R36 ;  /* 0x000000242c007986 */ /* 0x0001e2000c101d04 */
[----:B------:R-:W-:Y:S02]  /*20e0*/  @P1 F2FP.BF16.PACK_AB R51, RZ, R51 ;  /* 0x00000033ff33123e */ /* 0x000fe400000010ff */
[----:B------:R-:W-:Y:S02]  /*20f0*/  @P1 F2FP.BF16.PACK_AB R102, RZ, R102 ;  /* 0x00000066ff66123e */ /* 0x000fe400000010ff */
        /* <DEDUP_REMOVED lines=13> */
.L_x_497:
        /* <DEDUP_REMOVED lines=27> */
.L_x_494:
        /* <DEDUP_REMOVED lines=16> */
.L_x_495:
[----:B------:R-:W-:Y:S01]  /*2480*/  HFMA2.MMA R42, -RZ, RZ, 0, 9.5367431640625e-07 ;  /* 0x00000010ff2a7435 */ /* 0x000fe200000001ff */
[----:B------:R-:W-:Y:S01]  /*2490*/  MOV R43, R38 ;  /* 0x00000026002b7202 */ /* 0x000fe20000000f00 */
[----:B------:R-:W-:Y:S01]  /*24a0*/  IMAD.MOV.U32 R40, RZ, RZ, 0x1f ;  /* 0x0000001fff287424 */ /* 0x000fe200078e00ff */
[----:B------:R-:W-:-:S02]  /*24b0*/  MOV R39, 0xffffffff ;  /* 0xffffffff00277802 */ /* 0x000fc40000000f00 */
[----:B------:R-:W-:Y:S02]  /*24c0*/  MOV R36, 0x24e0 ;  /* 0x000024e000247802 */ /* 0x000fe40000000f00 */
[----:B-----5:R-:W-:Y:S05]  /*24d0*/  CALL.REL.NOINC `($__internal_35_$__cuda_sm70_shflsync_down_p) ;  /* 0x0000046000007944 */ /* 0x020fea0003c00000 */
[----:B-1----:R-:W-:Y:S01]  /*24e0*/  MOV R41, R39 ;  /* 0x0000002700297202 */ /* 0x002fe20000000f00 */
[----:B0-----:R-:W-:Y:S05]  /*24f0*/  BRA `(.L_x_499) ;  /* 0xffffe9e000007947 */ /* 0x001fea000383ffff */
.L_x_496:
[----:B------:R-:W-:Y:S01]  /*2500*/  HFMA2.MMA R42, -RZ, RZ, 0, 9.5367431640625e-07 ;  /* 0x00000010ff2a7435 */ /* 0x000fe200000001ff */
[----:B------:R-:W-:Y:S01]  /*2510*/  IMAD.MOV.U32 R43, RZ, RZ, R44 ;  /* 0x000000ffff2b7224 */ /* 0x000fe200078e002c */
[----:B------:R-:W-:Y:S01]  /*2520*/  MOV R40, 0x1f ;  /* 0x0000001f00287802 */ /* 0x000fe20000000f00 */
[----:B------:R-:W-:Y:S01]  /*2530*/  IMAD.MOV.U32 R39, RZ, RZ, -0x1 ;  /* 0xffffffffff277424 */ /* 0x000fe200078e00ff */
[----:B------:R-:W-:Y:S02]  /*2540*/  MOV R36, 0x2560 ;  /* 0x0000256000247802 */ /* 0x000fe40000000f00 */
[----:B01---5:R-:W-:Y:S05]  /*2550*/  CALL.REL.NOINC `($__internal_35_$__cuda_sm70_shflsync_down_p) ;  /* 0x000003e000007944 */ /* 0x023fea0003c00000 */
[----:B------:R-:W-:Y:S01]  /*2560*/  FADD.FTZ R41, R38, R41 ;  /* 0x0000002926297221 */ /* 0x000fe20000010000 */
[----:B0-----:R-:W-:Y:S01]  /*2570*/  HFMA2.MMA R42, -RZ, RZ, 0, 4.76837158203125e-07 ;  /* 0x00000008ff2a7435 */ /* 0x001fe200000001ff */
[----:B-1----:R-:W-:Y:S01]  /*2580*/  FADD.FTZ R44, R44, R39 ;  /* 0x000000272c2c7221 */ /* 0x002fe20000010000 */
[----:B------:R-:W-:Y:S01]  /*2590*/  MOV R40, 0x1f ;  /* 0x0000001f00287802 */ /* 0x000fe20000000f00 */
[----:B------:R-:W-:Y:S01]  /*25a0*/  IMAD.MOV.U32 R39, RZ, RZ, -0x1 ;  /* 0xffffffffff277424 */ /* 0x000fe200078e00ff */
[----:B------:R-:W-:-:S02]  /*25b0*/  MOV R43, R41 ;  /* 0x00000029002b7202 */ /* 0x000fc40000000f00 */
[----:B------:R-:W-:Y:S02]  /*25c0*/  MOV R36, 0x25e0 ;  /* 0x000025e000247802 */ /* 0x000fe40000000f00 */
[----:B------:R-:W-:Y:S05]  /*25d0*/  CALL.REL.NOINC `($__internal_35_$__cuda_sm70_shflsync_down_p) ;  /* 0x0000036000007944 */ /* 0x000fea0003c00000 */
[----:B0-----:R-:W-:Y:S01]  /*25e0*/  HFMA2.MMA R42, -RZ, RZ, 0, 4.76837158203125e-07 ;  /* 0x00000008ff2a7435 */ /* 0x001fe200000001ff */
[----:B-1----:R-:W-:Y:S01]  /*25f0*/  MOV R38, R39 ;  /* 0x0000002700267202 */ /* 0x002fe20000000f00 */
[----:B------:R-:W-:Y:S01]  /*2600*/  IMAD.MOV.U32 R43, RZ, RZ, R44 ;  /* 0x000000ffff2b7224 */ /* 0x000fe200078e002c */
[----:B------:R-:W-:Y:S01]  /*2610*/  MOV R40, 0x1f ;  /* 0x0000001f00287802 */ /* 0x000fe20000000f00 */
[----:B------:R-:W-:Y:S01]  /*2620*/  IMAD.MOV.U32 R39, RZ, RZ, -0x1 ;  /* 0xffffffffff277424 */ /* 0x000fe200078e00ff */
[----:B------:R-:W-:Y:S02]  /*2630*/  MOV R36, 0x2650 ;  /* 0x0000265000247802 */ /* 0x000fe40000000f00 */
[----:B------:R-:W-:Y:S05]  /*2640*/  CALL.REL.NOINC `($__internal_35_$__cuda_sm70_shflsync_down_p) ;  /* 0x000002f000007944 */ /* 0x000fea0003c00000 */
[----:B------:R-:W-:Y:S01]  /*2650*/  FADD.FTZ R41, R38, R41 ;  /* 0x0000002926297221 */ /* 0x000fe20000010000 */
[----:B0-----:R-:W-:Y:S01]  /*2660*/  HFMA2.MMA R42, -RZ, RZ, 0, 2.384185791015625e-07 ;  /* 0x00000004ff2a7435 */ /* 0x001fe200000001ff */
[----:B-1----:R-:W-:Y:S01]  /*2670*/  FADD.FTZ R44, R44, R39 ;  /* 0x000000272c2c7221 */ /* 0x002fe20000010000 */
[----:B------:R-:W-:Y:S01]  /*2680*/  MOV R40, 0x1f ;  /* 0x0000001f00287802 */ /* 0x000fe20000000f00 */
[----:B------:R-:W-:Y:S01]  /*2690*/  IMAD.MOV.U32 R39, RZ, RZ, -0x1 ;  /* 0xffffffffff277424 */ /* 0x000fe200078e00ff */
[----:B------:R-:W-:-:S02]  /*26a0*/  MOV R43, R41 ;  /* 0x00000029002b7202 */ /* 0x000fc40000000f00 */
[----:B------:R-:W-:Y:S02]  /*26b0*/  MOV R36, 0x26d0 ;  /* 0x000026d000247802 */ /* 0x000fe40000000f00 */
[----:B------:R-:W-:Y:S05]  /*26c0*/  CALL.REL.NOINC `($__internal_35_$__cuda_sm70_shflsync_down_p) ;  /* 0x0000027000007944 */ /* 0x000fea0003c00000 */
[----:B0-----:R-:W-:Y:S01]  /*26d0*/  HFMA2.MMA R42, -RZ, RZ, 0, 2.384185791015625e-07 ;  /* 0x00000004ff2a7435 */ /* 0x001fe200000001ff */
[----:B-1----:R-:W-:Y:S01]  /*26e0*/  MOV R38, R39 ;  /* 0x0000002700267202 */ /* 0x002fe20000000f00 */
[----:B------:R-:W-:Y:S01]  /*26f0*/  IMAD.MOV.U32 R43, RZ, RZ, R44 ;  /* 0x000000ffff2b7224 */ /* 0x000fe200078e002c */
[----:B------:R-:W-:Y:S01]  /*2700*/  MOV R40, 0x1f ;  /* 0x0000001f00287802 */ /* 0x000fe20000000f00 */
[----:B------:R-:W-:Y:S01]  /*2710*/  IMAD.MOV.U32 R39, RZ, RZ, -0x1 ;  /* 0xffffffffff277424 */ /* 0x000fe200078e00ff */
[----:B------:R-:W-:Y:S02]  /*2720*/  MOV R36, 0x2740 ;  /* 0x0000274000247802 */ /* 0x000fe40000000f00 */
[----:B------:R-:W-:Y:S05]  /*2730*/  CALL.REL.NOINC `($__internal_35_$__cuda_sm70_shflsync_down_p) ;  /* 0x0000020000007944 */ /* 0x000fea0003c00000 */
[----:B------:R-:W-:Y:S01]  /*2740*/  FADD.FTZ R41, R38, R41 ;  /* 0x0000002926297221 */ /* 0x000fe20000010000 */
[----:B0-----:R-:W-:Y:S01]  /*2750*/  HFMA2.MMA R42, -RZ, RZ, 0, 1.1920928955078125e-07 ;  /* 0x00000002ff2a7435 */ /* 0x001fe200000001ff */
[----:B-1----:R-:W-:Y:S01]  /*2760*/  FADD.FTZ R124, R44, R39 ;  /* 0x000000272c7c7221 */ /* 0x002fe20000010000 */
[----:B------:R-:W-:Y:S01]  /*2770*/  MOV R40, 0x1f ;  /* 0x0000001f00287802 */ /* 0x000fe20000000f00 */
[----:B------:R-:W-:Y:S01]  /*2780*/  IMAD.MOV.U32 R39, RZ, RZ, -0x1 ;  /* 0xffffffffff277424 */ /* 0x000fe200078e00ff */
[----:B------:R-:W-:-:S02]  /*2790*/  MOV R43, R41 ;  /* 0x00000029002b7202 */ /* 0x000fc40000000f00 */
[----:B------:R-:W-:Y:S02]  /*27a0*/  MOV R36, 0x27c0 ;  /* 0x000027c000247802 */ /* 0x000fe40000000f00 */
[----:B------:R-:W-:Y:S05]  /*27b0*/  CALL.REL.NOINC `($__internal_35_$__cuda_sm70_shflsync_down_p) ;  /* 0x0000018000007944 */ /* 0x000fea0003c00000 */
[----:B0-----:R-:W-:Y:S01]  /*27c0*/  HFMA2.MMA R42, -RZ, RZ, 0, 1.1920928955078125e-07 ;  /* 0x00000002ff2a7435 */ /* 0x001fe200000001ff */
[----:B-1----:R-:W-:Y:S01]  /*27d0*/  MOV R38, R39 ;  /* 0x0000002700267202 */ /* 0x002fe20000000f00 */
[----:B------:R-:W-:Y:S01]  /*27e0*/  IMAD.MOV.U32 R43, RZ, RZ, R124 ;  /* 0x000000ffff2b7224 */ /* 0x000fe200078e007c */
[----:B------:R-:W-:Y:S01]  /*27f0*/  MOV R40, 0x1f ;  /* 0x0000001f00287802 */ /* 0x000fe20000000f00 */
[----:B------:R-:W-:Y:S01]  /*2800*/  IMAD.MOV.U32 R39, RZ, RZ, -0x1 ;  /* 0xffffffffff277424 */ /* 0x000fe200078e00ff */
[----:B------:R-:W-:Y:S02]  /*2810*/  MOV R36, 0x2830 ;  /* 0x0000283000247802 */ /* 0x000fe40000000f00 */
[----:B------:R-:W-:Y:S05]  /*2820*/  CALL.REL.NOINC `($__internal_35_$__cuda_sm70_shflsync_down_p) ;  /* 0x0000011000007944 */ /* 0x000fea0003c00000 */
[----:B------:R-:W-:Y:S01]  /*2830*/  FADD.FTZ R44, R38, R41 ;  /* 0x00000029262c7221 */ /* 0x000fe20000010000 */
[----:B0-----:R-:W-:Y:S01]  /*2840*/  HFMA2.MMA R42, -RZ, RZ, 0, 5.9604644775390625e-08 ;  /* 0x00000001ff2a7435 */ /* 0x001fe200000001ff */
[----:B-1----:R-:W-:Y:S01]  /*2850*/  FADD.FTZ R45, R124, R39 ;  /* 0x000000277c2d7221 */ /* 0x002fe20000010000 */
[----:B------:R-:W-:Y:S01]  /*2860*/  MOV R40, 0x1f ;  /* 0x0000001f00287802 */ /* 0x000fe20000000f00 */
[----:B------:R-:W-:Y:S01]  /*2870*/  IMAD.MOV.U32 R39, RZ, RZ, -0x1 ;  /* 0xffffffffff277424 */ /* 0x000fe200078e00ff */
[----:B------:R-:W-:-:S02]  /*2880*/  MOV R43, R44 ;  /* 0x0000002c002b7202 */ /* 0x000fc40000000f00 */
[----:B------:R-:W-:Y:S02]  /*2890*/  MOV R36, 0x28b0 ;  /* 0x000028b000247802 */ /* 0x000fe40000000f00 */
[----:B------:R-:W-:Y:S05]  /*28a0*/  CALL.REL.NOINC `($__internal_35_$__cuda_sm70_shflsync_down_p) ;  /* 0x0000009000007944 */ /* 0x000fea0003c00000 */
[----:B0-----:R-:W-:Y:S01]  /*28b0*/  HFMA2.MMA R42, -RZ, RZ, 0, 5.9604644775390625e-08 ;  /* 0x00000001ff2a7435 */ /* 0x001fe200000001ff */
[----:B-1----:R-:W-:Y:S01]  /*28c0*/  MOV R41, R39 ;  /* 0x0000002700297202 */ /* 0x002fe20000000f00 */
[----:B------:R-:W-:Y:S01]  /*28d0*/  IMAD.MOV.U32 R43, RZ, RZ, R45 ;  /* 0x000000ffff2b7224 */ /* 0x000fe200078e002d */
[----:B------:R-:W-:Y:S01]  /*28e0*/  MOV R40, 0x1f ;  /* 0x0000001f00287802 */ /* 0x000fe20000000f00 */
[----:B------:R-:W-:Y:S01]  /*28f0*/  IMAD.MOV.U32 R39, RZ, RZ, -0x1 ;  /* 0xffffffffff277424 */ /* 0x000fe200078e00ff */
[----:B------:R-:W-:Y:S02]  /*2900*/  MOV R36, 0x2920 ;  /* 0x0000292000247802 */ /* 0x000fe40000000f00 */
[----:B------:R-:W-:Y:S05]  /*2910*/  CALL.REL.NOINC `($__internal_35_$__cuda_sm70_shflsync_down_p) ;  /* 0x0000002000007944 */ /* 0x000fea0003c00000 */
[----:B01----:R-:W-:Y:S01]  /*2920*/  MOV R42, R39 ;  /* 0x00000027002a7202 */ /* 0x003fe20000000f00 */
[----:B------:R-:W-:Y:S05]  /*2930*/  BRA `(.L_x_500) ;  /* 0xffffe6c000007947 */ /* 0x000fea000383ffff */
        .weak           $__internal_35_$__cuda_sm70_shflsync_down_p
        .type           $__internal_35_$__cuda_sm70_shflsync_down_p,@function
        .size           $__internal_35_$__cuda_sm70_shflsync_down_p,(.L_x_1798 - $__internal_35_$__cuda_sm70_shflsync_down_p)
$__internal_35_$__cuda_sm70_shflsync_down_p:
[----:B------:R-:W-:Y:S01]  /*2940*/  HFMA2.MMA R37, -RZ, RZ, 0, 0 ;  /* 0x00000000ff257435 */ /* 0x000fe200000001ff */
[----:B------:R-:W-:Y:S04]  /*2950*/  WARPSYNC R39 ;  /* 0x0000002700007348 */ /* 0x000fe80003800000 */
[----:B------:R0:W1:Y:S01]  /*2960*/  SHFL.DOWN PT, R39, R43, R42, R40 ;  /* 0x0800002a2b277389 */ /* 0x00006200000e0028 */
[----:B------:R-:W-:Y:S05]  /*2970*/  RET.REL.NODEC R36 `(_ZN10layer_norm31ln_parallel_residual_bwd_kernelINS_13Kernel_traitsIf13__nv_bfloat16S2_S2_fjLj2048ELj1ELj1ELj4ELj16ENS_18Kernel_traits_baseILj2048EfS2_S2_S2_fjLj128EEEEELb1ELb1ELb1EEEvNS_9BwdParamsE) ;  /* 0xffffd68024007950 */ /* 0x000fea0003c3ffff */
.L_x_501:
        /* <DEDUP_REMOVED lines=16> */
.L_x_1798:


//--------------------- .text._ZN10layer_norm31ln_parallel_residual_bwd_kernelINS_13Kernel_traitsI13__nv_bfloat16S2_fS2_fjLj2048ELj1ELj1ELj4ELj16ENS_18Kernel_traits_baseILj2048ES2_S2_fS2_fjLj128EEEEELb0ELb0ELb0EEEvNS_9BwdParamsE --------------------------
	.section	.text._ZN10layer_norm31ln_parallel_residual_bwd_kernelINS_13Kernel_traitsI13__nv_bfloat16S2_fS2_fjLj2048ELj1ELj1ELj4ELj16ENS_18Kernel_traits_baseILj2048ES2_S2_fS2_fjLj128EEEEELb0ELb0ELb0EEEvNS_9BwdParamsE,"ax",@progbits
	.sectioninfo	@"SHI_REGISTERS=189"
	.align	128
        .global         _ZN10layer_norm31ln_parallel_residual_bwd_kernelINS_13Kernel_traitsI13__nv_bfloat16S2_fS2_fjLj2048ELj1ELj1ELj4ELj16ENS_18Kernel_traits_baseILj2048ES2_S2_fS2_fjLj128EEEEELb0ELb0ELb0EEEvNS_9BwdParamsE
        .type           _ZN10layer_norm31ln_parallel_residual_bwd_kernelINS_13Kernel_traitsI13__nv_bfloat16S2_fS2_fjLj2048ELj1ELj1ELj4ELj16ENS_18Kernel_traits_baseILj2048ES2_S2_fS2_fjLj128EEEEELb0ELb0ELb0EEEvNS_9BwdParamsE,@function
        .size           _ZN10layer_norm31ln_parallel_residual_bwd_kernelINS_13Kernel_traitsI13__nv_bfloat16S2_fS2_fjLj2048ELj1ELj1ELj4ELj16ENS_18Kernel_traits_baseILj2048ES2_S2_fS2_fjLj128EEEEELb0ELb0ELb0EEEvNS_9BwdParamsE,(.L_x_1799 - _ZN10layer_norm31ln_parallel_residual_bwd_kernelINS_13Kernel_traitsI13__nv_bfloat16S2_fS2_fjLj2048ELj1ELj1ELj4ELj16ENS_18Kernel_traits_baseILj2048ES2_S2_fS2_fjLj128EEEEELb0ELb0ELb0EEEvNS_9BwdParamsE)
        .other          _ZN10layer_norm31ln_parallel_residual_bwd_kernelINS_13Kernel_traitsI13__nv_bfloat16S2_fS2_fjLj2048ELj1ELj1ELj4ELj16ENS_18Kernel_traits_baseILj2048ES2_S2_fS2_fjLj128EEEEELb0ELb0ELb0EEEvNS_9BwdParamsE,@"STO_CUDA_ENTRY STV_DEFAULT"
_ZN10layer_norm31ln_parallel_residual_bwd_kernelINS_13Kernel_traitsI13__nv_bfloat16S2_fS2_fjLj2048ELj1ELj1ELj4ELj16ENS_18Kernel_traits_baseILj2048ES2_S2_fS2_fjLj128EEEEELb0ELb0ELb0EEEvNS_9BwdParamsE:
.text._ZN10layer_norm31ln_parallel_residual_bwd_kernelINS_13Kernel_traitsI13__nv_bfloat16S2_fS2_fjLj2048ELj1ELj1ELj4ELj16ENS_18Kernel_traits_baseILj2048ES2_S2_fS2_fjLj128EEEEELb0ELb0ELb0EEEvNS_9BwdParamsE:
[----:B------:R-:W-:Y:S02]  /*0000*/  MOV R1, c[0x0][0x28] ;  /* 0x00000a0000017a02 */ /* 0x000fe40000000f00 */
[----:B------:R-:W0:Y:S01]  /*0010*/  S2R R0, SR_TID.X ;  /* 0x0000000000007919 */ /* 0x000e220000002100 */
[----:B------:R-:W-:Y:S01]  /*0020*/  MOV R2, c[0x0][0x168] ;  /* 0x00005a0000027a02 */ /* 0x000fe20000000f00 */
[----:B------:R-:W-:-:S03]  /*0030*/  ULDC.64 UR4, c[0x0][0x118] ;  /* 0x0000460000047ab9 */ /* 0x000fc60000000a00 */
[----:B------:R-:W-:-:S04]  /*0040*/  SHF.R.S32.HI R2, RZ, 0x1f, R2 ;  /* 0x0000001fff027819 */ /* 0x000fc80000011402 */
[----:B------:R-:W-:Y:S01]  /*0050*/  LEA.HI R2, R2, c[0x0][0x168], RZ, 0x3 ;  /* 0x00005a0002027a11 */ /* 0x000fe200078f18ff */
[----:B------:R-:W1:Y:S01]  /*0060*/  S2UR UR6, SR_CTAID.X ;  /* 0x00000000000679c3 */ /* 0x000e620000002500 */
        /* <DEDUP_REMOVED lines=14> */
[----:B------:R-:W-:Y:S01]  /*0150*/  @P3 IMAD.WIDE.U32 R6, R8, R9, c[0x0][0x1b0] ;  /* 0x00006c0008063625 */ /* 0x000fe200078e0009 */
[----:B-1----:R-:W-:-:S03]  /*0160*/  LEA.HI R2, R0, UR6, RZ, 0x19 ;  /* 0x0000000600027c11 */ /* 0x002fc6000f8fc8ff */
[----:B------:R-:W-:Y:S01]  /*0170*/  @P3 IMAD.WIDE.U32 R8, R8, R9, c[0x0][0x1b8] ;  /* 0x00006e0008083625 */ /* 0x000fe200078e0009 */
[----:B------:R1:W5:Y:S01]  /*0180*/  @P3 LDG.E.128 R80, [R6.64] ;  /* 0x0000000406503981 */ /* 0x000362000c1e1d00 */
[----:B------:R-:W-:Y:S01]  /*0190*/  ISETP.GE.AND P0, PT, R2, c[0x0][0x164], PT ;  /* 0x0000590002007a0c */ /* 0x000fe20003f06270 */
[----:B------:R-:W-:Y:S02]  /*01a0*/  CS2R R60, SRZ ;  /* 0x00000000003c7805 */ /* 0x000fe4000001ff00 */
[----:B------:R2:W5:Y:S01]  /*01b0*/  @P3 LDG.E.128 R68, [R8.64] ;  /* 0x0000000408443981 */ /* 0x000562000c1e1d00 */
        /* <DEDUP_REMOVED lines=27> */
[----:B0-----:R-:W-:Y:S01]  /*0370*/  CS2R R4, SRZ ;  /* 0x0000000000047805 */ /* 0x001fe2000001ff00 */
[----:B-1----:R-:W-:Y:S01]  /*0380*/  CS2R R6, SRZ ;  /* 0x0000000000067805 */ /* 0x002fe2000001ff00 */
[----:B------:R-:W-:Y:S05]  /*0390*/  @P0 BRA `(.L_x_502) ;  /* 0x00001eb000000947 */ /* 0x000fea0003800000 */
[----:B------:R-:W0:Y:S01]  /*03a0*/  LDC.U8 R181, c[0x0][0x1f0] ;  /* 0x00007c00ffb57b82 */ /* 0x000e220000000000 */
[----:B------:R-:W-:Y:S01]  /*03b0*/  HFMA2.MMA R136, -RZ, RZ, 0, 5.9604644775390625e-08 ;  /* 0x00000001ff887435 */ /* 0x000fe200000001ff */
[----:B-----5:R-:W-:-:S02]  /*03c0*/  PRMT R3, RZ, 0x5410, R72 ;  /* 0x00005410ff037816 */ /* 0x020fc40000000048 */
[----:B------:R-:W-:Y:S02]  /*03d0*/  PRMT R112, RZ, 0x7610, R72 ;  /* 0x00007610ff707816 */ /* 0x000fe40000000048 */
[--C-:B------:R-:W-:Y:S02]  /*03e0*/  PRMT R113, RZ, 0x5410, R73.reuse ;  /* 0x00005410ff717816 */ /* 0x100fe40000000049 */
        /* <DEDUP_REMOVED lines=22> */
[----:B------:R-:W-:Y:S02]  /*0550*/  MOV R65, RZ ;  /* 0x000000ff00417202 */ /* 0x000fe40000000f00 */
[----:B------:R-:W-:Y:S02]  /*0560*/  PRMT R137, RZ, 0x7610, R68 ;  /* 0x00007610ff897816 */ /* 0x000fe40000000044 */
[--C-:B------:R-:W-:Y:S02]  /*0570*/  PRMT R138, RZ, 0x5410, R69.reuse ;  /* 0x00005410ff8a7816 */ /* 0x100fe40000000045 */
[----:B------:R-:W-:Y:S02]  /*0580*/  PRMT R140, RZ, 0x7610, R69 ;  /* 0x00007610ff8c7816 */ /* 0x000fe40000000045 */
[--C-:B------:R-:W-:Y:S02]  /*0590*/  PRMT R139, RZ, 0x5410, R70.reuse ;  /* 0x00005410ff8b7816 */ /* 0x100fe40000000046 */
[----:B------:R-:W-:-:S02]  /*05a0*/  PRMT R142, RZ, 0x7610, R70 ;  /* 0x00007610ff8e7816 */ /* 0x000fc40000000046 */
[--C-:B------:R-:W-:Y:S02]  /*05b0*/  PRMT R141, RZ, 0x5410, R71.reuse ;  /* 0x00005410ff8d7816 */ /* 0x100fe40000000047 */
[----:B0-----:R-:W-:Y:S02]  /*05c0*/  PRMT R143, RZ, 0x7610, R71 ;  /* 0x00007610ff8f7816 */ /* 0x001fe40000000047 */
.L_x_513:
[----:B------:R-:W-:-:S05]  /*05d0*/  MOV R99, 0x4 ;  /* 0x0000000400637802 */ /* 0x000fca0000000f00 */
[----:B------:R-:W-:-:S04]  /*05e0*/  IMAD.WIDE R96, R2, R99, c[0x0][0x1a0] ;  /* 0x0000680002607625 */ /* 0x000fc800078e0263 */
[C---:B------:R-:W-:Y:S01]  /*05f0*/  IMAD.WIDE R98, R2.reuse, R99, c[0x0][0x1a8] ;  /* 0x00006a0002627625 */ /* 0x040fe200078e0263 */
[----:B------:R0:W5:Y:S04]  /*0600*/  LDG.E R168, [R96.64] ;  /* 0x0000000460a87981 */ /* 0x000168000c1e1900 */
[----:B------:R0:W5:Y:S01]  /*0610*/  LDG.E R145, [R98.64] ;  /* 0x0000000462917981 */ /* 0x000162000c1e1900 */
[----:B------:R-:W-:Y:S01]  /*0620*/  IMAD R100, R2, c[0x0][0x168], RZ ;  /* 0x00005a0002647a24 */ /* 0x000fe200078e02ff */
[----:B------:R-:W-:Y:S01]  /*0630*/  LOP3.LUT R144, R0, 0x7f, RZ, 0xc0, !PT ;  /* 0x0000007f00907812 */ /* 0x000fe200078ec0ff */
[----:B------:R-:W-:Y:S01]  /*0640*/  BSSY B0, `(.L_x_503) ;  /* 0x000007d000007945 */ /* 0x000fe20003800000 */
[----:B------:R-:W-:Y:S01]  /*0650*/  SHF.R.U32.HI R169, RZ, 0x5, R0 ;  /* 0x00000005ffa97819 */ /* 0x000fe20000011600 */
[----:B------:R-:W-:Y:S01]  /*0660*/  CS2R R182, SRZ ;  /* 0x0000000000b67805 */ /* 0x000fe2000001ff00 */
[----:B------:R-:W-:-:S02]  /*0670*/  SHF.R.S32.HI R101, RZ, 0x1f, R100 ;  /* 0x0000001fff657819 */ /* 0x000fc40000011464 */
[----:B------:R-:W-:Y:S02]  /*0680*/  LOP3.LUT P1, RZ, R0, 0x1f, RZ, 0xc0, !PT ;  /* 0x0000001f00ff7812 */ /* 0x000fe4000782c0ff */
[----:B------:R-:W-:Y:S02]  /*0690*/  LEA.HI R101, R101, R100, RZ, 0x3 ;  /* 0x0000006465657211 */ /* 0x000fe400078f18ff */
[----:B------:R-:W-:Y:S02]  /*06a0*/  LOP3.LUT P4, RZ, R136, 0xff, RZ, 0xc0, !PT ;  /* 0x000000ff88ff7812 */ /* 0x000fe4000788c0ff */
[----:B------:R-:W-:Y:S02]  /*06b0*/  LEA.HI.SX32 R144, R101, R144, 0x1d ;  /* 0x0000009065907211 */ /* 0x000fe400078feaff */
[----:B------:R-:W-:Y:S02]  /*06c0*/  LOP3.LUT R166, R169, 0x7fffffc, RZ, 0xc0, !PT ;  /* 0x07fffffca9a67812 */ /* 0x000fe400078ec0ff */
[----:B------:R-:W-:Y:S01]  /*06d0*/  MOV R184, R144 ;  /* 0x0000009000b87202 */ /* 0x000fe20000000f00 */
[----:B------:R-:W-:Y:S05]  /*06e0*/  @!P2 BRA `(.L_x_504) ;  /* 0x000007200000a947 */ /* 0x000fea0003800000 */
[----:B0-----:R-:W-:Y:S01]  /*06f0*/  HFMA2.MMA R105, -RZ, RZ, 0, 9.5367431640625e-07 ;  /* 0x00000010ff697435 */ /* 0x001fe200000001ff */
[----:B------:R-:W-:-:S04]  /*0700*/  LEA R164, P0, R144, c[0x0][0x188], 0x5 ;  /* 0x0000620090a47a11 */ /* 0x000fc800078028ff */
[----:B------:R-:W-:-:S05]  /*0710*/  LEA.HI.X R165, R144, c[0x0][0x18c], RZ, 0x5, P0 ;  /* 0x0000630090a57a11 */ /* 0x000fca00000f2cff */
[CC--:B------:R-:W-:Y:S01]  /*0720*/  IMAD.WIDE.U32 R100, R144.reuse, R105.reuse, c[0x0][0x208] ;  /* 0x0000820090647625 */ /* 0x0c0fe200078e0069 */
[----:B------:R-:W2:Y:S03]  /*0730*/  LDG.E.128 R96, [R164.64] ;  /* 0x00000004a4607981 */ /* 0x000ea6000c1e1d00 */
[----:B------:R-:W-:Y:S01]  /*0740*/  IMAD.WIDE.U32 R104, R144, R105, c[0x0][0x210] ;  /* 0x0000840090687625 */ /* 0x000fe200078e0069 */
[----:B------:R-:W3:Y:S04]  /*0750*/  LDG.E.128 R108, [R164.64+0x10] ;  /* 0x00001004a46c7981 */ /* 0x000ee8000c1e1d00 */
[----:B------:R-:W4:Y:S04]  /*0760*/  LDG.E.128 R100, [R100.64] ;  /* 0x0000000464647981 */ /* 0x000f28000c1e1d00 */
[----:B------:R-:W3:Y:S01]  /*0770*/  LDG.E.128 R104, [R104.64] ;  /* 0x0000000468687981 */ /* 0x000ee2000c1e1d00 */
[----:B------:R-:W-:-:S04]  /*0780*/  ISETP.NE.U32.AND P0, PT, RZ, c[0x0][0x218], PT ;  /* 0x00008600ff007a0c */ /* 0x000fc80003f05070 */
[----:B------:R-:W-:-:S13]  /*0790*/  ISETP.NE.AND.EX P0, PT, RZ, c[0x0][0x21c], PT, P0 ;  /* 0x00008700ff007a0c */ /* 0x000fda0003f05300 */
[----:B------:R-:W-:-:S04]  /*07a0*/  @P0 LEA R162, P5, R144, c[0x0][0x218], 0x5 ;  /* 0x0000860090a20a11 */ /* 0x000fc800078a28ff */
[----:B------:R-:W-:-:S05]  /*07b0*/  @P0 LEA.HI.X R163, R144, c[0x0][0x21c], RZ, 0x5, P5 ;  /* 0x0000870090a30a11 */ /* 0x000fca00028f2cff */
[----:B------:R0:W5:Y:S04]  /*07c0*/  @P0 LDG.E.128 R68, [R162.64] ;  /* 0x00000004a2440981 */ /* 0x000168000c1e1d00 */
[----:B------:R0:W5:Y:S01]  /*07d0*/  @P0 LDG.E.128 R72, [R162.64+0x10] ;  /* 0x00001004a2480981 */ /* 0x000162000c1e1d00 */
[----:B------:R-:W-:-:S04]  /*07e0*/  ISETP.NE.AND P0, PT, R181, RZ, PT ;  /* 0x000000ffb500720c */ /* 0x000fc80003f05270 */
[----:B-----5:R-:W-:Y:S02]  /*07f0*/  FSEL R167, R168, RZ, !P0 ;  /* 0x000000ffa8a77208 */ /* 0x020fe40004000000 */
[----:B------:R-:W-:-:S03]  /*0800*/  IADD3 R184, R144, 0x80, RZ ;  /* 0x0000008090b87810 */ /* 0x000fc60007ffe0ff */
[--C-:B--2---:R-:W-:Y:S02]  /*0810*/  FADD.FTZ R174, R99, -R167.reuse ;  /* 0x800000a763ae7221 */ /* 0x104fe40000010000 */
[--C-:B------:R-:W-:Y:S02]  /*0820*/  FADD.FTZ R96, R96, -R167.reuse ;  /* 0x800000a760607221 */ /* 0x100fe40000010000 */
[----:B------:R-:W-:Y:S01]  /*0830*/  FADD.FTZ R172, R98, -R167 ;  /* 0x800000a762ac7221 */ /* 0x000fe20000010000 */
[--C-:B----4-:R-:W-:Y:S02]  /*0840*/  PRMT R99, RZ, 0x5410, R101.reuse ;  /* 0x00005410ff637816 */ /* 0x110fe40000000065 */
[----:B------:R-:W-:Y:S02]  /*0850*/  PRMT R176, RZ, 0x7610, R101 ;  /* 0x00007610ffb07816 */ /* 0x000fe40000000065 */
[----:B---3--:R-:W-:Y:S01]  /*0860*/  PRMT R101, RZ, 0x5410, R105 ;  /* 0x00005410ff657816 */ /* 0x008fe20000000069 */
[----:B------:R-:W-:Y:S01]  /*0870*/  FADD.FTZ R170, R97, -R167 ;  /* 0x800000a761aa7221 */ /* 0x000fe20000010000 */
[----:B------:R-:W-:Y:S01]  /*0880*/  PRMT R98, RZ, 0x5410, R104 ;  /* 0x00005410ff627816 */ /* 0x000fe20000000068 */
[----:B0-----:R-:W-:Y:S01]  /*0890*/  FMUL.FTZ R163, R145, R96 ;  /* 0x0000006091a37220 */ /* 0x001fe20000410000 */
[----:B------:R-:W-:-:S02]  /*08a0*/  PRMT R175, RZ, 0x5410, R102 ;  /* 0x00005410ffaf7816 */ /* 0x000fc40000000066 */
[----:B------:R-:W-:Y:S01]  /*08b0*/  PRMT R177, RZ, 0x7610, R102 ;  /* 0x00007610ffb17816 */ /* 0x000fe20000000066 */
[----:B------:R-:W-:Y:S01]  /*08c0*/  FADD.FTZ R108, -R167, R108 ;  /* 0x0000006ca76c7221 */ /* 0x000fe20000010100 */
[--C-:B------:R-:W-:Y:S01]  /*08d0*/  PRMT R179, RZ, 0x5410, R103.reuse ;  /* 0x00005410ffb37816 */ /* 0x100fe20000000067 */
[----:B------:R-:W-:Y:S01]  /*08e0*/  FMUL.FTZ R96, R121, R101 ;  /* 0x0000006579607220 */ /* 0x000fe20000410000 */
[----:B------:R-:W-:Y:S02]  /*08f0*/  PRMT R183, RZ, 0x7610, R103 ;  /* 0x00007610ffb77816 */ /* 0x000fe40000000067 */
[--C-:B------:R-:W-:Y:S02]  /*0900*/  PRMT R102, RZ, 0x5410, R106.reuse ;  /* 0x00005410ff667816 */ /* 0x100fe4000000006a */
[----:B------:R-:W-:Y:S01]  /*0910*/  PRMT R103, RZ, 0x7610, R106 ;  /* 0x00007610ff677816 */ /* 0x000fe2000000006a */
[C---:B------:R-:W-:Y:S01]  /*0920*/  FADD.FTZ R106, -R167.reuse, R109 ;  /* 0x0000006da76a7221 */ /* 0x040fe20000010100 */
[----:B------:R-:W-:Y:S01]  /*0930*/  PRMT R97, RZ, 0x5410, R100 ;  /* 0x00005410ff617816 */ /* 0x000fe20000000064 */
[C---:B------:R-:W-:Y:S01]  /*0940*/  FADD.FTZ R110, -R167.reuse, R110 ;  /* 0x0000006ea76e7221 */ /* 0x040fe20000010100 */
[----:B------:R-:W-:Y:S01]  /*0950*/  PRMT R104, RZ, 0x7610, R104 ;  /* 0x00007610ff687816 */ /* 0x000fe20000000068 */
[----:B------:R-:W-:-:S02]  /*0960*/  FADD.FTZ R180, -R167, R111 ;  /* 0x0000006fa7b47221 */ /* 0x000fc40000010100 */
[----:B------:R-:W-:Y:S02]  /*0970*/  FMUL.FTZ R164, R119, R98 ;  /* 0x0000006277a47220 */ /* 0x000fe40000410000 */
[C---:B------:R-:W-:Y:S02]  /*0980*/  FMUL.FTZ R162, R145.reuse, R170 ;  /* 0x000000aa91a27220 */ /* 0x040fe40000410000 */
[C---:B------:R-:W-:Y:S02]  /*0990*/  FMUL.FTZ R167, R145.reuse, R172 ;  /* 0x000000ac91a77220 */ /* 0x040fe40000410000 */
[----:B------:R-:W-:Y:S01]  /*09a0*/  FMUL.FTZ R170, R145, R174 ;  /* 0x000000ae91aa7220 */ /* 0x000fe20000410000 */
[----:B------:R-:W-:Y:S01]  /*09b0*/  PRMT R100, RZ, 0x7610, R100 ;  /* 0x00007610ff647816 */ /* 0x000fe20000000064 */
[----:B------:R-:W-:Y:S02]  /*09c0*/  FFMA.FTZ R172, R113, R99, R96 ;  /* 0x0000006371ac7223 */ /* 0x000fe40000010060 */
[----:B------:R-:W-:-:S02]  /*09d0*/  FMUL.FTZ R174, R123, R102 ;  /* 0x000000667bae7220 */ /* 0x000fc40000410000 */
[----:B------:R-:W-:Y:S02]  /*09e0*/  FMUL.FTZ R173, R145, R108 ;  /* 0x0000006c91ad7220 */ /* 0x000fe40000410000 */
[----:B------:R-:W-:Y:S02]  /*09f0*/  FMUL.FTZ R96, R124, R103 ;  /* 0x000000677c607220 */ /* 0x000fe40000410000 */
[----:B------:R-:W-:Y:S02]  /*0a00*/  FMUL.FTZ R165, R120, R104 ;  /* 0x0000006878a57220 */ /* 0x000fe40000410000 */
[----:B------:R-:W-:Y:S01]  /*0a10*/  FFMA.FTZ R164, R3, R97, R164 ;  /* 0x0000006103a47223 */ /* 0x000fe200000100a4 */
[----:B------:R-:W-:Y:S01]  /*0a20*/  PRMT R105, RZ, 0x7610, R105 ;  /* 0x00007610ff697816 */ /* 0x000fe20000000069 */
[----:B------:R-:W-:Y:S02]  /*0a30*/  FADD.FTZ R44, R44, R175 ;  /* 0x000000af2c2c7221 */ /* 0x000fe40000010000 */
[----:B------:R-:W-:-:S02]  /*0a40*/  FFMA.FTZ R174, R114, R175, R174 ;  /* 0x000000af72ae7223 */ /* 0x000fc400000100ae */
[----:B------:R-:W-:Y:S02]  /*0a50*/  FFMA.FTZ R60, R173, R175, R60 ;  /* 0x000000afad3c7223 */ /* 0x000fe4000001003c */
[----:B------:R-:W-:Y:S02]  /*0a60*/  FADD.FTZ R48, R48, R97 ;  /* 0x0000006130307221 */ /* 0x000fe40000010000 */
[----:B------:R-:W-:Y:S02]  /*0a70*/  FFMA.FTZ R64, R163, R97, R64 ;  /* 0x00000061a3407223 */ /* 0x000fe40000010040 */
[----:B------:R-:W-:Y:S02]  /*0a80*/  FFMA.FTZ R175, R116, R177, R96 ;  /* 0x000000b174af7223 */ /* 0x000fe40000010060 */
[----:B------:R-:W-:Y:S02]  /*0a90*/  FFMA.FTZ R165, R112, R100, R165 ;  /* 0x0000006470a57223 */ /* 0x000fe400000100a5 */
[----:B------:R-:W-:-:S02]  /*0aa0*/  FADD.FTZ R96, RZ, R164 ;  /* 0x000000a4ff607221 */ /* 0x000fc40000010000 */
[----:B------:R-:W-:Y:S02]  /*0ab0*/  FFMA.FTZ R97, R163, R164, RZ ;  /* 0x000000a4a3617223 */ /* 0x000fe400000100ff */
[----:B------:R-:W-:Y:S02]  /*0ac0*/  FADD.FTZ R50, R50, R99 ;  /* 0x0000006332327221 */ /* 0x000fe40000010000 */
[----:B------:R-:W-:Y:S02]  /*0ad0*/  FFMA.FTZ R66, R167, R99, R66 ;  /* 0x00000063a7427223 */ /* 0x000fe40000010042 */
[----:B------:R-:W-:Y:S02]  /*0ae0*/  FMUL.FTZ R171, R122, R105 ;  /* 0x000000697aab7220 */ /* 0x000fe40000410000 */
[----:B------:R-:W-:Y:S02]  /*0af0*/  FADD.FTZ R99, R96, R165 ;  /* 0x000000a560637221 */ /* 0x000fe40000010000 */
[----:B------:R-:W-:-:S02]  /*0b00*/  FFMA.FTZ R97, R162, R165, R97 ;  /* 0x000000a5a2617223 */ /* 0x000fc40000010061 */
[----:B------:R-:W-:Y:S02]  /*0b10*/  FFMA.FTZ R171, R115, R176, R171 ;  /* 0x000000b073ab7223 */ /* 0x000fe400000100ab */
[----:B------:R-:W-:Y:S02]  /*0b20*/  FADD.FTZ R96, R99, R172 ;  /* 0x000000ac63607221 */ /* 0x000fe40000010000 */
[----:B------:R-:W-:Y:S01]  /*0b30*/  FFMA.FTZ R97, R167, R172, R97 ;  /* 0x000000aca7617223 */ /* 0x000fe20000010061 */
[----:B------:R-:W-:Y:S01]  /*0b40*/  PRMT R182, RZ, 0x5410, R107 ;  /* 0x00005410ffb67816 */ /* 0x000fe2000000006b */
[----:B------:R-:W-:Y:S02]  /*0b50*/  FADD.FTZ R51, R51, R176 ;  /* 0x000000b033337221 */ /* 0x000fe40000010000 */
[----:B------:R-:W-:Y:S02]  /*0b60*/  FFMA.FTZ R67, R170, R176, R67 ;  /* 0x000000b0aa437223 */ /* 0x000fe40000010043 */
[----:B------:R-:W-:-:S02]  /*0b70*/  FMUL.FTZ R176, R145, R106 ;  /* 0x0000006a91b07220 */ /* 0x000fc40000410000 */
[----:B------:R-:W-:Y:S02]  /*0b80*/  FADD.FTZ R99, R96, R171 ;  /* 0x000000ab60637221 */ /* 0x000fe40000010000 */
[----:B------:R-:W-:Y:S01]  /*0b90*/  FFMA.FTZ R97, R170, R171, R97 ;  /* 0x000000abaa617223 */ /* 0x000fe20000010061 */
[----:B------:R-:W-:Y:S01]  /*0ba0*/  PRMT R107, RZ, 0x7610, R107 ;  /* 0x00007610ff6b7816 */ /* 0x000fe2000000006b */
        /* <DEDUP_REMOVED lines=9> */
[----:B------:R-:W-:-:S02]  /*0c40*/  FMUL.FTZ R179, R126, R107 ;  /* 0x0000006b7eb37220 */ /* 0x000fc40000410000 */
[----:B------:R-:W-:Y:S02]  /*0c50*/  FADD.FTZ R99, R96, R175 ;  /* 0x000000af60637221 */ /* 0x000fe40000010000 */
[----:B------:R-:W-:Y:S02]  /*0c60*/  FFMA.FTZ R97, R176, R175, R97 ;  /* 0x000000afb0617223 */ /* 0x000fe40000010061 */
[----:B------:R-:W-:Y:S02]  /*0c70*/  FMUL.FTZ R180, R145, R180 ;  /* 0x000000b491b47220 */ /* 0x000fe40000410000 */
        /* <DEDUP_REMOVED lines=25> */
.L_x_504:
[----:B0-----:R-:W-:Y:S05]  /*0e10*/  BSYNC B0 ;  /* 0x0000000000007941 */ /* 0x001fea0003800000 */
.L_x_503:
[----:B------:R-:W-:Y:S01]  /*0e20*/  BSSY B0, `(.L_x_505) ;  /* 0x0000073000007945 */ /* 0x000fe20003800000 */
[----:B------:R-:W-:Y:S05]  /*0e30*/  @!P3 BRA `(.L_x_506) ;  /* 0x000007100000b947 */ /* 0x000fea0003800000 */
[----:B------:R-:W-:Y:S02]  /*0e40*/  MOV R101, 0x10 ;  /* 0x0000001000657802 */ /* 0x000fe40000000f00 */
[----:B------:R-:W-:-:S03]  /*0e50*/  LEA R148, P0, R184, c[0x0][0x188], 0x5 ;  /* 0x00006200b8947a11 */ /* 0x000fc600078028ff */
[C---:B------:R-:W-:Y:S01]  /*0e60*/  IMAD.WIDE.U32 R96, R184.reuse, R101, c[0x0][0x208] ;  /* 0x00008200b8607625 */ /* 0x040fe200078e0065 */
[----:B------:R-:W-:-:S03]  /*0e70*/  LEA.HI.X R149, R184, c[0x0][0x18c], RZ, 0x5, P0 ;  /* 0x00006300b8957a11 */ /* 0x000fc600000f2cff */
[----:B------:R-:W-:Y:S02]  /*0e80*/  IMAD.WIDE.U32 R100, R184, R101, c[0x0][0x210] ;  /* 0x00008400b8647625 */ /* 0x000fe400078e0065 */
[----:B------:R-:W2:Y:S04]  /*0e90*/  LDG.E.128 R96, [R96.64] ;  /* 0x0000000460607981 */ /* 0x000ea8000c1e1d00 */
[----:B------:R-:W3:Y:S04]  /*0ea0*/  LDG.E.128 R100, [R100.64] ;  /* 0x0000000464647981 */ /* 0x000ee8000c1e1d00 */
[----:B------:R0:W4:Y:S04]  /*0eb0*/  LDG.E.128 R104, [R148.64] ;  /* 0x0000000494687981 */ /* 0x000128000c1e1d00 */
[----:B------:R0:W3:Y:S01]  /*0ec0*/  LDG.E.128 R108, [R148.64+0x10] ;  /* 0x00001004946c7981 */ /* 0x0000e2000c1e1d00 */
[----:B------:R-:W-:-:S04]  /*0ed0*/  ISETP.NE.U32.AND P0, PT, RZ, c[0x0][0x218], PT ;  /* 0x00008600ff007a0c */ /* 0x000fc80003f05070 */
[----:B------:R-:W-:-:S13]  /*0ee0*/  ISETP.NE.AND.EX P0, PT, RZ, c[0x0][0x21c], PT, P0 ;  /* 0x00008700ff007a0c */ /* 0x000fda0003f05300 */
[----:B------:R-:W-:-:S04]  /*0ef0*/  @P0 LEA R146, P5, R184, c[0x0][0x218], 0x5 ;  /* 0x00008600b8920a11 */ /* 0x000fc800078a28ff */
[----:B------:R-:W-:-:S05]  /*0f00*/  @P0 LEA.HI.X R147, R184, c[0x0][0x21c], RZ, 0x5, P5 ;  /* 0x00008700b8930a11 */ /* 0x000fca00028f2cff */
[----:B------:R1:W5:Y:S04]  /*0f10*/  @P0 LDG.E.128 R76, [R146.64] ;  /* 0x00000004924c0981 */ /* 0x000368000c1e1d00 */
[----:B------:R1:W5:Y:S01]  /*0f20*/  @P0 LDG.E.128 R80, [R146.64+0x10] ;  /* 0x0000100492500981 */ /* 0x000362000c1e1d00 */
[----:B------:R-:W-:Y:S02]  /*0f30*/  ISETP.NE.AND P0, PT, R181, RZ, PT ;  /* 0x000000ffb500720c */ /* 0x000fe40003f05270 */
[--C-:B--2---:R-:W-:Y:S02]  /*0f40*/  PRMT R160, RZ, 0x5410, R99.reuse ;  /* 0x00005410ffa07816 */ /* 0x104fe40000000063 */
[----:B------:R-:W-:Y:S02]  /*0f50*/  PRMT R184, RZ, 0x7610, R99 ;  /* 0x00007610ffb87816 */ /* 0x000fe40000000063 */
[----:B-----5:R-:W-:Y:S01]  /*0f60*/  FSEL R99, R168, RZ, !P0 ;  /* 0x000000ffa8637208 */ /* 0x020fe20004000000 */
[----:B------:R-:W-:Y:S01]  /*0f70*/  FADD.FTZ R38, R38, R160 ;  /* 0x000000a026267221 */ /* 0x000fe20000010000 */
[----:B0-----:R-:W-:Y:S01]  /*0f80*/  PRMT R148, RZ, 0x5410, R96 ;  /* 0x00005410ff947816 */ /* 0x001fe20000000060 */
[----:B------:R-:W-:Y:S01]  /*0f90*/  FADD.FTZ R39, R39, R184 ;  /* 0x000000b827277221 */ /* 0x000fe20000010000 */
[----:B------:R-:W-:Y:S01]  /*0fa0*/  PRMT R150, RZ, 0x7610, R96 ;  /* 0x00007610ff967816 */ /* 0x000fe20000000060 */
[----:B----4-:R-:W-:Y:S01]  /*0fb0*/  FADD.FTZ R104, -R99, R104 ;  /* 0x0000006863687221 */ /* 0x010fe20000010100 */
[----:B---3--:R-:W-:Y:S01]  /*0fc0*/  PRMT R96, RZ, 0x5410, R100 ;  /* 0x00005410ff607816 */ /* 0x008fe20000000064 */
[----:B------:R-:W-:Y:S01]  /*0fd0*/  FADD.FTZ R40, R40, R148 ;  /* 0x0000009428287221 */ /* 0x000fe20000010000 */
[--C-:B------:R-:W-:Y:S01]  /*0fe0*/  PRMT R157, RZ, 0x5410, R98.reuse ;  /* 0x00005410ff9d7816 */ /* 0x100fe20000000062 */
[----:B-1----:R-:W-:Y:S01]  /*0ff0*/  FMUL.FTZ R147, R145, R104 ;  /* 0x0000006891937220 */ /* 0x002fe20000410000 */
[----:B------:R-:W-:Y:S01]  /*1000*/  PRMT R159, RZ, 0x7610, R98 ;  /* 0x00007610ff9f7816 */ /* 0x000fe20000000062 */
[----:B------:R-:W-:Y:S01]  /*1010*/  FMUL.FTZ R146, R135, R96 ;  /* 0x0000006087927220 */ /* 0x000fe20000410000 */
[----:B------:R-:W-:Y:S01]  /*1020*/  PRMT R100, RZ, 0x7610, R100 ;  /* 0x00007610ff647816 */ /* 0x000fe20000000064 */
[----:B------:R-:W-:Y:S01]  /*1030*/  FADD.FTZ R98, -R99, R105 ;  /* 0x0000006963627221 */ /* 0x000fe20000010100 */
        /* <DEDUP_REMOVED lines=9> */
[C---:B------:R-:W-:Y:S01]  /*10d0*/  FADD.FTZ R106, -R99.reuse, R106 ;  /* 0x0000006a636a7221 */ /* 0x040fe20000010100 */
[----:B------:R-:W-:Y:S01]  /*10e0*/  PRMT R102, RZ, 0x7610, R102 ;  /* 0x00007610ff667816 */ /* 0x000fe20000000066 */
[----:B------:R-:W-:Y:S01]  /*10f0*/  FADD.FTZ R152, -R99, R107 ;  /* 0x0000006b63987221 */ /* 0x000fe20000010100 */
[--C-:B------:R-:W-:Y:S01]  /*1100*/  PRMT R168, RZ, 0x5410, R103.reuse ;  /* 0x00005410ffa87816 */ /* 0x100fe20000000067 */
[----:B------:R-:W-:Y:S01]  /*1110*/  FADD.FTZ R41, R41, R150 ;  /* 0x0000009629297221 */ /* 0x000fe20000010000 */
[----:B------:R-:W-:Y:S01]  /*1120*/  PRMT R186, RZ, 0x7610, R103 ;  /* 0x00007610ffba7816 */ /* 0x000fe20000000067 */
[----:B------:R-:W-:-:S02]  /*1130*/  FFMA.FTZ R149, R128, R150, R149 ;  /* 0x0000009680957223 */ /* 0x000fc40000010095 */
[----:B------:R-:W-:Y:S02]  /*1140*/  FFMA.FTZ R57, R148, R150, R57 ;  /* 0x0000009694397223 */ /* 0x000fe40000010039 */
[C---:B------:R-:W-:Y:S02]  /*1150*/  FADD.FTZ R108, -R99.reuse, R108 ;  /* 0x0000006c636c7221 */ /* 0x040fe40000010100 */
[C---:B------:R-:W-:Y:S02]  /*1160*/  FADD.FTZ R156, -R99.reuse, R109 ;  /* 0x0000006d639c7221 */ /* 0x040fe40000010100 */
[C---:B------:R-:W-:Y:S02]  /*1170*/  FADD.FTZ R110, -R99.reuse, R110 ;  /* 0x0000006e636e7221 */ /* 0x040fe40000010100 */
[----:B------:R-:W-:Y:S02]  /*1180*/  FADD.FTZ R104, -R99, R111 ;  /* 0x0000006f63687221 */ /* 0x000fe40000010100 */
[----:B------:R-:W-:-:S02]  /*1190*/  FMUL.FTZ R150, R138, R97 ;  /* 0x000000618a967220 */ /* 0x000fc40000410000 */
[C---:B------:R-:W-:Y:S02]  /*11a0*/  FMUL.FTZ R151, R145.reuse, R106 ;  /* 0x0000006a91977220 */ /* 0x040fe40000410000 */
[----:B------:R-:W-:Y:S02]  /*11b0*/  FMUL.FTZ R99, R140, R101 ;  /* 0x000000658c637220 */ /* 0x000fe40000410000 */
[----:B------:R-:W-:Y:S02]  /*11c0*/  FMUL.FTZ R152, R145, R152 ;  /* 0x0000009891987220 */ /* 0x000fe40000410000 */
[----:B------:R-:W-:Y:S02]  /*11d0*/  FADD.FTZ R42, R42, R153 ;  /* 0x000000992a2a7221 */ /* 0x000fe40000010000 */
[-C--:B------:R-:W-:Y:S02]  /*11e0*/  FFMA.FTZ R150, R129, R153.reuse, R150 ;  /* 0x0000009981967223 */ /* 0x080fe40000010096 */
[----:B------:R-:W-:-:S02]  /*11f0*/  FFMA.FTZ R58, R151, R153, R58 ;  /* 0x00000099973a7223 */ /* 0x000fc4000001003a */
[----:B------:R-:W-:Y:S02]  /*1200*/  FADD.FTZ R43, R43, R154 ;  /* 0x0000009a2b2b7221 */ /* 0x000fe40000010000 */
[-C--:B------:R-:W-:Y:S02]  /*1210*/  FFMA.FTZ R153, R130, R154.reuse, R99 ;  /* 0x0000009a82997223 */ /* 0x080fe40000010063 */
[----:B------:R-:W-:Y:S02]  /*1220*/  FFMA.FTZ R59, R152, R154, R59 ;  /* 0x0000009a983b7223 */ /* 0x000fe4000001003b */
[----:B------:R-:W-:Y:S02]  /*1230*/  FADD.FTZ R8, R8, R96 ;  /* 0x0000006008087221 */ /* 0x000fe40000010000 */
[----:B------:R-:W-:Y:S02]  /*1240*/  FFMA.FTZ R24, R147, R96, R24 ;  /* 0x0000006093187223 */ /* 0x000fe40000010018 */
[----:B------:R-:W-:-:S02]  /*1250*/  FMUL.FTZ R154, R139, R158 ;  /* 0x0000009e8b9a7220 */ /* 0x000fc40000410000 */
[----:B------:R-:W-:Y:S02]  /*1260*/  FMUL.FTZ R155, R145, R108 ;  /* 0x0000006c919b7220 */ /* 0x000fe40000410000 */
[----:B------:R-:W-:Y:S02]  /*1270*/  FMUL.FTZ R96, R142, R102 ;  /* 0x000000668e607220 */ /* 0x000fe40000410000 */
        /* <DEDUP_REMOVED lines=17> */
[----:B------:R-:W-:Y:S02]  /*1390*/  FMUL.FTZ R158, R141, R168 ;  /* 0x000000a88d9e7220 */ /* 0x000fe40000410000 */
[----:B------:R-:W-:Y:S02]  /*13a0*/  FADD.FTZ R96, R97, R154 ;  /* 0x0000009a61607221 */ /* 0x000fe40000010000 */
[----:B------:R-:W-:Y:S02]  /*13b0*/  FFMA.FTZ R182, R155, R154, R182 ;  /* 0x0000009a9bb67223 */ /* 0x000fe400000100b6 */
[----:B------:R-:W-:Y:S02]  /*13c0*/  FADD.FTZ R37, R37, R159 ;  /* 0x0000009f25257221 */ /* 0x000fe40000010000 */
[----:B------:R-:W-:-:S02]  /*13d0*/  FFMA.FTZ R53, R156, R159, R53 ;  /* 0x0000009f9c357223 */ /* 0x000fc40000010035 */
[----:B------:R-:W-:Y:S02]  /*13e0*/  FMUL.FTZ R159, R145, R110 ;  /* 0x0000006e919f7220 */ /* 0x000fe40000410000 */
[----:B------:R-:W-:Y:S02]  /*13f0*/  FFMA.FTZ R158, R133, R160, R158 ;  /* 0x000000a0859e7223 */ /* 0x000fe4000001009e */
[----:B------:R-:W-:Y:S02]  /*1400*/  FMUL.FTZ R161, R143, R186 ;  /* 0x000000ba8fa17220 */ /* 0x000fe40000410000 */
[----:B------:R-:W-:Y:S02]  /*1410*/  FADD.FTZ R97, R96, R157 ;  /* 0x0000009d60617221 */ /* 0x000fe40000010000 */
[----:B------:R-:W-:Y:S02]  /*1420*/  FFMA.FTZ R182, R156, R157, R182 ;  /* 0x0000009d9cb67223 */ /* 0x000fe400000100b6 */
        /* <DEDUP_REMOVED lines=11> */
[----:B------:R-:W-:Y:S02]  /*14e0*/  FFMA.FTZ R55, R160, R184, R55 ;  /* 0x000000b8a0377223 */ /* 0x000fe40000010037 */
[----:B------:R-:W-:-:S02]  /*14f0*/  FADD.FTZ R6, R6, R168 ;  /* 0x000000a806067221 */ /* 0x000fc40000010000 */
[----:B------:R-:W-:Y:S02]  /*1500*/  FFMA.FTZ R22, R159, R168, R22 ;  /* 0x000000a89f167223 */ /* 0x000fe40000010016 */
[----:B------:R-:W-:Y:S02]  /*1510*/  FADD.FTZ R7, R7, R186 ;  /* 0x000000ba07077221 */ /* 0x000fe40000010000 */
[----:B------:R-:W-:Y:S02]  /*1520*/  FFMA.FTZ R23, R160, R186, R23 ;  /* 0x000000baa0177223 */ /* 0x000fe40000010017 */
[----:B------:R-:W-:Y:S02]  /*1530*/  FADD.FTZ R183, R96, R161 ;  /* 0x000000a160b77221 */ /* 0x000fe40000010000 */
[----:B------:R-:W-:Y:S02]  /*1540*/  FFMA.FTZ R182, R160, R161, R182 ;  /* 0x000000a1a0b67223 */ /* 0x000fe400000100b6 */
.L_x_506:
[----:B------:R-:W-:Y:S05]  /*1550*/  BSYNC B0 ;  /* 0x0000000000007941 */ /* 0x000fea0003800000 */
.L_x_505:
[----:B------:R-:W-:Y:S01]  /*1560*/  @!P4 IADD3 R166, R166, 0x4, RZ ;  /* 0x00000004a6a6c810 */ /* 0x000fe20007ffe0ff */
[----:B------:R-:W-:Y:S05]  /*1570*/  BRA.DIV ~URZ, `(.L_x_507) ;  /* 0x00000f227f007947 */ /* 0x000fea000b800000 */
[----:B------:R0:W1:Y:S02]  /*1580*/  SHFL.DOWN PT, R98, R183, 0x10, 0x1f ;  /* 0x0a001f00b7627f89 */ /* 0x00006400000e0000 */
.L_x_516:
        /* <DEDUP_REMOVED lines=18> */
.L_x_517:
[----:B------:R-:W-:Y:S01]  /*16b0*/  @!P1 LOP3.LUT R169, R169, 0x3, RZ, 0xc0, !PT ;  /* 0x00000003a9a99812 */ /* 0x000fe200078ec0ff */
[----:B--2---:R-:W-:Y:S01]  /*16c0*/  FADD.FTZ R106, R103, R100 ;  /* 0x00000064676a7221 */ /* 0x004fe20000010000 */
[----:B------:R-:W-:Y:S01]  /*16d0*/  WARPSYNC 0xffffffff ;  /* 0xffffffff00007948 */ /* 0x000fe20003800000 */
[----:B-1----:R-:W-:Y:S01]  /*16e0*/  FADD.FTZ R107, R97, R102 ;  /* 0x00000066616b7221 */ /* 0x002fe20000010000 */
[----:B------:R-:W-:Y:S01]  /*16f0*/  @!P1 IADD3 R169, R166, R169, RZ ;  /* 0x000000a9a6a99210 */ /* 0x000fe20007ffe0ff */
[----:B------:R-:W-:Y:S01]  /*1700*/  BSSY B0, `(.L_x_509) ;  /* 0x000005f000007945 */ /* 0x000fe20003800000 */
[----:B------:R-:W-:-:S03]  /*1710*/  ISETP.NE.AND P0, PT, R181, RZ, PT ;  /* 0x000000ffb500720c */ /* 0x000fc60003f05270 */
        /* <DEDUP_REMOVED lines=17> */
[----:B------:R-:W-:Y:S01]  /*1830*/  HFMA2.MMA R105, -RZ, RZ, 0, 9.5367431640625e-07 ;  /* 0x00000010ff697435 */ /* 0x000fe200000001ff */
[----:B------:R-:W-:Y:S01]  /*1840*/  ISETP.NE.U32.AND P4, PT, RZ, c[0x0][0x258], PT ;  /* 0x00009600ff007a0c */ /* 0x000fe20003f85070 */
[-CC-:B------:R-:W-:Y:S01]  /*1850*/  FFMA.FTZ R97, R163, R169.reuse, R182.reuse ;  /* 0x000000a9a3617223 */ /* 0x180fe200000100b6 */
[----:B------:R-:W-:Y:S01]  /*1860*/  ISETP.NE.AND.EX P1, PT, RZ, c[0x0][0x21c], PT, P1 ;  /* 0x00008700ff007a0c */ /* 0x000fe20003f25310 */
[-CC-:B------:R-:W-:Y:S01]  /*1870*/  FFMA.FTZ R98, R162, R169.reuse, R182.reuse ;  /* 0x000000a9a2627223 */ /* 0x180fe200000100b6 */
[----:B------:R-:W-:Y:S01]  /*1880*/  ISETP.NE.AND.EX P4, PT, RZ, c[0x0][0x25c], PT, P4 ;  /* 0x00009700ff007a0c */ /* 0x000fe20003f85340 */
[-CC-:B------:R-:W-:Y:S01]  /*1890*/  FFMA.FTZ R99, R167, R169.reuse, R182.reuse ;  /* 0x000000a9a7637223 */ /* 0x180fe200000100b6 */
[----:B------:R-:W-:Y:S01]  /*18a0*/  ISETP.NE.U32.AND P0, PT, RZ, c[0x0][0x250], PT ;  /* 0x00009400ff007a0c */ /* 0x000fe20003f05070 */
[----:B------:R-:W-:-:S02]  /*18b0*/  FFMA.FTZ R100, R170, R169, R182 ;  /* 0x000000a9aa647223 */ /* 0x000fc400000100b6 */
[-CC-:B------:R-:W-:Y:S01]  /*18c0*/  FFMA.FTZ R101, R173, R169.reuse, R182.reuse ;  /* 0x000000a9ad657223 */ /* 0x180fe200000100b6 */
[----:B------:R-:W-:Y:S01]  /*18d0*/  ISETP.NE.AND.EX P0, PT, RZ, c[0x0][0x254], PT, P0 ;  /* 0x00009500ff007a0c */ /* 0x000fe20003f05300 */
[-CC-:B------:R-:W-:Y:S02]  /*18e0*/  FFMA.FTZ R104, R176, R169.reuse, R182.reuse ;  /* 0x000000a9b0687223 */ /* 0x180fe400000100b6 */
[-CC-:B------:R-:W-:Y:S02]  /*18f0*/  FFMA.FTZ R103, R177, R169.reuse, R182.reuse ;  /* 0x000000a9b1677223 */ /* 0x180fe400000100b6 */
[----:B-----5:R-:W-:Y:S02]  /*1900*/  FFMA.FTZ R168, R180, R169, R182 ;  /* 0x000000a9b4a87223 */ /* 0x020fe400000100b6 */
[----:B------:R-:W-:Y:S02]  /*1910*/  FADD.FTZ R96, R164, -R97 ;  /* 0x80000061a4607221 */ /* 0x000fe40000010000 */
[----:B------:R-:W-:-:S02]  /*1920*/  FADD.FTZ R98, R165, -R98 ;  /* 0x80000062a5627221 */ /* 0x000fc40000010000 */
[----:B------:R-:W-:Y:S02]  /*1930*/  FADD.FTZ R102, R172, -R99 ;  /* 0x80000063ac667221 */ /* 0x000fe40000010000 */
[----:B------:R-:W-:Y:S02]  /*1940*/  FADD.FTZ R106, R171, -R100 ;  /* 0x80000064ab6a7221 */ /* 0x000fe40000010000 */
[----:B------:R-:W-:Y:S02]  /*1950*/  FADD.FTZ R108, R174, -R101 ;  /* 0x80000065ae6c7221 */ /* 0x000fe40000010000 */
[----:B------:R-:W-:Y:S02]  /*1960*/  FADD.FTZ R110, R175, -R104 ;  /* 0x80000068af6e7221 */ /* 0x000fe40000010000 */
[----:B------:R-:W-:Y:S01]  /*1970*/  FADD.FTZ R166, R178, -R103 ;  /* 0x80000067b2a67221 */ /* 0x000fe20000010000 */
[----:B------:R-:W-:Y:S01]  /*1980*/  @P4 MOV R103, 0x20 ;  /* 0x0000002000674802 */ /* 0x000fe20000000f00 */
[----:B------:R-:W-:-:S02]  /*1990*/  FADD.FTZ R168, R179, -R168 ;  /* 0x800000a8b3a87221 */ /* 0x000fc40000010000 */
[----:B------:R-:W-:-:S04]  /*19a0*/  IMAD.WIDE.U32 R100, R144, R105, c[0x0][0x248] ;  /* 0x0000920090647625 */ /* 0x000fc800078e0069 */
[C---:B------:R-:W-:Y:S02]  /*19b0*/  FMUL.FTZ R105, R145.reuse, R96 ;  /* 0x0000006091697220 */ /* 0x040fe40000410000 */
[C---:B------:R-:W-:Y:S02]  /*19c0*/  FMUL.FTZ R104, R145.reuse, R98 ;  /* 0x0000006291687220 */ /* 0x040fe40000410000 */
[C---:B------:R-:W-:Y:S02]  /*19d0*/  FMUL.FTZ R107, R145.reuse, R102 ;  /* 0x00000066916b7220 */ /* 0x040fe40000410000 */
[C---:B------:R-:W-:Y:S02]  /*19e0*/  FMUL.FTZ R106, R145.reuse, R106 ;  /* 0x0000006a916a7220 */ /* 0x040fe40000410000 */
[C---:B------:R-:W-:Y:S02]  /*19f0*/  FMUL.FTZ R109, R145.reuse, R108 ;  /* 0x0000006c916d7220 */ /* 0x040fe40000410000 */
[----:B------:R-:W-:-:S02]  /*1a00*/  FMUL.FTZ R110, R145, R110 ;  /* 0x0000006e916e7220 */ /* 0x000fc40000410000 */
[C---:B------:R-:W-:Y:S02]  /*1a10*/  FMUL.FTZ R111, R145.reuse, R166 ;  /* 0x000000a6916f7220 */ /* 0x040fe40000410000 */
[----:B------:R-:W-:Y:S02]  /*1a20*/  FMUL.FTZ R168, R145, R168 ;  /* 0x000000a891a87220 */ /* 0x000fe40000410000 */
[----:B------:R-:W-:Y:S02]  /*1a30*/  @P1 FADD.FTZ R105, R68, R105 ;  /* 0x0000006944691221 */ /* 0x000fe40000010000 */
[----:B------:R-:W-:Y:S02]  /*1a40*/  @P1 FADD.FTZ R104, R69, R104 ;  /* 0x0000006845681221 */ /* 0x000fe40000010000 */
[----:B------:R-:W-:Y:S01]  /*1a50*/  @P1 FADD.FTZ R107, R70, R107 ;  /* 0x0000006b466b1221 */ /* 0x000fe20000010000 */
[----:B------:R-:W-:Y:S01]  /*1a60*/  SEL R84, R105, R84, P4 ;  /* 0x0000005469547207 */ /* 0x000fe20002000000 */
        /* <DEDUP_REMOVED lines=10> */
[----:B------:R-:W-:Y:S01]  /*1b10*/  @P4 IMAD.WIDE.U32 R102, R144, R103, c[0x0][0x258] ;  /* 0x0000960090664625 */ /* 0x000fe200078e0067 */
[----:B------:R-:W-:-:S02]  /*1b20*/  SEL R90, R111, R90, P4 ;  /* 0x0000005a6f5a7207 */ /* 0x000fc40002000000 */
[----:B------:R-:W-:Y:S02]  /*1b30*/  SEL R91, R168, R91, P4 ;  /* 0x0000005ba85b7207 */ /* 0x000fe40002000000 */
[----:B------:R-:W-:Y:S01]  /*1b40*/  F2FP.BF16.PACK_AB R96, R104, R105 ;  /* 0x000000696860723e */ /* 0x000fe200000010ff */
[----:B------:R-:W-:Y:S01]  /*1b50*/  @P4 STG.E.128 [R102.64], R84 ;  /* 0x0000005466004986 */ /* 0x000fe2000c101d04 */
[----:B------:R-:W-:Y:S02]  /*1b60*/  F2FP.BF16.PACK_AB R97, R106, R107 ;  /* 0x0000006b6a61723e */ /* 0x000fe400000010ff */
[----:B------:R-:W-:Y:S01]  /*1b70*/  F2FP.BF16.PACK_AB R98, R110, R109 ;  /* 0x0000006d6e62723e */ /* 0x000fe200000010ff */
[----:B------:R0:W-:Y:S01]  /*1b80*/  @P4 STG.E.128 [R102.64+0x10], R88 ;  /* 0x0000105866004986 */ /* 0x0001e2000c101d04 */
[----:B------:R-:W-:Y:S02]  /*1b90*/  F2FP.BF16.PACK_AB R99, R168, R111 ;  /* 0x0000006fa863723e */ /* 0x000fe400000010ff */
[----:B------:R-:W-:-:S02]  /*1ba0*/  @P0 F2FP.BF16.PACK_AB R105, RZ, R105 ;  /* 0x00000069ff69023e */ /* 0x000fc400000010ff */
[----:B------:R-:W-:Y:S01]  /*1bb0*/  @P0 F2FP.BF16.PACK_AB R107, RZ, R107 ;  /* 0x0000006bff6b023e */ /* 0x000fe200000010ff */
[----:B------:R1:W-:Y:S01]  /*1bc0*/  STG.E.128 [R100.64], R96 ;  /* 0x0000006064007986 */ /* 0x0003e2000c101d04 */
[----:B------:R-:W-:Y:S02]  /*1bd0*/  @P0 F2FP.BF16.PACK_AB R109, RZ, R109 ;  /* 0x0000006dff6d023e */ /* 0x000fe400000010ff */
[----:B------:R-:W-:Y:S02]  /*1be0*/  @P0 F2FP.BF16.PACK_AB R111, RZ, R111 ;  /* 0x0000006fff6f023e */ /* 0x000fe400000010ff */
[----:B------:R-:W-:Y:S02]  /*1bf0*/  @P0 F2FP.BF16.PACK_AB R104, RZ, R104 ;  /* 0x00000068ff68023e */ /* 0x000fe400000010ff */
[----:B------:R-:W-:Y:S02]  /*1c00*/  @P0 F2FP.BF16.PACK_AB R106, RZ, R106 ;  /* 0x0000006aff6a023e */ /* 0x000fe400000010ff */
[----:B------:R-:W-:-:S02]  /*1c10*/  @P0 F2FP.BF16.PACK_AB R110, RZ, R110 ;  /* 0x0000006eff6e023e */ /* 0x000fc400000010ff */
[----:B------:R-:W-:Y:S02]  /*1c20*/  @P0 F2FP.BF16.PACK_AB R168, RZ, R168 ;  /* 0x000000a8ffa8023e */ /* 0x000fe400000010ff */
[----:B------:R-:W-:Y:S02]  /*1c30*/  @P0 PRMT R92, R105, 0x7610, R92 ;  /* 0x00007610695c0816 */ /* 0x000fe4000000005c */
[----:B0-----:R-:W-:Y:S02]  /*1c40*/  @P0 LEA R102, P1, R144, c[0x0][0x250], 0x4 ;  /* 0x0000940090660a11 */ /* 0x001fe400078220ff */
[----:B------:R-:W-:Y:S02]  /*1c50*/  @P0 PRMT R93, R107, 0x7610, R93 ;  /* 0x000076106b5d0816 */ /* 0x000fe4000000005d */
[----:B------:R-:W-:Y:S02]  /*1c60*/  @P0 PRMT R94, R109, 0x7610, R94 ;  /* 0x000076106d5e0816 */ /* 0x000fe4000000005e */
[----:B------:R-:W-:-:S02]  /*1c70*/  @P0 PRMT R95, R111, 0x7610, R95 ;  /* 0x000076106f5f0816 */ /* 0x000fc4000000005f */
[----:B------:R-:W-:Y:S02]  /*1c80*/  @P0 LEA.HI.X R103, R144, c[0x0][0x254], RZ, 0x4, P1 ;  /* 0x0000950090670a11 */ /* 0x000fe400008f24ff */
[----:B------:R-:W-:Y:S02]  /*1c90*/  @P0 PRMT R92, R92, 0x5410, R104 ;  /* 0x000054105c5c0816 */ /* 0x000fe40000000068 */
[----:B------:R-:W-:Y:S02]  /*1ca0*/  @P0 PRMT R93, R93, 0x5410, R106 ;  /* 0x000054105d5d0816 */ /* 0x000fe4000000006a */
[----:B------:R-:W-:Y:S02]  /*1cb0*/  @P0 PRMT R94, R94, 0x5410, R110 ;  /* 0x000054105e5e0816 */ /* 0x000fe4000000006e */
[----:B------:R-:W-:Y:S02]  /*1cc0*/  @P0 PRMT R95, R95, 0x5410, R168 ;  /* 0x000054105f5f0816 */ /* 0x000fe400000000a8 */
[----:B------:R-:W-:-:S03]  /*1cd0*/  IADD3 R144, R144, 0x80, RZ ;  /* 0x0000008090907810 */ /* 0x000fc60007ffe0ff */
[----:B------:R1:W-:Y:S04]  /*1ce0*/  @P0 STG.E.128 [R102.64], R92 ;  /* 0x0000005c66000986 */ /* 0x0003e8000c101d04 */
.L_x_510:
[----:B------:R-:W-:Y:S05]  /*1cf0*/  BSYNC B0 ;  /* 0x0000000000007941 */ /* 0x000fea0003800000 */
.L_x_509:
[----:B------:R-:W-:Y:S01]  /*1d00*/  BSSY B0, `(.L_x_511) ;  /* 0x000004e000007945 */ /* 0x000fe20003800000 */
[----:B------:R-:W-:Y:S05]  /*1d10*/  @!P3 BRA `(.L_x_512) ;  /* 0x000004c00000b947 */ /* 0x000fea0003800000 */
[----:B------:R-:W-:Y:S01]  /*1d20*/  ISETP.NE.U32.AND P1, PT, RZ, c[0x0][0x218], PT ;  /* 0x00008600ff007a0c */ /* 0x000fe20003f25070 */
[-CC-:B-1----:R-:W-:Y:S01]  /*1d30*/  FFMA.FTZ R97, R147, R169.reuse, R182.reuse ;  /* 0x000000a993617223 */ /* 0x182fe200000100b6 */
        /* <DEDUP_REMOVED lines=11> */
[----:B------:R-:W-:Y:S01]  /*1df0*/  FFMA.FTZ R106, R160, R169, R182 ;  /* 0x000000a9a06a7223 */ /* 0x000fe200000100b6 */
[----:B------:R-:W-:Y:S01]  /*1e00*/  HFMA2.MMA R169, -RZ, RZ, 0, 9.5367431640625e-07 ;  /* 0x00000010ffa97435 */ /* 0x000fe200000001ff */
[----:B------:R-:W-:Y:S02]  /*1e10*/  FADD.FTZ R96, R146, -R97 ;  /* 0x8000006192607221 */ /* 0x000fe40000010000 */
[----:B------:R-:W-:Y:S02]  /*1e20*/  FADD.FTZ R98, R149, -R98 ;  /* 0x8000006295627221 */ /* 0x000fe40000010000 */
[----:B------:R-:W-:-:S02]  /*1e30*/  FADD.FTZ R100, R150, -R99 ;  /* 0x8000006396647221 */ /* 0x000fc40000010000 */
[----:B------:R-:W-:Y:S02]  /*1e40*/  FADD.FTZ R102, R153, -R102 ;  /* 0x8000006699667221 */ /* 0x000fe40000010000 */
[----:B------:R-:W-:Y:S02]  /*1e50*/  FADD.FTZ R108, R154, -R101 ;  /* 0x800000659a6c7221 */ /* 0x000fe40000010000 */
[----:B------:R-:W-:Y:S02]  /*1e60*/  FADD.FTZ R110, R157, -R104 ;  /* 0x800000689d6e7221 */ /* 0x000fe40000010000 */
[----:B------:R-:W-:Y:S01]  /*1e70*/  FADD.FTZ R166, R158, -R103 ;  /* 0x800000679ea67221 */ /* 0x000fe20000010000 */
[----:B------:R-:W-:Y:S01]  /*1e80*/  @P4 MOV R103, 0x20 ;  /* 0x0000002000674802 */ /* 0x000fe20000000f00 */
[----:B-----5:R-:W-:Y:S02]  /*1e90*/  FADD.FTZ R168, R161, -R106 ;  /* 0x8000006aa1a87221 */ /* 0x020fe40000010000 */
[----:B------:R-:W-:-:S02]  /*1ea0*/  FMUL.FTZ R105, R145, R96 ;  /* 0x0000006091697220 */ /* 0x000fc40000410000 */
[C---:B------:R-:W-:Y:S02]  /*1eb0*/  FMUL.FTZ R104, R145.reuse, R98 ;  /* 0x0000006291687220 */ /* 0x040fe40000410000 */
[C---:B------:R-:W-:Y:S02]  /*1ec0*/  FMUL.FTZ R107, R145.reuse, R100 ;  /* 0x00000064916b7220 */ /* 0x040fe40000410000 */
[C---:B------:R-:W-:Y:S02]  /*1ed0*/  FMUL.FTZ R106, R145.reuse, R102 ;  /* 0x00000066916a7220 */ /* 0x040fe40000410000 */
[C---:B------:R-:W-:Y:S02]  /*1ee0*/  FMUL.FTZ R109, R145.reuse, R108 ;  /* 0x0000006c916d7220 */ /* 0x040fe40000410000 */
[C---:B------:R-:W-:Y:S02]  /*1ef0*/  FMUL.FTZ R110, R145.reuse, R110 ;  /* 0x0000006e916e7220 */ /* 0x040fe40000410000 */
[----:B------:R-:W-:-:S02]  /*1f00*/  FMUL.FTZ R111, R145, R166 ;  /* 0x000000a6916f7220 */ /* 0x000fc40000410000 */
        /* <DEDUP_REMOVED lines=17> */
[----:B------:R-:W-:Y:S01]  /*2020*/  SEL R91, R168, R91, P4 ;  /* 0x0000005ba85b7207 */ /* 0x000fe20002000000 */
[----:B------:R-:W-:Y:S01]  /*2030*/  IMAD.WIDE.U32 R100, R144, R169, c[0x0][0x248] ;  /* 0x0000920090647625 */ /* 0x000fe200078e00a9 */
        /* <DEDUP_REMOVED lines=24> */
[----:B------:R-:W-:-:S05]  /*21c0*/  @P0 PRMT R95, R95, 0x5410, R168 ;  /* 0x000054105f5f0816 */ /* 0x000fca00000000a8 */
[----:B------:R1:W-:Y:S02]  /*21d0*/  @P0 STG.E.128 [R102.64], R92 ;  /* 0x0000005c66000986 */ /* 0x0003e4000c101d04 */
.L_x_512:
[----:B------:R-:W-:Y:S05]  /*21e0*/  BSYNC B0 ;  /* 0x0000000000007941 */ /* 0x000fea0003800000 */
.L_x_511:
[----:B------:R-:W-:Y:S02]  /*21f0*/  IADD3 R2, R2, c[0x0][0x160], RZ ;  /* 0x0000580002027a10 */ /* 0x000fe40007ffe0ff */
[----:B------:R-:W-:Y:S02]  /*2200*/  LOP3.LUT P1, RZ, R136, 0xff, RZ, 0xc0, !PT ;  /* 0x000000ff88ff7812 */ /* 0x000fe4000782c0ff */
[----:B------:R-:W-:Y:S02]  /*2210*/  ISETP.GE.AND P0, PT, R2, c[0x0][0x164], PT ;  /* 0x0000590002007a0c */ /* 0x000fe40003f06270 */
[----:B------:R-:W-:-:S11]  /*2220*/  SEL R136, RZ, 0x1, P1 ;  /* 0x00000001ff887807 */ /* 0x000fd60000800000 */
[----:B-1---5:R-:W-:Y:S01]  /*2230*/  @P0 CALL.REL.NOINC `(.L_x_502) ;  /* 0x0000001000000944 */ /* 0x022fe20003c00000 */
[----:B------:R-:W-:Y:S05]  /*2240*/  BRA `(.L_x_513) ;  /* 0xffffe38000007947 */ /* 0x000fea000383ffff */
.L_x_502:
[----:B------:R-:W0:Y:S01]  /*2250*/  S2UR UR6, SR_CTAID.X ;  /* 0x00000000000679c3 */ /* 0x000e220000002500 */
[C---:B------:R-:W-:Y:S01]  /*2260*/  LOP3.LUT R3, R0.reuse, 0x7f, RZ, 0xc0, !PT ;  /* 0x0000007f00037812 */ /* 0x040fe200078ec0ff */
[----:B------:R-:W-:Y:S01]  /*2270*/  BSSY B0, `(.L_x_514) ;  /* 0x0000013000007945 */ /* 0x000fe20003800000 */
[----:B0-----:R-:W-:-:S05]  /*2280*/  LEA.HI R2, R0, UR6, RZ, 0x19 ;  /* 0x0000000600027c11 */ /* 0x001fca000f8fc8ff */
        /* <DEDUP_REMOVED lines=17> */
.L_x_515:
[----:B------:R-:W-:Y:S05]  /*23a0*/  BSYNC B0 ;  /* 0x0000000000007941 */ /* 0x000fea0003800000 */
.L_x_514:
        /* <DEDUP_REMOVED lines=15> */
.L_x_507:
[----:B------:R-:W-:Y:S01]  /*24a0*/  HFMA2.MMA R104, -RZ, RZ, 0, 9.5367431640625e-07 ;  /* 0x00000010ff687435 */ /* 0x000fe200000001ff */
[----:B------:R-:W-:-:S02]  /*24b0*/  MOV R99, R183 ;  /* 0x000000b700637202 */ /* 0x000fc40000000f00 */
[----:B------:R-:W-:Y:S02]  /*24c0*/  MOV R101, 0x1f ;  /* 0x0000001f00657802 */ /* 0x000fe40000000f00 */
[----:B------:R-:W-:Y:S02]  /*24d0*/  MOV R106, 0xffffffff ;  /* 0xffffffff006a7802 */ /* 0x000fe40000000f00 */
[----:B------:R-:W-:Y:S02]  /*24e0*/  MOV R96, 0x2500 ;  /* 0x0000250000607802 */ /* 0x000fe40000000f00 */
[----:B-----5:R-:W-:Y:S05]  /*24f0*/  CALL.REL.NOINC `($__internal_36_$__cuda_sm70_shflsync_down_p) ;  /* 0x0000046000007944 */ /* 0x020fea0003c00000 */
[----:B-1----:R-:W-:Y:S01]  /*2500*/  MOV R98, R99 ;  /* 0x0000006300627202 */ /* 0x002fe20000000f00 */
[----:B0-----:R-:W-:Y:S05]  /*2510*/  BRA `(.L_x_516) ;  /* 0xfffff07000007947 */ /* 0x001fea000383ffff */
.L_x_508:
[----:B------:R-:W-:Y:S01]  /*2520*/  HFMA2.MMA R104, -RZ, RZ, 0, 9.5367431640625e-07 ;  /* 0x00000010ff687435 */ /* 0x000fe200000001ff */
[----:B------:R-:W-:Y:S02]  /*2530*/  MOV R99, R182 ;  /* 0x000000b600637202 */ /* 0x000fe40000000f00 */
[----:B------:R-:W-:Y:S02]  /*2540*/  MOV R101, 0x1f ;  /* 0x0000001f00657802 */ /* 0x000fe40000000f00 */
[----:B------:R-:W-:-:S02]  /*2550*/  MOV R106, 0xffffffff ;  /* 0xffffffff006a7802 */ /* 0x000fc40000000f00 */
[----:B------:R-:W-:Y:S02]  /*2560*/  MOV R96, 0x2580 ;  /* 0x0000258000607802 */ /* 0x000fe40000000f00 */
[----:B01---5:R-:W-:Y:S05]  /*2570*/  CALL.REL.NOINC `($__internal_36_$__cuda_sm70_shflsync_down_p) ;  /* 0x000003e000007944 */ /* 0x023fea0003c00000 */
[----:B------:R-:W-:Y:S01]  /*2580*/  FADD.FTZ R183, R98, R183 ;  /* 0x000000b762b77221 */ /* 0x000fe20000010000 */
[----:B0-----:R-:W-:Y:S01]  /*2590*/  HFMA2.MMA R104, -RZ, RZ, 0, 4.76837158203125e-07 ;  /* 0x00000008ff687435 */ /* 0x001fe200000001ff */
[----:B-1----:R-:W-:Y:S01]  /*25a0*/  FADD.FTZ R182, R182, R99 ;  /* 0x00000063b6b67221 */ /* 0x002fe20000010000 */
[----:B------:R-:W-:Y:S02]  /*25b0*/  MOV R101, 0x1f ;  /* 0x0000001f00657802 */ /* 0x000fe40000000f00 */
[----:B------:R-:W-:Y:S02]  /*25c0*/  MOV R106, 0xffffffff ;  /* 0xffffffff006a7802 */ /* 0x000fe40000000f00 */
[----:B------:R-:W-:Y:S02]  /*25d0*/  MOV R99, R183 ;  /* 0x000000b700637202 */ /* 0x000fe40000000f00 */
[----:B------:R-:W-:Y:S02]  /*25e0*/  MOV R96, 0x2600 ;  /* 0x0000260000607802 */ /* 0x000fe40000000f00 */
[----:B------:R-:W-:Y:S05]  /*25f0*/  CALL.REL.NOINC `($__internal_36_$__cuda_sm70_shflsync_down_p) ;  /* 0x0000036000007944 */ /* 0x000fea0003c00000 */
[----:B0-----:R-:W-:Y:S01]  /*2600*/  HFMA2.MMA R104, -RZ, RZ, 0, 4.76837158203125e-07 ;  /* 0x00000008ff687435 */ /* 0x001fe200000001ff */
[----:B-1----:R-:W-:-:S02]  /*2610*/  MOV R98, R99 ;  /* 0x0000006300627202 */ /* 0x002fc40000000f00 */
[----:B------:R-:W-:Y:S02]  /*2620*/  MOV R99, R182 ;  /* 0x000000b600637202 */ /* 0x000fe40000000f00 */
[----:B------:R-:W-:Y:S02]  /*2630*/  MOV R101, 0x1f ;  /* 0x0000001f00657802 */ /* 0x000fe40000000f00 */
[----:B------:R-:W-:Y:S02]  /*2640*/  MOV R106, 0xffffffff ;  /* 0xffffffff006a7802 */ /* 0x000fe40000000f00 */
[----:B------:R-:W-:Y:S02]  /*2650*/  MOV R96, 0x2670 ;  /* 0x0000267000607802 */ /* 0x000fe40000000f00 */
[----:B------:R-:W-:Y:S05]  /*2660*/  CALL.REL.NOINC `($__internal_36_$__cuda_sm70_shflsync_down_p) ;  /* 0x000002f000007944 */ /* 0x000fea0003c00000 */
[----:B------:R-:W-:Y:S01]  /*2670*/  FADD.FTZ R183, R98, R183 ;  /* 0x000000b762b77221 */ /* 0x000fe20000010000 */
[----:B0-----:R-:W-:Y:S01]  /*2680*/  HFMA2.MMA R104, -RZ, RZ, 0, 2.384185791015625e-07 ;  /* 0x00000004ff687435 */ /* 0x001fe200000001ff */
[----:B-1----:R-:W-:Y:S01]  /*2690*/  FADD.FTZ R182, R182, R99 ;  /* 0x00000063b6b67221 */ /* 0x002fe20000010000 */
[----:B------:R-:W-:Y:S02]  /*26a0*/  MOV R101, 0x1f ;  /* 0x0000001f00657802 */ /* 0x000fe40000000f00 */
[----:B------:R-:W-:-:S02]  /*26b0*/  MOV R106, 0xffffffff ;  /* 0xffffffff006a7802 */ /* 0x000fc40000000f00 */
[----:B------:R-:W-:Y:S02]  /*26c0*/  MOV R99, R183 ;  /* 0x000000b700637202 */ /* 0x000fe40000000f00 */
[----:B------:R-:W-:Y:S02]  /*26d0*/  MOV R96, 0x26f0 ;  /* 0x000026f000607802 */ /* 0x000fe40000000f00 */
[----:B------:R-:W-:Y:S05]  /*26e0*/  CALL.REL.NOINC `($__internal_36_$__cuda_sm70_shflsync_down_p) ;  /* 0x0000027000007944 */ /* 0x000fea0003c00000 */
[----:B0-----:R-:W-:Y:S01]  /*26f0*/  HFMA2.MMA R104, -RZ, RZ, 0, 2.384185791015625e-07 ;  /* 0x00000004ff687435 */ /* 0x001fe200000001ff */
[----:B-1----:R-:W-:Y:S02]  /*2700*/  MOV R98, R99 ;  /* 0x0000006300627202 */ /* 0x002fe40000000f00 */
[----:B------:R-:W-:Y:S02]  /*2710*/  MOV R99, R182 ;  /* 0x000000b600637202 */ /* 0x000fe40000000f00 */
[----:B------:R-:W-:Y:S02]  /*2720*/  MOV R101, 0x1f ;  /* 0x0000001f00657802 */ /* 0x000fe40000000f00 */
[----:B------:R-:W-:Y:S02]  /*2730*/  MOV R106, 0xffffffff ;  /* 0xffffffff006a7802 */ /* 0x000fe40000000f00 */
[----:B------:R-:W-:-:S02]  /*2740*/  MOV R96, 0x2760 ;  /* 0x0000276000607802 */ /* 0x000fc40000000f00 */
[----:B------:R-:W-:Y:S05]  /*2750*/  CALL.REL.NOINC `($__internal_36_$__cuda_sm70_shflsync_down_p) ;  /* 0x0000020000007944 */ /* 0x000fea0003c00000 */
[----:B------:R-:W-:Y:S01]  /*2760*/  FADD.FTZ R183, R98, R183 ;  /* 0x000000b762b77221 */ /* 0x000fe20000010000 */
[----:B0-----:R-:W-:Y:S01]  /*2770*/  HFMA2.MMA R104, -RZ, RZ, 0, 1.1920928955078125e-07 ;  /* 0x00000002ff687435 */ /* 0x001fe200000001ff */
[----:B-1----:R-:W-:Y:S01]  /*2780*/  FADD.FTZ R102, R182, R99 ;  /* 0x00000063b6667221 */ /* 0x002fe20000010000 */
[----:B------:R-:W-:-:S02]  /*2790*/  MOV R101, 0x1f ;  /* 0x0000001f00657802 */ /* 0x000fc40000000f00 */
[----:B------:R-:W-:Y:S02]  /*27a0*/  MOV R106, 0xffffffff ;  /* 0xffffffff006a7802 */ /* 0x000fe40000000f00 */
[----:B------:R-:W-:Y:S02]  /*27b0*/  MOV R99, R183 ;  /* 0x000000b700637202 */ /* 0x000fe40000000f00 */
[----:B------:R-:W-:Y:S02]  /*27c0*/  MOV R96, 0x27e0 ;  /* 0x000027e000607802 */ /* 0x000fe40000000f00 */
[----:B------:R-:W-:Y:S05]  /*27d0*/  CALL.REL.NOINC `($__internal_36_$__cuda_sm70_shflsync_down_p) ;  /* 0x0000018000007944 */ /* 0x000fea0003c00000 */
[----:B0-----:R-:W-:Y:S01]  /*27e0*/  HFMA2.MMA R104, -RZ, RZ, 0, 1.1920928955078125e-07 ;  /* 0x00000002ff687435 */ /* 0x001fe200000001ff */
[----:B-1----:R-:W-:Y:S02]  /*27f0*/  MOV R98, R99 ;  /* 0x0000006300627202 */ /* 0x002fe40000000f00 */
[----:B------:R-:W-:Y:S02]  /*2800*/  MOV R99, R102 ;  /* 0x0000006600637202 */ /* 0x000fe40000000f00 */
[----:B------:R-:W-:Y:S02]  /*2810*/  MOV R101, 0x1f ;  /* 0x0000001f00657802 */ /* 0x000fe40000000f00 */
[----:B------:R-:W-:-:S02]  /*2820*/  MOV R106, 0xffffffff ;  /* 0xffffffff006a7802 */ /* 0x000fc40000000f00 */
[----:B------:R-:W-:Y:S02]  /*2830*/  MOV R96, 0x2850 ;  /* 0x0000285000607802 */ /* 0x000fe40000000f00 */
[----:B------:R-:W-:Y:S05]  /*2840*/  CALL.REL.NOINC `($__internal_36_$__cuda_sm70_shflsync_down_p) ;  /* 0x0000011000007944 */ /* 0x000fea0003c00000 */
[----:B------:R-:W-:Y:S01]  /*2850*/  FADD.FTZ R100, R98, R183 ;  /* 0x000000b762647221 */ /* 0x000fe20000010000 */
[----:B0-----:R-:W-:Y:S01]  /*2860*/  HFMA2.MMA R104, -RZ, RZ, 0, 5.9604644775390625e-08 ;  /* 0x00000001ff687435 */ /* 0x001fe200000001ff */
[----:B-1----:R-:W-:Y:S01]  /*2870*/  FADD.FTZ R102, R102, R99 ;  /* 0x0000006366667221 */ /* 0x002fe20000010000 */
[----:B------:R-:W-:Y:S02]  /*2880*/  MOV R101, 0x1f ;  /* 0x0000001f00657802 */ /* 0x000fe40000000f00 */
[----:B------:R-:W-:Y:S02]  /*2890*/  MOV R106, 0xffffffff ;  /* 0xffffffff006a7802 */ /* 0x000fe40000000f00 */
[----:B------:R-:W-:Y:S02]  /*28a0*/  MOV R99, R100 ;  /* 0x0000006400637202 */ /* 0x000fe40000000f00 */
[----:B------:R-:W-:Y:S02]  /*28b0*/  MOV R96, 0x28d0 ;  /* 0x000028d000607802 */ /* 0x000fe40000000f00 */
[----:B------:R-:W-:Y:S05]  /*28c0*/  CALL.REL.NOINC `($__internal_36_$__cuda_sm70_shflsync_down_p) ;  /* 0x0000009000007944 */ /* 0x000fea0003c00000 */
[----:B0-----:R-:W-:Y:S01]  /*28d0*/  HFMA2.MMA R104, -RZ, RZ, 0, 5.9604644775390625e-08 ;  /* 0x00000001ff687435 */ /* 0x001fe200000001ff */
[----:B-1----:R-:W-:-:S02]  /*28e0*/  MOV R103, R99 ;  /* 0x0000006300677202 */ /* 0x002fc40000000f00 */
[----:B------:R-:W-:Y:S02]  /*28f0*/  MOV R99, R102 ;  /* 0x0000006600637202 */ /* 0x000fe40000000f00 */
[----:B------:R-:W-:Y:S02]  /*2900*/  MOV R101, 0x1f ;  /* 0x0000001f00657802 */ /* 0x000fe40000000f00 */
[----:B------:R-:W-:Y:S02]  /*2910*/  MOV R106, 0xffffffff ;  /* 0xffffffff006a7802 */ /* 0x000fe40000000f00 */
[----:B------:R-:W-:Y:S02]  /*2920*/  MOV R96, 0x2940 ;  /* 0x0000294000607802 */ /* 0x000fe40000000f00 */
[----:B------:R-:W-:Y:S05]  /*2930*/  CALL.REL.NOINC `($__internal_36_$__cuda_sm70_shflsync_down_p) ;  /* 0x0000002000007944 */ /* 0x000fea0003c00000 */
[----:B-1----:R-:W-:Y:S01]  /*2940*/  MOV R97, R99 ;  /* 0x0000006300617202 */ /* 0x002fe20000000f00 */
[----:B0-----:R-:W-:Y:S05]  /*2950*/  BRA `(.L_x_517) ;  /* 0xffffed5000007947 */ /* 0x001fea000383ffff */
        .weak           $__internal_36_$__cuda_sm70_shflsync_down_p
        .type           $__internal_36_$__cuda_sm70_shflsync_down_p,@function
        .size           $__internal_36_$__cuda_sm70_shflsync_down_p,(.L_x_1799 - $__internal_36_$__cuda_sm70_shflsync_down_p)
$__internal_36_$__cuda_sm70_shflsync_down_p:
[----:B------:R-:W-:Y:S01]  /*2960*/  HFMA2.MMA R97, -RZ, RZ, 0, 0 ;  /* 0x00000000ff617435 */ /* 0x000fe200000001ff */
[----:B------:R-:W-:Y:S04]  /*2970*/  WARPSYNC R106 ;  /* 0x0000006a00007348 */ /* 0x000fe80003800000 */
[----:B------:R0:W1:Y:S01]  /*2980*/  SHFL.DOWN PT, R99, R99, R104, R101 ;  /* 0x0800006863637389 */ /* 0x00006200000e0065 */
[----:B------:R-:W-:Y:S05]  /*2990*/  RET.REL.NODEC R96 `(_ZN10layer_norm31ln_parallel_residual_bwd_kernelINS_13Kernel_traitsI13__nv_bfloat16S2_fS2_fjLj2048ELj1ELj1ELj4ELj16ENS_18Kernel_traits_baseILj2048ES2_S2_fS2_fjLj128EEEEELb0ELb0ELb0EEEvNS_9BwdParamsE) ;  /* 0xffffd66060007950 */ /* 0x000fea0003c3ffff */
.L_x_518:
        /* <DEDUP_REMOVED lines=14> */
.L_x_1799:


//--------------------- .text._ZN10layer_norm31ln_parallel_residual_bwd_kernelINS_13Kernel_traitsI13__nv_bfloat16S2_fS2_fjLj2048ELj1ELj1ELj4ELj16ENS_18Kernel_traits_baseILj2048ES2_S2_fS2_fjLj128EEEEELb0ELb0ELb1EEEvNS_9BwdParamsE --------------------------
	.section	.text._ZN10layer_norm31ln_parallel_residual_bwd_kernelINS_13Kernel_traitsI13__nv_bfloat16S2_fS2_fjLj2048ELj1ELj1ELj4ELj16ENS_18Kernel_traits_baseILj2048ES2_S2_fS2_fjLj128EEEEELb0ELb0ELb1EEEvNS_9BwdParamsE,"ax",@progbits
	.sectioninfo	@"SHI_REGISTERS=183"
	.align	128
        .global         _ZN10layer_norm31ln_parallel_residual_bwd_kernelINS_13Kernel_traitsI13__nv_bfloat16S2_fS2_fjLj2048ELj1ELj1ELj4ELj16ENS_18Kernel_traits_baseILj2048ES2_S2_fS2_fjLj128EEEEELb0ELb0ELb1EEEvNS_9BwdParamsE
        .type           _ZN10layer_norm31ln_parallel_residual_bwd_kernelINS_13Kernel_traitsI13__nv_bfloat16S2_fS2_fjLj2048ELj1ELj1ELj4ELj16ENS_18Kernel_traits_baseILj2048ES2_S2_fS2_fjLj128EEEEELb0ELb0ELb1EEEvNS_9BwdParamsE,@function
        .size           _ZN10layer_norm31ln_parallel_residual_bwd_kernelINS_13Kernel_traitsI13__nv_bfloat16S2_fS2_fjLj2048ELj1ELj1ELj4ELj16ENS_18Kernel_traits_baseILj2048ES2_S2_fS2_fjLj128EEEEELb0ELb0ELb1EEEvNS_9BwdParamsE,(.L_x_1800 - _ZN10layer_norm31ln_parallel_residual_bwd_kernelINS_13Kernel_traitsI13__nv_bfloat16S2_fS2_fjLj2048ELj1ELj1ELj4ELj16ENS_18Kernel_traits_baseILj2048ES2_S2_fS2_fjLj128EEEEELb0ELb0ELb1EEEvNS_9BwdParamsE)
        .other          _ZN10layer_norm31ln_parallel_residual_bwd_kernelINS_13Kernel_traitsI13__nv_bfloat16S2_fS2_fjLj2048ELj1ELj1ELj4ELj16ENS_18Kernel_traits_baseILj2048ES2_S2_fS2_fjLj128EEEEELb0ELb0ELb1EEEvNS_9BwdParamsE,@"STO_CUDA_ENTRY STV_DEFAULT"
_ZN10layer_norm31ln_parallel_residual_bwd_kernelINS_13Kernel_traitsI13__nv_bfloat16S2_fS2_fjLj2048ELj1ELj1ELj4ELj16ENS_18Kernel_traits_baseILj2048ES2_S2_fS2_fjLj128EEEEELb0ELb0ELb1EEEvNS_9BwdParamsE:
.text._ZN10layer_norm31ln_parallel_residual_bwd_kernelINS_13Kernel_traitsI13__nv_bfloat16S2_fS2_fjLj2048ELj1ELj1ELj4ELj16ENS_18Kernel_traits_baseILj2048ES2_S2_fS2_fjLj128EEEEELb0ELb0ELb1EEEvNS_9BwdParamsE:
        /* <DEDUP_REMOVED lines=40> */
.L_x_519:
[----:B------:R-:W-:-:S04]  /*0280*/  SHF.L.U32 R0, R115, 0x4, RZ ;  /* 0x0000000473007819 */ /* 0x000fc800000006ff */
[----:B------:R-:W-:-:S04]  /*0290*/  LOP3.LUT R0, R0, 0x7f0, RZ, 0xc0, !PT ;  /* 0x000007f000007812 */ /* 0x000fc800078ec0ff */
[----:B------:R-:W-:-:S04]  /*02a0*/  IADD3 R2, P0, R0, c[0x0][0x1b0], RZ ;  /* 0x00006c0000027a10 */ /* 0x000fc80007f1e0ff */
[----:B------:R-:W-:Y:S02]  /*02b0*/  IADD3.X R3, RZ, c[0x0][0x1b4], RZ, P0, !PT ;  /* 0x00006d00ff037a10 */ /* 0x000fe400007fe4ff */
[----:B------:R-:W-:-:S03]  /*02c0*/  IADD3 R8, P0, R0, c[0x0][0x1b8], RZ ;  /* 0x00006e0000087a10 */ /* 0x000fc60007f1e0ff */
[----:B------:R-:W2:Y:S01]  /*02d0*/  LDG.E.128 R136, [R2.64] ;  /* 0x0000000402887981 */ /* 0x000ea2000c1e1d00 */
[----:B------:R-:W-:-:S03]  /*02e0*/  IADD3.X R9, RZ, c[0x0][0x1bc], RZ, P0, !PT ;  /* 0x00006f00ff097a10 */ /* 0x000fc600007fe4ff */
[----:B------:R-:W3:Y:S04]  /*02f0*/  LDG.E.128 R152, [R2.64+0x800] ;  /* 0x0008000402987981 */ /* 0x000ee8000c1e1d00 */
[----:B------:R-:W4:Y:S04]  /*0300*/  LDG.E.128 R144, [R8.64] ;  /* 0x0000000408907981 */ /* 0x000f28000c1e1d00 */
[----:B------:R-:W5:Y:S01]  /*0310*/  LDG.E.128 R4, [R8.64+0x800] ;  /* 0x0008000408047981 */ /* 0x000f62000c1e1d00 */
[----:B------:R-:W-:Y:S02]  /*0320*/  HFMA2.MMA R157, -RZ, RZ, 0, 5.9604644775390625e-08 ;  /* 0x00000001ff9d7435 */ /* 0x000fe400000001ff */
[----:B------:R-:W-:-:S02]  /*0330*/  HFMA2.MMA R0, -RZ, RZ, 0, 0 ;  /* 0x00000000ff007435 */ /* 0x000fc400000001ff */
[----:B------:R-:W-:Y:S01]  /*0340*/  HFMA2.MMA R128, -RZ, RZ, 0, 0 ;  /* 0x00000000ff807435 */ /* 0x000fe200000001ff */
        /* <DEDUP_REMOVED lines=36> */
[--C-:B----4-:R-:W-:Y:S02]  /*0590*/  PRMT R140, RZ, 0x5410, R144.reuse ;  /* 0x00005410ff8c7816 */ /* 0x110fe40000000090 */
[----:B------:R-:W-:-:S02]  /*05a0*/  PRMT R141, RZ, 0x7610, R144 ;  /* 0x00007610ff8d7816 */ /* 0x000fc40000000090 */
[--C-:B------:R-:W-:Y:S02]  /*05b0*/  PRMT R142, RZ, 0x5410, R145.reuse ;  /* 0x00005410ff8e7816 */ /* 0x100fe40000000091 */
[----:B------:R-:W-:Y:S02]  /*05c0*/  PRMT R143, RZ, 0x7610, R145 ;  /* 0x00007610ff8f7816 */ /* 0x000fe40000000091 */
        /* <DEDUP_REMOVED lines=10> */
[----:B------:R-:W-:Y:S02]  /*0670*/  PRMT R138, RZ, 0x5410, R139 ;  /* 0x00005410ff8a7816 */ /* 0x000fe4000000008b */
[----:B------:R-:W-:Y:S02]  /*0680*/  PRMT R146, RZ, 0x5410, R147 ;  /* 0x00005410ff927816 */ /* 0x000fe40000000093 */
[----:B------:R-:W-:Y:S02]  /*0690*/  PRMT R154, RZ, 0x5410, R155 ;  /* 0x00005410ff9a7816 */ /* 0x000fe4000000009b */
[----:B------:R-:W-:Y:S02]  /*06a0*/  PRMT R139, RZ, 0x7610, R139 ;  /* 0x00007610ff8b7816 */ /* 0x000fe4000000008b */
[----:B------:R-:W-:Y:S02]  /*06b0*/  PRMT R147, RZ, 0x7610, R147 ;  /* 0x00007610ff937816 */ /* 0x000fe40000000093 */
[----:B------:R-:W-:-:S02]  /*06c0*/  PRMT R155, RZ, 0x7610, R155 ;  /* 0x00007610ff9b7816 */ /* 0x000fc4000000009b */
[--C-:B-----5:R-:W-:Y:S02]  /*06d0*/  PRMT R158, RZ, 0x5410, R4.reuse ;  /* 0x00005410ff9e7816 */ /* 0x120fe40000000004 */
[----:B------:R-:W-:Y:S02]  /*06e0*/  PRMT R159, RZ, 0x7610, R4 ;  /* 0x00007610ff9f7816 */ /* 0x000fe40000000004 */
[--C-:B------:R-:W-:Y:S02]  /*06f0*/  PRMT R160, RZ, 0x5410, R5.reuse ;  /* 0x00005410ffa07816 */ /* 0x100fe40000000005 */
[----:B------:R-:W-:Y:S02]  /*0700*/  PRMT R161, RZ, 0x7610, R5 ;  /* 0x00007610ffa17816 */ /* 0x000fe40000000005 */
[--C-:B------:R-:W-:Y:S02]  /*0710*/  PRMT R162, RZ, 0x5410, R6.reuse ;  /* 0x00005410ffa27816 */ /* 0x100fe40000000006 */
[----:B------:R-:W-:-:S02]  /*0720*/  PRMT R163, RZ, 0x7610, R6 ;  /* 0x00007610ffa37816 */ /* 0x000fc40000000006 */
[--C-:B------:R-:W-:Y:S02]  /*0730*/  PRMT R164, RZ, 0x5410, R7.reuse ;  /* 0x00005410ffa47816 */ /* 0x100fe40000000007 */
[----:B------:R-:W-:Y:S02]  /*0740*/  PRMT R165, RZ, 0x7610, R7 ;  /* 0x00007610ffa57816 */ /* 0x000fe40000000007 */
.L_x_524:
[----:B------:R-:W-:Y:S01]  /*0750*/  IMAD R2, R129, c[0x0][0x168], RZ ;  /* 0x00005a0081027a24 */ /* 0x000fe200078e02ff */
[----:B------:R-:W-:Y:S01]  /*0760*/  MOV R168, 0x4 ;  /* 0x0000000400a87802 */ /* 0x000fe20000000f00 */
[----:B------:R-:W-:Y:S01]  /*0770*/  IMAD.MOV.U32 R64, RZ, RZ, 0x20 ;  /* 0x00000020ff407424 */ /* 0x000fe200078e00ff */
[----:B------:R-:W-:Y:S02]  /*0780*/  LOP3.LUT R166, R115, 0x7f, RZ, 0xc0, !PT ;  /* 0x0000007f73a67812 */ /* 0x000fe400078ec0ff */
[----:B------:R-:W-:Y:S01]  /*0790*/  SHF.R.S32.HI R3, RZ, 0x1f, R2 ;  /* 0x0000001fff037819 */ /* 0x000fe20000011402 */
[----:B------:R-:W-:-:S03]  /*07a0*/  IMAD.WIDE R48, R129, R168, c[0x0][0x1a0] ;  /* 0x0000680081307625 */ /* 0x000fc600078e02a8 */
[----:B------:R-:W-:Y:S02]  /*07b0*/  LEA.HI R3, R3, R2, RZ, 0x3 ;  /* 0x0000000203037211 */ /* 0x000fe400078f18ff */
[----:B------:R-:W-:Y:S01]  /*07c0*/  MOV R56, 0x10 ;  /* 0x0000001000387802 */ /* 0x000fe20000000f00 */
[----:B------:R0:W2:Y:S01]  /*07d0*/  LDG.E R170, [R48.64] ;  /* 0x0000000430aa7981 */ /* 0x0000a2000c1e1900 */
[----:B------:R-:W-:Y:S01]  /*07e0*/  LEA.HI.SX32 R166, R3, R166, 0x1d ;  /* 0x000000a603a67211 */ /* 0x000fe200078feaff */
[----:B------:R-:W-:-:S04]  /*07f0*/  IMAD.WIDE R168, R129, R168, c[0x0][0x1a8] ;  /* 0x00006a0081a87625 */ /* 0x000fc800078e02a8 */
[C---:B------:R-:W-:Y:S02]  /*0800*/  IMAD.WIDE.U32 R2, R166.reuse, R64, c[0x0][0x188] ;  /* 0x00006200a6027625 */ /* 0x040fe400078e0040 */
[----:B------:R1:W3:Y:S02]  /*0810*/  LDG.E R168, [R168.64] ;  /* 0x00000004a8a87981 */ /* 0x0002e4000c1e1900 */
[CC--:B------:R-:W-:Y:S02]  /*0820*/  IMAD.WIDE.U32 R36, R166.reuse, R56.reuse, c[0x0][0x208] ;  /* 0x00008200a6247625 */ /* 0x0c0fe400078e0038 */
[----:B------:R4:W3:Y:S02]  /*0830*/  LDG.E.128 R32, [R2.64] ;  /* 0x0000000402207981 */ /* 0x0008e4000c1e1d00 */
[C---:B------:R-:W-:Y:S02]  /*0840*/  IMAD.WIDE.U32 R40, R166.reuse, R56, c[0x0][0x210] ;  /* 0x00008400a6287625 */ /* 0x040fe400078e0038 */
[----:B------:R-:W3:Y:S04]  /*0850*/  LDG.E.128 R36, [R36.64] ;  /* 0x0000000424247981 */ /* 0x000ee8000c1e1d00 */
[----:B------:R-:W3:Y:S01]  /*0860*/  LDG.E.128 R40, [R40.64] ;  /* 0x0000000428287981 */ /* 0x000ee2000c1e1d00 */
[----:B------:R-:W-:-:S03]  /*0870*/  IADD3 R167, R166, 0x80, RZ ;  /* 0x00000080a6a77810 */ /* 0x000fc60007ffe0ff */
[----:B------:R4:W3:Y:S02]  /*0880*/  LDG.E.128 R44, [R2.64+0x10] ;  /* 0x00001004022c7981 */ /* 0x0008e4000c1e1d00 */
[----:B------:R-:W-:-:S04]  /*0890*/  IMAD.WIDE.U32 R66, R167, R64, c[0x0][0x188] ;  /* 0x00006200a7427625 */ /* 0x000fc800078e0040 */
[CC--:B------:R-:W-:Y:S01]  /*08a0*/  IMAD.WIDE.U32 R52, R167.reuse, R56.reuse, c[0x0][0x208] ;  /* 0x00008200a7347625 */ /* 0x0c0fe200078e0038 */
[----:B0-----:R3:W3:Y:S03]  /*08b0*/  LDG.E.128 R48, [R66.64] ;  /* 0x0000000442307981 */ /* 0x0016e6000c1e1d00 */
[----:B------:R-:W-:Y:S01]  /*08c0*/  IMAD.WIDE.U32 R56, R167, R56, c[0x0][0x210] ;  /* 0x00008400a7387625 */ /* 0x000fe200078e0038 */
[----:B------:R3:W3:Y:S04]  /*08d0*/  LDG.E.128 R60, [R66.64+0x10] ;  /* 0x00001004423c7981 */ /* 0x0006e8000c1e1d00 */
[----:B------:R-:W3:Y:S04]  /*08e0*/  LDG.E.128 R52, [R52.64] ;  /* 0x0000000434347981 */ /* 0x000ee8000c1e1d00 */
[----:B------:R-:W3:Y:S01]  /*08f0*/  LDG.E.128 R56, [R56.64] ;  /* 0x0000000438387981 */ /* 0x000ee2000c1e1d00 */
[----:B------:R-:W-:-:S04]  /*0900*/  ISETP.NE.U32.AND P0, PT, RZ, c[0x0][0x218], PT ;  /* 0x00008600ff007a0c */ /* 0x000fc80003f05070 */
[----:B------:R-:W-:Y:S01]  /*0910*/  ISETP.NE.AND.EX P0, PT, RZ, c[0x0][0x21c], PT, P0 ;  /* 0x00008700ff007a0c */ /* 0x000fe20003f05300 */
[----:B------:R-:W-:-:S12]  /*0920*/  ULDC.U8 UR6, c[0x0][0x1f0] ;  /* 0x00007c0000067ab9 */ /* 0x000fd80000000000 */
[----:B----4-:R-:W-:-:S04]  /*0930*/  @P0 IMAD.WIDE.U32 R2, R166, R64, c[0x0][0x218] ;  /* 0x00008600a6020625 */ /* 0x010fc800078e0040 */
[----:B------:R-:W-:Y:S01]  /*0940*/  @P0 IMAD.WIDE.U32 R64, R167, R64, c[0x0][0x218] ;  /* 0x00008600a7400625 */ /* 0x000fe200078e0040 */
[----:B------:R0:W5:Y:S04]  /*0950*/  @P0 LDG.E.128 R4, [R2.64] ;  /* 0x0000000402040981 */ /* 0x000168000c1e1d00 */
[----:B------:R0:W5:Y:S04]  /*0960*/  @P0 LDG.E.128 R8, [R2.64+0x10] ;  /* 0x0000100402080981 */ /* 0x000168000c1e1d00 */
[----:B------:R4:W5:Y:S04]  /*0970*/  @P0 LDG.E.128 R12, [R64.64] ;  /* 0x00000004400c0981 */ /* 0x000968000c1e1d00 */
[----:B------:R4:W5:Y:S01]  /*0980*/  @P0 LDG.E.128 R16, [R64.64+0x10] ;  /* 0x0000100440100981 */ /* 0x000962000c1e1d00 */
[----:B------:R-:W-:-:S02]  /*0990*/  ISETP.NE.AND P0, PT, RZ, UR6, PT ;  /* 0x00000006ff007c0c */ /* 0x000fc4000bf05270 */
[----:B------:R-:W-:Y:S02]  /*09a0*/  LOP3.LUT P1, RZ, R157, 0xff, RZ, 0xc0, !PT ;  /* 0x000000ff9dff7812 */ /* 0x000fe4000782c0ff */
[----:B------:R-:W-:-:S04]  /*09b0*/  IADD3 R129, R129, c[0x0][0x160], RZ ;  /* 0x0000580081817a10 */ /* 0x000fc80007ffe0ff */
[----:B------:R-:W-:Y:S02]  /*09c0*/  ISETP.GE.AND P4, PT, R129, c[0x0][0x164], PT ;  /* 0x0000590081007a0c */ /* 0x000fe40003f86270 */
[----:B--2---:R-:W-:-:S05]  /*09d0*/  FSEL R180, R170, RZ, !P0 ;  /* 0x000000ffaab47208 */ /* 0x004fca0004000000 */
[--C-:B---3--:R-:W-:Y:S02]  /*09e0*/  FADD.FTZ R67, R32, -R180.reuse ;  /* 0x800000b420437221 */ /* 0x108fe40000010000 */
[----:B-1----:R-:W-:Y:S01]  /*09f0*/  FADD.FTZ R169, R34, -R180 ;  /* 0x800000b422a97221 */ /* 0x002fe20000010000 */
[--C-:B------:R-:W-:Y:S02]  /*0a00*/  PRMT R173, RZ, 0x5410, R38.reuse ;  /* 0x00005410ffad7816 */ /* 0x100fe40000000026 */
[----:B------:R-:W-:Y:S02]  /*0a10*/  PRMT R170, RZ, 0x7610, R38 ;  /* 0x00007610ffaa7816 */ /* 0x000fe40000000026 */
[----:B0-----:R-:W-:Y:S02]  /*0a20*/  PRMT R3, RZ, 0x5410, R40 ;  /* 0x00005410ff037816 */ /* 0x001fe40000000028 */
[--C-:B------:R-:W-:Y:S02]  /*0a30*/  PRMT R34, RZ, 0x5410, R41.reuse ;  /* 0x00005410ff227816 */ /* 0x100fe40000000029 */
[----:B------:R-:W-:Y:S01]  /*0a40*/  PRMT R38, RZ, 0x7610, R41 ;  /* 0x00007610ff267816 */ /* 0x000fe20000000029 */
[----:B------:R-:W-:Y:S01]  /*0a50*/  FMUL.FTZ R41, R168, R67 ;  /* 0x00000043a8297220 */ /* 0x000fe20000410000 */
[----:B------:R-:W-:Y:S01]  /*0a60*/  PRMT R2, RZ, 0x5410, R36 ;  /* 0x00005410ff027816 */ /* 0x000fe20000000024 */
[----:B------:R-:W-:-:S02]  /*0a70*/  FADD.FTZ R33, R33, -R180 ;  /* 0x800000b421217221 */ /* 0x000fc40000010000 */
[----:B------:R-:W-:Y:S01]  /*0a80*/  FADD.FTZ R171, R35, -R180 ;  /* 0x800000b423ab7221 */ /* 0x000fe20000010000 */
[----:B------:R-:W-:Y:S01]  /*0a90*/  PRMT R35, RZ, 0x5410, R37 ;  /* 0x00005410ff237816 */ /* 0x000fe20000000025 */
[----:B------:R-:W-:Y:S02]  /*0aa0*/  FADD.FTZ R127, R3, R127 ;  /* 0x0000007f037f7221 */ /* 0x000fe40000010000 */
[-C--:B------:R-:W-:Y:S01]  /*0ab0*/  FFMA.FTZ R130, R41, R3.reuse, R130 ;  /* 0x0000000329827223 */ /* 0x080fe20000010082 */
[--C-:B------:R-:W-:Y:S01]  /*0ac0*/  PRMT R174, RZ, 0x5410, R43.reuse ;  /* 0x00005410ffae7816 */ /* 0x100fe2000000002b */
[----:B------:R-:W-:Y:S01]  /*0ad0*/  FMUL.FTZ R3, R140, R3 ;  /* 0x000000038c037220 */ /* 0x000fe20000410000 */
[----:B------:R-:W-:Y:S01]  /*0ae0*/  PRMT R177, RZ, 0x7610, R43 ;  /* 0x00007610ffb17816 */ /* 0x000fe2000000002b */
[----:B----4-:R-:W-:Y:S01]  /*0af0*/  FMUL.FTZ R64, R168, R169 ;  /* 0x000000a9a8407220 */ /* 0x010fe20000410000 */
[----:B------:R-:W-:Y:S01]  /*0b00*/  PRMT R172, RZ, 0x7610, R42 ;  /* 0x00007610ffac7816 */ /* 0x000fe2000000002a */
[----:B------:R-:W-:Y:S01]  /*0b10*/  FMUL.FTZ R67, R142, R34 ;  /* 0x000000228e437220 */ /* 0x000fe20000410000 */
[----:B------:R-:W-:Y:S01]  /*0b20*/  PRMT R32, RZ, 0x7610, R40 ;  /* 0x00007610ff207816 */ /* 0x000fe20000000028 */
[----:B------:R-:W-:-:S02]  /*0b30*/  FMUL.FTZ R43, R168, R33 ;  /* 0x00000021a82b7220 */ /* 0x000fc40000410000 */
[----:B------:R-:W-:Y:S02]  /*0b40*/  FADD.FTZ R33, -R180, R45 ;  /* 0x0000002db4217221 */ /* 0x000fe40000010100 */
[----:B------:R-:W-:Y:S02]  /*0b50*/  FFMA.FTZ R40, R132, R2, R3 ;  /* 0x0000000284287223 */ /* 0x000fe40000010003 */
[----:B------:R-:W-:Y:S02]  /*0b60*/  FADD.FTZ R122, R35, R122 ;  /* 0x0000007a237a7221 */ /* 0x000fe40000010000 */
[-C--:B------:R-:W-:Y:S02]  /*0b70*/  FFMA.FTZ R123, R64, R35.reuse, R123 ;  /* 0x00000023407b7223 */ /* 0x080fe4000001007b */
[----:B------:R-:W-:Y:S02]  /*0b80*/  FFMA.FTZ R67, R134, R35, R67 ;  /* 0x0000002386437223 */ /* 0x000fe40000010043 */
[C---:B------:R-:W-:Y:S01]  /*0b90*/  FADD.FTZ R3, -R180.reuse, R44 ;  /* 0x0000002cb4037221 */ /* 0x040fe20000010100 */
[----:B------:R-:W-:Y:S01]  /*0ba0*/  PRMT R37, RZ, 0x7610, R37 ;  /* 0x00007610ff257816 */ /* 0x000fe20000000025 */
[----:B------:R-:W-:-:S02]  /*0bb0*/  FADD.FTZ R35, -R180, R47 ;  /* 0x0000002fb4237221 */ /* 0x000fc40000010100 */
[----:B------:R-:W-:Y:S02]  /*0bc0*/  FMUL.FTZ R47, R145, R172 ;  /* 0x000000ac912f7220 */ /* 0x000fe40000410000 */
[C---:B------:R-:W-:Y:S01]  /*0bd0*/  FMUL.FTZ R44, R168.reuse, R33 ;  /* 0x00000021a82c7220 */ /* 0x040fe20000410000 */
[--C-:B------:R-:W-:Y:S01]  /*0be0*/  PRMT R175, RZ, 0x5410, R39.reuse ;  /* 0x00005410ffaf7816 */ /* 0x100fe20000000027 */
[C---:B------:R-:W-:Y:S01]  /*0bf0*/  FMUL.FTZ R65, R168.reuse, R171 ;  /* 0x000000aba8417220 */ /* 0x040fe20000410000 */
[----:B------:R-:W-:Y:S01]  /*0c00*/  PRMT R176, RZ, 0x7610, R39 ;  /* 0x00007610ffb07816 */ /* 0x000fe20000000027 */
[----:B------:R-:W-:Y:S01]  /*0c10*/  FMUL.FTZ R66, R143, R38 ;  /* 0x000000268f427220 */ /* 0x000fe20000410000 */
[----:B------:R-:W-:Y:S01]  /*0c20*/  PRMT R39, RZ, 0x5410, R42 ;  /* 0x00005410ff277816 */ /* 0x000fe2000000002a */
[----:B------:R-:W-:Y:S02]  /*0c30*/  FMUL.FTZ R45, R168, R3 ;  /* 0x00000003a82d7220 */ /* 0x000fe40000410000 */
[----:B------:R-:W-:-:S02]  /*0c40*/  FADD.FTZ R3, -R180, R48 ;  /* 0x00000030b4037221 */ /* 0x000fc40000010100 */
[----:B------:R-:W-:Y:S02]  /*0c50*/  FADD.FTZ R169, -R180, R46 ;  /* 0x0000002eb4a97221 */ /* 0x000fe40000010100 */
[----:B------:R-:W-:Y:S02]  /*0c60*/  FADD.FTZ R79, R170, R79 ;  /* 0x0000004faa4f7221 */ /* 0x000fe40000010000 */
[-C--:B------:R-:W-:Y:S02]  /*0c70*/  FFMA.FTZ R47, R137, R170.reuse, R47 ;  /* 0x000000aa892f7223 */ /* 0x080fe4000001002f */
[----:B------:R-:W-:Y:S01]  /*0c80*/  FFMA.FTZ R0, R44, R170, R0 ;  /* 0x000000aa2c007223 */ /* 0x000fe20000010000 */
[----:B------:R-:W-:Y:S01]  /*0c90*/  PRMT R36, RZ, 0x7610, R36 ;  /* 0x00007610ff247816 */ /* 0x000fe20000000024 */
[----:B------:R-:W-:Y:S02]  /*0ca0*/  FADD.FTZ R131, R2, R131 ;  /* 0x0000008302837221 */ /* 0x000fe40000010000 */
[----:B------:R-:W-:Y:S01]  /*0cb0*/  FFMA.FTZ R156, R41, R2, R156 ;  /* 0x00000002299c7223 */ /* 0x000fe2000001009c */
[----:B------:R-:W-:Y:S01]  /*0cc0*/  PRMT R2, RZ, 0x5410, R56 ;  /* 0x00005410ff027816 */ /* 0x000fe20000000038 */
[----:B------:R-:W-:-:S02]  /*0cd0*/  FADD.FTZ R118, R37, R118 ;  /* 0x0000007625767221 */ /* 0x000fc40000010000 */
[-C--:B------:R-:W-:Y:S02]  /*0ce0*/  FFMA.FTZ R120, R65, R37.reuse, R120 ;  /* 0x0000002541787223 */ /* 0x080fe40000010078 */
[----:B------:R-:W-:Y:S02]  /*0cf0*/  FFMA.FTZ R66, R135, R37, R66 ;  /* 0x0000002587427223 */ /* 0x000fe40000010042 */
[----:B------:R-:W-:Y:S02]  /*0d00*/  FMUL.FTZ R170, R168, R35 ;  /* 0x00000023a8aa7220 */ /* 0x000fe40000410000 */
[C---:B------:R-:W-:Y:S02]  /*0d10*/  FADD.FTZ R35, -R180.reuse, R49 ;  /* 0x00000031b4237221 */ /* 0x040fe40000010100 */
[----:B------:R-:W-:Y:S02]  /*0d20*/  FADD.FTZ R37, -R180, R50 ;  /* 0x00000032b4257221 */ /* 0x000fe40000010100 */
[----:B------:R-:W-:-:S02]  /*0d30*/  FMUL.FTZ R42, R141, R32 ;  /* 0x000000208d2a7220 */ /* 0x000fc40000410000 */
[----:B------:R-:W-:Y:S02]  /*0d40*/  FADD.FTZ R114, R172, R114 ;  /* 0x00000072ac727221 */ /* 0x000fe40000010000 */
[----:B------:R-:W-:Y:S02]  /*0d50*/  FFMA.FTZ R91, R44, R172, R91 ;  /* 0x000000ac2c5b7223 */ /* 0x000fe4000001005b */
[----:B------:R-:W-:Y:S02]  /*0d60*/  FMUL.FTZ R49, R168, R3 ;  /* 0x00000003a8317220 */ /* 0x000fe40000410000 */
[----:B------:R-:W-:Y:S02]  /*0d70*/  FADD.FTZ R125, R32, R125 ;  /* 0x0000007d207d7221 */ /* 0x000fe40000010000 */
[----:B------:R-:W-:Y:S01]  /*0d80*/  FFMA.FTZ R124, R43, R32, R124 ;  /* 0x000000202b7c7223 */ /* 0x000fe2000001007c */
[----:B------:R-:W-:Y:S01]  /*0d90*/  PRMT R32, RZ, 0x5410, R57 ;  /* 0x00005410ff207816 */ /* 0x000fe20000000039 */
[----:B------:R-:W-:-:S02]  /*0da0*/  FADD.FTZ R119, R34, R119 ;  /* 0x0000007722777221 */ /* 0x000fc40000010000 */
[----:B------:R-:W-:Y:S01]  /*0db0*/  FFMA.FTZ R121, R64, R34, R121 ;  /* 0x0000002240797223 */ /* 0x000fe20000010079 */
[----:B------:R-:W-:Y:S01]  /*0dc0*/  PRMT R34, RZ, 0x7610, R53 ;  /* 0x00007610ff227816 */ /* 0x000fe20000000035 */
[-C--:B------:R-:W-:Y:S02]  /*0dd0*/  FMUL.FTZ R46, R144, R39.reuse ;  /* 0x00000027902e7220 */ /* 0x080fe40000410000 */
[----:B------:R-:W-:Y:S02]  /*0de0*/  FADD.FTZ R113, R39, R113 ;  /* 0x0000007127717221 */ /* 0x000fe40000010000 */
[----:B------:R-:W-:Y:S01]  /*0df0*/  FFMA.FTZ R92, R45, R39, R92 ;  /* 0x000000272d5c7223 */ /* 0x000fe2000001005c */
[----:B------:R-:W-:Y:S01]  /*0e00*/  PRMT R39, RZ, 0x5410, R53 ;  /* 0x00005410ff277816 */ /* 0x000fe20000000035 */
[----:B------:R-:W-:Y:S02]  /*0e10*/  FMUL.FTZ R172, R146, R174 ;  /* 0x000000ae92ac7220 */ /* 0x000fe40000410000 */
[----:B------:R-:W-:-:S02]  /*0e20*/  FMUL.FTZ R169, R168, R169 ;  /* 0x000000a9a8a97220 */ /* 0x000fc40000410000 */
[----:B------:R-:W-:Y:S02]  /*0e30*/  FMUL.FTZ R53, R168, R37 ;  /* 0x00000025a8357220 */ /* 0x000fe40000410000 */
[----:B------:R-:W-:Y:S02]  /*0e40*/  FFMA.FTZ R42, R133, R36, R42 ;  /* 0x00000024852a7223 */ /* 0x000fe4000001002a */
[----:B------:R-:W-:Y:S02]  /*0e50*/  FADD.FTZ R109, R2, R109 ;  /* 0x0000006d026d7221 */ /* 0x000fe40000010000 */
[-C--:B------:R-:W-:Y:S02]  /*0e60*/  FFMA.FTZ R96, R49, R2.reuse, R96 ;  /* 0x0000000231607223 */ /* 0x080fe40000010060 */
[----:B------:R-:W-:Y:S02]  /*0e70*/  FMUL.FTZ R50, R158, R2 ;  /* 0x000000029e327220 */ /* 0x000fe40000410000 */
[----:B------:R-:W-:-:S02]  /*0e80*/  FADD.FTZ R3, RZ, R40 ;  /* 0x00000028ff037221 */ /* 0x000fc40000010000 */
[----:B------:R-:W-:Y:S02]  /*0e90*/  FADD.FTZ R116, R38, R116 ;  /* 0x0000007426747221 */ /* 0x000fe40000010000 */
[----:B------:R-:W-:Y:S01]  /*0ea0*/  FFMA.FTZ R117, R65, R38, R117 ;  /* 0x0000002641757223 */ /* 0x000fe20000010075 */
[----:B------:R-:W-:Y:S01]  /*0eb0*/  PRMT R38, RZ, 0x7610, R54 ;  /* 0x00007610ff267816 */ /* 0x000fe20000000036 */
[----:B------:R-:W-:Y:S02]  /*0ec0*/  FADD.FTZ R82, R175, R82 ;  /* 0x00000052af527221 */ /* 0x000fe40000010000 */
[-C--:B------:R-:W-:Y:S02]  /*0ed0*/  FFMA.FTZ R172, R138, R175.reuse, R172 ;  /* 0x000000af8aac7223 */ /* 0x080fe400000100ac */
[----:B------:R-:W-:Y:S01]  /*0ee0*/  FFMA.FTZ R70, R169, R175, R70 ;  /* 0x000000afa9467223 */ /* 0x000fe20000010046 */
[----:B------:R-:W-:Y:S01]  /*0ef0*/  PRMT R175, RZ, 0x5410, R54 ;  /* 0x00005410ffaf7816 */ /* 0x000fe20000000036 */
[----:B------:R-:W-:-:S02]  /*0f00*/  FFMA.FTZ R2, R41, R40, RZ ;  /* 0x0000002829027223 */ /* 0x000fc400000100ff */
[----:B------:R-:W-:Y:S02]  /*0f10*/  FADD.FTZ R107, R32, R107 ;  /* 0x0000006b206b7221 */ /* 0x000fe40000010000 */
[-C--:B------:R-:W-:Y:S02]  /*0f20*/  FFMA.FTZ R98, R53, R32.reuse, R98 ;  /* 0x0000002035627223 */ /* 0x080fe40000010062 */
        /* <DEDUP_REMOVED lines=10> */
[----:B------:R-:W-:Y:S02]  /*0fd0*/  FMUL.FTZ R171, R147, R177 ;  /* 0x000000b193ab7220 */ /* 0x000fe40000410000 */
[----:B------:R-:W-:Y:S02]  /*0fe0*/  FADD.FTZ R3, R47, R32 ;  /* 0x000000202f037221 */ /* 0x000fe40000010000 */
[----:B------:R-:W-:Y:S01]  /*0ff0*/  FFMA.FTZ R2, R44, R47, R2 ;  /* 0x0000002f2c027223 */ /* 0x000fe20000010002 */
[----:B------:R-:W-:Y:S01]  /*1000*/  PRMT R33, RZ, 0x5410, R52 ;  /* 0x00005410ff217816 */ /* 0x000fe20000000034 */
[----:B------:R-:W-:Y:S01]  /*1010*/  FFMA.FTZ R171, R139, R176, R171 ;  /* 0x000000b08bab7223 */ /* 0x000fe200000100ab */
[----:B------:R-:W-:Y:S01]  /*1020*/  PRMT R56, RZ, 0x7610, R56 ;  /* 0x00007610ff387816 */ /* 0x000fe20000000038 */
[----:B------:R-:W-:Y:S02]  /*1030*/  FADD.FTZ R32, R172, R3 ;  /* 0x00000003ac207221 */ /* 0x000fe40000010000 */
[----:B------:R-:W-:Y:S01]  /*1040*/  FFMA.FTZ R2, R169, R172, R2 ;  /* 0x000000aca9027223 */ /* 0x000fe20000010002 */
[----:B------:R-:W-:Y:S01]  /*1050*/  PRMT R52, RZ, 0x7610, R52 ;  /* 0x00007610ff347816 */ /* 0x000fe20000000034 */
[----:B------:R-:W-:-:S02]  /*1060*/  FADD.FTZ R80, R173, R80 ;  /* 0x00000050ad507221 */ /* 0x000fc40000010000 */
[----:B------:R-:W-:Y:S02]  /*1070*/  FFMA.FTZ R68, R45, R173, R68 ;  /* 0x000000ad2d447223 */ /* 0x000fe40000010044 */
[----:B------:R-:W-:Y:S02]  /*1080*/  FADD.FTZ R173, -R180, R51 ;  /* 0x00000033b4ad7221 */ /* 0x000fe40000010100 */
[----:B------:R-:W-:Y:S02]  /*1090*/  FFMA.FTZ R50, R148, R33, R50 ;  /* 0x0000002194327223 */ /* 0x000fe40000010032 */
[----:B------:R-:W-:Y:S02]  /*10a0*/  FADD.FTZ R3, R171, R32 ;  /* 0x00000020ab037221 */ /* 0x000fe40000010000 */
[----:B------:R-:W-:Y:S02]  /*10b0*/  FMUL.FTZ R51, R159, R56 ;  /* 0x000000389f337220 */ /* 0x000fe40000410000 */
[----:B------:R-:W-:Y:S01]  /*10c0*/  FFMA.FTZ R32, R170, R171, R2 ;  /* 0x000000abaa207223 */ /* 0x000fe20000010002 */
[----:B------:R-:W-:Y:S01]  /*10d0*/  PRMT R57, RZ, 0x7610, R57 ;  /* 0x00007610ff397816 */ /* 0x000fe20000000039 */
[----:B------:R-:W-:-:S02]  /*10e0*/  FMUL.FTZ R48, R168, R35 ;  /* 0x00000023a8307220 */ /* 0x000fc40000410000 */
[----:B------:R-:W-:Y:S02]  /*10f0*/  FADD.FTZ R84, R33, R84 ;  /* 0x0000005421547221 */ /* 0x000fe40000010000 */
[----:B------:R-:W-:Y:S02]  /*1100*/  FFMA.FTZ R72, R49, R33, R72 ;  /* 0x0000002131487223 */ /* 0x000fe40000010048 */
[----:B------:R-:W-:Y:S02]  /*1110*/  FADD.FTZ R33, -R180, R62 ;  /* 0x0000003eb4217221 */ /* 0x000fe40000010100 */
[----:B------:R-:W-:Y:S02]  /*1120*/  FADD.FTZ R2, R50, R3 ;  /* 0x0000000332027221 */ /* 0x000fe40000010000 */
[----:B------:R-:W-:Y:S02]  /*1130*/  FFMA.FTZ R51, R149, R52, R51 ;  /* 0x0000003495337223 */ /* 0x000fe40000010033 */
[----:B------:R-:W-:Y:S01]  /*1140*/  FFMA.FTZ R3, R49, R50, R32 ;  /* 0x0000003231037223 */ /* 0x000fe20000010020 */
[----:B------:R-:W-:Y:S01]  /*1150*/  PRMT R178, RZ, 0x7610, R55 ;  /* 0x00007610ffb27816 */ /* 0x000fe20000000037 */
[----:B------:R-:W-:-:S02]  /*1160*/  FADD.FTZ R126, R36, R126 ;  /* 0x0000007e247e7221 */ /* 0x000fc40000010000 */
[----:B------:R-:W-:Y:S01]  /*1170*/  FFMA.FTZ R128, R43, R36, R128 ;  /* 0x000000242b807223 */ /* 0x000fe20000010080 */
[----:B------:R-:W-:Y:S01]  /*1180*/  PRMT R36, RZ, 0x5410, R58 ;  /* 0x00005410ff247816 */ /* 0x000fe2000000003a */
[----:B------:R-:W-:Y:S02]  /*1190*/  FADD.FTZ R112, R177, R112 ;  /* 0x00000070b1707221 */ /* 0x000fe40000010000 */
[----:B------:R-:W-:Y:S01]  /*11a0*/  FFMA.FTZ R93, R170, R177, R93 ;  /* 0x000000b1aa5d7223 */ /* 0x000fe2000001005d */
[----:B------:R-:W-:Y:S01]  /*11b0*/  PRMT R177, RZ, 0x5410, R55 ;  /* 0x00005410ffb17816 */ /* 0x000fe20000000037 */
[----:B------:R-:W-:Y:S02]  /*11c0*/  FADD.FTZ R83, R52, R83 ;  /* 0x0000005334537221 */ /* 0x000fe40000010000 */
[----:B------:R-:W-:Y:S02]  /*11d0*/  FFMA.FTZ R71, R48, R52, R71 ;  /* 0x0000003430477223 */ /* 0x000fe40000010047 */
[----:B------:R-:W-:-:S02]  /*11e0*/  FADD.FTZ R35, -R180, R63 ;  /* 0x0000003fb4237221 */ /* 0x000fc40000010100 */
[C---:B------:R-:W-:Y:S02]  /*11f0*/  FMUL.FTZ R52, R168.reuse, R173 ;  /* 0x000000ada8347220 */ /* 0x040fe40000410000 */
[----:B------:R-:W-:Y:S02]  /*1200*/  FMUL.FTZ R63, R168, R33 ;  /* 0x00000021a83f7220 */ /* 0x000fe40000410000 */
[----:B------:R-:W-:Y:S02]  /*1210*/  FMUL.FTZ R55, R161, R57 ;  /* 0x00000039a1377220 */ /* 0x000fe40000410000 */
[----:B------:R-:W-:Y:S02]  /*1220*/  FFMA.FTZ R54, R150, R39, R54 ;  /* 0x0000002796367223 */ /* 0x000fe40000010036 */
[----:B------:R-:W-:Y:S02]  /*1230*/  FADD.FTZ R33, R2, R51 ;  /* 0x0000003302217221 */ /* 0x000fe40000010000 */
[----:B------:R-:W-:-:S02]  /*1240*/  FFMA.FTZ R3, R48, R51, R3 ;  /* 0x0000003330037223 */ /* 0x000fc40000010003 */
[----:B------:R-:W-:Y:S02]  /*1250*/  FADD.FTZ R111, R174, R111 ;  /* 0x0000006fae6f7221 */ /* 0x000fe40000010000 */
[----:B------:R-:W-:Y:S01]  /*1260*/  FFMA.FTZ R94, R169, R174, R94 ;  /* 0x000000aea95e7223 */ /* 0x000fe2000001005e */
[----:B------:R-:W-:Y:S01]  /*1270*/  PRMT R174, RZ, 0x7610, R58 ;  /* 0x00007610ffae7816 */ /* 0x000fe2000000003a */
[----:B------:R-:W-:Y:S02]  /*1280*/  FADD.FTZ R110, R56, R110 ;  /* 0x0000006e386e7221 */ /* 0x000fe40000010000 */
[----:B------:R-:W-:Y:S02]  /*1290*/  FFMA.FTZ R95, R48, R56, R95 ;  /* 0x00000038305f7223 */ /* 0x000fe4000001005f */
[----:B------:R-:W-:Y:S02]  /*12a0*/  FADD.FTZ R108, R57, R108 ;  /* 0x0000006c396c7221 */ /* 0x000fe40000010000 */
[----:B------:R-:W-:-:S02]  /*12b0*/  FFMA.FTZ R97, R52, R57, R97 ;  /* 0x0000003934617223 */ /* 0x000fc40000010061 */
[----:B------:R-:W-:Y:S02]  /*12c0*/  FFMA.FTZ R55, R151, R34, R55 ;  /* 0x0000002297377223 */ /* 0x000fe40000010037 */
[----:B------:R-:W-:Y:S02]  /*12d0*/  FADD.FTZ R57, -R180, R60 ;  /* 0x0000003cb4397221 */ /* 0x000fe40000010100 */
[----:B------:R-:W-:Y:S02]  /*12e0*/  FMUL.FTZ R56, R162, R36 ;  /* 0x00000024a2387220 */ /* 0x000fe40000410000 */
[----:B------:R-:W-:Y:S02]  /*12f0*/  FADD.FTZ R2, R33, R54 ;  /* 0x0000003621027221 */ /* 0x000fe40000010000 */
[----:B------:R-:W-:Y:S02]  /*1300*/  FFMA.FTZ R3, R53, R54, R3 ;  /* 0x0000003635037223 */ /* 0x000fe40000010003 */
[----:B------:R-:W-:-:S02]  /*1310*/  FADD.FTZ R81, R176, R81 ;  /* 0x00000051b0517221 */ /* 0x000fc40000010000 */
[----:B------:R-:W-:Y:S01]  /*1320*/  FFMA.FTZ R69, R170, R176, R69 ;  /* 0x000000b0aa457223 */ /* 0x000fe20000010045 */
[----:B------:R-:W-:Y:S01]  /*1330*/  PRMT R176, RZ, 0x5410, R59 ;  /* 0x00005410ffb07816 */ /* 0x000fe2000000003b */
[----:B------:R-:W-:Y:S02]  /*1340*/  FADD.FTZ R61, -R180, R61 ;  /* 0x0000003db43d7221 */ /* 0x000fe40000010100 */
[----:B------:R-:W-:Y:S02]  /*1350*/  FMUL.FTZ R57, R168, R57 ;  /* 0x00000039a8397220 */ /* 0x000fe40000410000 */
[----:B------:R-:W-:Y:S02]  /*1360*/  FFMA.FTZ R56, R152, R175, R56 ;  /* 0x000000af98387223 */ /* 0x000fe40000010038 */
[----:B------:R-:W-:Y:S02]  /*1370*/  FMUL.FTZ R58, R163, R174 ;  /* 0x000000aea33a7220 */ /* 0x000fe40000410000 */
[----:B------:R-:W-:-:S02]  /*1380*/  FADD.FTZ R33, R2, R55 ;  /* 0x0000003702217221 */ /* 0x000fc40000010000 */
[----:B------:R-:W-:Y:S01]  /*1390*/  FFMA.FTZ R3, R52, R55, R3 ;  /* 0x0000003734037223 */ /* 0x000fe20000010003 */
[----:B------:R-:W-:Y:S01]  /*13a0*/  PRMT R179, RZ, 0x7610, R59 ;  /* 0x00007610ffb37816 */ /* 0x000fe2000000003b */
[----:B------:R-:W-:Y:S02]  /*13b0*/  FMUL.FTZ R60, R168, R61 ;  /* 0x0000003da83c7220 */ /* 0x000fe40000410000 */
[----:B------:R-:W-:Y:S02]  /*13c0*/  FFMA.FTZ R58, R153, R38, R58 ;  /* 0x00000026993a7223 */ /* 0x000fe4000001003a */
[----:B------:R-:W-:Y:S02]  /*13d0*/  FMUL.FTZ R59, R164, R176 ;  /* 0x000000b0a43b7220 */ /* 0x000fe40000410000 */
[----:B------:R-:W-:Y:S02]  /*13e0*/  FADD.FTZ R33, R33, R56 ;  /* 0x0000003821217221 */ /* 0x000fe40000010000 */
[----:B------:R-:W-:-:S02]  /*13f0*/  FFMA.FTZ R3, R57, R56, R3 ;  /* 0x0000003839037223 */ /* 0x000fc40000010003 */
[----:B------:R-:W-:Y:S02]  /*1400*/  FADD.FTZ R85, R34, R85 ;  /* 0x0000005522557221 */ /* 0x000fe40000010000 */
[----:B------:R-:W-:Y:S01]  /*1410*/  FFMA.FTZ R73, R52, R34, R73 ;  /* 0x0000002234497223 */ /* 0x000fe20000010049 */
[----:B------:R-:W-:Y:S01]  /*1420*/  SHF.R.U32.HI R34, RZ, 0x5, R115 ;  /* 0x00000005ff227819 */ /* 0x000fe20000011673 */
[----:B------:R-:W-:Y:S02]  /*1430*/  FFMA.FTZ R59, R154, R177, R59 ;  /* 0x000000b19a3b7223 */ /* 0x000fe4000001003b */
[----:B------:R-:W-:Y:S02]  /*1440*/  FMUL.FTZ R61, R165, R179 ;  /* 0x000000b3a53d7220 */ /* 0x000fe40000410000 */
[----:B------:R-:W-:Y:S02]  /*1450*/  FADD.FTZ R2, R33, R58 ;  /* 0x0000003a21027221 */ /* 0x000fe40000010000 */
[----:B------:R-:W-:Y:S01]  /*1460*/  FFMA.FTZ R32, R60, R58, R3 ;  /* 0x0000003a3c207223 */ /* 0x000fe20000010003 */
[----:B------:R-:W-:Y:S01]  /*1470*/  LOP3.LUT R173, R34, 0x7fffffc, RZ, 0xc0, !PT ;  /* 0x07fffffc22ad7812 */ /* 0x000fe200078ec0ff */
[----:B------:R-:W-:-:S02]  /*1480*/  FMUL.FTZ R62, R168, R35 ;  /* 0x00000023a83e7220 */ /* 0x000fc40000410000 */
[----:B------:R-:W-:Y:S02]  /*1490*/  FFMA.FTZ R61, R155, R178, R61 ;  /* 0x000000b29b3d7223 */ /* 0x000fe4000001003d */
[----:B------:R-:W-:Y:S02]  /*14a0*/  FADD.FTZ R2, R2, R59 ;  /* 0x0000003b02027221 */ /* 0x000fe40000010000 */
[----:B------:R-:W-:Y:S01]  /*14b0*/  FFMA.FTZ R32, R63, R59, R32 ;  /* 0x0000003b3f207223 */ /* 0x000fe20000010020 */
[----:B------:R-:W-:Y:S01]  /*14c0*/  LOP3.LUT P0, RZ, R115, 0x1f, RZ, 0xc0, !PT ;  /* 0x0000001f73ff7812 */ /* 0x000fe2000780c0ff */
[----:B------:R-:W-:Y:S01]  /*14d0*/  FADD.FTZ R86, R39, R86 ;  /* 0x0000005627567221 */ /* 0x000fe20000010000 */
[----:B------:R-:W-:Y:S01]  /*14e0*/  @!P1 IADD3 R173, R173, 0x4, RZ ;  /* 0x00000004adad9810 */ /* 0x000fe20007ffe0ff */
[----:B------:R-:W-:Y:S02]  /*14f0*/  FFMA.FTZ R74, R53, R39, R74 ;  /* 0x00000027354a7223 */ /* 0x000fe4000001004a */
[----:B------:R-:W-:-:S02]  /*1500*/  FADD.FTZ R88, R175, R88 ;  /* 0x00000058af587221 */ /* 0x000fc40000010000 */
[C---:B------:R-:W-:Y:S02]  /*1510*/  FFMA.FTZ R76, R57.reuse, R175, R76 ;  /* 0x000000af394c7223 */ /* 0x040fe4000001004c */
        /* <DEDUP_REMOVED lines=18> */
.L_x_525:
        /* <DEDUP_REMOVED lines=18> */
.L_x_526:
[----:B------:R-:W-:Y:S01]  /*1760*/  @!P0 LOP3.LUT R34, R34, 0x3, RZ, 0xc0, !PT ;  /* 0x0000000322228812 */ /* 0x000fe200078ec0ff */
[----:B-1----:R-:W-:Y:S01]  /*1770*/  FADD.FTZ R3, R2, R37 ;  /* 0x0000002502037221 */ /* 0x002fe20000010000 */
[----:B------:R-:W-:Y:S01]  /*1780*/  ULDC.U8 UR6, c[0x0][0x1f0] ;  /* 0x00007c0000067ab9 */ /* 0x000fe20000000000 */
[----:B--2---:R-:W-:Y:S01]  /*1790*/  FADD.FTZ R2, R38, R35 ;  /* 0x0000002326027221 */ /* 0x004fe20000010000 */
[----:B------:R-:W-:Y:S02]  /*17a0*/  @!P0 IADD3 R174, R173, R34, RZ ;  /* 0x00000022adae8210 */ /* 0x000fe40007ffe0ff */
[----:B------:R-:W-:Y:S01]  /*17b0*/  ISETP.NE.AND P1, PT, RZ, UR6, PT ;  /* 0x00000006ff007c0c */ /* 0x000fe2000bf25270 */
[----:B------:R-:W-:Y:S01]  /*17c0*/  WARPSYNC 0xffffffff ;  /* 0xffffffff00007948 */ /* 0x000fe20003800000 */
[----:B------:R-:W-:Y:S01]  /*17d0*/  ISETP.NE.U32.AND P2, PT, RZ, c[0x0][0x218], PT ;  /* 0x00008600ff007a0c */ /* 0x000fe20003f45070 */
[----:B------:R-:W-:Y:S04]  /*17e0*/  @!P0 STS.64 [R174.X8+0x2000], R2 ;  /* 0x00200002ae008388 */ /* 0x000fe80000008a00 */
[----:B------:R-:W-:Y:S01]  /*17f0*/  BAR.SYNC.DEFER_BLOCKING 0x0 ;  /* 0x0000000000007b1d */ /* 0x000fe20000010000 */
[----:B------:R-:W-:-:S02]  /*1800*/  ISETP.NE.U32.AND P0, PT, RZ, c[0x0][0x258], PT ;  /* 0x00009600ff007a0c */ /* 0x000fc40003f05070 */
[----:B------:R-:W-:Y:S02]  /*1810*/  ISETP.NE.AND.EX P2, PT, RZ, c[0x0][0x21c], PT, P2 ;  /* 0x00008700ff007a0c */ /* 0x000fe40003f45320 */
[----:B------:R-:W-:Y:S02]  /*1820*/  ISETP.NE.AND.EX P0, PT, RZ, c[0x0][0x25c], PT, P0 ;  /* 0x00009700ff007a0c */ /* 0x000fe40003f05300 */
[----:B------:R-:W-:-:S04]  /*1830*/  ISETP.NE.U32.AND P3, PT, RZ, c[0x0][0x258], PT ;  /* 0x00009600ff007a0c */ /* 0x000fc80003f65070 */
[----:B------:R-:W-:Y:S01]  /*1840*/  ISETP.NE.AND.EX P3, PT, RZ, c[0x0][0x25c], PT, P3 ;  /* 0x00009700ff007a0c */ /* 0x000fe20003f65330 */
[----:B0-----:R-:W0:Y:S04]  /*1850*/  LDS.128 R32, [R173.X8+0x2000] ;  /* 0x00200000ad207984 */ /* 0x001e280000008c00 */
[----:B------:R1:W2:Y:S02]  /*1860*/  LDS.128 R36, [R173.X8+0x2010] ;  /* 0x00201000ad247984 */ /* 0x0002a40000008c00 */
[----:B-1----:R-:W-:Y:S01]  /*1870*/  HFMA2.MMA R173, -RZ, RZ, 0, 9.5367431640625e-07 ;  /* 0x00000010ffad7435 */ /* 0x002fe200000001ff */
[----:B0-----:R-:W-:Y:S02]  /*1880*/  FADD.FTZ R175, RZ, R32 ;  /* 0x00000020ffaf7221 */ /* 0x001fe40000010000 */
[----:B------:R-:W-:-:S02]  /*1890*/  FADD.FTZ R32, RZ, R33 ;  /* 0x00000021ff207221 */ /* 0x000fc40000010000 */
[----:B------:R-:W-:Y:S02]  /*18a0*/  FADD.FTZ R175, R34, R175 ;  /* 0x000000af22af7221 */ /* 0x000fe40000010000 */
[----:B------:R-:W-:Y:S02]  /*18b0*/  FADD.FTZ R32, R35, R32 ;  /* 0x0000002023207221 */ /* 0x000fe40000010000 */
[----:B--2---:R-:W-:Y:S02]  /*18c0*/  FADD.FTZ R175, R175, R36 ;  /* 0x00000024afaf7221 */ /* 0x004fe40000010000 */
[----:B------:R-:W-:Y:S02]  /*18d0*/  FADD.FTZ R32, R32, R37 ;  /* 0x0000002520207221 */ /* 0x000fe40000010000 */
[----:B------:R-:W-:Y:S02]  /*18e0*/  FADD.FTZ R38, R38, R175 ;  /* 0x000000af26267221 */ /* 0x000fe40000010000 */
[----:B------:R-:W-:-:S02]  /*18f0*/  FADD.FTZ R32, R39, R32 ;  /* 0x0000002027207221 */ /* 0x000fc40000010000 */
        /* <DEDUP_REMOVED lines=24> */
[----:B------:R-:W-:Y:S02]  /*1a80*/  FADD.FTZ R65, R66, -R65 ;  /* 0x8000004142417221 */ /* 0x000fe40000010000 */
[----:B------:R-:W-:Y:S02]  /*1a90*/  FADD.FTZ R33, R46, -R45 ;  /* 0x8000002d2e217221 */ /* 0x000fe40000010000 */
[----:B------:R-:W-:Y:S02]  /*1aa0*/  FADD.FTZ R35, R47, -R44 ;  /* 0x8000002c2f237221 */ /* 0x000fe40000010000 */
[----:B------:R-:W-:Y:S02]  /*1ab0*/  FADD.FTZ R169, R172, -R169 ;  /* 0x800000a9aca97221 */ /* 0x000fe40000010000 */
[----:B------:R-:W-:-:S02]  /*1ac0*/  FADD.FTZ R171, R171, -R170 ;  /* 0x800000aaabab7221 */ /* 0x000fc40000010000 */
[----:B------:R-:W-:Y:S02]  /*1ad0*/  FADD.FTZ R37, R50, -R49 ;  /* 0x8000003132257221 */ /* 0x000fe40000010000 */
[----:B------:R-:W-:Y:S02]  /*1ae0*/  FADD.FTZ R39, R51, -R48 ;  /* 0x8000003033277221 */ /* 0x000fe40000010000 */
[----:B------:R-:W-:Y:S02]  /*1af0*/  FADD.FTZ R55, R55, -R52 ;  /* 0x8000003437377221 */ /* 0x000fe40000010000 */
[C---:B------:R-:W-:Y:S02]  /*1b00*/  FMUL.FTZ R47, R168.reuse, R41 ;  /* 0x00000029a82f7220 */ /* 0x040fe40000410000 */
[C---:B------:R-:W-:Y:S02]  /*1b10*/  FMUL.FTZ R46, R168.reuse, R43 ;  /* 0x0000002ba82e7220 */ /* 0x040fe40000410000 */
[----:B------:R-:W-:-:S02]  /*1b20*/  FMUL.FTZ R67, R168, R67 ;  /* 0x00000043a8437220 */ /* 0x000fc40000410000 */
[C---:B------:R-:W-:Y:S02]  /*1b30*/  FMUL.FTZ R48, R168.reuse, R65 ;  /* 0x00000041a8307220 */ /* 0x040fe40000410000 */
[C---:B------:R-:W-:Y:S02]  /*1b40*/  FMUL.FTZ R49, R168.reuse, R33 ;  /* 0x00000021a8317220 */ /* 0x040fe40000410000 */
[C---:B------:R-:W-:Y:S02]  /*1b50*/  FMUL.FTZ R50, R168.reuse, R35 ;  /* 0x00000023a8327220 */ /* 0x040fe40000410000 */
[C---:B------:R-:W-:Y:S02]  /*1b60*/  FMUL.FTZ R169, R168.reuse, R169 ;  /* 0x000000a9a8a97220 */ /* 0x040fe40000410000 */
[----:B------:R-:W-:Y:S02]  /*1b70*/  FMUL.FTZ R52, R168, R171 ;  /* 0x000000aba8347220 */ /* 0x000fe40000410000 */
[----:B-----5:R-:W-:-:S02]  /*1b80*/  @P2 FADD.FTZ R47, R4, R47 ;  /* 0x0000002f042f2221 */ /* 0x020fc40000010000 */
[----:B------:R-:W-:Y:S02]  /*1b90*/  @P2 FADD.FTZ R46, R5, R46 ;  /* 0x0000002e052e2221 */ /* 0x000fe40000010000 */
[----:B------:R-:W-:Y:S01]  /*1ba0*/  @P2 FADD.FTZ R67, R6, R67 ;  /* 0x0000004306432221 */ /* 0x000fe20000010000 */
[----:B------:R-:W-:Y:S01]  /*1bb0*/  SEL R32, R47, R20, P3 ;  /* 0x000000142f207207 */ /* 0x000fe20001800000 */
[----:B------:R-:W-:Y:S01]  /*1bc0*/  @P2 FADD.FTZ R48, R7, R48 ;  /* 0x0000003007302221 */ /* 0x000fe20000010000 */
[----:B------:R-:W-:Y:S01]  /*1bd0*/  F2FP.BF16.PACK_AB R40, R46, R47 ;  /* 0x0000002f2e28723e */ /* 0x000fe200000010ff */
        /* <DEDUP_REMOVED lines=8> */
[----:B------:R-:W-:Y:S01]  /*1c60*/  FADD.FTZ R63, R58, -R3 ;  /* 0x800000033a3f7221 */ /* 0x000fe20000010000 */
[----:B------:R-:W-:Y:S01]  /*1c70*/  @P0 MOV R3, 0x20 ;  /* 0x0000002000030802 */ /* 0x000fe20000000f00 */
[----:B------:R-:W-:Y:S01]  /*1c80*/  FADD.FTZ R53, R54, -R53 ;  /* 0x8000003536357221 */ /* 0x000fe20000010000 */
[----:B------:R-:W-:Y:S01]  /*1c90*/  SEL R38, R169, R26, P3 ;  /* 0x0000001aa9267207 */ /* 0x000fe20001800000 */
[----:B------:R-:W-:Y:S01]  /*1ca0*/  FADD.FTZ R57, R56, -R57 ;  /* 0x8000003938397221 */ /* 0x000fe20000010000 */
[-C--:B------:R-:W-:Y:S01]  /*1cb0*/  F2FP.BF16.PACK_AB R43, R52, R169.reuse ;  /* 0x000000a9342b723e */ /* 0x080fe200000010ff */
[----:B------:R-:W-:Y:S01]  /*1cc0*/  FADD.FTZ R59, R59, -R2 ;  /* 0x800000023b3b7221 */ /* 0x000fe20000010000 */
[----:B------:R-:W-:Y:S01]  /*1cd0*/  @P1 F2FP.BF16.PACK_AB R169, RZ, R169 ;  /* 0x000000a9ffa9123e */ /* 0x000fe200000010ff */
[----:B------:R-:W-:Y:S01]  /*1ce0*/  FADD.FTZ R61, R61, -R62 ;  /* 0x8000003e3d3d7221 */ /* 0x000fe20000010000 */
[----:B------:R-:W-:Y:S01]  /*1cf0*/  @P1 F2FP.BF16.PACK_AB R49, RZ, R49 ;  /* 0x00000031ff31123e */ /* 0x000fe200000010ff */
[----:B------:R-:W-:Y:S01]  /*1d00*/  @P0 IMAD.WIDE.U32 R2, R166, R3, c[0x0][0x258] ;  /* 0x00009600a6020625 */ /* 0x000fe200078e0003 */
[----:B------:R-:W-:-:S02]  /*1d10*/  @P1 F2FP.BF16.PACK_AB R67, RZ, R67 ;  /* 0x00000043ff43123e */ /* 0x000fc400000010ff */
[----:B------:R-:W-:Y:S01]  /*1d20*/  @P1 F2FP.BF16.PACK_AB R47, RZ, R47 ;  /* 0x0000002fff2f123e */ /* 0x000fe200000010ff */
[----:B------:R-:W-:Y:S01]  /*1d30*/  FMUL.FTZ R51, R168, R37 ;  /* 0x00000025a8337220 */ /* 0x000fe20000410000 */
[----:B------:R-:W-:Y:S01]  /*1d40*/  SEL R33, R46, R21, P3 ;  /* 0x000000152e217207 */ /* 0x000fe20001800000 */
[----:B------:R-:W-:Y:S01]  /*1d50*/  FMUL.FTZ R54, R168, R39 ;  /* 0x00000027a8367220 */ /* 0x000fe20000410000 */
[----:B------:R-:W-:Y:S01]  /*1d60*/  SEL R35, R48, R23, P3 ;  /* 0x0000001730237207 */ /* 0x000fe20001800000 */
[----:B------:R-:W-:Y:S01]  /*1d70*/  FMUL.FTZ R53, R168, R53 ;  /* 0x00000035a8357220 */ /* 0x000fe20000410000 */
[----:B------:R-:W-:Y:S01]  /*1d80*/  SEL R37, R50, R25, P3 ;  /* 0x0000001932257207 */ /* 0x000fe20001800000 */
[----:B------:R-:W-:Y:S01]  /*1d90*/  FMUL.FTZ R56, R168, R55 ;  /* 0x00000037a8387220 */ /* 0x000fe20000410000 */
[----:B------:R-:W-:Y:S01]  /*1da0*/  SEL R39, R52, R27, P3 ;  /* 0x0000001b34277207 */ /* 0x000fe20001800000 */
[C---:B------:R-:W-:Y:S01]  /*1db0*/  FMUL.FTZ R57, R168.reuse, R57 ;  /* 0x00000039a8397220 */ /* 0x040fe20000410000 */
[----:B------:R-:W-:Y:S01]  /*1dc0*/  @P1 F2FP.BF16.PACK_AB R52, RZ, R52 ;  /* 0x00000034ff34123e */ /* 0x000fe200000010ff */
[C---:B------:R-:W-:Y:S01]  /*1dd0*/  FMUL.FTZ R58, R168.reuse, R63 ;  /* 0x0000003fa83a7220 */ /* 0x040fe20000410000 */
[----:B------:R-:W-:Y:S01]  /*1de0*/  @P1 F2FP.BF16.PACK_AB R50, RZ, R50 ;  /* 0x00000032ff32123e */ /* 0x000fe200000010ff */
[C---:B------:R-:W-:Y:S01]  /*1df0*/  FMUL.FTZ R59, R168.reuse, R59 ;  /* 0x0000003ba83b7220 */ /* 0x040fe20000410000 */
[----:B------:R-:W-:Y:S01]  /*1e00*/  @P1 F2FP.BF16.PACK_AB R48, RZ, R48 ;  /* 0x00000030ff30123e */ /* 0x000fe200000010ff */
[----:B------:R-:W-:Y:S01]  /*1e10*/  FMUL.FTZ R168, R168, R61 ;  /* 0x0000003da8a87220 */ /* 0x000fe20000410000 */
[----:B------:R-:W-:Y:S01]  /*1e20*/  @P1 F2FP.BF16.PACK_AB R46, RZ, R46 ;  /* 0x0000002eff2e123e */ /* 0x000fe200000010ff */
[-C--:B------:R-:W-:Y:S01]  /*1e30*/  IMAD.WIDE.U32 R44, R166, R173.reuse, c[0x0][0x248] ;  /* 0x00009200a62c7625 */ /* 0x080fe200078e00ad */
[----:B------:R-:W-:Y:S01]  /*1e40*/  @P1 PRMT R31, R169, 0x7610, R31 ;  /* 0x00007610a91f1816 */ /* 0x000fe2000000001f */
[----:B------:R0:W-:Y:S01]  /*1e50*/  @P0 STG.E.128 [R2.64], R32 ;  /* 0x0000002002000986 */ /* 0x0001e2000c101d04 */
[----:B------:R-:W-:Y:S01]  /*1e60*/  @P1 PRMT R30, R49, 0x7610, R30 ;  /* 0x00007610311e1816 */ /* 0x000fe2000000001e */
[----:B------:R-:W-:Y:S01]  /*1e70*/  @P2 FADD.FTZ R51, R12, R51 ;  /* 0x000000330c332221 */ /* 0x000fe20000010000 */
        /* <DEDUP_REMOVED lines=12> */
[----:B------:R1:W-:Y:S01]  /*1f40*/  @P0 STG.E.128 [R2.64+0x10], R36 ;  /* 0x0000102402000986 */ /* 0x0003e2000c101d04 */
[----:B------:R-:W-:Y:S01]  /*1f50*/  @P2 FADD.FTZ R58, R17, R58 ;  /* 0x0000003a113a2221 */ /* 0x000fe20000010000 */
[----:B------:R-:W-:Y:S01]  /*1f60*/  SEL R20, R51, R20, P3 ;  /* 0x0000001433147207 */ /* 0x000fe20001800000 */
[C---:B0-----:R-:W-:Y:S01]  /*1f70*/  @P1 IMAD.WIDE.U32 R32, R166.reuse, R173, c[0x0][0x250] ;  /* 0x00009400a6201625 */ /* 0x041fe200078e00ad */
[----:B------:R-:W-:Y:S01]  /*1f80*/  STG.E.128 [R44.64], R40 ;  /* 0x000000282c007986 */ /* 0x000fe2000c101d04 */
[----:B------:R-:W-:-:S02]  /*1f90*/  IADD3 R166, R166, 0x80, RZ ;  /* 0x00000080a6a67810 */ /* 0x000fc40007ffe0ff */
[----:B------:R-:W-:Y:S01]  /*1fa0*/  F2FP.BF16.PACK_AB R35, R168, R59 ;  /* 0x0000003ba823723e */ /* 0x000fe200000010ff */
[----:B------:R0:W-:Y:S01]  /*1fb0*/  @P1 STG.E.128 [R32.64], R28 ;  /* 0x0000001c20001986 */ /* 0x0001e2000c101d04 */
[----:B------:R-:W-:Y:S02]  /*1fc0*/  SEL R22, R53, R22, P3 ;  /* 0x0000001635167207 */ /* 0x000fe40001800000 */
[----:B------:R-:W-:Y:S02]  /*1fd0*/  SEL R24, R57, R24, P3 ;  /* 0x0000001839187207 */ /* 0x000fe40001800000 */
[----:B------:R-:W-:Y:S02]  /*1fe0*/  SEL R26, R59, R26, P3 ;  /* 0x0000001a3b1a7207 */ /* 0x000fe40001800000 */
[----:B------:R-:W-:Y:S02]  /*1ff0*/  F2FP.BF16.PACK_AB R34, R58, R57 ;  /* 0x000000393a22723e */ /* 0x000fe400000010ff */
[----:B------:R-:W-:Y:S01]  /*2000*/  @P1 F2FP.BF16.PACK_AB R59, RZ, R59 ;  /* 0x0000003bff3b123e */ /* 0x000fe200000010ff */
[----:B-1----:R-:W-:Y:S01]  /*2010*/  IMAD.WIDE.U32 R2, R173, R166, c[0x0][0x248] ;  /* 0x00009200ad027625 */ /* 0x002fe200078e00a6 */
[----:B------:R-:W-:-:S02]  /*2020*/  @P0 MOV R36, 0x20 ;  /* 0x0000002000240802 */ /* 0x000fc40000000f00 */
[----:B------:R-:W-:Y:S02]  /*2030*/  @P1 F2FP.BF16.PACK_AB R57, RZ, R57 ;  /* 0x00000039ff39123e */ /* 0x000fe400000010ff */
[----:B------:R-:W-:Y:S01]  /*2040*/  SEL R21, R54, R21, P3 ;  /* 0x0000001536157207 */ /* 0x000fe20001800000 */
[----:B------:R-:W-:Y:S01]  /*2050*/  @P0 IMAD.WIDE.U32 R36, R167, R36, c[0x0][0x258] ;  /* 0x00009600a7240625 */ /* 0x000fe200078e0024 */
[C---:B------:R-:W-:Y:S02]  /*2060*/  SEL R23, R56.reuse, R23, P3 ;  /* 0x0000001738177207 */ /* 0x040fe40001800000 */
[----:B0-----:R-:W-:Y:S02]  /*2070*/  F2FP.BF16.PACK_AB R33, R56, R53 ;  /* 0x000000353821723e */ /* 0x001fe400000010ff */
[----:B------:R-:W-:Y:S01]  /*2080*/  F2FP.BF16.PACK_AB R32, R54, R51 ;  /* 0x000000333620723e */ /* 0x000fe200000010ff */
[----:B------:R-:W-:Y:S01]  /*2090*/  @P0 STG.E.128 [R36.64], R20 ;  /* 0x0000001424000986 */ /* 0x000fe2000c101d04 */
[----:B------:R-:W-:-:S02]  /*20a0*/  @P1 F2FP.BF16.PACK_AB R53, RZ, R53 ;  /* 0x00000035ff35123e */ /* 0x000fc400000010ff */
[----:B------:R-:W-:Y:S02]  /*20b0*/  @P1 F2FP.BF16.PACK_AB R51, RZ, R51 ;  /* 0x00000033ff33123e */ /* 0x000fe400000010ff */
[----:B------:R-:W-:Y:S02]  /*20c0*/  SEL R25, R58, R25, P3 ;  /* 0x000000193a197207 */ /* 0x000fe40001800000 */
[----:B------:R-:W-:Y:S02]  /*20d0*/  SEL R27, R168, R27, P3 ;  /* 0x0000001ba81b7207 */ /* 0x000fe40001800000 */
[----:B------:R-:W-:Y:S02]  /*20e0*/  @P1 F2FP.BF16.PACK_AB R168, RZ, R168 ;  /* 0x000000a8ffa8123e */ /* 0x000fe400000010ff */
[----:B------:R-:W-:Y:S01]  /*20f0*/  @P1 F2FP.BF16.PACK_AB R58, RZ, R58 ;  /* 0x0000003aff3a123e */ /* 0x000fe200000010ff */
[----:B------:R-:W-:Y:S01]  /*2100*/  @P0 STG.E.128 [R36.64+0x10], R24 ;  /* 0x0000101824000986 */ /* 0x000fe2000c101d04 */
[----:B------:R-:W-:-:S02]  /*2110*/  @P1 F2FP.BF16.PACK_AB R56, RZ, R56 ;  /* 0x00000038ff38123e */ /* 0x000fc400000010ff */
[----:B------:R-:W-:Y:S01]  /*2120*/  @P1 F2FP.BF16.PACK_AB R54, RZ, R54 ;  /* 0x00000036ff36123e */ /* 0x000fe200000010ff */
[----:B------:R0:W-:Y:S01]  /*2130*/  STG.E.128 [R2.64], R32 ;  /* 0x0000002002007986 */ /* 0x0001e2000c101d04 */
[----:B------:R-:W-:Y:S02]  /*2140*/  @P1 PRMT R31, R59, 0x7610, R31 ;  /* 0x000076103b1f1816 */ /* 0x000fe4000000001f */
[----:B------:R-:W-:Y:S02]  /*2150*/  @P1 PRMT R30, R57, 0x7610, R30 ;  /* 0x00007610391e1816 */ /* 0x000fe4000000001e */
[----:B------:R-:W-:Y:S02]  /*2160*/  @P1 PRMT R29, R53, 0x7610, R29 ;  /* 0x00007610351d1816 */ /* 0x000fe4000000001d */
[----:B------:R-:W-:Y:S02]  /*2170*/  @P1 PRMT R28, R51, 0x7610, R28 ;  /* 0x00007610331c1816 */ /* 0x000fe4000000001c */
[----:B------:R-:W-:-:S02]  /*2180*/  @P1 PRMT R31, R31, 0x5410, R168 ;  /* 0x000054101f1f1816 */ /* 0x000fc400000000a8 */
[----:B------:R-:W-:Y:S02]  /*2190*/  @P1 PRMT R30, R30, 0x5410, R58 ;  /* 0x000054101e1e1816 */ /* 0x000fe4000000003a */
[----:B------:R-:W-:Y:S02]  /*21a0*/  @P1 PRMT R29, R29, 0x5410, R56 ;  /* 0x000054101d1d1816 */ /* 0x000fe40000000038 */
[----:B------:R-:W-:Y:S02]  /*21b0*/  @P1 PRMT R28, R28, 0x5410, R54 ;  /* 0x000054101c1c1816 */ /* 0x000fe40000000036 */
[----:B------:R-:W-:Y:S01]  /*21c0*/  LOP3.LUT P0, RZ, R157, 0xff, RZ, 0xc0, !PT ;  /* 0x000000ff9dff7812 */ /* 0x000fe2000780c0ff */
[----:B0-----:R-:W-:-:S03]  /*21d0*/  @P1 IMAD.WIDE.U32 R2, R173, R166, c[0x0][0x250] ;  /* 0x00009400ad021625 */ /* 0x001fc600078e00a6 */
[----:B------:R-:W-:Y:S02]  /*21e0*/  SEL R157, RZ, 0x1, P0 ;  /* 0x00000001ff9d7807 */ /* 0x000fe40000000000 */
[----:B------:R0:W-:Y:S02]  /*21f0*/  @P1 STG.E.128 [R2.64], R28 ;  /* 0x0000001c02001986 */ /* 0x0001e4000c101d04 */
[----:B0-----:R-:W-:Y:S01]  /*2200*/  @P4 CALL.REL.NOINC `(.L_x_523) ;  /* 0x0000001000004944 */ /* 0x001fe20003c00000 */
[----:B------:R-:W-:Y:S05]  /*2210*/  BRA `(.L_x_524) ;  /* 0xffffe53000007947 */ /* 0x000fea000383ffff */
.L_x_523:
        /* <DEDUP_REMOVED lines=64> */
.L_x_520:
[----:B------:R-:W0:Y:S01]  /*2620*/  S2UR UR6, SR_CTAID.X ;  /* 0x00000000000679c3 */ /* 0x000e220000002500 */
[----:B------:R-:W-:Y:S01]  /*2630*/  HFMA2.MMA R41, -RZ, RZ, 0, 1.9073486328125e-06 ;  /* 0x00000020ff297435 */ /* 0x000fe200000001ff */
[C---:B0-----:R-:W-:Y:S02]  /*2640*/  LEA.HI R0, R115.reuse, UR6, RZ, 0x19 ;  /* 0x0000000673007c11 */ /* 0x041fe4000f8fc8ff */
        /* <DEDUP_REMOVED lines=24> */
.L_x_521:
[----:B------:R-:W-:Y:S01]  /*27d0*/  HFMA2.MMA R36, -RZ, RZ, 0, 9.5367431640625e-07 ;  /* 0x00000010ff247435 */ /* 0x000fe200000001ff */
[----:B------:R-:W-:Y:S01]  /*27e0*/  MOV R33, R35 ;  /* 0x0000002300217202 */ /* 0x000fe20000000f00 */
[----:B------:R-:W-:Y:S01]  /*27f0*/  IMAD.MOV.U32 R174, RZ, RZ, -0x1 ;  /* 0xffffffffffae7424 */ /* 0x000fe200078e00ff */
[----:B------:R-:W-:-:S02]  /*2800*/  MOV R39, 0x1f ;  /* 0x0000001f00277802 */ /* 0x000fc40000000f00 */
[----:B------:R-:W-:Y:S02]  /*2810*/  MOV R2, 0x2830 ;  /* 0x0000283000027802 */ /* 0x000fe40000000f00 */
[----:B-----5:R-:W-:Y:S05]  /*2820*/  CALL.REL.NOINC `($__internal_37_$__cuda_sm70_shflsync_down_p) ;  /* 0x0000046000007944 */ /* 0x020fea0003c00000 */
[----:B-1----:R-:W-:Y:S01]  /*2830*/  MOV R32, R33 ;  /* 0x0000002100207202 */ /* 0x002fe20000000f00 */
[----:B0-----:R-:W-:Y:S05]  /*2840*/  BRA `(.L_x_525) ;  /* 0xffffedf000007947 */ /* 0x001fea000383ffff */
.L_x_522:
[----:B------:R-:W-:Y:S01]  /*2850*/  HFMA2.MMA R36, -RZ, RZ, 0, 9.5367431640625e-07 ;  /* 0x00000010ff247435 */ /* 0x000fe200000001ff */
[----:B------:R-:W-:Y:S02]  /*2860*/  MOV R33, R37 ;  /* 0x0000002500217202 */ /* 0x000fe40000000f00 */
[----:B------:R-:W-:Y:S02]  /*2870*/  MOV R39, 0x1f ;  /* 0x0000001f00277802 */ /* 0x000fe40000000f00 */
[----:B------:R-:W-:Y:S02]  /*2880*/  MOV R174, 0xffffffff ;  /* 0xffffffff00ae7802 */ /* 0x000fe40000000f00 */
[----:B------:R-:W-:Y:S02]  /*2890*/  MOV R2, 0x28b0 ;  /* 0x000028b000027802 */ /* 0x000fe40000000f00 */
[----:B01---5:R-:W-:Y:S05]  /*28a0*/  CALL.REL.NOINC `($__internal_37_$__cuda_sm70_shflsync_down_p) ;  /* 0x000003e000007944 */ /* 0x023fea0003c00000 */
[----:B------:R-:W-:Y:S01]  /*28b0*/  FADD.FTZ R35, R35, R32 ;  /* 0x0000002023237221 */ /* 0x000fe20000010000 */
[----:B0-----:R-:W-:Y:S01]  /*28c0*/  HFMA2.MMA R36, -RZ, RZ, 0, 4.76837158203125e-07 ;  /* 0x00000008ff247435 */ /* 0x001fe200000001ff */
[----:B-1----:R-:W-:Y:S01]  /*28d0*/  FADD.FTZ R38, R37, R33 ;  /* 0x0000002125267221 */ /* 0x002fe20000010000 */
[----:B------:R-:W-:-:S02]  /*28e0*/  MOV R39, 0x1f ;  /* 0x0000001f00277802 */ /* 0x000fc40000000f00 */
[----:B------:R-:W-:Y:S02]  /*28f0*/  MOV R174, 0xffffffff ;  /* 0xffffffff00ae7802 */ /* 0x000fe40000000f00 */
[----:B------:R-:W-:Y:S02]  /*2900*/  MOV R33, R35 ;  /* 0x0000002300217202 */ /* 0x000fe40000000f00 */
[----:B------:R-:W-:Y:S02]  /*2910*/  MOV R2, 0x2930 ;  /* 0x0000293000027802 */ /* 0x000fe40000000f00 */
[----:B------:R-:W-:Y:S05]  /*2920*/  CALL.REL.NOINC `($__internal_37_$__cuda_sm70_shflsync_down_p) ;  /* 0x0000036000007944 */ /* 0x000fea0003c00000 */
[----:B0-----:R-:W-:Y:S01]  /*2930*/  HFMA2.MMA R36, -RZ, RZ, 0, 4.76837158203125e-07 ;  /* 0x00000008ff247435 */ /* 0x001fe200000001ff */
[----:B-1----:R-:W-:Y:S01]  /*2940*/  MOV R32, R33 ;  /* 0x0000002100207202 */ /* 0x002fe20000000f00 */
[----:B------:R-:W-:Y:S01]  /*2950*/  IMAD.MOV.U32 R33, RZ, RZ, R38 ;  /* 0x000000ffff217224 */ /* 0x000fe200078e0026 */
[----:B------:R-:W-:Y:S02]  /*2960*/  MOV R39, 0x1f ;  /* 0x0000001f00277802 */ /* 0x000fe40000000f00 */
[----:B------:R-:W-:Y:S02]  /*2970*/  MOV R174, 0xffffffff ;  /* 0xffffffff00ae7802 */ /* 0x000fe40000000f00 */
[----:B------:R-:W-:-:S02]  /*2980*/  MOV R2, 0x29a0 ;  /* 0x000029a000027802 */ /* 0x000fc40000000f00 */
[----:B------:R-:W-:Y:S05]  /*2990*/  CALL.REL.NOINC `($__internal_37_$__cuda_sm70_shflsync_down_p) ;  /* 0x000002f000007944 */ /* 0x000fea0003c00000 */
[----:B------:R-:W-:Y:S01]  /*29a0*/  FADD.FTZ R35, R32, R35 ;  /* 0x0000002320237221 */ /* 0x000fe20000010000 */
[----:B0-----:R-:W-:Y:S01]  /*29b0*/  HFMA2.MMA R36, -RZ, RZ, 0, 2.384185791015625e-07 ;  /* 0x00000004ff247435 */ /* 0x001fe200000001ff */
[----:B-1----:R-:W-:Y:S01]  /*29c0*/  FADD.FTZ R38, R38, R33 ;  /* 0x0000002126267221 */ /* 0x002fe20000010000 */
[----:B------:R-:W-:-:S02]  /*29d0*/  MOV R39, 0x1f ;  /* 0x0000001f00277802 */ /* 0x000fc40000000f00 */
[----:B------:R-:W-:Y:S02]  /*29e0*/  MOV R174, 0xffffffff ;  /* 0xffffffff00ae7802 */ /* 0x000fe40000000f00 */
[----:B------:R-:W-:Y:S02]  /*29f0*/  MOV R33, R35 ;  /* 0x0000002300217202 */ /* 0x000fe40000000f00 */
[----:B------:R-:W-:Y:S02]  /*2a00*/  MOV R2, 0x2a20 ;  /* 0x00002a2000027802 */ /* 0x000fe40000000f00 */
[----:B------:R-:W-:Y:S05]  /*2a10*/  CALL.REL.NOINC `($__internal_37_$__cuda_sm70_shflsync_down_p) ;  /* 0x0000027000007944 */ /* 0x000fea0003c00000 */
[----:B0-----:R-:W-:Y:S01]  /*2a20*/  HFMA2.MMA R36, -RZ, RZ, 0, 2.384185791015625e-07 ;  /* 0x00000004ff247435 */ /* 0x001fe200000001ff */
[----:B-1----:R-:W-:Y:S01]  /*2a30*/  MOV R32, R33 ;  /* 0x0000002100207202 */ /* 0x002fe20000000f00 */
[----:B------:R-:W-:Y:S01]  /*2a40*/  IMAD.MOV.U32 R39, RZ, RZ, 0x1f ;  /* 0x0000001fff277424 */ /* 0x000fe200078e00ff */
[----:B------:R-:W-:Y:S02]  /*2a50*/  MOV R33, R38 ;  /* 0x0000002600217202 */ /* 0x000fe40000000f00 */
[----:B------:R-:W-:Y:S02]  /*2a60*/  MOV R174, 0xffffffff ;  /* 0xffffffff00ae7802 */ /* 0x000fe40000000f00 */
[----:B------:R-:W-:-:S02]  /*2a70*/  MOV R2, 0x2a90 ;  /* 0x00002a9000027802 */ /* 0x000fc40000000f00 */
[----:B------:R-:W-:Y:S05]  /*2a80*/  CALL.REL.NOINC `($__internal_37_$__cuda_sm70_shflsync_down_p) ;  /* 0x0000020000007944 */ /* 0x000fea0003c00000 */
[----:B------:R-:W-:Y:S01]  /*2a90*/  FADD.FTZ R35, R32, R35 ;  /* 0x0000002320237221 */ /* 0x000fe20000010000 */
[----:B0-----:R-:W-:Y:S01]  /*2aa0*/  HFMA2.MMA R36, -RZ, RZ, 0, 1.1920928955078125e-07 ;  /* 0x00000002ff247435 */ /* 0x001fe200000001ff */
[----:B-1----:R-:W-:Y:S01]  /*2ab0*/  FADD.FTZ R38, R38, R33 ;  /* 0x0000002126267221 */ /* 0x002fe20000010000 */
[----:B------:R-:W-:-:S02]  /*2ac0*/  MOV R39, 0x1f ;  /* 0x0000001f00277802 */ /* 0x000fc40000000f00 */
[----:B------:R-:W-:Y:S02]  /*2ad0*/  MOV R174, 0xffffffff ;  /* 0xffffffff00ae7802 */ /* 0x000fe40000000f00 */
[----:B------:R-:W-:Y:S02]  /*2ae0*/  MOV R33, R35 ;  /* 0x0000002300217202 */ /* 0x000fe40000000f00 */
[----:B------:R-:W-:Y:S02]  /*2af0*/  MOV R2, 0x2b10 ;  /* 0x00002b1000027802 */ /* 0x000fe40000000f00 */
[----:B------:R-:W-:Y:S05]  /*2b00*/  CALL.REL.NOINC `($__internal_37_$__cuda_sm70_shflsync_down_p) ;  /* 0x0000018000007944 */ /* 0x000fea0003c00000 */
[----:B0-----:R-:W-:Y:S01]  /*2b10*/  HFMA2.MMA R36, -RZ, RZ, 0, 1.1920928955078125e-07 ;  /* 0x00000002ff247435 */ /* 0x001fe200000001ff */
[----:B-1----:R-:W-:Y:S02]  /*2b20*/  MOV R32, R33 ;  /* 0x0000002100207202 */ /* 0x002fe40000000f00 */
[----:B------:R-:W-:Y:S02]  /*2b30*/  MOV R33, R38 ;  /* 0x0000002600217202 */ /* 0x000fe40000000f00 */
[----:B------:R-:W-:Y:S02]  /*2b40*/  MOV R39, 0x1f ;  /* 0x0000001f00277802 */ /* 0x000fe40000000f00 */
[----:B------:R-:W-:-:S02]  /*2b50*/  MOV R174, 0xffffffff ;  /* 0xffffffff00ae7802 */ /* 0x000fc40000000f00 */
[----:B------:R-:W-:Y:S02]  /*2b60*/  MOV R2, 0x2b80 ;  /* 0x00002b8000027802 */ /* 0x000fe40000000f00 */
[----:B------:R-:W-:Y:S05]  /*2b70*/  CALL.REL.NOINC `($__internal_37_$__cuda_sm70_shflsync_down_p) ;  /* 0x0000011000007944 */ /* 0x000fea0003c00000 */
[----:B------:R-:W-:Y:S01]  /*2b80*/  FADD.FTZ R35, R32, R35 ;  /* 0x0000002320237221 */ /* 0x000fe20000010000 */
[----:B0-----:R-:W-:Y:S01]  /*2b90*/  HFMA2.MMA R39, -RZ, RZ, 0, 1.847743988037109375e-06 ;  /* 0x0000001fff277435 */ /* 0x001fe200000001ff */
[----:B-1----:R-:W-:Y:S01]  /*2ba0*/  FADD.FTZ R37, R38, R33 ;  /* 0x0000002126257221 */ /* 0x002fe20000010000 */
[----:B------:R-:W-:Y:S01]  /*2bb0*/  MOV R174, 0xffffffff ;  /* 0xffffffff00ae7802 */ /* 0x000fe20000000f00 */
[----:B------:R-:W-:Y:S01]  /*2bc0*/  IMAD.MOV.U32 R36, RZ, RZ, 0x1 ;  /* 0x00000001ff247424 */ /* 0x000fe200078e00ff */
[----:B------:R-:W-:Y:S02]  /*2bd0*/  MOV R33, R35 ;  /* 0x0000002300217202 */ /* 0x000fe40000000f00 */
[----:B------:R-:W-:Y:S02]  /*2be0*/  MOV R2, 0x2c00 ;  /* 0x00002c0000027802 */ /* 0x000fe40000000f00 */
[----:B------:R-:W-:Y:S05]  /*2bf0*/  CALL.REL.NOINC `($__internal_37_$__cuda_sm70_shflsync_down_p) ;  /* 0x0000009000007944 */ /* 0x000fea0003c00000 */
[----:B0-----:R-:W-:Y:S01]  /*2c00*/  HFMA2.MMA R36, -RZ, RZ, 0, 5.9604644775390625e-08 ;  /* 0x00000001ff247435 */ /* 0x001fe200000001ff */
[----:B-1----:R-:W-:Y:S02]  /*2c10*/  MOV R38, R33 ;  /* 0x0000002100267202 */ /* 0x002fe40000000f00 */
[----:B------:R-:W-:-:S02]  /*2c20*/  MOV R33, R37 ;  /* 0x0000002500217202 */ /* 0x000fc40000000f00 */
[----:B------:R-:W-:Y:S02]  /*2c30*/  MOV R39, 0x1f ;  /* 0x0000001f00277802 */ /* 0x000fe40000000f00 */
[----:B------:R-:W-:Y:S02]  /*2c40*/  MOV R174, 0xffffffff ;  /* 0xffffffff00ae7802 */ /* 0x000fe40000000f00 */
[----:B------:R-:W-:Y:S02]  /*2c50*/  MOV R2, 0x2c70 ;  /* 0x00002c7000027802 */ /* 0x000fe40000000f00 */
[----:B------:R-:W-:Y:S05]  /*2c60*/  CALL.REL.NOINC `($__internal_37_$__cuda_sm70_shflsync_down_p) ;  /* 0x0000002000007944 */ /* 0x000fea0003c00000 */
[----:B-1----:R-:W-:Y:S01]  /*2c70*/  MOV R2, R33 ;  /* 0x0000002100027202 */ /* 0x002fe20000000f00 */
[----:B0-----:R-:W-:Y:S05]  /*2c80*/  BRA `(.L_x_526) ;  /* 0xffffead000007947 */ /* 0x001fea000383ffff */
        .weak           $__internal_37_$__cuda_sm70_shflsync_down_p
        .type           $__internal_37_$__cuda_sm70_shflsync_down_p,@function
        .size           $__internal_37_$__cuda_sm70_shflsync_down_p,(.L_x_1800 - $__internal_37_$__cuda_sm70_shflsync_down_p)
$__internal_37_$__cuda_sm70_shflsync_down_p:
[----:B------:R-:W-:Y:S01]  /*2c90*/  HFMA2.MMA R3, -RZ, RZ, 0, 0 ;  /* 0x00000000ff037435 */ /* 0x000fe200000001ff */
[----:B------:R-:W-:Y:S04]  /*2ca0*/  WARPSYNC R174 ;  /* 0x000000ae00007348 */ /* 0x000fe80003800000 */
[----:B------:R0:W1:Y:S01]  /*2cb0*/  SHFL.DOWN PT, R33, R33, R36, R39 ;  /* 0x0800002421217389 */ /* 0x00006200000e0027 */
[----:B------:R-:W-:Y:S05]  /*2cc0*/  RET.REL.NODEC R2 `(_ZN10layer_norm31ln_parallel_residual_bwd_kernelINS_13Kernel_traitsI13__nv_bfloat16S2_fS2_fjLj2048ELj1ELj1ELj4ELj16ENS_18Kernel_traits_baseILj2048ES2_S2_fS2_fjLj128EEEEELb0ELb0ELb1EEEvNS_9BwdParamsE) ;  /* 0xffffd33002007950 */ /* 0x000fea0003c3ffff */
.L_x_527:
        /* <DEDUP_REMOVED lines=11> */
.L_x_1800:


//--------------------- .text._ZN10layer_norm31ln_parallel_residual_bwd_kernelINS_13Kernel_traitsI13__nv_bfloat16S2_fS2_fjLj2048ELj1ELj1ELj4ELj16ENS_18Kernel_traits_baseILj2048ES2_S2_fS2_fjLj128EEEEELb0ELb1ELb0EEEvNS_9BwdParamsE --------------------------
	.section	.text._ZN10layer_norm31ln_parallel_residual_bwd_kernelINS_13Kernel_traitsI13__nv_bfloat16S2_fS2_fjLj2048ELj1ELj1ELj4ELj16ENS_18Kernel_traits_baseILj2048ES2_S2_fS2_fjLj128EEEEELb0ELb1ELb0EEEvNS_9BwdParamsE,"ax",@progbits
	.sectioninfo	@"SHI_REGISTERS=128"
	.align	128
        .global         _ZN10layer_norm31ln_parallel_residual_bwd_kernelINS_13Kernel_traitsI13__nv_bfloat16S2_fS2_fjLj2048ELj1ELj1ELj4ELj16ENS_18Kernel_traits_baseILj2048ES2_S2_fS2_fjLj128EEEEELb0ELb1ELb0EEEvNS_9BwdParamsE
        .type           _ZN10layer_norm31ln_parallel_residual_bwd_kernelINS_13Kernel_traitsI13__nv_bfloat16S2_fS2_fjLj2048ELj1ELj1ELj4ELj16ENS_18Kernel_traits_baseILj2048ES2_S2_fS2_fjLj128EEEEELb0ELb1ELb0EEEvNS_9BwdParamsE,@function
        .size           _ZN10layer_norm31ln_parallel_residual_bwd_kernelINS_13Kernel_traitsI13__nv_bfloat16S2_fS2_fjLj2048ELj1ELj1ELj4ELj16ENS_18Kernel_traits_baseILj2048ES2_S2_fS2_fjLj128EEEEELb0ELb1ELb0EEEvNS_9BwdParamsE,(.L_x_1801 - _ZN10layer_norm31ln_parallel_residual_bwd_kernelINS_13Kernel_traitsI13__nv_bfloat16S2_fS2_fjLj2048ELj1ELj1ELj4ELj16ENS_18Kernel_traits_baseILj2048ES2_S2_fS2_fjLj128EEEEELb0ELb1ELb0EEEvNS_9BwdParamsE)
        .other          _ZN10layer_norm31ln_parallel_residual_bwd_kernelINS_13Kernel_traitsI13__nv_bfloat16S2_fS2_fjLj2048ELj1ELj1ELj4ELj16ENS_18Kernel_traits_baseILj2048ES2_S2_fS2_fjLj128EEEEELb0ELb1ELb0EEEvNS_9BwdParamsE,@"STO_CUDA_ENTRY STV_DEFAULT"
_ZN10layer_norm31ln_parallel_residual_bwd_kernelINS_13Kernel_traitsI13__nv_bfloat16S2_fS2_fjLj2048ELj1ELj1ELj4ELj16ENS_18Kernel_traits_baseILj2048ES2_S2_fS2_fjLj128EEEEELb0ELb1ELb0EEEvNS_9BwdParamsE:
.text._ZN10layer_norm31ln_parallel_residual_bwd_kernelINS_13Kernel_traitsI13__nv_bfloat16S2_fS2_fjLj2048ELj1ELj1ELj4ELj16ENS_18Kernel_traits_baseILj2048ES2_S2_fS2_fjLj128EEEEELb0ELb1ELb0EEEvNS_9BwdParamsE:
        /* <DEDUP_REMOVED lines=14> */
[----:B------:R-:W-:Y:S01]  /*00e0*/  @P2 LOP3.LUT R8, R8, 0x80, RZ, 0xfc, !PT ;  /* 0x0000008008082812 */ /* 0x000fe200078efcff */
[----:B------:R-:W0:Y:S03]  /*00f0*/  S2UR UR6, SR_CTAID.X ;  /* 0x00000000000679c3 */ /* 0x000e260000002500 */
[----:B------:R0:W5:Y:S01]  /*0100*/  @P2 LDG.E.128 R12, [R2.64] ;  /* 0x00000004020c2981 */ /* 0x000162000c1e1d00 */
[----:B------:R-:W-:-:S05]  /*0110*/  @P3 IMAD.WIDE.U32 R8, R8, R9, c[0x0][0x1b0] ;  /* 0x00006c0008083625 */ /* 0x000fca00078e0009 */
[----:B------:R1:W5:Y:S01]  /*0120*/  @P3 LDG.E.128 R4, [R8.64] ;  /* 0x0000000408043981 */ /* 0x000362000c1e1d00 */
        /* <DEDUP_REMOVED lines=29> */
[----:B------:R-:W-:Y:S02]  /*0300*/  MOV R53, RZ ;  /* 0x000000ff00357202 */ /* 0x000fe40000000f00 */
[----:B------:R-:W-:Y:S02]  /*0310*/  PRMT R114, RZ, 0x7610, R4 ;  /* 0x00007610ff727816 */ /* 0x000fe40000000004 */
[--C-:B------:R-:W-:Y:S02]  /*0320*/  PRMT R113, RZ, 0x5410, R5.reuse ;  /* 0x00005410ff717816 */ /* 0x100fe40000000005 */
[----:B------:R-:W-:-:S02]  /*0330*/  PRMT R110, RZ, 0x7610, R5 ;  /* 0x00007610ff6e7816 */ /* 0x000fc40000000005 */
[--C-:B------:R-:W-:Y:S02]  /*0340*/  PRMT R108, RZ, 0x5410, R6.reuse ;  /* 0x00005410ff6c7816 */ /* 0x100fe40000000006 */
[----:B------:R-:W-:Y:S02]  /*0350*/  PRMT R107, RZ, 0x7610, R6 ;  /* 0x00007610ff6b7816 */ /* 0x000fe40000000006 */
[--C-:B------:R-:W-:Y:S02]  /*0360*/  PRMT R106, RZ, 0x5410, R7.reuse ;  /* 0x00005410ff6a7816 */ /* 0x100fe40000000007 */
[----:B------:R-:W-:Y:S02]  /*0370*/  PRMT R105, RZ, 0x7610, R7 ;  /* 0x00007610ff697816 */ /* 0x000fe40000000007 */
.L_x_539:
[----:B------:R-:W-:-:S05]  /*0380*/  MOV R79, 0x4 ;  /* 0x00000004004f7802 */ /* 0x000fca0000000f00 */
[----:B------:R-:W-:-:S05]  /*0390*/  IMAD.WIDE R76, R2, R79, c[0x0][0x1a0] ;  /* 0x00006800024c7625 */ /* 0x000fca00078e024f */
[----:B------:R0:W2:Y:S02]  /*03a0*/  LDG.E R109, [R76.64] ;  /* 0x000000044c6d7981 */ /* 0x0000a4000c1e1900 */
[----:B0-----:R-:W-:-:S05]  /*03b0*/  IMAD.WIDE R76, R2, R79, c[0x0][0x1a8] ;  /* 0x00006a00024c7625 */ /* 0x001fca00078e024f */
[----:B------:R0:W5:Y:S01]  /*03c0*/  LDG.E R88, [R76.64] ;  /* 0x000000044c587981 */ /* 0x000162000c1e1900 */
[----:B------:R-:W-:Y:S01]  /*03d0*/  IMAD R0, R2, c[0x0][0x168], RZ ;  /* 0x00005a0002007a24 */ /* 0x000fe200078e02ff */
[----:B------:R-:W-:Y:S01]  /*03e0*/  ULDC.U8 UR6, c[0x0][0x1f0] ;  /* 0x00007c0000067ab9 */ /* 0x000fe20000000000 */
[----:B------:R-:W-:Y:S01]  /*03f0*/  BSSY B0, `(.L_x_529) ;  /* 0x0000059000007945 */ /* 0x000fe20003800000 */
[----:B------:R-:W-:Y:S02]  /*0400*/  ISETP.NE.AND P0, PT, RZ, UR6, PT ;  /* 0x00000006ff007c0c */ /* 0x000fe4000bf05270 */
[----:B------:R-:W-:Y:S02]  /*0410*/  SHF.R.S32.HI R79, RZ, 0x1f, R0 ;  /* 0x0000001fff4f7819 */ /* 0x000fe40000011400 */
[----:B------:R-:W-:Y:S02]  /*0420*/  MOV R112, RZ ;  /* 0x000000ff00707202 */ /* 0x000fe40000000f00 */
[----:B------:R-:W-:-:S02]  /*0430*/  LEA.HI R0, R79, R0, RZ, 0x3 ;  /* 0x000000004f007211 */ /* 0x000fc400078f18ff */
[----:B------:R-:W-:Y:S02]  /*0440*/  LOP3.LUT R79, R125, 0x7f, RZ, 0xc0, !PT ;  /* 0x0000007f7d4f7812 */ /* 0x000fe400078ec0ff */
[----:B------:R-:W-:Y:S02]  /*0450*/  MOV R111, RZ ;  /* 0x000000ff006f7202 */ /* 0x000fe40000000f00 */
[----:B------:R-:W-:-:S04]  /*0460*/  LEA.HI.SX32 R0, R0, R79, 0x1d ;  /* 0x0000004f00007211 */ /* 0x000fc800078feaff */
[----:B------:R-:W-:Y:S02]  /*0470*/  MOV R115, R0 ;  /* 0x0000000000737202 */ /* 0x000fe40000000f00 */
[----:B--2---:R-:W-:Y:S01]  /*0480*/  FSEL R109, R109, RZ, !P0 ;  /* 0x000000ff6d6d7208 */ /* 0x004fe20004000000 */
[----:B------:R-:W-:Y:S05]  /*0490*/  @!P2 BRA `(.L_x_530) ;  /* 0x000004e00000a947 */ /* 0x000fea0003800000 */
[----:B0-----:R-:W-:Y:S01]  /*04a0*/  HFMA2.MMA R13, -RZ, RZ, 0, 9.5367431640625e-07 ;  /* 0x00000010ff0d7435 */ /* 0x001fe200000001ff */
[----:B------:R-:W-:-:S04]  /*04b0*/  LEA R4, P0, R0, c[0x0][0x188], 0x5 ;  /* 0x0000620000047a11 */ /* 0x000fc800078028ff */
[----:B------:R-:W-:-:S05]  /*04c0*/  LEA.HI.X R5, R0, c[0x0][0x18c], RZ, 0x5, P0 ;  /* 0x0000630000057a11 */ /* 0x000fca00000f2cff */
[----:B------:R-:W-:Y:S01]  /*04d0*/  IMAD.WIDE.U32 R12, R0, R13, c[0x0][0x208] ;  /* 0x00008200000c7625 */ /* 0x000fe200078e000d */
[----:B------:R0:W2:Y:S05]  /*04e0*/  LDG.E.128 R8, [R4.64] ;  /* 0x0000000404087981 */ /* 0x0000aa000c1e1d00 */
[----:B------:R-:W3:Y:S04]  /*04f0*/  LDG.E.128 R12, [R12.64] ;  /* 0x000000040c0c7981 */ /* 0x000ee8000c1e1d00 */
[----:B0-----:R-:W4:Y:S01]  /*0500*/  LDG.E.128 R4, [R4.64+0x10] ;  /* 0x0000100404047981 */ /* 0x001f22000c1e1d00 */
[----:B------:R-:W-:-:S04]  /*0510*/  ISETP.NE.U32.AND P0, PT, RZ, c[0x0][0x218], PT ;  /* 0x00008600ff007a0c */ /* 0x000fc80003f05070 */
[----:B------:R-:W-:-:S13]  /*0520*/  ISETP.NE.AND.EX P0, PT, RZ, c[0x0][0x21c], PT, P0 ;  /* 0x00008700ff007a0c */ /* 0x000fda0003f05300 */
[----:B------:R-:W-:-:S04]  /*0530*/  @P0 LEA R76, P1, R0, c[0x0][0x218], 0x5 ;  /* 0x00008600004c0a11 */ /* 0x000fc800078228ff */
[----:B------:R-:W-:-:S05]  /*0540*/  @P0 LEA.HI.X R77, R0, c[0x0][0x21c], RZ, 0x5, P1 ;  /* 0x00008700004d0a11 */ /* 0x000fca00008f2cff */
[----:B------:R0:W5:Y:S04]  /*0550*/  @P0 LDG.E.128 R20, [R76.64] ;  /* 0x000000044c140981 */ /* 0x000168000c1e1d00 */
[----:B------:R0:W5:Y:S01]  /*0560*/  @P0 LDG.E.128 R16, [R76.64+0x10] ;  /* 0x000010044c100981 */ /* 0x000162000c1e1d00 */
[C---:B--2---:R-:W-:Y:S02]  /*0570*/  FADD.FTZ R3, -R109.reuse, R8 ;  /* 0x000000086d037221 */ /* 0x044fe40000010100 */
[C---:B------:R-:W-:Y:S02]  /*0580*/  FADD.FTZ R111, -R109.reuse, R9 ;  /* 0x000000096d6f7221 */ /* 0x040fe40000010100 */
[C---:B------:R-:W-:Y:S01]  /*0590*/  FADD.FTZ R79, -R109.reuse, R10 ;  /* 0x0000000a6d4f7221 */ /* 0x040fe20000010100 */
[--C-:B---3--:R-:W-:Y:S01]  /*05a0*/  PRMT R83, RZ, 0x5410, R12.reuse ;  /* 0x00005410ff537816 */ /* 0x108fe2000000000c */
[C---:B------:R-:W-:Y:S01]  /*05b0*/  FADD.FTZ R11, -R109.reuse, R11 ;  /* 0x0000000b6d0b7221 */ /* 0x040fe20000010100 */
[----:B------:R-:W-:Y:S01]  /*05c0*/  PRMT R12, RZ, 0x7610, R12 ;  /* 0x00007610ff0c7816 */ /* 0x000fe2000000000c */
[----:B-----5:R-:W-:Y:S01]  /*05d0*/  FMUL.FTZ R3, R88, R3 ;  /* 0x0000000358037220 */ /* 0x020fe20000410000 */
[----:B------:R-:W-:Y:S01]  /*05e0*/  PRMT R101, RZ, 0x5410, R13 ;  /* 0x00005410ff657816 */ /* 0x000fe2000000000d */
[C---:B----4-:R-:W-:Y:S01]  /*05f0*/  FADD.FTZ R81, -R109.reuse, R5 ;  /* 0x000000056d517221 */ /* 0x050fe20000010100 */
[----:B------:R-:W-:Y:S01]  /*0600*/  PRMT R100, RZ, 0x7610, R13 ;  /* 0x00007610ff647816 */ /* 0x000fe2000000000d */
[----:B------:R-:W-:Y:S01]  /*0610*/  FMUL.FTZ R5, R124, R83 ;  /* 0x000000537c057220 */ /* 0x000fe20000410000 */
[--C-:B------:R-:W-:Y:S01]  /*0620*/  PRMT R13, RZ, 0x5410, R15.reuse ;  /* 0x00005410ff0d7816 */ /* 0x100fe2000000000f */
[C---:B------:R-:W-:Y:S01]  /*0630*/  FADD.FTZ R115, -R109.reuse, R4 ;  /* 0x000000046d737221 */ /* 0x040fe20000010100 */
[----:B0-----:R-:W-:Y:S01]  /*0640*/  PRMT R76, RZ, 0x7610, R15 ;  /* 0x00007610ff4c7816 */ /* 0x001fe2000000000f */
[C---:B------:R-:W-:Y:S01]  /*0650*/  FADD.FTZ R15, -R109.reuse, R6 ;  /* 0x000000066d0f7221 */ /* 0x040fe20000010100 */
[--C-:B------:R-:W-:Y:S01]  /*0660*/  PRMT R9, RZ, 0x5410, R14.reuse ;  /* 0x00005410ff097816 */ /* 0x100fe2000000000e */
[----:B------:R-:W-:Y:S01]  /*0670*/  FADD.FTZ R77, -R109, R7 ;  /* 0x000000076d4d7221 */ /* 0x000fe20000010100 */
[----:B------:R-:W-:Y:S01]  /*0680*/  PRMT R14, RZ, 0x7610, R14 ;  /* 0x00007610ff0e7816 */ /* 0x000fe2000000000e */
[----:B------:R-:W-:-:S02]  /*0690*/  FMUL.FTZ R4, R88, R111 ;  /* 0x0000006f58047220 */ /* 0x000fc40000410000 */
[C---:B------:R-:W-:Y:S02]  /*06a0*/  FMUL.FTZ R6, R88.reuse, R79 ;  /* 0x0000004f58067220 */ /* 0x040fe40000410000 */
[----:B------:R-:W-:Y:S02]  /*06b0*/  FMUL.FTZ R7, R88, R11 ;  /* 0x0000000b58077220 */ /* 0x000fe40000410000 */
[----:B------:R-:W-:Y:S02]  /*06c0*/  FMUL.FTZ R102, R123, R12 ;  /* 0x0000000c7b667220 */ /* 0x000fe40000410000 */
[----:B------:R-:W-:Y:S02]  /*06d0*/  FADD.FTZ R11, RZ, R5 ;  /* 0x00000005ff0b7221 */ /* 0x000fe40000010000 */
[----:B------:R-:W-:Y:S02]  /*06e0*/  FFMA.FTZ R79, R3, R5, RZ ;  /* 0x00000005034f7223 */ /* 0x000fe400000100ff */
        /* <DEDUP_REMOVED lines=8> */
[----:B------:R-:W-:Y:S01]  /*0770*/  FMUL.FTZ R8, R88, R115 ;  /* 0x0000007358087220 */ /* 0x000fe20000410000 */
[----:B------:R-:W-:Y:S01]  /*0780*/  IADD3 R115, R0, 0x80, RZ ;  /* 0x0000008000737810 */ /* 0x000fe20007ffe0ff */
[-C--:B------:R-:W-:Y:S02]  /*0790*/  FFMA.FTZ R55, R7, R100.reuse, R55 ;  /* 0x0000006407377223 */ /* 0x080fe40000010037 */
        /* <DEDUP_REMOVED lines=30> */
.L_x_530:
[----:B0-----:R-:W-:Y:S05]  /*0980*/  BSYNC B0 ;  /* 0x0000000000007941 */ /* 0x001fea0003800000 */
.L_x_529:
[----:B------:R-:W-:Y:S01]  /*0990*/  BSSY B0, `(.L_x_531) ;  /* 0x000004f000007945 */ /* 0x000fe20003800000 */
[----:B------:R-:W-:Y:S05]  /*09a0*/  @!P3 BRA `(.L_x_532) ;  /* 0x000004d00000b947 */ /* 0x000fea0003800000 */
[----:B------:R-:W-:Y:S02]  /*09b0*/  MOV R84, 0x10 ;  /* 0x0000001000547802 */ /* 0x000fe40000000f00 */
[----:B------:R-:W-:-:S03]  /*09c0*/  LEA R80, P0, R115, c[0x0][0x188], 0x5 ;  /* 0x0000620073507a11 */ /* 0x000fc600078028ff */
[C---:B------:R-:W-:Y:S01]  /*09d0*/  IMAD.WIDE.U32 R84, R115.reuse, R84, c[0x0][0x208] ;  /* 0x0000820073547625 */ /* 0x040fe200078e0054 */
[----:B------:R-:W-:-:S05]  /*09e0*/  LEA.HI.X R81, R115, c[0x0][0x18c], RZ, 0x5, P0 ;  /* 0x0000630073517a11 */ /* 0x000fca00000f2cff */
[----:B------:R-:W2:Y:S04]  /*09f0*/  LDG.E.128 R84, [R84.64] ;  /* 0x0000000454547981 */ /* 0x000ea8000c1e1d00 */
[----:B------:R0:W3:Y:S04]  /*0a00*/  LDG.E.128 R76, [R80.64] ;  /* 0x00000004504c7981 */ /* 0x0000e8000c1e1d00 */
[----:B0-----:R-:W4:Y:S01]  /*0a10*/  LDG.E.128 R80, [R80.64+0x10] ;  /* 0x0000100450507981 */ /* 0x001f22000c1e1d00 */
[----:B------:R-:W-:-:S04]  /*0a20*/  ISETP.NE.U32.AND P0, PT, RZ, c[0x0][0x218], PT ;  /* 0x00008600ff007a0c */ /* 0x000fc80003f05070 */
[----:B------:R-:W-:-:S13]  /*0a30*/  ISETP.NE.AND.EX P0, PT, RZ, c[0x0][0x21c], PT, P0 ;  /* 0x00008700ff007a0c */ /* 0x000fda0003f05300 */
[----:B------:R-:W-:-:S04]  /*0a40*/  @P0 LEA R90, P1, R115, c[0x0][0x218], 0x5 ;  /* 0x00008600735a0a11 */ /* 0x000fc800078228ff */
[----:B------:R-:W-:-:S05]  /*0a50*/  @P0 LEA.HI.X R91, R115, c[0x0][0x21c], RZ, 0x5, P1 ;  /* 0x00008700735b0a11 */ /* 0x000fca00008f2cff */
[----:B------:R2:W5:Y:S04]  /*0a60*/  @P0 LDG.E.128 R56, [R90.64] ;  /* 0x000000045a380981 */ /* 0x000568000c1e1d00 */
[----:B------:R2:W5:Y:S02]  /*0a70*/  @P0 LDG.E.128 R60, [R90.64+0x10] ;  /* 0x000010045a3c0981 */ /* 0x000564000c1e1d00 */
[----:B--2---:R-:W-:Y:S01]  /*0a80*/  PRMT R91, RZ, 0x5410, R84 ;  /* 0x00005410ff5b7816 */ /* 0x004fe20000000054 */
[C---:B---3--:R-:W-:Y:S02]  /*0a90*/  FADD.FTZ R103, -R109.reuse, R76 ;  /* 0x0000004c6d677221 */ /* 0x048fe40000010100 */
[C---:B------:R-:W-:Y:S02]  /*0aa0*/  FADD.FTZ R95, -R109.reuse, R77 ;  /* 0x0000004d6d5f7221 */ /* 0x040fe40000010100 */
[C---:B------:R-:W-:Y:S01]  /*0ab0*/  FADD.FTZ R89, -R109.reuse, R79 ;  /* 0x0000004f6d597221 */ /* 0x040fe20000010100 */
[----:B------:R-:W-:Y:S01]  /*0ac0*/  PRMT R92, RZ, 0x7610, R85 ;  /* 0x00007610ff5c7816 */ /* 0x000fe20000000055 */
[----:B------:R-:W-:-:S02]  /*0ad0*/  FADD.FTZ R93, -R109, R78 ;  /* 0x0000004e6d5d7221 */ /* 0x000fc40000010100 */
[----:B-----5:R-:W-:Y:S02]  /*0ae0*/  FMUL.FTZ R103, R88, R103 ;  /* 0x0000006758677220 */ /* 0x020fe40000410000 */
[C---:B----4-:R-:W-:Y:S01]  /*0af0*/  FADD.FTZ R79, -R109.reuse, R80 ;  /* 0x000000506d4f7221 */ /* 0x050fe20000010100 */
[----:B------:R-:W-:Y:S01]  /*0b00*/  PRMT R80, RZ, 0x7610, R84 ;  /* 0x00007610ff507816 */ /* 0x000fe20000000054 */
[C---:B------:R-:W-:Y:S02]  /*0b10*/  FADD.FTZ R81, -R109.reuse, R81 ;  /* 0x000000516d517221 */ /* 0x040fe40000010100 */
[C---:B------:R-:W-:Y:S02]  /*0b20*/  FADD.FTZ R77, -R109.reuse, R82 ;  /* 0x000000526d4d7221 */ /* 0x040fe40000010100 */
[----:B------:R-:W-:Y:S01]  /*0b30*/  FADD.FTZ R83, -R109, R83 ;  /* 0x000000536d537221 */ /* 0x000fe20000010100 */
[----:B------:R-:W-:Y:S01]  /*0b40*/  PRMT R109, RZ, 0x5410, R85 ;  /* 0x00005410ff6d7816 */ /* 0x000fe20000000055 */
[----:B------:R-:W-:Y:S01]  /*0b50*/  FMUL.FTZ R85, R116, R91 ;  /* 0x0000005b74557220 */ /* 0x000fe20000410000 */
[--C-:B------:R-:W-:Y:S01]  /*0b60*/  PRMT R97, RZ, 0x5410, R87.reuse ;  /* 0x00005410ff617816 */ /* 0x100fe20000000057 */
[----:B------:R-:W-:Y:S01]  /*0b70*/  FMUL.FTZ R84, R88, R95 ;  /* 0x0000005f58547220 */ /* 0x000fe20000410000 */
[----:B------:R-:W-:Y:S01]  /*0b80*/  PRMT R76, RZ, 0x7610, R87 ;  /* 0x00007610ff4c7816 */ /* 0x000fe20000000057 */
[----:B------:R-:W-:-:S02]  /*0b90*/  FMUL.FTZ R87, R114, R80 ;  /* 0x0000005072577220 */ /* 0x000fc40000410000 */
[----:B------:R-:W-:Y:S02]  /*0ba0*/  FADD.FTZ R112, R112, R85 ;  /* 0x0000005570707221 */ /* 0x000fe40000010000 */
[C---:B------:R-:W-:Y:S01]  /*0bb0*/  FFMA.FTZ R111, R103.reuse, R85, R111 ;  /* 0x00000055676f7223 */ /* 0x040fe2000001006f */
[--C-:B------:R-:W-:Y:S01]  /*0bc0*/  PRMT R99, RZ, 0x5410, R86.reuse ;  /* 0x00005410ff637816 */ /* 0x100fe20000000056 */
[----:B------:R-:W-:Y:S01]  /*0bd0*/  FADD.FTZ R28, R28, R91 ;  /* 0x0000005b1c1c7221 */ /* 0x000fe20000010000 */
[----:B------:R-:W-:Y:S01]  /*0be0*/  PRMT R78, RZ, 0x7610, R86 ;  /* 0x00007610ff4e7816 */ /* 0x000fe20000000056 */
[----:B------:R-:W-:Y:S02]  /*0bf0*/  FFMA.FTZ R44, R103, R91, R44 ;  /* 0x0000005b672c7223 */ /* 0x000fe4000001002c */
[C---:B------:R-:W-:Y:S02]  /*0c00*/  FMUL.FTZ R89, R88.reuse, R89 ;  /* 0x0000005958597220 */ /* 0x040fe40000410000 */
        /* <DEDUP_REMOVED lines=39> */
.L_x_532:
[----:B------:R-:W-:Y:S05]  /*0e80*/  BSYNC B0 ;  /* 0x0000000000007941 */ /* 0x000fea0003800000 */
.L_x_531:
[----:B------:R-:W-:Y:S02]  /*0e90*/  LOP3.LUT P1, RZ, R104, 0xff, RZ, 0xc0, !PT ;  /* 0x000000ff68ff7812 */ /* 0x000fe4000782c0ff */
[----:B------:R-:W-:Y:S02]  /*0ea0*/  SHF.R.U32.HI R78, RZ, 0x5, R125 ;  /* 0x00000005ff4e7819 */ /* 0x000fe4000001167d */
[----:B------:R-:W-:Y:S02]  /*0eb0*/  LOP3.LUT P0, RZ, R125, 0x1f, RZ, 0xc0, !PT ;  /* 0x0000001f7dff7812 */ /* 0x000fe4000780c0ff */
[----:B------:R-:W-:-:S07]  /*0ec0*/  LOP3.LUT R80, R78, 0x7fffffc, RZ, 0xc0, !PT ;  /* 0x07fffffc4e507812 */ /* 0x000fce00078ec0ff */
[----:B------:R-:W-:Y:S01]  /*0ed0*/  @!P1 IADD3 R80, R80, 0x4, RZ ;  /* 0x0000000450509810 */ /* 0x000fe20007ffe0ff */
[----:B------:R-:W-:Y:S05]  /*0ee0*/  BRA.DIV ~URZ, `(.L_x_533) ;  /* 0x00000e427f007947 */ /* 0x000fea000b800000 */
[----:B------:R0:W1:Y:S02]  /*0ef0*/  SHFL.DOWN PT, R81, R112, 0x10, 0x1f ;  /* 0x0a001f0070517f89 */ /* 0x00006400000e0000 */
.L_x_540:
        /* <DEDUP_REMOVED lines=15> */
[----:B------:R1:W2:Y:S01]  /*0ff0*/  SHFL.DOWN PT, R81, R112, 0x1, 0x1f ;  /* 0x08201f0070517f89 */ /* 0x0002a200000e0000 */
[----:B0-----:R-:W-:-:S05]  /*1000*/  FADD.FTZ R111, R83, R111 ;  /* 0x0000006f536f7221 */ /* 0x001fca0000010000 */
[----:B------:R1:W0:Y:S02]  /*1010*/  SHFL.DOWN PT, R79, R111, 0x1, 0x1f ;  /* 0x08201f006f4f7f89 */ /* 0x00022400000e0000 */
.L_x_541:
[----:B--2---:R-:W-:Y:S01]  /*1020*/  FADD.FTZ R76, R81, R112 ;  /* 0x00000070514c7221 */ /* 0x004fe20000010000 */
[----:B------:R-:W-:Y:S01]  /*1030*/  @!P0 LOP3.LUT R81, R78, 0x3, RZ, 0xc0, !PT ;  /* 0x000000034e518812 */ /* 0x000fe200078ec0ff */
[----:B0-----:R-:W-:Y:S01]  /*1040*/  FADD.FTZ R77, R79, R111 ;  /* 0x0000006f4f4d7221 */ /* 0x001fe20000010000 */
[----:B------:R-:W-:Y:S02]  /*1050*/  ULDC.U8 UR6, c[0x0][0x1f0] ;  /* 0x00007c0000067ab9 */ /* 0x000fe40000000000 */
[----:B------:R-:W-:-:S05]  /*1060*/  @!P0 IADD3 R109, R80, R81, RZ ;  /* 0x00000051506d8210 */ /* 0x000fca0007ffe0ff */
[----:B------:R-:W-:Y:S01]  /*1070*/  @!P0 STS.64 [R109.X8+0x2000], R76 ;  /* 0x0020004c6d008388 */ /* 0x000fe20000008a00 */
[----:B------:R-:W-:Y:S01]  /*1080*/  ISETP.NE.AND P0, PT, RZ, UR6, PT ;  /* 0x00000006ff007c0c */ /* 0x000fe2000bf05270 */
[----:B------:R-:W-:Y:S01]  /*1090*/  WARPSYNC 0xffffffff ;  /* 0xffffffff00007948 */ /* 0x000fe20003800000 */
[----:B------:R-:W-:Y:S01]  /*10a0*/  BSSY B0, `(.L_x_535) ;  /* 0x000005d000007945 */ /* 0x000fe20003800000 */
[----:B------:R-:W-:Y:S06]  /*10b0*/  BAR.SYNC.DEFER_BLOCKING 0x0 ;  /* 0x0000000000007b1d */ /* 0x000fec0000010000 */
[----:B------:R-:W0:Y:S04]  /*10c0*/  LDS.128 R76, [R80.X8+0x2000] ;  /* 0x00200000504c7984 */ /* 0x000e280000008c00 */
[----:B------:R-:W2:Y:S01]  /*10d0*/  LDS.128 R80, [R80.X8+0x2010] ;  /* 0x0020100050507984 */ /* 0x000ea20000008c00 */
[----:B01----:R-:W-:-:S04]  /*10e0*/  FADD.FTZ R111, RZ, R76 ;  /* 0x0000004cff6f7221 */ /* 0x003fc80000010000 */
[----:B------:R-:W-:Y:S02]  /*10f0*/  FADD.FTZ R111, R78, R111 ;  /* 0x0000006f4e6f7221 */ /* 0x000fe40000010000 */
[----:B------:R-:W-:Y:S02]  /*1100*/  FADD.FTZ R78, RZ, R77 ;  /* 0x0000004dff4e7221 */ /* 0x000fe40000010000 */
[----:B--2---:R-:W-:Y:S02]  /*1110*/  FADD.FTZ R111, R111, R80 ;  /* 0x000000506f6f7221 */ /* 0x004fe40000010000 */
[----:B------:R-:W-:Y:S02]  /*1120*/  FADD.FTZ R78, R79, R78 ;  /* 0x0000004e4f4e7221 */ /* 0x000fe40000010000 */
[----:B------:R-:W-:Y:S02]  /*1130*/  FADD.FTZ R82, R82, R111 ;  /* 0x0000006f52527221 */ /* 0x000fe40000010000 */
[----:B------:R-:W-:-:S02]  /*1140*/  FADD.FTZ R78, R78, R81 ;  /* 0x000000514e4e7221 */ /* 0x000fc40000010000 */
[----:B------:R-:W-:Y:S02]  /*1150*/  FMUL.FTZ R82, R82, c[0x0][0x1e0] ;  /* 0x0000780052527a20 */ /* 0x000fe40000410000 */
[----:B------:R-:W-:-:S03]  /*1160*/  FADD.FTZ R78, R83, R78 ;  /* 0x0000004e534e7221 */ /* 0x000fc60000010000 */
[----:B------:R-:W-:Y:S01]  /*1170*/  FSEL R112, R82, RZ, !P0 ;  /* 0x000000ff52707208 */ /* 0x000fe20004000000 */
[----:B------:R-:W-:Y:S01]  /*1180*/  FMUL.FTZ R109, R78, c[0x0][0x1e0] ;  /* 0x000078004e6d7a20 */ /* 0x000fe20000410000 */
        /* <DEDUP_REMOVED lines=10> */
[----:B-----5:R-:W-:-:S02]  /*1230*/  FMUL.FTZ R76, R88, R79 ;  /* 0x0000004f584c7220 */ /* 0x020fc40000410000 */
[----:B------:R-:W-:Y:S01]  /*1240*/  FMUL.FTZ R77, R88, R77 ;  /* 0x0000004d584d7220 */ /* 0x000fe20000410000 */
[----:B------:R-:W-:Y:S01]  /*1250*/  ISETP.NE.AND.EX P4, PT, RZ, c[0x0][0x25c], PT, P4 ;  /* 0x00009700ff007a0c */ /* 0x000fe20003f85340 */
[-CC-:B------:R-:W-:Y:S02]  /*1260*/  FFMA.FTZ R80, R6, R109.reuse, R112.reuse ;  /* 0x0000006d06507223 */ /* 0x180fe40000010070 */
[----:B------:R-:W-:Y:S02]  /*1270*/  FFMA.FTZ R79, R7, R109, R112 ;  /* 0x0000006d074f7223 */ /* 0x000fe40000010070 */
[----:B------:R-:W-:Y:S02]  /*1280*/  @P1 FADD.FTZ R76, R21, R76 ;  /* 0x0000004c154c1221 */ /* 0x000fe40000010000 */
[----:B------:R-:W-:Y:S02]  /*1290*/  @P1 FADD.FTZ R77, R20, R77 ;  /* 0x0000004d144d1221 */ /* 0x000fe40000010000 */
[----:B------:R-:W-:Y:S01]  /*12a0*/  FADD.FTZ R83, R101, -R80 ;  /* 0x8000005065537221 */ /* 0x000fe20000010000 */
[----:B------:R-:W-:Y:S01]  /*12b0*/  @P0 F2FP.BF16.PACK_AB R78, RZ, R76 ;  /* 0x0000004cff4e023e */ /* 0x000fe200000010ff */
[----:B------:R-:W-:Y:S01]  /*12c0*/  FADD.FTZ R79, R100, -R79 ;  /* 0x8000004f644f7221 */ /* 0x000fe20000010000 */
[----:B------:R-:W-:Y:S01]  /*12d0*/  SEL R65, R76, R65, P4 ;  /* 0x000000414c417207 */ /* 0x000fe20002000000 */
[C---:B------:R-:W-:Y:S01]  /*12e0*/  FMUL.FTZ R83, R88.reuse, R83 ;  /* 0x0000005358537220 */ /* 0x040fe20000410000 */
[----:B------:R-:W-:Y:S01]  /*12f0*/  @P0 F2FP.BF16.PACK_AB R81, RZ, R77 ;  /* 0x0000004dff51023e */ /* 0x000fe200000010ff */
[----:B------:R-:W-:Y:S01]  /*1300*/  FMUL.FTZ R82, R88, R79 ;  /* 0x0000004f58527220 */ /* 0x000fe20000410000 */
[----:B------:R-:W-:Y:S01]  /*1310*/  SEL R64, R77, R64, P4 ;  /* 0x000000404d407207 */ /* 0x000fe20002000000 */
[----:B------:R-:W-:Y:S01]  /*1320*/  @P1 FADD.FTZ R83, R22, R83 ;  /* 0x0000005316531221 */ /* 0x000fe20000010000 */
[----:B------:R-:W-:Y:S01]  /*1330*/  F2FP.BF16.PACK_AB R76, R76, R77 ;  /* 0x0000004d4c4c723e */ /* 0x000fe200000010ff */
[-C--:B------:R-:W-:Y:S01]  /*1340*/  FFMA.FTZ R77, R8, R109.reuse, R112 ;  /* 0x0000006d084d7223 */ /* 0x080fe20000010070 */
[----:B------:R-:W-:Y:S01]  /*1350*/  @P0 PRMT R68, R81, 0x7610, R68 ;  /* 0x0000761051440816 */ /* 0x000fe20000000044 */
[----:B------:R-:W-:Y:S01]  /*1360*/  FFMA.FTZ R81, R10, R109, R112 ;  /* 0x0000006d0a517223 */ /* 0x000fe20000010070 */
[----:B------:R-:W-:Y:S01]  /*1370*/  @P0 F2FP.BF16.PACK_AB R111, RZ, R83 ;  /* 0x00000053ff6f023e */ /* 0x000fe200000010ff */
[----:B------:R-:W-:Y:S01]  /*1380*/  FADD.FTZ R77, R9, -R77 ;  /* 0x8000004d094d7221 */ /* 0x000fe20000010000 */
[----:B------:R-:W-:Y:S01]  /*1390*/  @P0 PRMT R68, R68, 0x5410, R78 ;  /* 0x0000541044440816 */ /* 0x000fe2000000004e */
[----:B------:R-:W-:Y:S01]  /*13a0*/  FADD.FTZ R81, R11, -R81 ;  /* 0x800000510b517221 */ /* 0x000fe20000010000 */
[----:B------:R-:W-:Y:S01]  /*13b0*/  @P0 PRMT R69, R111, 0x7610, R69 ;  /* 0x000076106f450816 */ /* 0x000fe20000000045 */
[----:B------:R-:W-:Y:S01]  /*13c0*/  FMUL.FTZ R79, R88, R77 ;  /* 0x0000004d584f7220 */ /* 0x000fe20000410000 */
[----:B------:R-:W-:Y:S01]  /*13d0*/  SEL R66, R83, R66, P4 ;  /* 0x0000004253427207 */ /* 0x000fe20002000000 */
[----:B------:R-:W-:-:S02]  /*13e0*/  @P1 FADD.FTZ R82, R23, R82 ;  /* 0x0000005217521221 */ /* 0x000fc40000010000 */
[----:B------:R-:W-:Y:S02]  /*13f0*/  @P1 FADD.FTZ R79, R16, R79 ;  /* 0x0000004f104f1221 */ /* 0x000fe40000010000 */
[----:B------:R-:W-:Y:S01]  /*1400*/  FMUL.FTZ R81, R88, R81 ;  /* 0x0000005158517220 */ /* 0x000fe20000410000 */
[----:B------:R-:W-:Y:S02]  /*1410*/  @P0 F2FP.BF16.PACK_AB R80, RZ, R82 ;  /* 0x00000052ff50023e */ /* 0x000fe400000010ff */
[C---:B------:R-:W-:Y:S01]  /*1420*/  SEL R67, R82.reuse, R67, P4 ;  /* 0x0000004352437207 */ /* 0x040fe20002000000 */
[----:B------:R-:W-:Y:S01]  /*1430*/  @P1 FADD.FTZ R81, R17, R81 ;  /* 0x0000005111511221 */ /* 0x000fe20000010000 */
[----:B------:R-:W-:Y:S02]  /*1440*/  F2FP.BF16.PACK_AB R77, R82, R83 ;  /* 0x00000053524d723e */ /* 0x000fe400000010ff */
[----:B------:R-:W-:Y:S02]  /*1450*/  @P0 F2FP.BF16.PACK_AB R82, RZ, R79 ;  /* 0x0000004fff52023e */ /* 0x000fe400000010ff */
[----:B------:R-:W-:-:S02]  /*1460*/  @P0 F2FP.BF16.PACK_AB R78, RZ, R81 ;  /* 0x00000051ff4e023e */ /* 0x000fc400000010ff */
[----:B------:R-:W-:Y:S01]  /*1470*/  @P0 PRMT R70, R82, 0x7610, R70 ;  /* 0x0000761052460816 */ /* 0x000fe20000000046 */
[----:B------:R-:W-:Y:S01]  /*1480*/  FFMA.FTZ R82, R12, R109, R112 ;  /* 0x0000006d0c527223 */ /* 0x000fe20000010070 */
[----:B------:R-:W-:Y:S02]  /*1490*/  @P0 PRMT R69, R69, 0x5410, R80 ;  /* 0x0000541045450816 */ /* 0x000fe40000000050 */
[----:B------:R-:W-:Y:S01]  /*14a0*/  @P0 PRMT R70, R70, 0x5410, R78 ;  /* 0x0000541046460816 */ /* 0x000fe2000000004e */
[----:B------:R-:W-:Y:S01]  /*14b0*/  FADD.FTZ R111, R13, -R82 ;  /* 0x800000520d6f7221 */ /* 0x000fe20000010000 */
[----:B------:R-:W-:Y:S01]  /*14c0*/  SEL R73, R81, R73, P4 ;  /* 0x0000004951497207 */ /* 0x000fe20002000000 */
[----:B------:R-:W-:Y:S01]  /*14d0*/  FFMA.FTZ R78, R14, R109, R112 ;  /* 0x0000006d0e4e7223 */ /* 0x000fe20000010070 */
[----:B------:R-:W-:Y:S01]  /*14e0*/  SEL R72, R79, R72, P4 ;  /* 0x000000484f487207 */ /* 0x000fe20002000000 */
[----:B------:R-:W-:Y:S02]  /*14f0*/  FMUL.FTZ R111, R88, R111 ;  /* 0x0000006f586f7220 */ /* 0x000fe40000410000 */
[----:B------:R-:W-:-:S02]  /*1500*/  FADD.FTZ R83, R15, -R78 ;  /* 0x8000004e0f537221 */ /* 0x000fc40000010000 */
[----:B------:R-:W-:Y:S02]  /*1510*/  @P1 FADD.FTZ R111, R18, R111 ;  /* 0x0000006f126f1221 */ /* 0x000fe40000010000 */
[----:B------:R-:W-:Y:S01]  /*1520*/  FMUL.FTZ R80, R88, R83 ;  /* 0x0000005358507220 */ /* 0x000fe20000410000 */
[----:B------:R-:W-:Y:S02]  /*1530*/  @P4 MOV R83, 0x20 ;  /* 0x0000002000534802 */ /* 0x000fe40000000f00 */
[----:B------:R-:W-:Y:S01]  /*1540*/  @P0 F2FP.BF16.PACK_AB R82, RZ, R111 ;  /* 0x0000006fff52023e */ /* 0x000fe200000010ff */
[----:B------:R-:W-:Y:S01]  /*1550*/  @P1 FADD.FTZ R80, R19, R80 ;  /* 0x0000005013501221 */ /* 0x000fe20000010000 */
[----:B------:R-:W-:Y:S02]  /*1560*/  SEL R74, R111, R74, P4 ;  /* 0x0000004a6f4a7207 */ /* 0x000fe40002000000 */
[----:B------:R-:W-:Y:S01]  /*1570*/  @P0 PRMT R71, R82, 0x7610, R71 ;  /* 0x0000761052470816 */ /* 0x000fe20000000047 */
[----:B------:R-:W-:Y:S01]  /*1580*/  @P4 IMAD.WIDE.U32 R82, R0, R83, c[0x0][0x258] ;  /* 0x0000960000524625 */ /* 0x000fe200078e0053 */
[----:B------:R-:W-:-:S02]  /*1590*/  @P0 F2FP.BF16.PACK_AB R78, RZ, R80 ;  /* 0x00000050ff4e023e */ /* 0x000fc400000010ff */
[C---:B------:R-:W-:Y:S02]  /*15a0*/  SEL R75, R80.reuse, R75, P4 ;  /* 0x0000004b504b7207 */ /* 0x040fe40002000000 */
[----:B------:R-:W-:Y:S01]  /*15b0*/  @P0 PRMT R71, R71, 0x5410, R78 ;  /* 0x0000541047470816 */ /* 0x000fe2000000004e */
[----:B------:R-:W-:Y:S01]  /*15c0*/  @P4 STG.E.128 [R82.64], R64 ;  /* 0x0000004052004986 */ /* 0x000fe2000c101d04 */
[----:B------:R-:W-:Y:S01]  /*15d0*/  F2FP.BF16.PACK_AB R78, R81, R79 ;  /* 0x0000004f514e723e */ /* 0x000fe200000010ff */
[----:B------:R-:W-:Y:S01]  /*15e0*/  HFMA2.MMA R81, -RZ, RZ, 0, 9.5367431640625e-07 ;  /* 0x00000010ff517435 */ /* 0x000fe200000001ff */
[----:B------:R-:W-:Y:S01]  /*15f0*/  F2FP.BF16.PACK_AB R79, R80, R111 ;  /* 0x0000006f504f723e */ /* 0x000fe200000010ff */
[----:B------:R-:W-:Y:S08]  /*1600*/  @P4 STG.E.128 [R82.64+0x10], R72 ;  /* 0x0000104852004986 */ /* 0x000ff0000c101d04 */
[----:B------:R-:W-:-:S05]  /*1610*/  IMAD.WIDE.U32 R80, R0, R81, c[0x0][0x248] ;  /* 0x0000920000507625 */ /* 0x000fca00078e0051 */
[----:B------:R0:W-:Y:S02]  /*1620*/  STG.E.128 [R80.64], R76 ;  /* 0x0000004c50007986 */ /* 0x0001e4000c101d04 */
[----:B0-----:R-:W-:-:S04]  /*1630*/  @P0 LEA R76, P1, R0, c[0x0][0x250], 0x4 ;  /* 0x00009400004c0a11 */ /* 0x001fc800078220ff */
[C---:B------:R-:W-:Y:S02]  /*1640*/  @P0 LEA.HI.X R77, R0.reuse, c[0x0][0x254], RZ, 0x4, P1 ;  /* 0x00009500004d0a11 */ /* 0x040fe400008f24ff */
[----:B------:R-:W-:-:S03]  /*1650*/  IADD3 R0, R0, 0x80, RZ ;  /* 0x0000008000007810 */ /* 0x000fc60007ffe0ff */
[----:B------:R0:W-:Y:S04]  /*1660*/  @P0 STG.E.128 [R76.64], R68 ;  /* 0x000000444c000986 */ /* 0x0001e8000c101d04 */
.L_x_536:
[----:B------:R-:W-:Y:S05]  /*1670*/  BSYNC B0 ;  /* 0x0000000000007941 */ /* 0x000fea0003800000 */
.L_x_535:
[----:B------:R-:W-:Y:S01]  /*1680*/  BSSY B0, `(.L_x_537) ;  /* 0x000004e000007945 */ /* 0x000fe20003800000 */
[----:B------:R-:W-:Y:S05]  /*1690*/  @!P3 BRA `(.L_x_538) ;  /* 0x000004c00000b947 */ /* 0x000fea0003800000 */
[----:B------:R-:W-:Y:S01]  /*16a0*/  ISETP.NE.U32.AND P1, PT, RZ, c[0x0][0x218], PT ;  /* 0x00008600ff007a0c */ /* 0x000fe20003f25070 */
[-CC-:B------:R-:W-:Y:S01]  /*16b0*/  FFMA.FTZ R82, R103, R109.reuse, R112.reuse ;  /* 0x0000006d67527223 */ /* 0x180fe20000010070 */
[----:B------:R-:W-:Y:S01]  /*16c0*/  ISETP.NE.U32.AND P0, PT, RZ, c[0x0][0x258], PT ;  /* 0x00009600ff007a0c */ /* 0x000fe20003f05070 */
[-CC-:B0-----:R-:W-:Y:S01]  /*16d0*/  FFMA.FTZ R77, R84, R109.reuse, R112.reuse ;  /* 0x0000006d544d7223 */ /* 0x181fe20000010070 */
        /* <DEDUP_REMOVED lines=9> */
[----:B------:R-:W-:Y:S02]  /*1770*/  FFMA.FTZ R112, R98, R109, R112 ;  /* 0x0000006d62707223 */ /* 0x000fe40000010070 */
[----:B------:R-:W-:Y:S02]  /*1780*/  FADD.FTZ R83, R85, -R82 ;  /* 0x8000005255537221 */ /* 0x000fe40000010000 */
[----:B------:R-:W-:Y:S02]  /*1790*/  FADD.FTZ R82, R87, -R77 ;  /* 0x8000004d57527221 */ /* 0x000fe40000010000 */
[----:B------:R-:W-:-:S02]  /*17a0*/  FADD.FTZ R77, R90, -R79 ;  /* 0x8000004f5a4d7221 */ /* 0x000fc40000010000 */
[----:B------:R-:W-:Y:S02]  /*17b0*/  FADD.FTZ R111, R92, -R111 ;  /* 0x8000006f5c6f7221 */ /* 0x000fe40000010000 */
[----:B------:R-:W-:Y:S02]  /*17c0*/  FADD.FTZ R109, R93, -R80 ;  /* 0x800000505d6d7221 */ /* 0x000fe40000010000 */
[----:B------:R-:W-:Y:S02]  /*17d0*/  FADD.FTZ R81, R95, -R78 ;  /* 0x8000004e5f517221 */ /* 0x000fe40000010000 */
[----:B------:R-:W-:Y:S02]  /*17e0*/  FADD.FTZ R79, R97, -R76 ;  /* 0x8000004c614f7221 */ /* 0x000fe40000010000 */
[----:B------:R-:W-:Y:S02]  /*17f0*/  FADD.FTZ R115, R99, -R112 ;  /* 0x8000007063737221 */ /* 0x000fe40000010000 */
[----:B-----5:R-:W-:-:S02]  /*1800*/  FMUL.FTZ R83, R88, R83 ;  /* 0x0000005358537220 */ /* 0x020fc40000410000 */
[C---:B------:R-:W-:Y:S02]  /*1810*/  FMUL.FTZ R82, R88.reuse, R82 ;  /* 0x0000005258527220 */ /* 0x040fe40000410000 */
[C---:B------:R-:W-:Y:S02]  /*1820*/  FMUL.FTZ R77, R88.reuse, R77 ;  /* 0x0000004d584d7220 */ /* 0x040fe40000410000 */
[C---:B------:R-:W-:Y:S02]  /*1830*/  FMUL.FTZ R76, R88.reuse, R111 ;  /* 0x0000006f584c7220 */ /* 0x040fe40000410000 */
[C---:B------:R-:W-:Y:S02]  /*1840*/  FMUL.FTZ R109, R88.reuse, R109 ;  /* 0x0000006d586d7220 */ /* 0x040fe40000410000 */
[C---:B------:R-:W-:Y:S01]  /*1850*/  FMUL.FTZ R112, R88.reuse, R81 ;  /* 0x0000005158707220 */ /* 0x040fe20000410000 */
[----:B------:R-:W-:Y:S01]  /*1860*/  @P0 MOV R81, 0x20 ;  /* 0x0000002000510802 */ /* 0x000fe20000000f00 */
        /* <DEDUP_REMOVED lines=19> */
[----:B------:R-:W-:Y:S01]  /*19a0*/  @P0 STG.E.128 [R80.64], R64 ;  /* 0x0000004050000986 */ /* 0x000fe2000c101d04 */
[-C--:B------:R-:W-:Y:S02]  /*19b0*/  @P4 F2FP.BF16.PACK_AB R78, RZ, R109.reuse ;  /* 0x0000006dff4e423e */ /* 0x080fe400000010ff */
[----:B------:R-:W-:Y:S01]  /*19c0*/  @P4 F2FP.BF16.PACK_AB R88, RZ, R112 ;  /* 0x00000070ff58423e */ /* 0x000fe200000010ff */
[----:B------:R0:W-:Y:S01]  /*19d0*/  @P0 STG.E.128 [R80.64+0x10], R72 ;  /* 0x0000104850000986 */ /* 0x0001e2000c101d04 */
[----:B------:R-:W-:Y:S02]  /*19e0*/  @P4 PRMT R70, R78, 0x7610, R70 ;  /* 0x000076104e464816 */ /* 0x000fe40000000046 */
[----:B------:R-:W-:Y:S02]  /*19f0*/  F2FP.BF16.PACK_AB R78, R112, R109 ;  /* 0x0000006d704e723e */ /* 0x000fe400000010ff */
[----:B------:R-:W-:-:S02]  /*1a00*/  @P4 F2FP.BF16.PACK_AB R109, RZ, R76 ;  /* 0x0000004cff6d423e */ /* 0x000fc400000010ff */
[-C--:B------:R-:W-:Y:S02]  /*1a10*/  @P4 F2FP.BF16.PACK_AB R112, RZ, R79.reuse ;  /* 0x0000004fff70423e */ /* 0x080fe400000010ff */
[----:B------:R-:W-:Y:S02]  /*1a20*/  F2FP.BF16.PACK_AB R79, R115, R79 ;  /* 0x0000004f734f723e */ /* 0x000fe400000010ff */
[----:B------:R-:W-:Y:S02]  /*1a30*/  @P4 F2FP.BF16.PACK_AB R111, RZ, R83 ;  /* 0x00000053ff6f423e */ /* 0x000fe400000010ff */
[----:B------:R-:W-:Y:S02]  /*1a40*/  @P4 PRMT R71, R112, 0x7610, R71 ;  /* 0x0000761070474816 */ /* 0x000fe40000000047 */
[----:B------:R-:W-:Y:S02]  /*1a50*/  @P4 PRMT R68, R111, 0x7610, R68 ;  /* 0x000076106f444816 */ /* 0x000fe40000000044 */
[----:B------:R-:W-:-:S02]  /*1a60*/  @P4 PRMT R70, R70, 0x5410, R88 ;  /* 0x0000541046464816 */ /* 0x000fc40000000058 */
[-C--:B0-----:R-:W-:Y:S02]  /*1a70*/  @P4 F2FP.BF16.PACK_AB R81, RZ, R77.reuse ;  /* 0x0000004dff51423e */ /* 0x081fe400000010ff */
[----:B------:R-:W-:Y:S02]  /*1a80*/  F2FP.BF16.PACK_AB R77, R76, R77 ;  /* 0x0000004d4c4d723e */ /* 0x000fe400000010ff */
[----:B------:R-:W-:Y:S01]  /*1a90*/  @P4 PRMT R69, R81, 0x7610, R69 ;  /* 0x0000761051454816 */ /* 0x000fe20000000045 */
[----:B------:R-:W-:Y:S01]  /*1aa0*/  HFMA2.MMA R81, -RZ, RZ, 0, 9.5367431640625e-07 ;  /* 0x00000010ff517435 */ /* 0x000fe200000001ff */
[----:B------:R-:W-:Y:S02]  /*1ab0*/  F2FP.BF16.PACK_AB R76, R82, R83 ;  /* 0x00000053524c723e */ /* 0x000fe400000010ff */
[----:B------:R-:W-:Y:S02]  /*1ac0*/  @P4 F2FP.BF16.PACK_AB R82, RZ, R82 ;  /* 0x00000052ff52423e */ /* 0x000fe400000010ff */
[----:B------:R-:W-:-:S02]  /*1ad0*/  @P4 F2FP.BF16.PACK_AB R83, RZ, R115 ;  /* 0x00000073ff53423e */ /* 0x000fc400000010ff */
[----:B------:R-:W-:Y:S02]  /*1ae0*/  @P4 PRMT R69, R69, 0x5410, R109 ;  /* 0x0000541045454816 */ /* 0x000fe4000000006d */
[----:B------:R-:W-:Y:S01]  /*1af0*/  @P4 PRMT R68, R68, 0x5410, R82 ;  /* 0x0000541044444816 */ /* 0x000fe20000000052 */
[----:B------:R-:W-:Y:S01]  /*1b00*/  IMAD.WIDE.U32 R80, R0, R81, c[0x0][0x248] ;  /* 0x0000920000507625 */ /* 0x000fe200078e0051 */
[----:B------:R-:W-:-:S04]  /*1b10*/  @P4 PRMT R71, R71, 0x5410, R83 ;  /* 0x0000541047474816 */ /* 0x000fc80000000053 */
[----:B------:R0:W-:Y:S02]  /*1b20*/  STG.E.128 [R80.64], R76 ;  /* 0x0000004c50007986 */ /* 0x0001e4000c101d04 */
[----:B0-----:R-:W-:-:S04]  /*1b30*/  @P4 LEA R76, P0, R0, c[0x0][0x250], 0x4 ;  /* 0x00009400004c4a11 */ /* 0x001fc800078020ff */
[----:B------:R-:W-:-:S05]  /*1b40*/  @P4 LEA.HI.X R77, R0, c[0x0][0x254], RZ, 0x4, P0 ;  /* 0x00009500004d4a11 */ /* 0x000fca00000f24ff */
[----:B------:R0:W-:Y:S04]  /*1b50*/  @P4 STG.E.128 [R76.64], R68 ;  /* 0x000000444c004986 */ /* 0x0001e8000c101d04 */
.L_x_538:
[----:B------:R-:W-:Y:S05]  /*1b60*/  BSYNC B0 ;  /* 0x0000000000007941 */ /* 0x000fea0003800000 */
.L_x_537:
[----:B------:R-:W-:Y:S02]  /*1b70*/  IADD3 R2, R2, c[0x0][0x160], RZ ;  /* 0x0000580002027a10 */ /* 0x000fe40007ffe0ff */
[----:B------:R-:W-:Y:S02]  /*1b80*/  LOP3.LUT P1, RZ, R104, 0xff, RZ, 0xc0, !PT ;  /* 0x000000ff68ff7812 */ /* 0x000fe4000782c0ff */
[----:B------:R-:W-:Y:S02]  /*1b90*/  ISETP.GE.AND P0, PT, R2, c[0x0][0x164], PT ;  /* 0x0000590002007a0c */ /* 0x000fe40003f06270 */
[----:B------:R-:W-:-:S11]  /*1ba0*/  SEL R104, RZ, 0x1, P1 ;  /* 0x00000001ff687807 */ /* 0x000fd60000800000 */
[----:B0----5:R-:W-:Y:S01]  /*1bb0*/  @P0 CALL.REL.NOINC `(.L_x_528) ;  /* 0x0000001000000944 */ /* 0x021fe20003c00000 */
[----:B------:R-:W-:Y:S05]  /*1bc0*/  BRA `(.L_x_539) ;  /* 0xffffe7b000007947 */ /* 0x000fea000383ffff */
.L_x_528:
[----:B-1----:R-:W0:Y:S01]  /*1bd0*/  S2UR UR6, SR_CTAID.X ;  /* 0x00000000000679c3 */ /* 0x002e220000002500 */
[----:B-----5:R-:W-:Y:S02]  /*1be0*/  @P2 MOV R5, 0x20 ;  /* 0x0000002000052802 */ /* 0x020fe40000000f00 */
        /* <DEDUP_REMOVED lines=20> */
.L_x_533:
[----:B------:R-:W-:Y:S01]  /*1d30*/  HFMA2.MMA R79, -RZ, RZ, 0, 9.5367431640625e-07 ;  /* 0x00000010ff4f7435 */ /* 0x000fe200000001ff */
[----:B------:R-:W-:-:S02]  /*1d40*/  MOV R77, R112 ;  /* 0x00000070004d7202 */ /* 0x000fc40000000f00 */
[----:B------:R-:W-:Y:S02]  /*1d50*/  MOV R83, 0x1f ;  /* 0x0000001f00537802 */ /* 0x000fe40000000f00 */
[----:B------:R-:W-:Y:S02]  /*1d60*/  MOV R82, 0xffffffff ;  /* 0xffffffff00527802 */ /* 0x000fe40000000f00 */
[----:B------:R-:W-:Y:S02]  /*1d70*/  MOV R76, 0x1d90 ;  /* 0x00001d90004c7802 */ /* 0x000fe40000000f00 */
[----:B-----5:R-:W-:Y:S05]  /*1d80*/  CALL.REL.NOINC `($__internal_38_$__cuda_sm70_shflsync_down_p) ;  /* 0x0000045000007944 */ /* 0x020fea0003c00000 */
[----:B-1----:R-:W-:Y:S01]  /*1d90*/  MOV R81, R79 ;  /* 0x0000004f00517202 */ /* 0x002fe20000000f00 */
[----:B------:R-:W-:Y:S05]  /*1da0*/  BRA `(.L_x_540) ;  /* 0xfffff15000007947 */ /* 0x000fea000383ffff */
.L_x_534:
[----:B------:R-:W-:Y:S01]  /*1db0*/  HFMA2.MMA R79, -RZ, RZ, 0, 9.5367431640625e-07 ;  /* 0x00000010ff4f7435 */ /* 0x000fe200000001ff */
[----:B------:R-:W-:Y:S02]  /*1dc0*/  MOV R77, R111 ;  /* 0x0000006f004d7202 */ /* 0x000fe40000000f00 */
[----:B------:R-:W-:Y:S02]  /*1dd0*/  MOV R83, 0x1f ;  /* 0x0000001f00537802 */ /* 0x000fe40000000f00 */
[----:B------:R-:W-:-:S02]  /*1de0*/  MOV R82, 0xffffffff ;  /* 0xffffffff00527802 */ /* 0x000fc40000000f00 */
[----:B------:R-:W-:Y:S02]  /*1df0*/  MOV R76, 0x1e10 ;  /* 0x00001e10004c7802 */ /* 0x000fe40000000f00 */
[----:B01---5:R-:W-:Y:S05]  /*1e00*/  CALL.REL.NOINC `($__internal_38_$__cuda_sm70_shflsync_down_p) ;  /* 0x000003d000007944 */ /* 0x023fea0003c00000 */
[----:B------:R-:W-:Y:S01]  /*1e10*/  FADD.FTZ R112, R81, R112 ;  /* 0x0000007051707221 */ /* 0x000fe20000010000 */
[----:B------:R-:W-:Y:S01]  /*1e20*/  MOV R83, 0x1f ;  /* 0x0000001f00537802 */ /* 0x000fe20000000f00 */
[----:B-1----:R-:W-:Y:S01]  /*1e30*/  FADD.FTZ R111, R111, R79 ;  /* 0x0000004f6f6f7221 */ /* 0x002fe20000010000 */
[----:B------:R-:W-:Y:S01]  /*1e40*/  HFMA2.MMA R79, -RZ, RZ, 0, 4.76837158203125e-07 ;  /* 0x00000008ff4f7435 */ /* 0x000fe200000001ff */
[----:B------:R-:W-:Y:S01]  /*1e50*/  MOV R82, 0xffffffff ;  /* 0xffffffff00527802 */ /* 0x000fe20000000f00 */
[----:B------:R-:W-:Y:S01]  /*1e60*/  IMAD.MOV.U32 R77, RZ, RZ, R112 ;  /* 0x000000ffff4d7224 */ /* 0x000fe200078e0070 */
[----:B------:R-:W-:-:S03]  /*1e70*/  MOV R76, 0x1e90 ;  /* 0x00001e90004c7802 */ /* 0x000fc60000000f00 */
[----:B------:R-:W-:Y:S05]  /*1e80*/  CALL.REL.NOINC `($__internal_38_$__cuda_sm70_shflsync_down_p) ;  /* 0x0000035000007944 */ /* 0x000fea0003c00000 */
[----:B-1----:R-:W-:Y:S01]  /*1e90*/  MOV R81, R79 ;  /* 0x0000004f00517202 */ /* 0x002fe20000000f00 */
[----:B------:R-:W-:Y:S01]  /*1ea0*/  HFMA2.MMA R79, -RZ, RZ, 0, 4.76837158203125e-07 ;  /* 0x00000008ff4f7435 */ /* 0x000fe200000001ff */
[----:B------:R-:W-:Y:S02]  /*1eb0*/  MOV R77, R111 ;  /* 0x0000006f004d7202 */ /* 0x000fe40000000f00 */
[----:B------:R-:W-:-:S02]  /*1ec0*/  MOV R83, 0x1f ;  /* 0x0000001f00537802 */ /* 0x000fc40000000f00 */
[----:B------:R-:W-:Y:S02]  /*1ed0*/  MOV R82, 0xffffffff ;  /* 0xffffffff00527802 */ /* 0x000fe40000000f00 */
[----:B------:R-:W-:Y:S02]  /*1ee0*/  MOV R76, 0x1f00 ;  /* 0x00001f00004c7802 */ /* 0x000fe40000000f00 */
[----:B------:R-:W-:Y:S05]  /*1ef0*/  CALL.REL.NOINC `($__internal_38_$__cuda_sm70_shflsync_down_p) ;  /* 0x000002e000007944 */ /* 0x000fea0003c00000 */
[----:B------:R-:W-:Y:S01]  /*1f00*/  FADD.FTZ R112, R81, R112 ;  /* 0x0000007051707221 */ /* 0x000fe20000010000 */
[----:B------:R-:W-:Y:S01]  /*1f10*/  MOV R83, 0x1f ;  /* 0x0000001f00537802 */ /* 0x000fe20000000f00 */
[----:B-1----:R-:W-:Y:S01]  /*1f20*/  FADD.FTZ R111, R111, R79 ;  /* 0x0000004f6f6f7221 */ /* 0x002fe20000010000 */
[----:B------:R-:W-:Y:S01]  /*1f30*/  HFMA2.MMA R79, -RZ, RZ, 0, 2.384185791015625e-07 ;  /* 0x00000004ff4f7435 */ /* 0x000fe200000001ff */
[----:B------:R-:W-:Y:S02]  /*1f40*/  MOV R82, 0xffffffff ;  /* 0xffffffff00527802 */ /* 0x000fe40000000f00 */
[----:B------:R-:W-:Y:S02]  /*1f50*/  MOV R77, R112 ;  /* 0x00000070004d7202 */ /* 0x000fe40000000f00 */
[----:B------:R-:W-:-:S02]  /*1f60*/  MOV R76, 0x1f80 ;  /* 0x00001f80004c7802 */ /* 0x000fc40000000f00 */
[----:B------:R-:W-:Y:S05]  /*1f70*/  CALL.REL.NOINC `($__internal_38_$__cuda_sm70_shflsync_down_p) ;  /* 0x0000026000007944 */ /* 0x000fea0003c00000 */
[----:B-1----:R-:W-:Y:S01]  /*1f80*/  MOV R81, R79 ;  /* 0x0000004f00517202 */ /* 0x002fe20000000f00 */
[----:B------:R-:W-:Y:S01]  /*1f90*/  HFMA2.MMA R79, -RZ, RZ, 0, 2.384185791015625e-07 ;  /* 0x00000004ff4f7435 */ /* 0x000fe200000001ff */
[----:B------:R-:W-:-:S02]  /*1fa0*/  MOV R77, R111 ;  /* 0x0000006f004d7202 */ /* 0x000fc40000000f00 */
[----:B------:R-:W-:Y:S02]  /*1fb0*/  MOV R83, 0x1f ;  /* 0x0000001f00537802 */ /* 0x000fe40000000f00 */
[----:B------:R-:W-:Y:S02]  /*1fc0*/  MOV R82, 0xffffffff ;  /* 0xffffffff00527802 */ /* 0x000fe40000000f00 */
[----:B------:R-:W-:Y:S02]  /*1fd0*/  MOV R76, 0x1ff0 ;  /* 0x00001ff0004c7802 */ /* 0x000fe40000000f00 */
[----:B------:R-:W-:Y:S05]  /*1fe0*/  CALL.REL.NOINC `($__internal_38_$__cuda_sm70_shflsync_down_p) ;  /* 0x000001f000007944 */ /* 0x000fea0003c00000 */
[----:B------:R-:W-:Y:S01]  /*1ff0*/  FADD.FTZ R112, R81, R112 ;  /* 0x0000007051707221 */ /* 0x000fe20000010000 */
[----:B------:R-:W-:Y:S01]  /*2000*/  MOV R83, 0x1f ;  /* 0x0000001f00537802 */ /* 0x000fe20000000f00 */
[----:B-1----:R-:W-:Y:S01]  /*2010*/  FADD.FTZ R111, R111, R79 ;  /* 0x0000004f6f6f7221 */ /* 0x002fe20000010000 */
[----:B------:R-:W-:Y:S01]  /*2020*/  HFMA2.MMA R79, -RZ, RZ, 0, 1.1920928955078125e-07 ;  /* 0x00000002ff4f7435 */ /* 0x000fe200000001ff */
[----:B------:R-:W-:Y:S01]  /*2030*/  IMAD.MOV.U32 R82, RZ, RZ, -0x1 ;  /* 0xffffffffff527424 */ /* 0x000fe200078e00ff */
[----:B------:R-:W-:Y:S02]  /*2040*/  MOV R77, R112 ;  /* 0x00000070004d7202 */ /* 0x000fe40000000f00 */
[----:B------:R-:W-:-:S02]  /*2050*/  MOV R76, 0x2070 ;  /* 0x00002070004c7802 */ /* 0x000fc40000000f00 */
[----:B------:R-:W-:Y:S05]  /*2060*/  CALL.REL.NOINC `($__internal_38_$__cuda_sm70_shflsync_down_p) ;  /* 0x0000017000007944 */ /* 0x000fea0003c00000 */
[----:B-1----:R-:W-:Y:S01]  /*2070*/  MOV R81, R79 ;  /* 0x0000004f00517202 */ /* 0x002fe20000000f00 */
[----:B------:R-:W-:Y:S01]  /*2080*/  HFMA2.MMA R79, -RZ, RZ, 0, 1.1920928955078125e-07 ;  /* 0x00000002ff4f7435 */ /* 0x000fe200000001ff */
        /* <DEDUP_REMOVED lines=8> */
[----:B------:R-:W-:Y:S01]  /*2110*/  HFMA2.MMA R79, -RZ, RZ, 0, 5.9604644775390625e-08 ;  /* 0x00000001ff4f7435 */ /* 0x000fe200000001ff */
[----:B------:R-:W-:Y:S02]  /*2120*/  MOV R82, 0xffffffff ;  /* 0xffffffff00527802 */ /* 0x000fe40000000f00 */
[----:B------:R-:W-:-:S02]  /*2130*/  MOV R77, R112 ;  /* 0x00000070004d7202 */ /* 0x000fc40000000f00 */
[----:B------:R-:W-:Y:S02]  /*2140*/  MOV R76, 0x2160 ;  /* 0x00002160004c7802 */ /* 0x000fe40000000f00 */
[----:B------:R-:W-:Y:S05]  /*2150*/  CALL.REL.NOINC `($__internal_38_$__cuda_sm70_shflsync_down_p) ;  /* 0x0000008000007944 */ /* 0x000fea0003c00000 */
[----:B-1----:R-:W-:Y:S01]  /*2160*/  MOV R81, R79 ;  /* 0x0000004f00517202 */ /* 0x002fe20000000f00 */
[----:B------:R-:W-:Y:S01]  /*2170*/  HFMA2.MMA R79, -RZ, RZ, 0, 5.9604644775390625e-08 ;  /* 0x00000001ff4f7435 */ /* 0x000fe200000001ff */
[----:B------:R-:W-:Y:S02]  /*2180*/  MOV R77, R111 ;  /* 0x0000006f004d7202 */ /* 0x000fe40000000f00 */
[----:B------:R-:W-:Y:S02]  /*2190*/  MOV R83, 0x1f ;  /* 0x0000001f00537802 */ /* 0x000fe40000000f00 */
[----:B------:R-:W-:Y:S02]  /*21a0*/  MOV R82, 0xffffffff ;  /* 0xffffffff00527802 */ /* 0x000fe40000000f00 */
[----:B------:R-:W-:Y:S02]  /*21b0*/  MOV R76, 0x21d0 ;  /* 0x000021d0004c7802 */ /* 0x000fe40000000f00 */
[----:B------:R-:W-:Y:S05]  /*21c0*/  CALL.REL.NOINC `($__internal_38_$__cuda_sm70_shflsync_down_p) ;  /* 0x0000001000007944 */ /* 0x000fea0003c00000 */
[----:B-1----:R-:W-:Y:S05]  /*21d0*/  BRA `(.L_x_541) ;  /* 0xffffee4000007947 */ /* 0x002fea000383ffff */
        .weak           $__internal_38_$__cuda_sm70_shflsync_down_p
        .type           $__internal_38_$__cuda_sm70_shflsync_down_p,@function
        .size           $__internal_38_$__cuda_sm70_shflsync_down_p,(.L_x_1801 - $__internal_38_$__cuda_sm70_shflsync_down_p)
$__internal_38_$__cuda_sm70_shflsync_down_p:
[----:B------:R-:W-:Y:S04]  /*21e0*/  WARPSYNC R82 ;  /* 0x0000005200007348 */ /* 0x000fe80003800000 */
[----:B------:R0:W1:Y:S02]  /*21f0*/  SHFL.DOWN PT, R79, R77, R79, R83 ;  /* 0x0800004f4d4f7389 */ /* 0x00006400000e0053 */
[----:B0-----:R-:W-:-:S06]  /*2200*/  HFMA2.MMA R77, -RZ, RZ, 0, 0 ;  /* 0x00000000ff4d7435 */ /* 0x001fcc00000001ff */
[----:B------:R-:W-:Y:S05]  /*2210*/  RET.REL.NODEC R76 `(_ZN10layer_norm31ln_parallel_residual_bwd_kernelINS_13Kernel_traitsI13__nv_bfloat16S2_fS2_fjLj2048ELj1ELj1ELj4ELj16ENS_18Kernel_traits_baseILj2048ES2_S2_fS2_fjLj128EEEEELb0ELb1ELb0EEEvNS_9BwdParamsE) ;  /* 0xffffdde04c007950 */ /* 0x000fea0003c3ffff */
.L_x_542:
        /* <DEDUP_REMOVED lines=14> */
.L_x_1801:


//--------------------- .text._ZN10layer_norm31ln_parallel_residual_bwd_kernelINS_13Kernel_traitsI13__nv_bfloat16S2_fS2_fjLj2048ELj1ELj1ELj4ELj16ENS_18Kernel_traits_baseILj2048ES2_S2_fS2_fjLj128EEEEELb0ELb1ELb1EEEvNS_9BwdParamsE --------------------------
	.section	.text._ZN10layer_norm31ln_parallel_residual_bwd_kernelINS_13Kernel_traitsI13__nv_bfloat16S2_fS2_fjLj2048ELj1ELj1ELj4ELj16ENS_18Kernel_traits_baseILj2048ES2_S2_fS2_fjLj128EEEEELb0ELb1ELb1EEEvNS_9BwdParamsE,"ax",@progbits
	.sectioninfo	@"SHI_REGISTERS=128"
	.align	128
        .global         _ZN10layer_norm31ln_parallel_residual_bwd_kernelINS_13Kernel_traitsI13__nv_bfloat16S2_fS2_fjLj2048ELj1ELj1ELj4ELj16ENS_18Kernel_traits_baseILj2048ES2_S2_fS2_fjLj128EEEEELb0ELb1ELb1EEEvNS_9BwdParamsE
        .type           _ZN10layer_norm31ln_parallel_residual_bwd_kernelINS_13Kernel_traitsI13__nv_bfloat16S2_fS2_fjLj2048ELj1ELj1ELj4ELj16ENS_18Kernel_traits_baseILj2048ES2_S2_fS2_fjLj128EEEEELb0ELb1ELb1EEEvNS_9BwdParamsE,@function
        .size           _ZN10layer_norm31ln_parallel_residual_bwd_kernelINS_13Kernel_traitsI13__nv_bfloat16S2_fS2_fjLj2048ELj1ELj1ELj4ELj16ENS_18Kernel_traits_baseILj2048ES2_S2_fS2_fjLj128EEEEELb0ELb1ELb1EEEvNS_9BwdParamsE,(.L_x_1802 - _ZN10layer_norm31ln_parallel_residual_bwd_kernelINS_13Kernel_traitsI13__nv_bfloat16S2_fS2_fjLj2048ELj1ELj1ELj4ELj16ENS_18Kernel_traits_baseILj2048ES2_S2_fS2_fjLj128EEEEELb0ELb1ELb1EEEvNS_9BwdParamsE)
        .other          _ZN10layer_norm31ln_parallel_residual_bwd_kernelINS_13Kernel_traitsI13__nv_bfloat16S2_fS2_fjLj2048ELj1ELj1ELj4ELj16ENS_18Kernel_traits_baseILj2048ES2_S2_fS2_fjLj128EEEEELb0ELb1ELb1EEEvNS_9BwdParamsE,@"STO_CUDA_ENTRY STV_DEFAULT"
_ZN10layer_norm31ln_parallel_residual_bwd_kernelINS_13Kernel_traitsI13__nv_bfloat16S2_fS2_fjLj2048ELj1ELj1ELj4ELj16ENS_18Kernel_traits_baseILj2048ES2_S2_fS2_fjLj128EEEEELb0ELb1ELb1EEEvNS_9BwdParamsE:
.text._ZN10layer_norm31ln_parallel_residual_bwd_kernelINS_13Kernel_traitsI13__nv_bfloat16S2_fS2_fjLj2048ELj1ELj1ELj4ELj16ENS_18Kernel_traits_baseILj2048ES2_S2_fS2_fjLj128EEEEELb0ELb1ELb1EEEvNS_9BwdParamsE:
        /* <DEDUP_REMOVED lines=24> */
.L_x_543:
[----:B------:R-:W-:-:S04]  /*0180*/  SHF.L.U32 R2, R0, 0x4, RZ ;  /* 0x0000000400027819 */ /* 0x000fc800000006ff */
[----:B------:R-:W-:-:S04]  /*0190*/  LOP3.LUT R2, R2, 0x7f0, RZ, 0xc0, !PT ;  /* 0x000007f002027812 */ /* 0x000fc800078ec0ff */
[----:B------:R-:W-:-:S04]  /*01a0*/  IADD3 R4, P0, R2, c[0x0][0x1b0], RZ ;  /* 0x00006c0002047a10 */ /* 0x000fc80007f1e0ff */
[----:B------:R-:W-:-:S05]  /*01b0*/  IADD3.X R5, RZ, c[0x0][0x1b4], RZ, P0, !PT ;  /* 0x00006d00ff057a10 */ /* 0x000fca00007fe4ff */
[----:B------:R0:W2:Y:S04]  /*01c0*/  LDG.E.128 R8, [R4.64] ;  /* 0x0000000404087981 */ /* 0x0000a8000c1e1d00 */
[----:B------:R0:W3:Y:S01]  /*01d0*/  LDG.E.128 R20, [R4.64+0x800] ;  /* 0x0008000404147981 */ /* 0x0000e2000c1e1d00 */
[----:B------:R-:W-:Y:S01]  /*01e0*/  HFMA2.MMA R86, -RZ, RZ, 0, 5.9604644775390625e-08 ;  /* 0x00000001ff567435 */ /* 0x000fe200000001ff */
[----:B------:R-:W-:Y:S01]  /*01f0*/  CS2R R2, SRZ ;  /* 0x0000000000027805 */ /* 0x000fe2000001ff00 */
[----:B------:R-:W-:Y:S01]  /*0200*/  HFMA2.MMA R87, -RZ, RZ, 0, 0 ;  /* 0x00000000ff577435 */ /* 0x000fe200000001ff */
[----:B------:R-:W-:Y:S01]  /*0210*/  CS2R R6, SRZ ;  /* 0x0000000000067805 */ /* 0x000fe2000001ff00 */
[----:B------:R-:W-:Y:S01]  /*0220*/  CS2R R12, SRZ ;  /* 0x00000000000c7805 */ /* 0x000fe2000001ff00 */
[----:B------:R-:W-:Y:S01]  /*0230*/  CS2R R80, SRZ ;  /* 0x0000000000507805 */ /* 0x000fe2000001ff00 */
[----:B------:R-:W-:Y:S01]  /*0240*/  CS2R R78, SRZ ;  /* 0x00000000004e7805 */ /* 0x000fe2000001ff00 */
[----:B------:R-:W-:Y:S01]  /*0250*/  MOV R84, RZ ;  /* 0x000000ff00547202 */ /* 0x000fe20000000f00 */
[----:B------:R-:W-:Y:S01]  /*0260*/  CS2R R82, SRZ ;  /* 0x0000000000527805 */ /* 0x000fe2000001ff00 */
[----:B0-----:R-:W-:Y:S01]  /*0270*/  CS2R R4, SRZ ;  /* 0x0000000000047805 */ /* 0x001fe2000001ff00 */
[----:B------:R-:W-:Y:S01]  /*0280*/  CS2R R14, SRZ ;  /* 0x00000000000e7805 */ /* 0x000fe2000001ff00 */
[----:B------:R-:W-:Y:S01]  /*0290*/  CS2R R16, SRZ ;  /* 0x0000000000107805 */ /* 0x000fe2000001ff00 */
[----:B------:R-:W-:Y:S01]  /*02a0*/  CS2R R18, SRZ ;  /* 0x0000000000127805 */ /* 0x000fe2000001ff00 */
[----:B------:R-:W-:Y:S01]  /*02b0*/  CS2R R72, SRZ ;  /* 0x0000000000487805 */ /* 0x000fe2000001ff00 */
[----:B------:R-:W-:Y:S01]  /*02c0*/  CS2R R74, SRZ ;  /* 0x00000000004a7805 */ /* 0x000fe2000001ff00 */
        /* <DEDUP_REMOVED lines=10> */
[----:B------:R-:W-:Y:S01]  /*0370*/  CS2R R10, SRZ ;  /* 0x00000000000a7805 */ /* 0x000fe2000001ff00 */
        /* <DEDUP_REMOVED lines=8> */
.L_x_548:
[----:B------:R-:W-:Y:S01]  /*0400*/  IMAD R48, R96, c[0x0][0x168], RZ ;  /* 0x00005a0060307a24 */ /* 0x000fe200078e02ff */
[----:B------:R-:W-:Y:S02]  /*0410*/  MOV R107, 0x4 ;  /* 0x00000004006b7802 */ /* 0x000fe40000000f00 */
[----:B------:R-:W-:Y:S02]  /*0420*/  LOP3.LUT R50, R0, 0x7f, RZ, 0xc0, !PT ;  /* 0x0000007f00327812 */ /* 0x000fe400078ec0ff */
[----:B------:R-:W-:Y:S01]  /*0430*/  SHF.R.S32.HI R49, RZ, 0x1f, R48 ;  /* 0x0000001fff317819 */ /* 0x000fe20000011430 */
[----:B------:R-:W-:Y:S01]  /*0440*/  IMAD.WIDE R64, R96, R107, c[0x0][0x1a0] ;  /* 0x0000680060407625 */ /* 0x000fe200078e026b */
[----:B------:R-:W-:-:S02]  /*0450*/  MOV R112, 0x20 ;  /* 0x0000002000707802 */ /* 0x000fc40000000f00 */
[----:B------:R-:W-:Y:S02]  /*0460*/  LEA.HI R49, R49, R48, RZ, 0x3 ;  /* 0x0000003031317211 */ /* 0x000fe400078f18ff */
[----:B------:R-:W-:Y:S01]  /*0470*/  MOV R68, 0x10 ;  /* 0x0000001000447802 */ /* 0x000fe20000000f00 */
[----:B------:R0:W2:Y:S01]  /*0480*/  LDG.E R116, [R64.64] ;  /* 0x0000000440747981 */ /* 0x0000a2000c1e1900 */
[----:B------:R-:W-:-:S04]  /*0490*/  LEA.HI.SX32 R105, R49, R50, 0x1d ;  /* 0x0000003231697211 */ /* 0x000fc800078feaff */
[C---:B------:R-:W-:Y:S01]  /*04a0*/  IADD3 R104, R105.reuse, 0x80, RZ ;  /* 0x0000008069687810 */ /* 0x040fe20007ffe0ff */
[----:B------:R-:W-:-:S04]  /*04b0*/  IMAD.WIDE.U32 R110, R105, R112, c[0x0][0x188] ;  /* 0x00006200696e7625 */ /* 0x000fc800078e0070 */
[----:B------:R-:W-:Y:S01]  /*04c0*/  IMAD.WIDE.U32 R52, R105, R68, c[0x0][0x208] ;  /* 0x0000820069347625 */ /* 0x000fe200078e0044 */
[----:B------:R-:W3:Y:S03]  /*04d0*/  LDG.E.128 R48, [R110.64] ;  /* 0x000000046e307981 */ /* 0x000ee6000c1e1d00 */
[----:B------:R-:W-:Y:S01]  /*04e0*/  IMAD.WIDE R106, R96, R107, c[0x0][0x1a8] ;  /* 0x00006a00606a7625 */ /* 0x000fe200078e026b */
[----:B------:R-:W4:Y:S03]  /*04f0*/  LDG.E.128 R56, [R110.64+0x10] ;  /* 0x000010046e387981 */ /* 0x000f26000c1e1d00 */
[C---:B------:R-:W-:Y:S01]  /*0500*/  IMAD.WIDE.U32 R108, R104.reuse, R112, c[0x0][0x188] ;  /* 0x00006200686c7625 */ /* 0x040fe200078e0070 */
[----:B------:R-:W4:Y:S04]  /*0510*/  LDG.E.128 R52, [R52.64] ;  /* 0x0000000434347981 */ /* 0x000f28000c1e1d00 */
[----:B------:R3:W4:Y:S04]  /*0520*/  LDG.E.128 R60, [R108.64] ;  /* 0x000000046c3c7981 */ /* 0x000728000c1e1d00 */
[----:B------:R2:W4:Y:S01]  /*0530*/  LDG.E R106, [R106.64] ;  /* 0x000000046a6a7981 */ /* 0x000522000c1e1900 */
[----:B------:R-:W-:-:S03]  /*0540*/  IMAD.WIDE.U32 R68, R104, R68, c[0x0][0x208] ;  /* 0x0000820068447625 */ /* 0x000fc600078e0044 */
[----:B0-----:R3:W4:Y:S04]  /*0550*/  LDG.E.128 R64, [R108.64+0x10] ;  /* 0x000010046c407981 */ /* 0x001728000c1e1d00 */
[----:B------:R-:W4:Y:S01]  /*0560*/  LDG.E.128 R68, [R68.64] ;  /* 0x0000000444447981 */ /* 0x000f22000c1e1d00 */
[----:B------:R-:W-:-:S04]  /*0570*/  ISETP.NE.U32.AND P0, PT, RZ, c[0x0][0x218], PT ;  /* 0x00008600ff007a0c */ /* 0x000fc80003f05070 */
[----:B------:R-:W-:Y:S01]  /*0580*/  ISETP.NE.AND.EX P0, PT, RZ, c[0x0][0x21c], PT, P0 ;  /* 0x00008700ff007a0c */ /* 0x000fe20003f05300 */
[----:B------:R-:W-:-:S12]  /*0590*/  ULDC.U8 UR6, c[0x0][0x1f0] ;  /* 0x00007c0000067ab9 */ /* 0x000fd80000000000 */
[----:B------:R-:W-:-:S04]  /*05a0*/  @P0 IMAD.WIDE.U32 R114, R105, R112, c[0x0][0x218] ;  /* 0x0000860069720625 */ /* 0x000fc800078e0070 */
        /* <DEDUP_REMOVED lines=10> */
[C---:B---3--:R-:W-:Y:S02]  /*0650*/  FADD.FTZ R109, -R107.reuse, R48 ;  /* 0x000000306b6d7221 */ /* 0x048fe40000010100 */
[C---:B------:R-:W-:Y:S02]  /*0660*/  FADD.FTZ R49, -R107.reuse, R49 ;  /* 0x000000316b317221 */ /* 0x040fe40000010100 */
[C---:B----4-:R-:W-:Y:S01]  /*0670*/  FADD.FTZ R119, -R107.reuse, R58 ;  /* 0x0000003a6b777221 */ /* 0x050fe20000010100 */
[--C-:B------:R-:W-:Y:S02]  /*0680*/  PRMT R48, RZ, 0x5410, R52.reuse ;  /* 0x00005410ff307816 */ /* 0x100fe40000000034 */
[----:B-1----:R-:W-:Y:S01]  /*0690*/  PRMT R113, RZ, 0x7610, R52 ;  /* 0x00007610ff717816 */ /* 0x002fe20000000034 */
[----:B------:R-:W-:Y:S02]  /*06a0*/  FADD.FTZ R123, -R107, R62 ;  /* 0x0000003e6b7b7221 */ /* 0x000fe40000010100 */
[----:B------:R-:W-:-:S02]  /*06b0*/  FMUL.FTZ R62, R95, R48 ;  /* 0x000000305f3e7220 */ /* 0x000fc40000410000 */
[C---:B------:R-:W-:Y:S02]  /*06c0*/  FMUL.FTZ R109, R106.reuse, R109 ;  /* 0x0000006d6a6d7220 */ /* 0x040fe40000410000 */
[----:B------:R-:W-:Y:S02]  /*06d0*/  FMUL.FTZ R58, R106, R49 ;  /* 0x000000316a3a7220 */ /* 0x000fe40000410000 */
[----:B------:R-:W-:Y:S02]  /*06e0*/  FADD.FTZ R84, R48, R84 ;  /* 0x0000005430547221 */ /* 0x000fe40000010000 */
[----:B------:R-:W-:Y:S02]  /*06f0*/  FFMA.FTZ R87, R109, R48, R87 ;  /* 0x000000306d577223 */ /* 0x000fe40000010057 */
[----:B------:R-:W-:Y:S02]  /*0700*/  FADD.FTZ R82, R113, R82 ;  /* 0x0000005271527221 */ /* 0x000fe40000010000 */
[----:B------:R-:W-:-:S02]  /*0710*/  FFMA.FTZ R83, R58, R113, R83 ;  /* 0x000000713a537223 */ /* 0x000fc40000010053 */
[----:B------:R-:W-:Y:S02]  /*0720*/  FMUL.FTZ R113, R94, R113 ;  /* 0x000000715e717220 */ /* 0x000fe40000410000 */
[----:B------:R-:W-:Y:S02]  /*0730*/  FADD.FTZ R48, RZ, R62 ;  /* 0x0000003eff307221 */ /* 0x000fe40000010000 */
[C---:B------:R-:W-:Y:S01]  /*0740*/  FADD.FTZ R111, -R107.reuse, R50 ;  /* 0x000000326b6f7221 */ /* 0x040fe20000010100 */
[----:B------:R-:W-:Y:S01]  /*0750*/  PRMT R50, RZ, 0x5410, R53 ;  /* 0x00005410ff327816 */ /* 0x000fe20000000035 */
[----:B------:R-:W-:Y:S02]  /*0760*/  FADD.FTZ R51, -R107, R51 ;  /* 0x000000336b337221 */ /* 0x000fe40000010100 */
[----:B------:R-:W-:Y:S01]  /*0770*/  FADD.FTZ R49, R48, R113 ;  /* 0x0000007130317221 */ /* 0x000fe20000010000 */
[----:B0-----:R-:W-:Y:S01]  /*0780*/  PRMT R115, RZ, 0x7610, R53 ;  /* 0x00007610ff737816 */ /* 0x001fe20000000035 */
[----:B------:R-:W-:-:S02]  /*0790*/  FFMA.FTZ R48, R109, R62, RZ ;  /* 0x0000003e6d307223 */ /* 0x000fc400000100ff */
[C---:B------:R-:W-:Y:S02]  /*07a0*/  FADD.FTZ R121, -R107.reuse, R60 ;  /* 0x0000003c6b797221 */ /* 0x040fe40000010100 */
[----:B------:R-:W-:Y:S02]  /*07b0*/  FADD.FTZ R125, -R107, R64 ;  /* 0x000000406b7d7221 */ /* 0x000fe40000010100 */
[C---:B------:R-:W-:Y:S02]  /*07c0*/  FMUL.FTZ R111, R106.reuse, R111 ;  /* 0x0000006f6a6f7220 */ /* 0x040fe40000410000 */
[----:B------:R-:W-:Y:S02]  /*07d0*/  FMUL.FTZ R60, R106, R51 ;  /* 0x000000336a3c7220 */ /* 0x000fe40000410000 */
[-C--:B------:R-:W-:Y:S02]  /*07e0*/  FMUL.FTZ R64, R93, R50.reuse ;  /* 0x000000325d407220 */ /* 0x080fe40000410000 */
[----:B------:R-:W-:Y:S01]  /*07f0*/  FFMA.FTZ R48, R58, R113, R48 ;  /* 0x000000713a307223 */ /* 0x000fe20000010030 */
[----:B------:R-:W-:Y:S01]  /*0800*/  PRMT R53, RZ, 0x5410, R54 ;  /* 0x00005410ff357816 */ /* 0x000fe20000000036 */
[----:B------:R-:W-:Y:S01]  /*0810*/  FADD.FTZ R80, R50, R80 ;  /* 0x0000005032507221 */ /* 0x000fe20000010000 */
[----:B------:R-:W-:Y:S01]  /*0820*/  PRMT R117, RZ, 0x5410, R55 ;  /* 0x00005410ff757816 */ /* 0x000fe20000000037 */
[----:B------:R-:W-:Y:S01]  /*0830*/  FFMA.FTZ R81, R111, R50, R81 ;  /* 0x000000326f517223 */ /* 0x000fe20000010051 */
[----:B------:R-:W-:Y:S01]  /*0840*/  PRMT R52, RZ, 0x7610, R55 ;  /* 0x00007610ff347816 */ /* 0x000fe20000000037 */
[----:B------:R-:W-:-:S02]  /*0850*/  FADD.FTZ R78, R115, R78 ;  /* 0x0000004e734e7221 */ /* 0x000fc40000010000 */
[-C--:B------:R-:W-:Y:S02]  /*0860*/  FFMA.FTZ R79, R60, R115.reuse, R79 ;  /* 0x000000733c4f7223 */ /* 0x080fe4000001004f */
[----:B------:R-:W-:Y:S02]  /*0870*/  FMUL.FTZ R115, R92, R115 ;  /* 0x000000735c737220 */ /* 0x000fe40000410000 */
[----:B------:R-:W-:Y:S02]  /*0880*/  FADD.FTZ R50, R49, R64 ;  /* 0x0000004031327221 */ /* 0x000fe40000010000 */
[----:B------:R-:W-:Y:S02]  /*0890*/  FADD.FTZ R55, -R107, R56 ;  /* 0x000000386b377221 */ /* 0x000fe40000010100 */
[----:B------:R-:W-:Y:S01]  /*08a0*/  FFMA.FTZ R48, R111, R64, R48 ;  /* 0x000000406f307223 */ /* 0x000fe20000010030 */
[----:B------:R-:W-:Y:S01]  /*08b0*/  PRMT R54, RZ, 0x7610, R54 ;  /* 0x00007610ff367816 */ /* 0x000fe20000000036 */
[----:B------:R-:W-:Y:S01]  /*08c0*/  FMUL.FTZ R116, R91, R53 ;  /* 0x000000355b747220 */ /* 0x000fe20000410000 */
[----:B------:R-:W-:Y:S01]  /*08d0*/  PRMT R56, RZ, 0x5410, R69 ;  /* 0x00005410ff387816 */ /* 0x000fe20000000045 */
[----:B------:R-:W-:Y:S01]  /*08e0*/  FADD.FTZ R49, R50, R115 ;  /* 0x0000007332317221 */ /* 0x000fe20000010000 */
[----:B------:R-:W-:Y:S01]  /*08f0*/  PRMT R110, RZ, 0x7610, R69 ;  /* 0x00007610ff6e7816 */ /* 0x000fe20000000045 */
[----:B------:R-:W-:-:S02]  /*0900*/  FADD.FTZ R57, -R107, R57 ;  /* 0x000000396b397221 */ /* 0x000fc40000010100 */
[----:B------:R-:W-:Y:S02]  /*0910*/  FMUL.FTZ R69, R106, R55 ;  /* 0x000000376a457220 */ /* 0x000fe40000410000 */
[----:B------:R-:W-:Y:S01]  /*0920*/  FFMA.FTZ R48, R60, R115, R48 ;  /* 0x000000733c307223 */ /* 0x000fe20000010030 */
[--C-:B------:R-:W-:Y:S01]  /*0930*/  PRMT R112, RZ, 0x5410, R71.reuse ;  /* 0x00005410ff707816 */ /* 0x100fe20000000047 */
[----:B------:R-:W-:Y:S01]  /*0940*/  FMUL.FTZ R118, R90, R54 ;  /* 0x000000365a767220 */ /* 0x000fe20000410000 */
[----:B------:R-:W-:Y:S01]  /*0950*/  PRMT R114, RZ, 0x7610, R71 ;  /* 0x00007610ff727816 */ /* 0x000fe20000000047 */
[----:B------:R-:W-:Y:S02]  /*0960*/  FADD.FTZ R49, R49, R116 ;  /* 0x0000007431317221 */ /* 0x000fe40000010000 */
[----:B------:R-:W-:Y:S02]  /*0970*/  FMUL.FTZ R71, R106, R57 ;  /* 0x000000396a477220 */ /* 0x000fe40000410000 */
[----:B------:R-:W-:-:S02]  /*0980*/  FFMA.FTZ R48, R69, R116, R48 ;  /* 0x0000007445307223 */ /* 0x000fc40000010030 */
[----:B------:R-:W-:Y:S02]  /*0990*/  FMUL.FTZ R120, R89, R117 ;  /* 0x0000007559787220 */ /* 0x000fe40000410000 */
[----:B------:R-:W-:Y:S02]  /*09a0*/  FADD.FTZ R49, R49, R118 ;  /* 0x0000007631317221 */ /* 0x000fe40000010000 */
[C---:B------:R-:W-:Y:S02]  /*09b0*/  FADD.FTZ R59, -R107.reuse, R59 ;  /* 0x0000003b6b3b7221 */ /* 0x040fe40000010100 */
[C---:B------:R-:W-:Y:S02]  /*09c0*/  FADD.FTZ R61, -R107.reuse, R61 ;  /* 0x0000003d6b3d7221 */ /* 0x040fe40000010100 */
[C---:B------:R-:W-:Y:S02]  /*09d0*/  FADD.FTZ R63, -R107.reuse, R63 ;  /* 0x0000003f6b3f7221 */ /* 0x040fe40000010100 */
[----:B------:R-:W-:-:S02]  /*09e0*/  FADD.FTZ R65, -R107, R65 ;  /* 0x000000416b417221 */ /* 0x000fc40000010100 */
[----:B------:R-:W-:Y:S02]  /*09f0*/  FADD.FTZ R66, -R107, R66 ;  /* 0x000000426b427221 */ /* 0x000fe40000010100 */
[----:B------:R-:W-:Y:S02]  /*0a00*/  FMUL.FTZ R119, R106, R119 ;  /* 0x000000776a777220 */ /* 0x000fe40000410000 */
[----:B------:R-:W-:Y:S02]  /*0a10*/  FFMA.FTZ R48, R71, R118, R48 ;  /* 0x0000007647307223 */ /* 0x000fe40000010030 */
[----:B------:R-:W-:Y:S01]  /*0a20*/  FADD.FTZ R107, -R107, R67 ;  /* 0x000000436b6b7221 */ /* 0x000fe20000010100 */
[----:B------:R-:W-:Y:S01]  /*0a30*/  PRMT R67, RZ, 0x5410, R68 ;  /* 0x00005410ff437816 */ /* 0x000fe20000000044 */
[----:B------:R-:W-:Y:S02]  /*0a40*/  FMUL.FTZ R122, R88, R52 ;  /* 0x00000034587a7220 */ /* 0x000fe40000410000 */
[----:B------:R-:W-:Y:S01]  /*0a50*/  FADD.FTZ R49, R49, R120 ;  /* 0x0000007831317221 */ /* 0x000fe20000010000 */
[----:B------:R-:W-:Y:S01]  /*0a60*/  PRMT R68, RZ, 0x7610, R68 ;  /* 0x00007610ff447816 */ /* 0x000fe20000000044 */
[----:B------:R-:W-:-:S02]  /*0a70*/  FMUL.FTZ R59, R106, R59 ;  /* 0x0000003b6a3b7220 */ /* 0x000fc40000410000 */
[----:B------:R-:W-:Y:S02]  /*0a80*/  FFMA.FTZ R48, R119, R120, R48 ;  /* 0x0000007877307223 */ /* 0x000fe40000010030 */
[C---:B------:R-:W-:Y:S02]  /*0a90*/  FMUL.FTZ R61, R106.reuse, R61 ;  /* 0x0000003d6a3d7220 */ /* 0x040fe40000410000 */
[----:B------:R-:W-:Y:S02]  /*0aa0*/  FMUL.FTZ R124, R85, R67 ;  /* 0x00000043557c7220 */ /* 0x000fe40000410000 */
[----:B------:R-:W-:Y:S02]  /*0ab0*/  FADD.FTZ R49, R49, R122 ;  /* 0x0000007a31317221 */ /* 0x000fe40000010000 */
[----:B------:R-:W-:Y:S02]  /*0ac0*/  FMUL.FTZ R121, R106, R121 ;  /* 0x000000796a797220 */ /* 0x000fe40000410000 */
[----:B------:R-:W-:-:S02]  /*0ad0*/  FFMA.FTZ R48, R59, R122, R48 ;  /* 0x0000007a3b307223 */ /* 0x000fc40000010030 */
[----:B------:R-:W-:Y:S02]  /*0ae0*/  FADD.FTZ R9, R68, R9 ;  /* 0x0000000944097221 */ /* 0x000fe40000010000 */
[-C--:B------:R-:W-:Y:S02]  /*0af0*/  FFMA.FTZ R73, R61, R68.reuse, R73 ;  /* 0x000000443d497223 */ /* 0x080fe40000010049 */
[----:B------:R-:W-:Y:S02]  /*0b00*/  FMUL.FTZ R68, R98, R68 ;  /* 0x0000004462447220 */ /* 0x000fe40000410000 */
[----:B------:R-:W-:Y:S02]  /*0b10*/  FADD.FTZ R49, R49, R124 ;  /* 0x0000007c31317221 */ /* 0x000fe40000010000 */
[----:B------:R-:W-:Y:S02]  /*0b20*/  FFMA.FTZ R48, R121, R124, R48 ;  /* 0x0000007c79307223 */ /* 0x000fe40000010030 */
[----:B------:R-:W-:-:S02]  /*0b30*/  FMUL.FTZ R63, R106, R63 ;  /* 0x0000003f6a3f7220 */ /* 0x000fc40000410000 */
[----:B------:R-:W-:Y:S02]  /*0b40*/  FADD.FTZ R8, R67, R8 ;  /* 0x0000000843087221 */ /* 0x000fe40000010000 */
[----:B------:R-:W-:Y:S02]  /*0b50*/  FFMA.FTZ R72, R121, R67, R72 ;  /* 0x0000004379487223 */ /* 0x000fe40000010048 */
[----:B------:R-:W-:Y:S02]  /*0b60*/  FMUL.FTZ R67, R97, R56 ;  /* 0x0000003861437220 */ /* 0x000fe40000410000 */
[----:B------:R-:W-:Y:S01]  /*0b70*/  FADD.FTZ R50, R49, R68 ;  /* 0x0000004431327221 */ /* 0x000fe20000010000 */
[----:B------:R-:W-:Y:S01]  /*0b80*/  PRMT R108, RZ, 0x5410, R70 ;  /* 0x00005410ff6c7816 */ /* 0x000fe20000000046 */
[----:B------:R-:W-:Y:S02]  /*0b90*/  FMUL.FTZ R123, R106, R123 ;  /* 0x0000007b6a7b7220 */ /* 0x000fe40000410000 */
[----:B------:R-:W-:-:S02]  /*0ba0*/  FFMA.FTZ R48, R61, R68, R48 ;  /* 0x000000443d307223 */ /* 0x000fc40000010030 */
[----:B------:R-:W-:Y:S02]  /*0bb0*/  FADD.FTZ R7, R110, R7 ;  /* 0x000000076e077221 */ /* 0x000fe40000010000 */
[-C--:B------:R-:W-:Y:S02]  /*0bc0*/  FFMA.FTZ R19, R63, R110.reuse, R19 ;  /* 0x0000006e3f137223 */ /* 0x080fe40000010013 */
[----:B------:R-:W-:Y:S02]  /*0bd0*/  FMUL.FTZ R125, R106, R125 ;  /* 0x0000007d6a7d7220 */ /* 0x000fe40000410000 */
[----:B------:R-:W-:Y:S02]  /*0be0*/  FMUL.FTZ R110, R100, R110 ;  /* 0x0000006e646e7220 */ /* 0x000fe40000410000 */
[----:B------:R-:W-:Y:S01]  /*0bf0*/  FADD.FTZ R49, R50, R67 ;  /* 0x0000004332317221 */ /* 0x000fe20000010000 */
[----:B------:R-:W-:Y:S01]  /*0c00*/  PRMT R70, RZ, 0x7610, R70 ;  /* 0x00007610ff467816 */ /* 0x000fe20000000046 */
[----:B------:R-:W-:-:S02]  /*0c10*/  FFMA.FTZ R48, R123, R67, R48 ;  /* 0x000000437b307223 */ /* 0x000fc40000010030 */
[----:B------:R-:W-:Y:S02]  /*0c20*/  FADD.FTZ R4, R108, R4 ;  /* 0x000000046c047221 */ /* 0x000fe40000010000 */
[-C--:B------:R-:W-:Y:S02]  /*0c30*/  FFMA.FTZ R16, R125, R108.reuse, R16 ;  /* 0x0000006c7d107223 */ /* 0x080fe40000010010 */
        /* <DEDUP_REMOVED lines=14> */
[----:B------:R-:W-:Y:S01]  /*0d20*/  FMUL.FTZ R107, R106, R107 ;  /* 0x0000006b6a6b7220 */ /* 0x000fe20000410000 */
[----:B------:R-:W-:Y:S01]  /*0d30*/  SHF.R.U32.HI R48, RZ, 0x5, R0 ;  /* 0x00000005ff307819 */ /* 0x000fe20000011600 */
[----:B------:R-:W-:-:S02]  /*0d40*/  FMUL.FTZ R112, R101, R112 ;  /* 0x0000007065707220 */ /* 0x000fc40000410000 */
[----:B------:R-:W-:Y:S02]  /*0d50*/  FADD.FTZ R49, R49, R70 ;  /* 0x0000004631317221 */ /* 0x000fe40000010000 */
[----:B------:R-:W-:Y:S02]  /*0d60*/  FFMA.FTZ R50, R65, R70, R50 ;  /* 0x0000004641327223 */ /* 0x000fe40000010032 */
[----:B------:R-:W-:Y:S02]  /*0d70*/  FADD.FTZ R3, R114, R3 ;  /* 0x0000000372037221 */ /* 0x000fe40000010000 */
[-C--:B------:R-:W-:Y:S01]  /*0d80*/  FFMA.FTZ R15, R107, R114.reuse, R15 ;  /* 0x000000726b0f7223 */ /* 0x080fe2000001000f */
[----:B------:R-:W-:Y:S01]  /*0d90*/  LOP3.LUT R66, R48, 0x7fffffc, RZ, 0xc0, !PT ;  /* 0x07fffffc30427812 */ /* 0x000fe200078ec0ff */
[----:B------:R-:W-:Y:S02]  /*0da0*/  FMUL.FTZ R114, R103, R114 ;  /* 0x0000007267727220 */ /* 0x000fe40000410000 */
[----:B------:R-:W-:-:S02]  /*0db0*/  FADD.FTZ R49, R49, R112 ;  /* 0x0000007031317221 */ /* 0x000fc40000010000 */
[----:B------:R-:W-:Y:S02]  /*0dc0*/  FFMA.FTZ R50, R117, R112, R50 ;  /* 0x0000007075327223 */ /* 0x000fe40000010032 */
[----:B------:R-:W-:Y:S02]  /*0dd0*/  FADD.FTZ R6, R56, R6 ;  /* 0x0000000638067221 */ /* 0x000fe40000010000 */
[----:B------:R-:W-:Y:S01]  /*0de0*/  FFMA.FTZ R18, R123, R56, R18 ;  /* 0x000000387b127223 */ /* 0x000fe20000010012 */
[----:B------:R-:W-:Y:S01]  /*0df0*/  LOP3.LUT P0, RZ, R0, 0x1f, RZ, 0xc0, !PT ;  /* 0x0000001f00ff7812 */ /* 0x000fe2000780c0ff */
[----:B------:R-:W-:Y:S01]  /*0e00*/  FADD.FTZ R56, R49, R114 ;  /* 0x0000007231387221 */ /* 0x000fe20000010000 */
[----:B------:R-:W-:Y:S01]  /*0e10*/  @!P1 IADD3 R66, R66, 0x4, RZ ;  /* 0x0000000442429810 */ /* 0x000fe20007ffe0ff */
[----:B------:R-:W-:Y:S02]  /*0e20*/  FADD.FTZ R12, R53, R12 ;  /* 0x0000000c350c7221 */ /* 0x000fe40000010000 */
[----:B------:R-:W-:-:S02]  /*0e30*/  FFMA.FTZ R76, R69, R53, R76 ;  /* 0x00000035454c7223 */ /* 0x000fc4000001004c */
[----:B------:R-:W-:Y:S02]  /*0e40*/  FADD.FTZ R13, R54, R13 ;  /* 0x0000000d360d7221 */ /* 0x000fe40000010000 */
[----:B------:R-:W-:Y:S02]  /*0e50*/  FFMA.FTZ R77, R71, R54, R77 ;  /* 0x00000036474d7223 */ /* 0x000fe4000001004d */
[----:B------:R-:W-:Y:S02]  /*0e60*/  FADD.FTZ R11, R52, R11 ;  /* 0x0000000b340b7221 */ /* 0x000fe40000010000 */
[----:B------:R-:W-:Y:S02]  /*0e70*/  FFMA.FTZ R75, R59, R52, R75 ;  /* 0x000000343b4b7223 */ /* 0x000fe4000001004b */
[----:B------:R-:W-:Y:S01]  /*0e80*/  FFMA.FTZ R49, R107, R114, R50 ;  /* 0x000000726b317223 */ /* 0x000fe20000010032 */
[----:B------:R-:W-:Y:S05]  /*0e90*/  BRA.DIV ~URZ, `(.L_x_545) ;  /* 0x00000e827f007947 */ /* 0x000fea000b800000 */
[----:B------:R0:W1:Y:S02]  /*0ea0*/  SHFL.DOWN PT, R55, R56, 0x10, 0x1f ;  /* 0x0a001f0038377f89 */ /* 0x00006400000e0000 */
.L_x_549:
        /* <DEDUP_REMOVED lines=18> */
.L_x_550:
[----:B------:R-:W-:Y:S01]  /*0fd0*/  @!P0 LOP3.LUT R51, R48, 0x3, RZ, 0xc0, !PT ;  /* 0x0000000330338812 */ /* 0x000fe200078ec0ff */
[----:B0-2---:R-:W-:Y:S01]  /*0fe0*/  FADD.FTZ R57, R50, R57 ;  /* 0x0000003932397221 */ /* 0x005fe20000010000 */
[----:B------:R-:W-:Y:S01]  /*0ff0*/  ULDC.U8 UR6, c[0x0][0x1f0] ;  /* 0x00007c0000067ab9 */ /* 0x000fe20000000000 */
[----:B-1----:R-:W-:Y:S01]  /*1000*/  FADD.FTZ R56, R49, R56 ;  /* 0x0000003831387221 */ /* 0x002fe20000010000 */
[----:B------:R-:W-:Y:S02]  /*1010*/  @!P0 IADD3 R51, R66, R51, RZ ;  /* 0x0000003342338210 */ /* 0x000fe40007ffe0ff */
[----:B------:R-:W-:Y:S02]  /*1020*/  ISETP.NE.U32.AND P1, PT, RZ, c[0x0][0x218], PT ;  /* 0x00008600ff007a0c */ /* 0x000fe40003f25070 */
[----:B------:R-:W-:Y:S01]  /*1030*/  ISETP.NE.U32.AND P3, PT, RZ, c[0x0][0x250], PT ;  /* 0x00009400ff007a0c */ /* 0x000fe20003f65070 */
[----:B------:R-:W-:Y:S01]  /*1040*/  @!P0 STS.64 [R51.X8+0x2000], R56 ;  /* 0x0020003833008388 */ /* 0x000fe20000008a00 */
[----:B------:R-:W-:Y:S01]  /*1050*/  ISETP.NE.AND P0, PT, RZ, UR6, PT ;  /* 0x00000006ff007c0c */ /* 0x000fe2000bf05270 */
[----:B------:R-:W-:Y:S02]  /*1060*/  WARPSYNC 0xffffffff ;  /* 0xffffffff00007948 */ /* 0x000fe40003800000 */
[----:B------:R-:W-:Y:S01]  /*1070*/  BAR.SYNC.DEFER_BLOCKING 0x0 ;  /* 0x0000000000007b1d */ /* 0x000fe20000010000 */
[----:B------:R-:W-:-:S02]  /*1080*/  ISETP.NE.AND.EX P1, PT, RZ, c[0x0][0x21c], PT, P1 ;  /* 0x00008700ff007a0c */ /* 0x000fc40003f25310 */
[----:B------:R-:W-:Y:S02]  /*1090*/  ISETP.NE.U32.AND P2, PT, RZ, c[0x0][0x258], PT ;  /* 0x00009600ff007a0c */ /* 0x000fe40003f45070 */
[----:B------:R-:W-:Y:S02]  /*10a0*/  ISETP.NE.AND.EX P3, PT, RZ, c[0x0][0x254], PT, P3 ;  /* 0x00009500ff007a0c */ /* 0x000fe40003f65330 */
[----:B------:R-:W-:Y:S01]  /*10b0*/  ISETP.NE.AND.EX P2, PT, RZ, c[0x0][0x25c], PT, P2 ;  /* 0x00009700ff007a0c */ /* 0x000fe20003f45320 */
[----:B------:R-:W0:Y:S02]  /*10c0*/  LDS.128 R48, [R66.X8+0x2000] ;  /* 0x0020000042307984 */ /* 0x000e240000008c00 */
[----:B0-----:R-:W-:Y:S02]  /*10d0*/  FADD.FTZ R53, RZ, R48 ;  /* 0x00000030ff357221 */ /* 0x001fe40000010000 */
[----:B------:R-:W-:Y:S02]  /*10e0*/  FADD.FTZ R48, RZ, R49 ;  /* 0x00000031ff307221 */ /* 0x000fe40000010000 */
[----:B------:R-:W-:-:S02]  /*10f0*/  FADD.FTZ R50, R50, R53 ;  /* 0x0000003532327221 */ /* 0x000fc40000010000 */
[----:B------:R-:W0:Y:S01]  /*1100*/  LDS.128 R52, [R66.X8+0x2010] ;  /* 0x0020100042347984 */ /* 0x000e220000008c00 */
[----:B------:R-:W-:Y:S02]  /*1110*/  FADD.FTZ R48, R51, R48 ;  /* 0x0000003033307221 */ /* 0x000fe40000010000 */
[----:B0-----:R-:W-:Y:S02]  /*1120*/  FADD.FTZ R49, R50, R52 ;  /* 0x0000003432317221 */ /* 0x001fe40000010000 */
[----:B------:R-:W-:Y:S02]  /*1130*/  FADD.FTZ R48, R48, R53 ;  /* 0x0000003530307221 */ /* 0x000fe40000010000 */
[----:B------:R-:W-:Y:S02]  /*1140*/  FADD.FTZ R49, R54, R49 ;  /* 0x0000003136317221 */ /* 0x000fe40000010000 */
[----:B------:R-:W-:Y:S02]  /*1150*/  FADD.FTZ R55, R55, R48 ;  /* 0x0000003037377221 */ /* 0x000fe40000010000 */
[----:B------:R-:W-:-:S02]  /*1160*/  FMUL.FTZ R48, R49, c[0x0][0x1e0] ;  /* 0x0000780031307a20 */ /* 0x000fc40000410000 */
        /* <DEDUP_REMOVED lines=11> */
[-CC-:B------:R-:W-:Y:S01]  /*1220*/  FFMA.FTZ R59, R59, R49.reuse, R48.reuse ;  /* 0x000000313b3b7223 */ /* 0x180fe20000010030 */
[----:B------:R-:W-:Y:S01]  /*1230*/  @P0 MOV R56, 0x20 ;  /* 0x0000002000380802 */ /* 0x000fe20000000f00 */
        /* <DEDUP_REMOVED lines=12> */
[----:B------:R-:W-:Y:S01]  /*1300*/  HFMA2.MMA R60, -RZ, RZ, 0, 9.5367431640625e-07 ;  /* 0x00000010ff3c7435 */ /* 0x000fe200000001ff */
[----:B------:R-:W-:Y:S02]  /*1310*/  FADD.FTZ R55, R68, -R61 ;  /* 0x8000003d44377221 */ /* 0x000fe40000010000 */
[----:B------:R-:W-:Y:S02]  /*1320*/  FADD.FTZ R113, R110, -R63 ;  /* 0x8000003f6e717221 */ /* 0x000fe40000010000 */
[C---:B------:R-:W-:Y:S02]  /*1330*/  FMUL.FTZ R62, R106.reuse, R51 ;  /* 0x000000336a3e7220 */ /* 0x040fe40000410000 */
[----:B------:R-:W-:-:S02]  /*1340*/  FMUL.FTZ R61, R106, R109 ;  /* 0x0000006d6a3d7220 */ /* 0x000fc40000410000 */
[C---:B------:R-:W-:Y:S02]  /*1350*/  FMUL.FTZ R64, R106.reuse, R115 ;  /* 0x000000736a407220 */ /* 0x040fe40000410000 */
[----:B------:R-:W-:Y:S02]  /*1360*/  FMUL.FTZ R63, R106, R49 ;  /* 0x000000316a3f7220 */ /* 0x000fe40000410000 */
[----:B------:R-:W-:Y:S02]  /*1370*/  FADD.FTZ R69, R116, -R69 ;  /* 0x8000004574457221 */ /* 0x000fe40000010000 */
[----:B------:R-:W-:Y:S02]  /*1380*/  FADD.FTZ R71, R118, -R71 ;  /* 0x8000004776477221 */ /* 0x000fe40000010000 */
[----:B------:R-:W-:Y:S02]  /*1390*/  FADD.FTZ R119, R120, -R119 ;  /* 0x8000007778777221 */ /* 0x000fe40000010000 */
[----:B------:R-:W-:-:S02]  /*13a0*/  FADD.FTZ R53, R122, -R59 ;  /* 0x8000003b7a357221 */ /* 0x000fc40000010000 */
[----:B-----5:R-:W-:Y:S02]  /*13b0*/  @P1 FADD.FTZ R62, R21, R62 ;  /* 0x0000003e153e1221 */ /* 0x020fe40000010000 */
[----:B------:R-:W-:Y:S02]  /*13c0*/  @P1 FADD.FTZ R61, R20, R61 ;  /* 0x0000003d143d1221 */ /* 0x000fe40000010000 */
[----:B------:R-:W-:Y:S01]  /*13d0*/  @P1 FADD.FTZ R64, R23, R64 ;  /* 0x0000004017401221 */ /* 0x000fe20000010000 */
[----:B------:R-:W-:Y:S01]  /*13e0*/  SEL R49, R62, R37, P2 ;  /* 0x000000253e317207 */ /* 0x000fe20001000000 */
[----:B------:R-:W-:Y:S01]  /*13f0*/  @P1 FADD.FTZ R63, R22, R63 ;  /* 0x0000003f163f1221 */ /* 0x000fe20000010000 */
[----:B------:R-:W-:Y:S01]  /*1400*/  SEL R48, R61, R36, P2 ;  /* 0x000000243d307207 */ /* 0x000fe20001000000 */
[----:B------:R-:W-:Y:S01]  /*1410*/  FADD.FTZ R125, R108, -R125 ;  /* 0x8000007d6c7d7221 */ /* 0x000fe20000010000 */
[----:B------:R-:W-:Y:S01]  /*1420*/  SEL R51, R64, R39, P2 ;  /* 0x0000002740337207 */ /* 0x000fe20001000000 */
[----:B------:R-:W-:Y:S01]  /*1430*/  FMUL.FTZ R109, R106, R69 ;  /* 0x000000456a6d7220 */ /* 0x000fe20000410000 */
[----:B------:R-:W-:Y:S01]  /*1440*/  F2FP.BF16.PACK_AB R52, R62, R61 ;  /* 0x0000003d3e34723e */ /* 0x000fe200000010ff */
[C---:B------:R-:W-:Y:S01]  /*1450*/  FMUL.FTZ R108, R106.reuse, R71 ;  /* 0x000000476a6c7220 */ /* 0x040fe20000410000 */
[----:B------:R-:W-:Y:S01]  /*1460*/  @P3 F2FP.BF16.PACK_AB R61, RZ, R61 ;  /* 0x0000003dff3d323e */ /* 0x000fe200000010ff */
[C---:B------:R-:W-:Y:S01]  /*1470*/  FMUL.FTZ R119, R106.reuse, R119 ;  /* 0x000000776a777220 */ /* 0x040fe20000410000 */
[----:B------:R-:W-:Y:S01]  /*1480*/  @P3 F2FP.BF16.PACK_AB R62, RZ, R62 ;  /* 0x0000003eff3e323e */ /* 0x000fe200000010ff */
[----:B------:R-:W-:Y:S01]  /*1490*/  FMUL.FTZ R110, R106, R53 ;  /* 0x000000356a6e7220 */ /* 0x000fe20000410000 */
[-C--:B------:R-:W-:Y:S01]  /*14a0*/  F2FP.BF16.PACK_AB R53, R64, R63.reuse ;  /* 0x0000003f4035723e */ /* 0x080fe200000010ff */
[----:B------:R-:W-:Y:S01]  /*14b0*/  FADD.FTZ R111, R67, -R50 ;  /* 0x80000032436f7221 */ /* 0x000fe20000010000 */
[----:B------:R-:W-:Y:S01]  /*14c0*/  SEL R50, R63, R38, P2 ;  /* 0x000000263f327207 */ /* 0x000fe20001000000 */
[----:B------:R-:W-:Y:S01]  /*14d0*/  @P0 IMAD.WIDE.U32 R56, R105, R56, c[0x0][0x258] ;  /* 0x0000960069380625 */ /* 0x000fe200078e0038 */
[----:B------:R-:W-:-:S02]  /*14e0*/  @P3 F2FP.BF16.PACK_AB R63, RZ, R63 ;  /* 0x0000003fff3f323e */ /* 0x000fc400000010ff */
[----:B------:R-:W-:Y:S01]  /*14f0*/  @P3 F2FP.BF16.PACK_AB R64, RZ, R64 ;  /* 0x00000040ff40323e */ /* 0x000fe200000010ff */
[----:B------:R-:W-:Y:S01]  /*1500*/  @P1 FADD.FTZ R108, R25, R108 ;  /* 0x0000006c196c1221 */ /* 0x000fe20000010000 */
[----:B------:R0:W-:Y:S01]  /*1510*/  @P0 STG.E.128 [R56.64], R48 ;  /* 0x0000003038000986 */ /* 0x0001e2000c101d04 */
[----:B------:R-:W-:Y:S01]  /*1520*/  @P1 FADD.FTZ R109, R24, R109 ;  /* 0x0000006d186d1221 */ /* 0x000fe20000010000 */
[----:B------:R-:W-:Y:S01]  /*1530*/  @P3 PRMT R45, R63, 0x7610, R45 ;  /* 0x000076103f2d3816 */ /* 0x000fe2000000002d */
[----:B------:R-:W-:Y:S01]  /*1540*/  @P1 FADD.FTZ R110, R27, R110 ;  /* 0x0000006e1b6e1221 */ /* 0x000fe20000010000 */
[----:B------:R-:W-:Y:S01]  /*1550*/  @P3 PRMT R44, R61, 0x7610, R44 ;  /* 0x000076103d2c3816 */ /* 0x000fe2000000002c */
[----:B------:R-:W-:Y:S01]  /*1560*/  @P1 FADD.FTZ R119, R26, R119 ;  /* 0x000000771a771221 */ /* 0x000fe20000010000 */
[----:B------:R-:W-:Y:S01]  /*1570*/  F2FP.BF16.PACK_AB R54, R108, R109 ;  /* 0x0000006d6c36723e */ /* 0x000fe200000010ff */
[----:B------:R-:W-:Y:S01]  /*1580*/  FMUL.FTZ R66, R106, R55 ;  /* 0x000000376a427220 */ /* 0x000fe20000410000 */
[----:B------:R-:W-:Y:S01]  /*1590*/  @P3 PRMT R45, R45, 0x5410, R64 ;  /* 0x000054102d2d3816 */ /* 0x000fe20000000040 */
[----:B------:R-:W-:Y:S01]  /*15a0*/  FADD.FTZ R65, R70, -R65 ;  /* 0x8000004146417221 */ /* 0x000fe20000010000 */
[----:B------:R-:W-:Y:S01]  /*15b0*/  F2FP.BF16.PACK_AB R55, R110, R119 ;  /* 0x000000776e37723e */ /* 0x000fe200000010ff */
[----:B------:R-:W-:Y:S01]  /*15c0*/  FADD.FTZ R121, R124, -R121 ;  /* 0x800000797c797221 */ /* 0x000fe20000010000 */
[----:B------:R-:W-:Y:S01]  /*15d0*/  @P3 PRMT R44, R44, 0x5410, R62 ;  /* 0x000054102c2c3816 */ /* 0x000fe2000000003e */
[----:B------:R-:W-:-:S02]  /*15e0*/  FADD.FTZ R117, R112, -R117 ;  /* 0x8000007570757221 */ /* 0x000fc40000010000 */
[----:B------:R-:W-:Y:S02]  /*15f0*/  FADD.FTZ R107, R114, -R107 ;  /* 0x8000006b726b7221 */ /* 0x000fe40000010000 */
[C---:B------:R-:W-:Y:S01]  /*1600*/  FMUL.FTZ R70, R106.reuse, R65 ;  /* 0x000000416a467220 */ /* 0x040fe20000410000 */
[----:B0-----:R-:W-:Y:S01]  /*1610*/  SEL R48, R109, R40, P2 ;  /* 0x000000286d307207 */ /* 0x001fe20001000000 */
[----:B------:R-:W-:Y:S01]  /*1620*/  IMAD.WIDE.U32 R58, R105, R60, c[0x0][0x248] ;  /* 0x00009200693a7625 */ /* 0x000fe200078e003c */
[----:B------:R-:W-:Y:S02]  /*1630*/  SEL R50, R119, R42, P2 ;  /* 0x0000002a77327207 */ /* 0x000fe40001000000 */
[----:B------:R-:W-:Y:S01]  /*1640*/  @P3 F2FP.BF16.PACK_AB R119, RZ, R119 ;  /* 0x00000077ff77323e */ /* 0x000fe200000010ff */
[C---:B------:R-:W-:Y:S01]  /*1650*/  FMUL.FTZ R67, R106.reuse, R121 ;  /* 0x000000796a437220 */ /* 0x040fe20000410000 */
[----:B------:R-:W-:Y:S01]  /*1660*/  @P3 F2FP.BF16.PACK_AB R109, RZ, R109 ;  /* 0x0000006dff6d323e */ /* 0x000fe200000010ff */
        /* <DEDUP_REMOVED lines=8> */
[----:B------:R-:W-:Y:S01]  /*16f0*/  FMUL.FTZ R106, R106, R107 ;  /* 0x0000006b6a6a7220 */ /* 0x000fe20000410000 */
[----:B------:R-:W-:Y:S01]  /*1700*/  @P3 PRMT R47, R119, 0x7610, R47 ;  /* 0x00007610772f3816 */ /* 0x000fe2000000002f */
[----:B------:R0:W-:Y:S01]  /*1710*/  @P0 STG.E.128 [R56.64+0x10], R48 ;  /* 0x0000103038000986 */ /* 0x0001e2000c101d04 */
[----:B------:R-:W-:Y:S01]  /*1720*/  @P3 PRMT R46, R109, 0x7610, R46 ;  /* 0x000076106d2e3816 */ /* 0x000fe2000000002e */
[----:B------:R-:W-:Y:S01]  /*1730*/  @P1 FADD.FTZ R67, R28, R67 ;  /* 0x000000431c431221 */ /* 0x000fe20000010000 */
[----:B------:R-:W-:Y:S01]  /*1740*/  @P3 PRMT R47, R47, 0x5410, R110 ;  /* 0x000054102f2f3816 */ /* 0x000fe2000000006e */
[----:B------:R1:W-:Y:S01]  /*1750*/  STG.E.128 [R58.64], R52 ;  /* 0x000000343a007986 */ /* 0x0003e2000c101d04 */
[----:B------:R-:W-:Y:S01]  /*1760*/  @P3 PRMT R46, R46, 0x5410, R108 ;  /* 0x000054102e2e3816 */ /* 0x000fe2000000006c */
[----:B------:R-:W-:Y:S01]  /*1770*/  @P1 FADD.FTZ R66, R29, R66 ;  /* 0x000000421d421221 */ /* 0x000fe20000010000 */
[----:B------:R-:W-:Y:S01]  /*1780*/  SEL R36, R67, R36, P2 ;  /* 0x0000002443247207 */ /* 0x000fe20001000000 */
[----:B------:R-:W-:-:S02]  /*1790*/  @P1 FADD.FTZ R65, R34, R65 ;  /* 0x0000004122411221 */ /* 0x000fc40000010000 */
        /* <DEDUP_REMOVED lines=8> */
[----:B0-----:R-:W-:Y:S01]  /*1820*/  @P3 IMAD.WIDE.U32 R48, R105, R60, c[0x0][0x250] ;  /* 0x0000940069303625 */ /* 0x001fe200078e003c */
[----:B------:R-:W-:Y:S02]  /*1830*/  F2FP.BF16.PACK_AB R51, R106, R65 ;  /* 0x000000416a33723e */ /* 0x000fe400000010ff */
[----:B------:R-:W-:Y:S01]  /*1840*/  SEL R40, R71, R40, P2 ;  /* 0x0000002847287207 */ /* 0x000fe20001000000 */
[----:B------:R-:W-:Y:S01]  /*1850*/  @P1 FADD.FTZ R70, R33, R70 ;  /* 0x0000004621461221 */ /* 0x000fe20000010000 */
[----:B-1----:R-:W-:Y:S01]  /*1860*/  IADD3 R55, R105, 0x80, RZ ;  /* 0x0000008069377810 */ /* 0x002fe20007ffe0ff */
[----:B------:R0:W-:Y:S01]  /*1870*/  @P3 STG.E.128 [R48.64], R44 ;  /* 0x0000002c30003986 */ /* 0x0001e2000c101d04 */
[----:B------:R-:W-:-:S02]  /*1880*/  @P0 MOV R105, 0x20 ;  /* 0x0000002000690802 */ /* 0x000fc40000000f00 */
[----:B------:R-:W-:Y:S01]  /*1890*/  F2FP.BF16.PACK_AB R50, R70, R71 ;  /* 0x000000474632723e */ /* 0x000fe200000010ff */
[----:B------:R-:W-:Y:S01]  /*18a0*/  IMAD.WIDE.U32 R52, R60, R55, c[0x0][0x248] ;  /* 0x000092003c347625 */ /* 0x000fe200078e0037 */
[----:B------:R-:W-:Y:S02]  /*18b0*/  @P3 F2FP.BF16.PACK_AB R65, RZ, R65 ;  /* 0x00000041ff41323e */ /* 0x000fe400000010ff */
[----:B------:R-:W-:Y:S01]  /*18c0*/  @P3 F2FP.BF16.PACK_AB R71, RZ, R71 ;  /* 0x00000047ff47323e */ /* 0x000fe200000010ff */
[----:B------:R-:W-:Y:S01]  /*18d0*/  @P0 IMAD.WIDE.U32 R104, R104, R105, c[0x0][0x258] ;  /* 0x0000960068680625 */ /* 0x000fe200078e0069 */
[----:B------:R-:W-:Y:S02]  /*18e0*/  SEL R39, R68, R39, P2 ;  /* 0x0000002744277207 */ /* 0x000fe40001000000 */
[----:B------:R-:W-:Y:S02]  /*18f0*/  SEL R41, R70, R41, P2 ;  /* 0x0000002946297207 */ /* 0x000fe40001000000 */
[----:B------:R-:W-:Y:S01]  /*1900*/  @P3 F2FP.BF16.PACK_AB R106, RZ, R106 ;  /* 0x0000006aff6a323e */ /* 0x000fe200000010ff */
[----:B------:R-:W-:Y:S01]  /*1910*/  @P0 STG.E.128 [R104.64], R36 ;  /* 0x0000002468000986 */ /* 0x000fe2000c101d04 */
[----:B------:R-:W-:-:S02]  /*1920*/  @P3 F2FP.BF16.PACK_AB R70, RZ, R70 ;  /* 0x00000046ff46323e */ /* 0x000fc400000010ff */
[----:B0-----:R-:W-:Y:S01]  /*1930*/  F2FP.BF16.PACK_AB R49, R68, R69 ;  /* 0x000000454431723e */ /* 0x001fe200000010ff */
[----:B------:R-:W-:Y:S01]  /*1940*/  @P0 STG.E.128 [R104.64+0x10], R40 ;  /* 0x0000102868000986 */ /* 0x000fe2000c101d04 */
[----:B------:R-:W-:Y:S02]  /*1950*/  F2FP.BF16.PACK_AB R48, R66, R67 ;  /* 0x000000434230723e */ /* 0x000fe400000010ff */
[----:B------:R-:W-:Y:S02]  /*1960*/  @P3 F2FP.BF16.PACK_AB R69, RZ, R69 ;  /* 0x00000045ff45323e */ /* 0x000fe400000010ff */
[----:B------:R-:W-:Y:S01]  /*1970*/  @P3 F2FP.BF16.PACK_AB R67, RZ, R67 ;  /* 0x00000043ff43323e */ /* 0x000fe200000010ff */
[----:B------:R0:W-:Y:S01]  /*1980*/  STG.E.128 [R52.64], R48 ;  /* 0x0000003034007986 */ /* 0x0001e2000c101d04 */
[----:B------:R-:W-:Y:S02]  /*1990*/  @P3 F2FP.BF16.PACK_AB R68, RZ, R68 ;  /* 0x00000044ff44323e */ /* 0x000fe400000010ff */
[----:B------:R-:W-:-:S02]  /*19a0*/  @P3 F2FP.BF16.PACK_AB R66, RZ, R66 ;  /* 0x00000042ff42323e */ /* 0x000fc400000010ff */
[----:B------:R-:W-:Y:S02]  /*19b0*/  @P3 PRMT R47, R65, 0x7610, R47 ;  /* 0x00007610412f3816 */ /* 0x000fe4000000002f */
[----:B------:R-:W-:Y:S02]  /*19c0*/  @P3 PRMT R46, R71, 0x7610, R46 ;  /* 0x00007610472e3816 */ /* 0x000fe4000000002e */
[----:B------:R-:W-:Y:S02]  /*19d0*/  @P3 PRMT R45, R69, 0x7610, R45 ;  /* 0x00007610452d3816 */ /* 0x000fe4000000002d */
[----:B------:R-:W-:Y:S02]  /*19e0*/  @P3 PRMT R44, R67, 0x7610, R44 ;  /* 0x00007610432c3816 */ /* 0x000fe4000000002c */
[----:B------:R-:W-:Y:S02]  /*19f0*/  @P3 PRMT R47, R47, 0x5410, R106 ;  /* 0x000054102f2f3816 */ /* 0x000fe4000000006a */
[----:B------:R-:W-:-:S02]  /*1a00*/  @P3 PRMT R46, R46, 0x5410, R70 ;  /* 0x000054102e2e3816 */ /* 0x000fc40000000046 */
[----:B------:R-:W-:Y:S01]  /*1a10*/  @P3 PRMT R45, R45, 0x5410, R68 ;  /* 0x000054102d2d3816 */ /* 0x000fe20000000044 */
[----:B0-----:R-:W-:Y:S01]  /*1a20*/  @P3 IMAD.WIDE.U32 R48, R60, R55, c[0x0][0x250] ;  /* 0x000094003c303625 */ /* 0x001fe200078e0037 */
[----:B------:R-:W-:Y:S02]  /*1a30*/  @P3 PRMT R44, R44, 0x5410, R66 ;  /* 0x000054102c2c3816 */ /* 0x000fe40000000042 */
[----:B------:R-:W-:-:S03]  /*1a40*/  LOP3.LUT P0, RZ, R86, 0xff, RZ, 0xc0, !PT ;  /* 0x000000ff56ff7812 */ /* 0x000fc6000780c0ff */
[----:B------:R0:W-:Y:S01]  /*1a50*/  @P3 STG.E.128 [R48.64], R44 ;  /* 0x0000002c30003986 */ /* 0x0001e2000c101d04 */
[----:B------:R-:W-:Y:S01]  /*1a60*/  SEL R86, RZ, 0x1, P0 ;  /* 0x00000001ff567807 */ /* 0x000fe20000000000 */
[----:B0-----:R-:W-:Y:S01]  /*1a70*/  @P4 CALL.REL.NOINC `(.L_x_547) ;  /* 0x0000001000004944 */ /* 0x001fe20003c00000 */
[----:B------:R-:W-:Y:S05]  /*1a80*/  BRA `(.L_x_548) ;  /* 0xffffe97000007947 */ /* 0x000fea000383ffff */
.L_x_547:
        /* <DEDUP_REMOVED lines=24> */
.L_x_544:
[----:B------:R-:W0:Y:S01]  /*1c10*/  S2UR UR6, SR_CTAID.X ;  /* 0x00000000000679c3 */ /* 0x000e220000002500 */
[----:B------:R-:W-:Y:S01]  /*1c20*/  HFMA2.MMA R5, -RZ, RZ, 0, 1.9073486328125e-06 ;  /* 0x00000020ff057435 */ /* 0x000fe200000001ff */
[C---:B------:R-:W-:Y:S02]  /*1c30*/  LOP3.LUT R3, R0.reuse, 0x7f, RZ, 0xc0, !PT ;  /* 0x0000007f00037812 */ /* 0x040fe400078ec0ff */
        /* <DEDUP_REMOVED lines=14> */
.L_x_545:
[----:B------:R-:W-:Y:S01]  /*1d20*/  HFMA2.MMA R52, -RZ, RZ, 0, 9.5367431640625e-07 ;  /* 0x00000010ff347435 */ /* 0x000fe200000001ff */
[----:B------:R-:W-:-:S02]  /*1d30*/  MOV R53, R56 ;  /* 0x0000003800357202 */ /* 0x000fc40000000f00 */
[----:B------:R-:W-:Y:S02]  /*1d40*/  MOV R51, 0x1f ;  /* 0x0000001f00337802 */ /* 0x000fe40000000f00 */
[----:B------:R-:W-:Y:S02]  /*1d50*/  MOV R50, 0xffffffff ;  /* 0xffffffff00327802 */ /* 0x000fe40000000f00 */
[----:B------:R-:W-:Y:S02]  /*1d60*/  MOV R54, 0x1d80 ;  /* 0x00001d8000367802 */ /* 0x000fe40000000f00 */
[----:B-----5:R-:W-:Y:S05]  /*1d70*/  CALL.REL.NOINC `($__internal_39_$__cuda_sm70_shflsync_down_p) ;  /* 0x0000046000007944 */ /* 0x020fea0003c00000 */
[----:B-1----:R-:W-:Y:S01]  /*1d80*/  MOV R55, R52 ;  /* 0x0000003400377202 */ /* 0x002fe20000000f00 */
[----:B------:R-:W-:Y:S05]  /*1d90*/  BRA `(.L_x_549) ;  /* 0xfffff11000007947 */ /* 0x000fea000383ffff */
.L_x_546:
[----:B------:R-:W-:Y:S01]  /*1da0*/  HFMA2.MMA R52, -RZ, RZ, 0, 9.5367431640625e-07 ;  /* 0x00000010ff347435 */ /* 0x000fe200000001ff */
[----:B------:R-:W-:Y:S02]  /*1db0*/  MOV R53, R49 ;  /* 0x0000003100357202 */ /* 0x000fe40000000f00 */
[----:B------:R-:W-:Y:S02]  /*1dc0*/  MOV R51, 0x1f ;  /* 0x0000001f00337802 */ /* 0x000fe40000000f00 */
[----:B------:R-:W-:-:S02]  /*1dd0*/  MOV R50, 0xffffffff ;  /* 0xffffffff00327802 */ /* 0x000fc40000000f00 */
[----:B------:R-:W-:Y:S02]  /*1de0*/  MOV R54, 0x1e00 ;  /* 0x00001e0000367802 */ /* 0x000fe40000000f00 */
[----:B01---5:R-:W-:Y:S05]  /*1df0*/  CALL.REL.NOINC `($__internal_39_$__cuda_sm70_shflsync_down_p) ;  /* 0x000003e000007944 */ /* 0x023fea0003c00000 */
[----:B------:R-:W-:Y:S01]  /*1e00*/  FADD.FTZ R56, R56, R55 ;  /* 0x0000003738387221 */ /* 0x000fe20000010000 */
[----:B------:R-:W-:Y:S01]  /*1e10*/  MOV R51, 0x1f ;  /* 0x0000001f00337802 */ /* 0x000fe20000000f00 */
[----:B-1----:R-:W-:Y:S01]  /*1e20*/  FADD.FTZ R49, R49, R52 ;  /* 0x0000003431317221 */ /* 0x002fe20000010000 */
[----:B------:R-:W-:Y:S01]  /*1e30*/  HFMA2.MMA R52, -RZ, RZ, 0, 4.76837158203125e-07 ;  /* 0x00000008ff347435 */ /* 0x000fe200000001ff */
[----:B------:R-:W-:Y:S02]  /*1e40*/  MOV R50, 0xffffffff ;  /* 0xffffffff00327802 */ /* 0x000fe40000000f00 */
[----:B------:R-:W-:Y:S02]  /*1e50*/  MOV R53, R56 ;  /* 0x0000003800357202 */ /* 0x000fe40000000f00 */
[----:B------:R-:W-:Y:S02]  /*1e60*/  MOV R54, 0x1e80 ;  /* 0x00001e8000367802 */ /* 0x000fe40000000f00 */
[----:B------:R-:W-:Y:S05]  /*1e70*/  CALL.REL.NOINC `($__internal_39_$__cuda_sm70_shflsync_down_p) ;  /* 0x0000036000007944 */ /* 0x000fea0003c00000 */
[----:B-1----:R-:W-:Y:S01]  /*1e80*/  MOV R55, R52 ;  /* 0x0000003400377202 */ /* 0x002fe20000000f00 */
[----:B------:R-:W-:Y:S01]  /*1e90*/  HFMA2.MMA R52, -RZ, RZ, 0, 4.76837158203125e-07 ;  /* 0x00000008ff347435 */ /* 0x000fe200000001ff */
[----:B------:R-:W-:-:S02]  /*1ea0*/  MOV R53, R49 ;  /* 0x0000003100357202 */ /* 0x000fc40000000f00 */
[----:B------:R-:W-:Y:S02]  /*1eb0*/  MOV R51, 0x1f ;  /* 0x0000001f00337802 */ /* 0x000fe40000000f00 */
[----:B------:R-:W-:Y:S02]  /*1ec0*/  MOV R50, 0xffffffff ;  /* 0xffffffff00327802 */ /* 0x000fe40000000f00 */
[----:B------:R-:W-:Y:S02]  /*1ed0*/  MOV R54, 0x1ef0 ;  /* 0x00001ef000367802 */ /* 0x000fe40000000f00 */
[----:B------:R-:W-:Y:S05]  /*1ee0*/  CALL.REL.NOINC `($__internal_39_$__cuda_sm70_shflsync_down_p) ;  /* 0x000002f000007944 */ /* 0x000fea0003c00000 */
[----:B------:R-:W-:Y:S01]  /*1ef0*/  FADD.FTZ R56, R55, R56 ;  /* 0x0000003837387221 */ /* 0x000fe20000010000 */
[----:B------:R-:W-:Y:S01]  /*1f00*/  MOV R51, 0x1f ;  /* 0x0000001f00337802 */ /* 0x000fe20000000f00 */
[----:B-1----:R-:W-:Y:S01]  /*1f10*/  FADD.FTZ R49, R49, R52 ;  /* 0x0000003431317221 */ /* 0x002fe20000010000 */
[----:B------:R-:W-:Y:S01]  /*1f20*/  HFMA2.MMA R52, -RZ, RZ, 0, 2.384185791015625e-07 ;  /* 0x00000004ff347435 */ /* 0x000fe200000001ff */
[----:B------:R-:W-:Y:S02]  /*1f30*/  MOV R50, 0xffffffff ;  /* 0xffffffff00327802 */ /* 0x000fe40000000f00 */
[----:B------:R-:W-:-:S02]  /*1f40*/  MOV R53, R56 ;  /* 0x0000003800357202 */ /* 0x000fc40000000f00 */
[----:B------:R-:W-:Y:S02]  /*1f50*/  MOV R54, 0x1f70 ;  /* 0x00001f7000367802 */ /* 0x000fe40000000f00 */
[----:B------:R-:W-:Y:S05]  /*1f60*/  CALL.REL.NOINC `($__internal_39_$__cuda_sm70_shflsync_down_p) ;  /* 0x0000027000007944 */ /* 0x000fea0003c00000 */
[----:B-1----:R-:W-:Y:S01]  /*1f70*/  MOV R55, R52 ;  /* 0x0000003400377202 */ /* 0x002fe20000000f00 */
[----:B------:R-:W-:Y:S01]  /*1f80*/  HFMA2.MMA R52, -RZ, RZ, 0, 2.384185791015625e-07 ;  /* 0x00000004ff347435 */ /* 0x000fe200000001ff */
[----:B------:R-:W-:Y:S02]  /*1f90*/  MOV R53, R49 ;  /* 0x0000003100357202 */ /* 0x000fe40000000f00 */
[----:B------:R-:W-:Y:S02]  /*1fa0*/  MOV R51, 0x1f ;  /* 0x0000001f00337802 */ /* 0x000fe40000000f00 */
[----:B------:R-:W-:Y:S02]  /*1fb0*/  MOV R50, 0xffffffff ;  /* 0xffffffff00327802 */ /* 0x000fe40000000f00 */
[----:B------:R-:W-:Y:S02]  /*1fc0*/  MOV R54, 0x1fe0 ;  /* 0x00001fe000367802 */ /* 0x000fe40000000f00 */
[----:B------:R-:W-:Y:S05]  /*1fd0*/  CALL.REL.NOINC `($__internal_39_$__cuda_sm70_shflsync_down_p) ;  /* 0x0000020000007944 */ /* 0x000fea0003c00000 */
[----:B------:R-:W-:Y:S01]  /*1fe0*/  FADD.FTZ R56, R55, R56 ;  /* 0x0000003837387221 */ /* 0x000fe20000010000 */
[----:B------:R-:W-:Y:S01]  /*1ff0*/  MOV R51, 0x1f ;  /* 0x0000001f00337802 */ /* 0x000fe20000000f00 */
[----:B-1----:R-:W-:Y:S01]  /*2000*/  FADD.FTZ R49, R49, R52 ;  /* 0x0000003431317221 */ /* 0x002fe20000010000 */
[----:B------:R-:W-:Y:S01]  /*2010*/  HFMA2.MMA R52, -RZ, RZ, 0, 1.1920928955078125e-07 ;  /* 0x00000002ff347435 */ /* 0x000fe200000001ff */
[----:B------:R-:W-:-:S02]  /*2020*/  MOV R50, 0xffffffff ;  /* 0xffffffff00327802 */ /* 0x000fc40000000f00 */
[----:B------:R-:W-:Y:S02]  /*2030*/  MOV R53, R56 ;  /* 0x0000003800357202 */ /* 0x000fe40000000f00 */
[----:B------:R-:W-:Y:S02]  /*2040*/  MOV R54, 0x2060 ;  /* 0x0000206000367802 */ /* 0x000fe40000000f00 */
[----:B------:R-:W-:Y:S05]  /*2050*/  CALL.REL.NOINC `($__internal_39_$__cuda_sm70_shflsync_down_p) ;  /* 0x0000018000007944 */ /* 0x000fea0003c00000 */
[----:B-1----:R-:W-:Y:S01]  /*2060*/  MOV R55, R52 ;  /* 0x0000003400377202 */ /* 0x002fe20000000f00 */
[----:B------:R-:W-:Y:S01]  /*2070*/  HFMA2.MMA R52, -RZ, RZ, 0, 1.1920928955078125e-07 ;  /* 0x00000002ff347435 */ /* 0x000fe200000001ff */
[----:B------:R-:W-:Y:S02]  /*2080*/  MOV R53, R49 ;  /* 0x0000003100357202 */ /* 0x000fe40000000f00 */
[----:B------:R-:W-:Y:S02]  /*2090*/  MOV R51, 0x1f ;  /* 0x0000001f00337802 */ /* 0x000fe40000000f00 */
[----:B------:R-:W-:Y:S02]  /*20a0*/  MOV R50, 0xffffffff ;  /* 0xffffffff00327802 */ /* 0x000fe40000000f00 */
[----:B------:R-:W-:-:S02]  /*20b0*/  MOV R54, 0x20d0 ;  /* 0x000020d000367802 */ /* 0x000fc40000000f00 */
[----:B------:R-:W-:Y:S05]  /*20c0*/  CALL.REL.NOINC `($__internal_39_$__cuda_sm70_shflsync_down_p) ;  /* 0x0000011000007944 */ /* 0x000fea0003c00000 */
[----:B------:R-:W-:Y:S01]  /*20d0*/  FADD.FTZ R56, R55, R56 ;  /* 0x0000003837387221 */ /* 0x000fe20000010000 */
[----:B------:R-:W-:Y:S01]  /*20e0*/  MOV R51, 0x1f ;  /* 0x0000001f00337802 */ /* 0x000fe20000000f00 */
[----:B-1----:R-:W-:Y:S01]  /*20f0*/  FADD.FTZ R57, R49, R52 ;  /* 0x0000003431397221 */ /* 0x002fe20000010000 */
[----:B------:R-:W-:Y:S01]  /*2100*/  HFMA2.MMA R52, -RZ, RZ, 0, 5.9604644775390625e-08 ;  /* 0x00000001ff347435 */ /* 0x000fe200000001ff */
[----:B------:R-:W-:-:S02]  /*2110*/  MOV R50, 0xffffffff ;  /* 0xffffffff00327802 */ /* 0x000fc40000000f00 */
[----:B------:R-:W-:Y:S02]  /*2120*/  MOV R53, R56 ;  /* 0x0000003800357202 */ /* 0x000fe40000000f00 */
[----:B------:R-:W-:Y:S02]  /*2130*/  MOV R54, 0x2150 ;  /* 0x0000215000367802 */ /* 0x000fe40000000f00 */
[----:B------:R-:W-:Y:S05]  /*2140*/  CALL.REL.NOINC `($__internal_39_$__cuda_sm70_shflsync_down_p) ;  /* 0x0000009000007944 */ /* 0x000fea0003c00000 */
[----:B-1----:R-:W-:Y:S01]  /*2150*/  MOV R49, R52 ;  /* 0x0000003400317202 */ /* 0x002fe20000000f00 */
[----:B------:R-:W-:Y:S01]  /*2160*/  HFMA2.MMA R52, -RZ, RZ, 0, 5.9604644775390625e-08 ;  /* 0x00000001ff347435 */ /* 0x000fe200000001ff */
[----:B------:R-:W-:Y:S02]  /*2170*/  MOV R53, R57 ;  /* 0x0000003900357202 */ /* 0x000fe40000000f00 */
[----:B------:R-:W-:Y:S02]  /*2180*/  MOV R51, 0x1f ;  /* 0x0000001f00337802 */ /* 0x000fe40000000f00 */
[----:B------:R-:W-:Y:S02]  /*2190*/  MOV R50, 0xffffffff ;  /* 0xffffffff00327802 */ /* 0x000fe40000000f00 */
[----:B------:R-:W-:-:S02]  /*21a0*/  MOV R54, 0x21c0 ;  /* 0x000021c000367802 */ /* 0x000fc40000000f00 */
[----:B------:R-:W-:Y:S05]  /*21b0*/  CALL.REL.NOINC `($__internal_39_$__cuda_sm70_shflsync_down_p) ;  /* 0x0000002000007944 */ /* 0x000fea0003c00000 */
[----:B-1----:R-:W-:Y:S01]  /*21c0*/  MOV R50, R52 ;  /* 0x0000003400327202 */ /* 0x002fe20000000f00 */
[----:B------:R-:W-:Y:S05]  /*21d0*/  BRA `(.L_x_550) ;  /* 0xffffedf000007947 */ /* 0x000fea000383ffff */
        .weak           $__internal_39_$__cuda_sm70_shflsync_down_p
        .type           $__internal_39_$__cuda_sm70_shflsync_down_p,@function
        .size           $__internal_39_$__cuda_sm70_shflsync_down_p,(.L_x_1802 - $__internal_39_$__cuda_sm70_shflsync_down_p)
$__internal_39_$__cuda_sm70_shflsync_down_p:
[----:B------:R-:W-:Y:S04]  /*21e0*/  WARPSYNC R50 ;  /* 0x0000003200007348 */ /* 0x000fe80003800000 */
[----:B------:R0:W1:Y:S02]  /*21f0*/  SHFL.DOWN PT, R52, R53, R52, R51 ;  /* 0x0800003435347389 */ /* 0x00006400000e0033 */
[----:B0-----:R-:W-:Y:S01]  /*2200*/  HFMA2.MMA R51, -RZ, RZ, 0, 0 ;  /* 0x00000000ff337435 */ /* 0x001fe200000001ff */
[----:B------:R-:W-:-:S05]  /*2210*/  MOV R50, R54 ;  /* 0x0000003600327202 */ /* 0x000fca0000000f00 */
[----:B------:R-:W-:Y:S05]  /*2220*/  RET.REL.NODEC R50 `(_ZN10layer_norm31ln_parallel_residual_bwd_kernelINS_13Kernel_traitsI13__nv_bfloat16S2_fS2_fjLj2048ELj1ELj1ELj4ELj16ENS_18Kernel_traits_baseILj2048ES2_S2_fS2_fjLj128EEEEELb0ELb1ELb1EEEvNS_9BwdParamsE) ;  /* 0xffffddd032007950 */ /* 0x000fea0003c3ffff */
.L_x_551:
        /* <DEDUP_REMOVED lines=13> */
.L_x_1802:


//--------------------- .text._ZN10layer_norm31ln_parallel_residual_bwd_kernelINS_13Kernel_traitsI13__nv_bfloat16S2_fS2_fjLj2048ELj1ELj1ELj4ELj16ENS_18Kernel_traits_baseILj2048ES2_S2_fS2_fjLj128EEEEELb1ELb0ELb0EEEvNS_9BwdParamsE --------------------------
	.section	.text._ZN10layer_norm31ln_parallel_residual_bwd_kernelINS_13Kernel_traitsI13__nv_bfloat16S2_fS2_fjLj2048ELj1ELj1ELj4ELj16ENS_18Kernel_traits_baseILj2048ES2_S2_fS2_fjLj128EEEEELb1ELb0ELb0EEEvNS_9BwdParamsE,"ax",@progbits
	.sectioninfo	@"SHI_REGISTERS=197"
	.align	128
        .global         _ZN10layer_norm31ln_parallel_residual_bwd_kernelINS_13Kernel_traitsI13__nv_bfloat16S2_fS2_fjLj2048ELj1ELj1ELj4ELj16ENS_18Kernel_traits_baseILj2048ES2_S2_fS2_fjLj128EEEEELb1ELb0ELb0EEEvNS_9BwdParamsE
        .type           _ZN10layer_norm31ln_parallel_residual_bwd_kernelINS_13Kernel_traitsI13__nv_bfloat16S2_fS2_fjLj2048ELj1ELj1ELj4ELj16ENS_18Kernel_traits_baseILj2048ES2_S2_fS2_fjLj128EEEEELb1ELb0ELb0EEEvNS_9BwdParamsE,@function
        .size           _ZN10layer_norm31ln_parallel_residual_bwd_kernelINS_13Kernel_traitsI13__nv_bfloat16S2_fS2_fjLj2048ELj1ELj1ELj4ELj16ENS_18Kernel_traits_baseILj2048ES2_S2_fS2_fjLj128EEEEELb1ELb0ELb0EEEvNS_9BwdParamsE,(.L_x_1803 - _ZN10layer_norm31ln_parallel_residual_bwd_kernelINS_13Kernel_traitsI13__nv_bfloat16S2_fS2_fjLj2048ELj1ELj1ELj4ELj16ENS_18Kernel_traits_baseILj2048ES2_S2_fS2_fjLj128EEEEELb1ELb0ELb0EEEvNS_9BwdParamsE)
        .other          _ZN10layer_norm31ln_parallel_residual_bwd_kernelINS_13Kernel_traitsI13__nv_bfloat16S2_fS2_fjLj2048ELj1ELj1ELj4ELj16ENS_18Kernel_traits_baseILj2048ES2_S2_fS2_fjLj128EEEEELb1ELb0ELb0EEEvNS_9BwdParamsE,@"STO_CUDA_ENTRY STV_DEFAULT"
_ZN10layer_norm31ln_parallel_residual_bwd_kernelINS_13Kernel_traitsI13__nv_bfloat16S2_fS2_fjLj2048ELj1ELj1ELj4ELj16ENS_18Kernel_traits_baseILj2048ES2_S2_fS2_fjLj128EEEEELb1ELb0ELb0EEEvNS_9BwdParamsE:
.text._ZN10layer_norm31ln_parallel_residual_bwd_kernelINS_13Kernel_traitsI13__nv_bfloat16S2_fS2_fjLj2048ELj1ELj1ELj4ELj16ENS_18Kernel_traits_baseILj2048ES2_S2_fS2_fjLj128EEEEELb1ELb0ELb0EEEvNS_9BwdParamsE:
        /* <DEDUP_REMOVED lines=13> */
[----:B------:R-:W-:-:S03]  /*00d0*/  @P4 IMAD.MOV.U32 R9, RZ, RZ, 0x10 ;  /* 0x00000010ff094424 */ /* 0x000fc600078e00ff */
        /* <DEDUP_REMOVED lines=78> */
[----:B0-----:R-:W-:Y:S02]  /*05c0*/  PRMT R151, RZ, 0x7610, R151 ;  /* 0x00007610ff977816 */ /* 0x001fe40000000097 */
.L_x_563:
        /* <DEDUP_REMOVED lines=9> */
[----:B------:R-:W-:Y:S01]  /*0660*/  IMAD.MOV.U32 R191, RZ, RZ, RZ ;  /* 0x000000ffffbf7224 */ /* 0x000fe200078e00ff */
[----:B------:R-:W-:-:S02]  /*0670*/  SHF.R.S32.HI R101, RZ, 0x1f, R100 ;  /* 0x0000001fff657819 */ /* 0x000fc40000011464 */
[----:B------:R-:W-:Y:S02]  /*0680*/  LOP3.LUT P2, RZ, R0, 0x1f, RZ, 0xc0, !PT ;  /* 0x0000001f00ff7812 */ /* 0x000fe4000784c0ff */
[----:B------:R-:W-:Y:S02]  /*0690*/  LEA.HI R101, R101, R100, RZ, 0x3 ;  /* 0x0000006465657211 */ /* 0x000fe400078f18ff */
[----:B------:R-:W-:Y:S02]  /*06a0*/  LOP3.LUT P5, RZ, R144, 0xff, RZ, 0xc0, !PT ;  /* 0x000000ff90ff7812 */ /* 0x000fe400078ac0ff */
[----:B------:R-:W-:Y:S02]  /*06b0*/  LEA.HI.SX32 R152, R101, R152, 0x1d ;  /* 0x0000009865987211 */ /* 0x000fe400078feaff */
[----:B------:R-:W-:Y:S02]  /*06c0*/  MOV R189, RZ ;  /* 0x000000ff00bd7202 */ /* 0x000fe40000000f00 */
[----:B------:R-:W-:Y:S01]  /*06d0*/  LOP3.LUT R170, R176, 0x7fffffc, RZ, 0xc0, !PT ;  /* 0x07fffffcb0aa7812 */ /* 0x000fe200078ec0ff */
[----:B------:R-:W-:Y:S01]  /*06e0*/  IMAD.MOV.U32 R192, RZ, RZ, R152 ;  /* 0x000000ffffc07224 */ /* 0x000fe200078e0098 */
[----:B------:R-:W-:Y:S05]  /*06f0*/  @!P3 BRA `(.L_x_554) ;  /* 0x000007c00000b947 */ /* 0x000fea0003800000 */
[----:B0-----:R-:W-:Y:S02]  /*0700*/  MOV R105, 0x10 ;  /* 0x0000001000697802 */ /* 0x001fe40000000f00 */
[----:B------:R-:W-:-:S03]  /*0710*/  LEA R114, P0, R152, c[0x0][0x188], 0x5 ;  /* 0x0000620098727a11 */ /* 0x000fc600078028ff */
[C---:B------:R-:W-:Y:S01]  /*0720*/  IMAD.WIDE.U32 R100, R152.reuse, R105, c[0x0][0x208] ;  /* 0x0000820098647625 */ /* 0x040fe200078e0069 */
[----:B------:R-:W-:-:S03]  /*0730*/  LEA.HI.X R115, R152, c[0x0][0x18c], RZ, 0x5, P0 ;  /* 0x0000630098737a11 */ /* 0x000fc600000f2cff */
[C---:B------:R-:W-:Y:S02]  /*0740*/  IMAD.WIDE.U32 R104, R152.reuse, R105, c[0x0][0x210] ;  /* 0x0000840098687625 */ /* 0x040fe400078e0069 */
[----:B------:R0:W2:Y:S04]  /*0750*/  LDG.E.128 R96, [R114.64] ;  /* 0x0000000472607981 */ /* 0x0000a8000c1e1d00 */
[----:B------:R-:W3:Y:S04]  /*0760*/  LDG.E.128 R104, [R104.64] ;  /* 0x0000000468687981 */ /* 0x000ee8000c1e1d00 */
[----:B------:R-:W4:Y:S04]  /*0770*/  LDG.E.128 R100, [R100.64] ;  /* 0x0000000464647981 */ /* 0x000f28000c1e1d00 */
[----:B------:R0:W4:Y:S01]  /*0780*/  LDG.E.128 R108, [R114.64+0x10] ;  /* 0x00001004726c7981 */ /* 0x000122000c1e1d00 */
[----:B------:R-:W-:Y:S01]  /*0790*/  ISETP.NE.U32.AND P0, PT, RZ, c[0x0][0x250], PT ;  /* 0x00009400ff007a0c */ /* 0x000fe20003f05070 */
[----:B------:R-:W-:-:S03]  /*07a0*/  IMAD.SHL.U32 R180, R152, 0x8, RZ ;  /* 0x0000000898b47824 */ /* 0x000fc600078e00ff */
[----:B------:R-:W-:Y:S02]  /*07b0*/  ISETP.NE.AND.EX P0, PT, RZ, c[0x0][0x254], PT, P0 ;  /* 0x00009500ff007a0c */ /* 0x000fe40003f05300 */
[----:B------:R-:W-:Y:S02]  /*07c0*/  SHF.L.U64.HI R171, R152, 0x3, RZ ;  /* 0x0000000398ab7819 */ /* 0x000fe400000102ff */
[----:B------:R-:W-:-:S04]  /*07d0*/  IADD3 R178, P6, R180, c[0x0][0x190], RZ ;  /* 0x00006400b4b27a10 */ /* 0x000fc80007fde0ff */
[----:B------:R-:W-:-:S05]  /*07e0*/  IADD3.X R179, R171, c[0x0][0x194], RZ, P6, !PT ;  /* 0x00006500abb37a10 */ /* 0x000fca00037fe4ff */
[----:B------:R-:W-:Y:S01]  /*07f0*/  @P0 IADD3 R180, P6, R180, c[0x0][0x198], RZ ;  /* 0x00006600b4b40a10 */ /* 0x000fe20007fde0ff */
[----:B0-----:R0:W5:Y:S01]  /*0800*/  LDG.E.64 R114, [R178.64] ;  /* 0x00000004b2727981 */ /* 0x001162000c1e1b00 */
[----:B------:R-:W-:Y:S02]  /*0810*/  ISETP.NE.U32.AND P1, PT, RZ, c[0x0][0x218], PT ;  /* 0x00008600ff007a0c */ /* 0x000fe40003f25070 */
[----:B------:R-:W-:Y:S02]  /*0820*/  @P0 IADD3.X R181, R171, c[0x0][0x19c], RZ, P6, !PT ;  /* 0x00006700abb50a10 */ /* 0x000fe400037fe4ff */
[----:B------:R-:W-:-:S03]  /*0830*/  ISETP.NE.AND.EX P1, PT, RZ, c[0x0][0x21c], PT, P1 ;  /* 0x00008700ff007a0c */ /* 0x000fc60003f25310 */
[----:B------:R1:W5:Y:S01]  /*0840*/  @P0 LDG.E.64 R116, [R180.64] ;  /* 0x00000004b4740981 */ /* 0x000362000c1e1b00 */
[----:B------:R-:W-:-:S04]  /*0850*/  ISETP.NE.AND P0, PT, R190, RZ, PT ;  /* 0x000000ffbe00720c */ /* 0x000fc80003f05270 */
[----:B-----5:R-:W-:-:S05]  /*0860*/  FSEL R171, R175, RZ, !P0 ;  /* 0x000000ffafab7208 */ /* 0x020fca0004000000 */
[----:B------:R-:W-:-:S04]  /*0870*/  @P1 LEA R172, P6, R152, c[0x0][0x218], 0x5 ;  /* 0x0000860098ac1a11 */ /* 0x000fc800078c28ff */
[----:B------:R-:W-:-:S05]  /*0880*/  @P1 LEA.HI.X R173, R152, c[0x0][0x21c], RZ, 0x5, P6 ;  /* 0x0000870098ad1a11 */ /* 0x000fca00030f2cff */
[----:B------:R0:W5:Y:S04]  /*0890*/  @P1 LDG.E.128 R68, [R172.64] ;  /* 0x00000004ac441981 */ /* 0x000168000c1e1d00 */
[----:B------:R0:W5:Y:S01]  /*08a0*/  @P1 LDG.E.128 R72, [R172.64+0x10] ;  /* 0x00001004ac481981 */ /* 0x000162000c1e1d00 */
[--C-:B--2---:R-:W-:Y:S02]  /*08b0*/  FADD.FTZ R184, R98, -R171.reuse ;  /* 0x800000ab62b87221 */ /* 0x104fe40000010000 */
[--C-:B------:R-:W-:Y:S01]  /*08c0*/  FADD.FTZ R186, R99, -R171.reuse ;  /* 0x800000ab63ba7221 */ /* 0x100fe20000010000 */
[----:B---3--:R-:W-:Y:S01]  /*08d0*/  PRMT R98, RZ, 0x5410, R104 ;  /* 0x00005410ff627816 */ /* 0x008fe20000000068 */
[----:B------:R-:W-:Y:S01]  /*08e0*/  FADD.FTZ R96, R96, -R171 ;  /* 0x800000ab60607221 */ /* 0x000fe20000010000 */
[----:B----4-:R-:W-:-:S02]  /*08f0*/  PRMT R99, RZ, 0x5410, R101 ;  /* 0x00005410ff637816 */ /* 0x010fc40000000065 */
[----:B-1----:R-:W-:Y:S01]  /*0900*/  PRMT R181, RZ, 0x7610, R101 ;  /* 0x00007610ffb57816 */ /* 0x002fe20000000065 */
[----:B------:R-:W-:Y:S01]  /*0910*/  FADD.FTZ R182, R97, -R171 ;  /* 0x800000ab61b67221 */ /* 0x000fe20000010000 */
[--C-:B------:R-:W-:Y:S02]  /*0920*/  PRMT R185, RZ, 0x5410, R102.reuse ;  /* 0x00005410ffb97816 */ /* 0x100fe40000000066 */
[----:B------:R-:W-:Y:S02]  /*0930*/  PRMT R187, RZ, 0x7610, R102 ;  /* 0x00007610ffbb7816 */ /* 0x000fe40000000066 */
[--C-:B------:R-:W-:Y:S02]  /*0940*/  PRMT R188, RZ, 0x5410, R103.reuse ;  /* 0x00005410ffbc7816 */ /* 0x100fe40000000067 */
[----:B------:R-:W-:Y:S02]  /*0950*/  PRMT R191, RZ, 0x7610, R103 ;  /* 0x00007610ffbf7816 */ /* 0x000fe40000000067 */
[----:B------:R-:W-:Y:S01]  /*0960*/  PRMT R101, RZ, 0x5410, R105 ;  /* 0x00005410ff657816 */ /* 0x000fe20000000069 */
[----:B------:R-:W-:Y:S01]  /*0970*/  FADD.FTZ R108, R108, -R171 ;  /* 0x800000ab6c6c7221 */ /* 0x000fe20000010000 */
[----:B------:R-:W-:Y:S01]  /*0980*/  PRMT R105, RZ, 0x7610, R105 ;  /* 0x00007610ff697816 */ /* 0x000fe20000000069 */
[--C-:B------:R-:W-:Y:S01]  /*0990*/  FADD.FTZ R110, R110, -R171.reuse ;  /* 0x800000ab6e6e7221 */ /* 0x100fe20000010000 */
[--C-:B------:R-:W-:Y:S01]  /*09a0*/  PRMT R102, RZ, 0x5410, R106.reuse ;  /* 0x00005410ff667816 */ /* 0x100fe2000000006a */
[--C-:B------:R-:W-:Y:S01]  /*09b0*/  FADD.FTZ R192, R111, -R171.reuse ;  /* 0x800000ab6fc07221 */ /* 0x100fe20000010000 */
[----:B------:R-:W-:Y:S01]  /*09c0*/  PRMT R103, RZ, 0x7610, R106 ;  /* 0x00007610ff677816 */ /* 0x000fe2000000006a */
[----:B------:R-:W-:Y:S01]  /*09d0*/  FADD.FTZ R106, R109, -R171 ;  /* 0x800000ab6d6a7221 */ /* 0x000fe20000010000 */
[----:B------:R-:W-:Y:S01]  /*09e0*/  PRMT R97, RZ, 0x5410, R100 ;  /* 0x00005410ff617816 */ /* 0x000fe20000000064 */
[----:B------:R-:W-:Y:S01]  /*09f0*/  FMUL.FTZ R174, R127, R98 ;  /* 0x000000627fae7220 */ /* 0x000fe20000410000 */
[----:B------:R-:W-:Y:S01]  /*0a00*/  PRMT R104, RZ, 0x7610, R104 ;  /* 0x00007610ff687816 */ /* 0x000fe20000000068 */
[----:B------:R-:W-:-:S02]  /*0a10*/  FMUL.FTZ R171, R153, R96 ;  /* 0x0000006099ab7220 */ /* 0x000fc40000410000 */
[----:B0-----:R-:W-:Y:S02]  /*0a20*/  FMUL.FTZ R179, R130, R105 ;  /* 0x0000006982b37220 */ /* 0x001fe40000410000 */
[----:B------:R-:W-:Y:S01]  /*0a30*/  FMUL.FTZ R178, R153, R186 ;  /* 0x000000ba99b27220 */ /* 0x000fe20000410000 */
[----:B------:R-:W-:Y:S01]  /*0a40*/  PRMT R100, RZ, 0x7610, R100 ;  /* 0x00007610ff647816 */ /* 0x000fe20000000064 */
[----:B------:R-:W-:Y:S02]  /*0a50*/  FADD.FTZ R48, R48, R97 ;  /* 0x0000006130307221 */ /* 0x000fe40000010000 */
[-C--:B------:R-:W-:Y:S02]  /*0a60*/  FFMA.FTZ R174, R119, R97.reuse, R174 ;  /* 0x0000006177ae7223 */ /* 0x080fe400000100ae */
[----:B------:R-:W-:Y:S02]  /*0a70*/  FFMA.FTZ R64, R171, R97, R64 ;  /* 0x00000061ab407223 */ /* 0x000fe40000010040 */
[----:B------:R-:W-:-:S02]  /*0a80*/  FMUL.FTZ R96, R131, R102 ;  /* 0x0000006683607220 */ /* 0x000fc40000410000 */
[----:B------:R-:W-:Y:S02]  /*0a90*/  FMUL.FTZ R183, R153, R108 ;  /* 0x0000006c99b77220 */ /* 0x000fe40000410000 */
        /* <DEDUP_REMOVED lines=10> */
[----:B------:R-:W-:-:S02]  /*0b40*/  FFMA.FTZ R185, R124, R187, R97 ;  /* 0x000000bb7cb97223 */ /* 0x000fc40000010061 */
[----:B------:R-:W-:Y:S02]  /*0b50*/  FMUL.FTZ R172, R153, R182 ;  /* 0x000000b699ac7220 */ /* 0x000fe40000410000 */
[----:B------:R-:W-:Y:S02]  /*0b60*/  FFMA.FTZ R173, R120, R100, R173 ;  /* 0x0000006478ad7223 */ /* 0x000fe400000100ad */
[----:B------:R-:W-:Y:S02]  /*0b70*/  FADD.FTZ R96, RZ, R174 ;  /* 0x000000aeff607221 */ /* 0x000fe40000010000 */
[----:B------:R-:W-:Y:S02]  /*0b80*/  FFMA.FTZ R97, R171, R174, RZ ;  /* 0x000000aeab617223 */ /* 0x000fe400000100ff */
[----:B------:R-:W-:Y:S02]  /*0b90*/  FADD.FTZ R50, R50, R99 ;  /* 0x0000006332327221 */ /* 0x000fe40000010000 */
[----:B------:R-:W-:-:S02]  /*0ba0*/  FFMA.FTZ R180, R121, R99, R180 ;  /* 0x0000006379b47223 */ /* 0x000fc400000100b4 */
[----:B------:R-:W-:Y:S02]  /*0bb0*/  FFMA.FTZ R66, R177, R99, R66 ;  /* 0x00000063b1427223 */ /* 0x000fe40000010042 */
[----:B------:R-:W-:Y:S02]  /*0bc0*/  FADD.FTZ R99, R96, R173 ;  /* 0x000000ad60637221 */ /* 0x000fe40000010000 */
[----:B------:R-:W-:Y:S02]  /*0bd0*/  FFMA.FTZ R97, R172, R173, R97 ;  /* 0x000000adac617223 */ /* 0x000fe40000010061 */
[----:B------:R-:W-:Y:S02]  /*0be0*/  FADD.FTZ R96, R99, R180 ;  /* 0x000000b463607221 */ /* 0x000fe40000010000 */
[----:B------:R-:W-:Y:S01]  /*0bf0*/  FFMA.FTZ R97, R177, R180, R97 ;  /* 0x000000b4b1617223 */ /* 0x000fe20000010061 */
[----:B------:R-:W-:Y:S01]  /*0c00*/  PRMT R189, RZ, 0x5410, R107 ;  /* 0x00005410ffbd7816 */ /* 0x000fe2000000006b */
[----:B------:R-:W-:-:S02]  /*0c10*/  FADD.FTZ R16, R16, R98 ;  /* 0x0000006210107221 */ /* 0x000fc40000010000 */
[----:B------:R-:W-:Y:S02]  /*0c20*/  FFMA.FTZ R32, R171, R98, R32 ;  /* 0x00000062ab207223 */ /* 0x000fe40000010020 */
[----:B------:R-:W-:Y:S02]  /*0c30*/  FADD.FTZ R96, R96, R179 ;  /* 0x000000b360607221 */ /* 0x000fe40000010000 */
[----:B------:R-:W-:Y:S02]  /*0c40*/  FFMA.FTZ R98, R178, R179, R97 ;  /* 0x000000b3b2627223 */ /* 0x000fe40000010061 */
[----:B------:R-:W-:Y:S01]  /*0c50*/  FMUL.FTZ R182, R153, R106 ;  /* 0x0000006a99b67220 */ /* 0x000fe20000410000 */
[----:B------:R-:W-:Y:S01]  /*0c60*/  PRMT R107, RZ, 0x7610, R107 ;  /* 0x00007610ff6b7816 */ /* 0x000fe2000000006b */
[----:B------:R-:W-:Y:S02]  /*0c70*/  FMUL.FTZ R184, R133, R189 ;  /* 0x000000bd85b87220 */ /* 0x000fe40000410000 */
[----:B------:R-:W-:-:S02]  /*0c80*/  FADD.FTZ R96, R96, R181 ;  /* 0x000000b560607221 */ /* 0x000fc40000010000 */
[----:B------:R-:W-:Y:S02]  /*0c90*/  FFMA.FTZ R98, R183, R181, R98 ;  /* 0x000000b5b7627223 */ /* 0x000fe40000010062 */
[----:B------:R-:W-:Y:S02]  /*0ca0*/  FADD.FTZ R45, R45, R187 ;  /* 0x000000bb2d2d7221 */ /* 0x000fe40000010000 */
[----:B------:R-:W-:Y:S02]  /*0cb0*/  FFMA.FTZ R61, R182, R187, R61 ;  /* 0x000000bbb63d7223 */ /* 0x000fe4000001003d */
[----:B------:R-:W-:Y:S02]  /*0cc0*/  FMUL.FTZ R187, R153, R110 ;  /* 0x0000006e99bb7220 */ /* 0x000fe40000410000 */
[----:B------:R-:W-:Y:S02]  /*0cd0*/  FFMA.FTZ R184, R125, R188, R184 ;  /* 0x000000bc7db87223 */ /* 0x000fe400000100b8 */
[----:B------:R-:W-:-:S02]  /*0ce0*/  FMUL.FTZ R186, R134, R107 ;  /* 0x0000006b86ba7220 */ /* 0x000fc40000410000 */
[----:B------:R-:W-:Y:S02]  /*0cf0*/  FADD.FTZ R97, R96, R185 ;  /* 0x000000b960617221 */ /* 0x000fe40000010000 */
[----:B------:R-:W-:Y:S02]  /*0d00*/  FFMA.FTZ R98, R182, R185, R98 ;  /* 0x000000b9b6627223 */ /* 0x000fe40000010062 */
[----:B------:R-:W-:Y:S02]  /*0d10*/  FADD.FTZ R46, R46, R188 ;  /* 0x000000bc2e2e7221 */ /* 0x000fe40000010000 */
[----:B------:R-:W-:Y:S02]  /*0d20*/  FFMA.FTZ R62, R187, R188, R62 ;  /* 0x000000bcbb3e7223 */ /* 0x000fe4000001003e */
[----:B------:R-:W-:Y:S02]  /*0d30*/  FMUL.FTZ R188, R153, R192 ;  /* 0x000000c099bc7220 */ /* 0x000fe40000410000 */
[----:B------:R-:W-:-:S02]  /*0d40*/  FADD.FTZ R14, R14, R189 ;  /* 0x000000bd0e0e7221 */ /* 0x000fc40000010000 */
[----:B------:R-:W-:Y:S02]  /*0d50*/  FFMA.FTZ R30, R187, R189, R30 ;  /* 0x000000bdbb1e7223 */ /* 0x000fe4000001001e */
[-C--:B------:R-:W-:Y:S02]  /*0d60*/  FFMA.FTZ R186, R126, R191.reuse, R186 ;  /* 0x000000bf7eba7223 */ /* 0x080fe400000100ba */
[----:B------:R-:W-:Y:S02]  /*0d70*/  FADD.FTZ R97, R97, R184 ;  /* 0x000000b861617221 */ /* 0x000fe40000010000 */
[----:B------:R-:W-:Y:S01]  /*0d80*/  FFMA.FTZ R189, R187, R184, R98 ;  /* 0x000000b8bbbd7223 */ /* 0x000fe20000010062 */
[----:B------:R-:W-:Y:S01]  /*0d90*/  IADD3 R192, R152, 0x80, RZ ;  /* 0x0000008098c07810 */ /* 0x000fe20007ffe0ff */
        /* <DEDUP_REMOVED lines=18> */
.L_x_554:
[----:B0-----:R-:W-:Y:S05]  /*0ec0*/  BSYNC B0 ;  /* 0x0000000000007941 */ /* 0x001fea0003800000 */
.L_x_553:
[----:B------:R-:W-:Y:S01]  /*0ed0*/  BSSY B0, `(.L_x_555) ;  /* 0x000007d000007945 */ /* 0x000fe20003800000 */
[----:B------:R-:W-:Y:S05]  /*0ee0*/  @!P4 BRA `(.L_x_556) ;  /* 0x000007b00000c947 */ /* 0x000fea0003800000 */
[----:B------:R-:W-:Y:S01]  /*0ef0*/  HFMA2.MMA R101, -RZ, RZ, 0, 9.5367431640625e-07 ;  /* 0x00000010ff657435 */ /* 0x000fe200000001ff */
[----:B------:R-:W-:-:S09]  /*0f00*/  LEA R2, P0, R192, c[0x0][0x188], 0x5 ;  /* 0x00006200c0027a11 */ /* 0x000fd200078028ff */
[C---:B------:R-:W-:Y:S01]  /*0f10*/  IMAD.WIDE.U32 R96, R192.reuse, R101, c[0x0][0x208] ;  /* 0x00008200c0607625 */ /* 0x040fe200078e0065 */
[----:B------:R-:W-:-:S03]  /*0f20*/  LEA.HI.X R3, R192, c[0x0][0x18c], RZ, 0x5, P0 ;  /* 0x00006300c0037a11 */ /* 0x000fc600000f2cff */
[C---:B------:R-:W-:Y:S02]  /*0f30*/  IMAD.WIDE.U32 R100, R192.reuse, R101, c[0x0][0x210] ;  /* 0x00008400c0647625 */ /* 0x040fe400078e0065 */
[----:B------:R-:W2:Y:S04]  /*0f40*/  LDG.E.128 R96, [R96.64] ;  /* 0x0000000460607981 */ /* 0x000ea8000c1e1d00 */
[----:B------:R-:W3:Y:S04]  /*0f50*/  LDG.E.128 R100, [R100.64] ;  /* 0x0000000464647981 */ /* 0x000ee8000c1e1d00 */
[----:B------:R0:W4:Y:S04]  /*0f60*/  LDG.E.128 R104, [R2.64] ;  /* 0x0000000402687981 */ /* 0x000128000c1e1d00 */
[----:B------:R0:W3:Y:S01]  /*0f70*/  LDG.E.128 R108, [R2.64+0x10] ;  /* 0x00001004026c7981 */ /* 0x0000e2000c1e1d00 */
[----:B------:R-:W-:Y:S01]  /*0f80*/  ISETP.NE.U32.AND P0, PT, RZ, c[0x0][0x218], PT ;  /* 0x00008600ff007a0c */ /* 0x000fe20003f05070 */
[----:B------:R-:W-:Y:S01]  /*0f90*/  IMAD.SHL.U32 R158, R192, 0x8, RZ ;  /* 0x00000008c09e7824 */ /* 0x000fe200078e00ff */
[----:B------:R-:W-:-:S02]  /*0fa0*/  ISETP.NE.U32.AND P1, PT, RZ, c[0x0][0x250], PT ;  /* 0x00009400ff007a0c */ /* 0x000fc40003f25070 */
[----:B------:R-:W-:Y:S02]  /*0fb0*/  ISETP.NE.AND.EX P0, PT, RZ, c[0x0][0x21c], PT, P0 ;  /* 0x00008700ff007a0c */ /* 0x000fe40003f05300 */
[----:B------:R-:W-:Y:S02]  /*0fc0*/  ISETP.NE.AND.EX P1, PT, RZ, c[0x0][0x254], PT, P1 ;  /* 0x00009500ff007a0c */ /* 0x000fe40003f25310 */
[----:B------:R-:W-:-:S09]  /*0fd0*/  SHF.R.U32.HI R159, RZ, 0x1d, R192 ;  /* 0x0000001dff9f7819 */ /* 0x000fd200000116c0 */
[----:B------:R-:W-:-:S04]  /*0fe0*/  @P0 LEA R154, P6, R192, c[0x0][0x218], 0x5 ;  /* 0x00008600c09a0a11 */ /* 0x000fc800078c28ff */
[----:B------:R-:W-:Y:S02]  /*0ff0*/  @P0 LEA.HI.X R155, R192, c[0x0][0x21c], RZ, 0x5, P6 ;  /* 0x00008700c09b0a11 */ /* 0x000fe400030f2cff */
[----:B------:R-:W-:-:S03]  /*1000*/  IADD3 R156, P6, R158, c[0x0][0x190], RZ ;  /* 0x000064009e9c7a10 */ /* 0x000fc60007fde0ff */
[----:B------:R1:W5:Y:S01]  /*1010*/  @P0 LDG.E.128 R76, [R154.64] ;  /* 0x000000049a4c0981 */ /* 0x000362000c1e1d00 */
[C---:B------:R-:W-:Y:S02]  /*1020*/  IADD3.X R157, R159.reuse, c[0x0][0x194], RZ, P6, !PT ;  /* 0x000065009f9d7a10 */ /* 0x040fe400037fe4ff */
[----:B------:R-:W-:Y:S01]  /*1030*/  @P1 IADD3 R158, P6, R158, c[0x0][0x198], RZ ;  /* 0x000066009e9e1a10 */ /* 0x000fe20007fde0ff */
[----:B------:R1:W5:Y:S01]  /*1040*/  @P0 LDG.E.128 R80, [R154.64+0x10] ;  /* 0x000010049a500981 */ /* 0x000362000c1e1d00 */
[----:B------:R-:W-:Y:S02]  /*1050*/  ISETP.NE.AND P0, PT, R190, RZ, PT ;  /* 0x000000ffbe00720c */ /* 0x000fe40003f05270 */
[----:B------:R-:W-:Y:S01]  /*1060*/  @P1 IADD3.X R159, R159, c[0x0][0x19c], RZ, P6, !PT ;  /* 0x000067009f9f1a10 */ /* 0x000fe200037fe4ff */
[----:B0-----:R0:W5:Y:S04]  /*1070*/  LDG.E.64 R2, [R156.64] ;  /* 0x000000049c027981 */ /* 0x001168000c1e1b00 */
[----:B------:R0:W5:Y:S01]  /*1080*/  @P1 LDG.E.64 R112, [R158.64] ;  /* 0x000000049e701981 */ /* 0x000162000c1e1b00 */
[----:B--2---:R-:W-:-:S02]  /*1090*/  PRMT R169, RZ, 0x5410, R99 ;  /* 0x00005410ffa97816 */ /* 0x004fc40000000063 */
[----:B------:R-:W-:Y:S02]  /*10a0*/  PRMT R192, RZ, 0x7610, R99 ;  /* 0x00007610ffc07816 */ /* 0x000fe40000000063 */
[----:B-----5:R-:W-:Y:S02]  /*10b0*/  FSEL R99, R175, RZ, !P0 ;  /* 0x000000ffaf637208 */ /* 0x020fe40004000000 */
[--C-:B0-----:R-:W-:Y:S02]  /*10c0*/  PRMT R156, RZ, 0x5410, R96.reuse ;  /* 0x00005410ff9c7816 */ /* 0x101fe40000000060 */
[----:B------:R-:W-:Y:S01]  /*10d0*/  PRMT R158, RZ, 0x7610, R96 ;  /* 0x00007610ff9e7816 */ /* 0x000fe20000000060 */
[----:B----4-:R-:W-:Y:S01]  /*10e0*/  FADD.FTZ R104, -R99, R104 ;  /* 0x0000006863687221 */ /* 0x010fe20000010100 */
[----:B---3--:R-:W-:Y:S02]  /*10f0*/  PRMT R96, RZ, 0x5410, R100 ;  /* 0x00005410ff607816 */ /* 0x008fe40000000064 */
[--C-:B------:R-:W-:Y:S01]  /*1100*/  PRMT R165, RZ, 0x5410, R98.reuse ;  /* 0x00005410ffa57816 */ /* 0x100fe20000000062 */
[----:B-1----:R-:W-:Y:S01]  /*1110*/  FMUL.FTZ R155, R153, R104 ;  /* 0x00000068999b7220 */ /* 0x002fe20000410000 */
[----:B------:R-:W-:Y:S01]  /*1120*/  PRMT R166, RZ, 0x7610, R98 ;  /* 0x00007610ffa67816 */ /* 0x000fe20000000062 */
[----:B------:R-:W-:Y:S01]  /*1130*/  FMUL.FTZ R154, R143, R96 ;  /* 0x000000608f9a7220 */ /* 0x000fe20000410000 */
[----:B------:R-:W-:Y:S01]  /*1140*/  PRMT R100, RZ, 0x7610, R100 ;  /* 0x00007610ff647816 */ /* 0x000fe20000000064 */
[----:B------:R-:W-:Y:S01]  /*1150*/  FADD.FTZ R98, -R99, R105 ;  /* 0x0000006963627221 */ /* 0x000fe20000010100 */
[--C-:B------:R-:W-:Y:S01]  /*1160*/  PRMT R161, RZ, 0x5410, R97.reuse ;  /* 0x00005410ffa17816 */ /* 0x100fe20000000061 */
[----:B------:R-:W-:Y:S01]  /*1170*/  FADD.FTZ R40, R40, R156 ;  /* 0x0000009c28287221 */ /* 0x000fe20000010000 */
[----:B------:R-:W-:Y:S01]  /*1180*/  PRMT R162, RZ, 0x7610, R97 ;  /* 0x00007610ffa27816 */ /* 0x000fe20000000061 */
[-C--:B------:R-:W-:Y:S01]  /*1190*/  FFMA.FTZ R154, R135, R156.reuse, R154 ;  /* 0x0000009c879a7223 */ /* 0x080fe2000001009a */
[--C-:B------:R-:W-:Y:S01]  /*11a0*/  PRMT R97, RZ, 0x5410, R101.reuse ;  /* 0x00005410ff617816 */ /* 0x100fe20000000065 */
[----:B------:R-:W-:Y:S01]  /*11b0*/  FFMA.FTZ R56, R155, R156, R56 ;  /* 0x0000009c9b387223 */ /* 0x000fe20000010038 */
[----:B------:R-:W-:Y:S01]  /*11c0*/  PRMT R164, RZ, 0x7610, R101 ;  /* 0x00007610ffa47816 */ /* 0x000fe20000000065 */
[----:B------:R-:W-:-:S02]  /*11d0*/  FMUL.FTZ R157, R145, R100 ;  /* 0x00000064919d7220 */ /* 0x000fc40000410000 */
[----:B------:R-:W-:Y:S02]  /*11e0*/  FMUL.FTZ R156, R153, R98 ;  /* 0x00000062999c7220 */ /* 0x000fe40000410000 */
[C---:B------:R-:W-:Y:S02]  /*11f0*/  FADD.FTZ R106, -R99.reuse, R106 ;  /* 0x0000006a636a7221 */ /* 0x040fe40000010100 */
[----:B------:R-:W-:Y:S01]  /*1200*/  FADD.FTZ R160, -R99, R107 ;  /* 0x0000006b63a07221 */ /* 0x000fe20000010100 */
[----:B------:R-:W-:Y:S01]  /*1210*/  PRMT R101, RZ, 0x5410, R102 ;  /* 0x00005410ff657816 */ /* 0x000fe20000000066 */
[----:B------:R-:W-:Y:S01]  /*1220*/  FADD.FTZ R41, R41, R158 ;  /* 0x0000009e29297221 */ /* 0x000fe20000010000 */
[----:B------:R-:W-:Y:S01]  /*1230*/  PRMT R168, RZ, 0x7610, R102 ;  /* 0x00007610ffa87816 */ /* 0x000fe20000000066 */
[-C--:B------:R-:W-:Y:S02]  /*1240*/  FFMA.FTZ R157, R136, R158.reuse, R157 ;  /* 0x0000009e889d7223 */ /* 0x080fe4000001009d */
[----:B------:R-:W-:-:S02]  /*1250*/  FFMA.FTZ R57, R156, R158, R57 ;  /* 0x0000009e9c397223 */ /* 0x000fc40000010039 */
[C---:B------:R-:W-:Y:S02]  /*1260*/  FADD.FTZ R108, -R99.reuse, R108 ;  /* 0x0000006c636c7221 */ /* 0x040fe40000010100 */
[C---:B------:R-:W-:Y:S02]  /*1270*/  FADD.FTZ R102, -R99.reuse, R109 ;  /* 0x0000006d63667221 */ /* 0x040fe40000010100 */
[C---:B------:R-:W-:Y:S02]  /*1280*/  FADD.FTZ R110, -R99.reuse, R110 ;  /* 0x0000006e636e7221 */ /* 0x040fe40000010100 */
[----:B------:R-:W-:Y:S02]  /*1290*/  FADD.FTZ R104, -R99, R111 ;  /* 0x0000006f63687221 */ /* 0x000fe40000010100 */
[----:B------:R-:W-:Y:S02]  /*12a0*/  FMUL.FTZ R158, R146, R97 ;  /* 0x00000061929e7220 */ /* 0x000fe40000410000 */
[----:B------:R-:W-:-:S02]  /*12b0*/  FMUL.FTZ R159, R153, R106 ;  /* 0x0000006a999f7220 */ /* 0x000fc40000410000 */
[----:B------:R-:W-:Y:S02]  /*12c0*/  FMUL.FTZ R99, R147, R164 ;  /* 0x000000a493637220 */ /* 0x000fe40000410000 */
[----:B------:R-:W-:Y:S02]  /*12d0*/  FMUL.FTZ R160, R153, R160 ;  /* 0x000000a099a07220 */ /* 0x000fe40000410000 */
[----:B------:R-:W-:Y:S02]  /*12e0*/  FADD.FTZ R42, R42, R161 ;  /* 0x000000a12a2a7221 */ /* 0x000fe40000010000 */
[-C--:B------:R-:W-:Y:S02]  /*12f0*/  FFMA.FTZ R158, R137, R161.reuse, R158 ;  /* 0x000000a1899e7223 */ /* 0x080fe4000001009e */
[----:B------:R-:W-:Y:S02]  /*1300*/  FFMA.FTZ R58, R159, R161, R58 ;  /* 0x000000a19f3a7223 */ /* 0x000fe4000001003a */
[----:B------:R-:W-:-:S02]  /*1310*/  FADD.FTZ R43, R43, R162 ;  /* 0x000000a22b2b7221 */ /* 0x000fc40000010000 */
[-C--:B------:R-:W-:Y:S02]  /*1320*/  FFMA.FTZ R161, R138, R162.reuse, R99 ;  /* 0x000000a28aa17223 */ /* 0x080fe40000010063 */
[----:B------:R-:W-:Y:S02]  /*1330*/  FFMA.FTZ R59, R160, R162, R59 ;  /* 0x000000a2a03b7223 */ /* 0x000fe4000001003b */
[----:B------:R-:W-:Y:S02]  /*1340*/  FADD.FTZ R10, R10, R97 ;  /* 0x000000610a0a7221 */ /* 0x000fe40000010000 */
[----:B------:R-:W-:Y:S02]  /*1350*/  FFMA.FTZ R26, R159, R97, R26 ;  /* 0x000000619f1a7223 */ /* 0x000fe4000001001a */
[----:B------:R-:W-:Y:S02]  /*1360*/  FMUL.FTZ R162, R148, R101 ;  /* 0x0000006594a27220 */ /* 0x000fe40000410000 */
[----:B------:R-:W-:-:S02]  /*1370*/  FMUL.FTZ R163, R153, R108 ;  /* 0x0000006c99a37220 */ /* 0x000fc40000410000 */
[----:B------:R-:W-:Y:S02]  /*1380*/  FADD.FTZ R8, R8, R96 ;  /* 0x0000006008087221 */ /* 0x000fe40000010000 */
[----:B------:R-:W-:Y:S02]  /*1390*/  FFMA.FTZ R24, R155, R96, R24 ;  /* 0x000000609b187223 */ /* 0x000fe40000010018 */
[----:B------:R-:W-:Y:S02]  /*13a0*/  FMUL.FTZ R97, R149, R168 ;  /* 0x000000a895617220 */ /* 0x000fe40000410000 */
[----:B------:R-:W-:Y:S02]  /*13b0*/  FADD.FTZ R96, R191, R154 ;  /* 0x0000009abf607221 */ /* 0x000fe40000010000 */
[----:B------:R-:W-:Y:S02]  /*13c0*/  FFMA.FTZ R189, R155, R154, R189 ;  /* 0x0000009a9bbd7223 */ /* 0x000fe400000100bd */
[----:B------:R-:W-:-:S02]  /*13d0*/  FADD.FTZ R36, R36, R165 ;  /* 0x000000a524247221 */ /* 0x000fc40000010000 */
[-C--:B------:R-:W-:Y:S02]  /*13e0*/  FFMA.FTZ R162, R139, R165.reuse, R162 ;  /* 0x000000a58ba27223 */ /* 0x080fe400000100a2 */
[----:B------:R-:W-:Y:S02]  /*13f0*/  FFMA.FTZ R52, R163, R165, R52 ;  /* 0x000000a5a3347223 */ /* 0x000fe40000010034 */
[----:B------:R-:W-:Y:S02]  /*1400*/  FFMA.FTZ R165, R140, R166, R97 ;  /* 0x000000a68ca57223 */ /* 0x000fe40000010061 */
[----:B------:R-:W-:Y:S02]  /*1410*/  FADD.FTZ R97, R96, R157 ;  /* 0x0000009d60617221 */ /* 0x000fe40000010000 */
[----:B------:R-:W-:Y:S02]  /*1420*/  FFMA.FTZ R189, R156, R157, R189 ;  /* 0x0000009d9cbd7223 */ /* 0x000fe400000100bd */
[----:B------:R-:W-:-:S02]  /*1430*/  FADD.FTZ R96, R97, R158 ;  /* 0x0000009e61607221 */ /* 0x000fc40000010000 */
[----:B------:R-:W-:Y:S01]  /*1440*/  FFMA.FTZ R189, R159, R158, R189 ;  /* 0x0000009e9fbd7223 */ /* 0x000fe200000100bd */
[----:B------:R-:W-:Y:S01]  /*1450*/  PRMT R175, RZ, 0x5410, R103 ;  /* 0x00005410ffaf7816 */ /* 0x000fe20000000067 */
[----:B------:R-:W-:Y:S02]  /*1460*/  FADD.FTZ R11, R11, R164 ;  /* 0x000000a40b0b7221 */ /* 0x000fe40000010000 */
[----:B------:R-:W-:Y:S02]  /*1470*/  FFMA.FTZ R27, R160, R164, R27 ;  /* 0x000000a4a01b7223 */ /* 0x000fe4000001001b */
[----:B------:R-:W-:Y:S02]  /*1480*/  FMUL.FTZ R164, R153, R102 ;  /* 0x0000006699a47220 */ /* 0x000fe40000410000 */
[----:B------:R-:W-:Y:S02]  /*1490*/  FADD.FTZ R97, R96, R161 ;  /* 0x000000a160617221 */ /* 0x000fe40000010000 */
[----:B------:R-:W-:Y:S01]  /*14a0*/  FFMA.FTZ R189, R160, R161, R189 ;  /* 0x000000a1a0bd7223 */ /* 0x000fe200000100bd */
[----:B------:R-:W-:Y:S01]  /*14b0*/  PRMT R194, RZ, 0x7610, R103 ;  /* 0x00007610ffc27816 */ /* 0x000fe20000000067 */
[----:B------:R-:W-:-:S02]  /*14c0*/  FADD.FTZ R37, R37, R166 ;  /* 0x000000a625257221 */ /* 0x000fc40000010000 */
[----:B------:R-:W-:Y:S02]  /*14d0*/  FFMA.FTZ R53, R164, R166, R53 ;  /* 0x000000a6a4357223 */ /* 0x000fe40000010035 */
[----:B------:R-:W-:Y:S02]  /*14e0*/  FMUL.FTZ R166, R150, R175 ;  /* 0x000000af96a67220 */ /* 0x000fe40000410000 */
[----:B------:R-:W-:Y:S02]  /*14f0*/  FMUL.FTZ R167, R153, R110 ;  /* 0x0000006e99a77220 */ /* 0x000fe40000410000 */
[----:B------:R-:W-:Y:S02]  /*1500*/  FADD.FTZ R96, R97, R162 ;  /* 0x000000a261607221 */ /* 0x000fe40000010000 */
[----:B------:R-:W-:Y:S02]  /*1510*/  FFMA.FTZ R189, R163, R162, R189 ;  /* 0x000000a2a3bd7223 */ /* 0x000fe400000100bd */
[----:B------:R-:W-:-:S02]  /*1520*/  FADD.FTZ R38, R38, R169 ;  /* 0x000000a926267221 */ /* 0x000fc40000010000 */
[-C--:B------:R-:W-:Y:S02]  /*1530*/  FFMA.FTZ R166, R141, R169.reuse, R166 ;  /* 0x000000a98da67223 */ /* 0x080fe400000100a6 */
[----:B------:R-:W-:Y:S02]  /*1540*/  FFMA.FTZ R54, R167, R169, R54 ;  /* 0x000000a9a7367223 */ /* 0x000fe40000010036 */
[----:B------:R-:W-:Y:S02]  /*1550*/  FMUL.FTZ R169, R151, R194 ;  /* 0x000000c297a97220 */ /* 0x000fe40000410000 */
[----:B------:R-:W-:Y:S02]  /*1560*/  FADD.FTZ R97, R96, R165 ;  /* 0x000000a560617221 */ /* 0x000fe40000010000 */
[----:B------:R-:W-:Y:S02]  /*1570*/  FFMA.FTZ R189, R164, R165, R189 ;  /* 0x000000a5a4bd7223 */ /* 0x000fe400000100bd */
[----:B------:R-:W-:-:S02]  /*1580*/  FADD.FTZ R5, R5, R168 ;  /* 0x000000a805057221 */ /* 0x000fc40000010000 */
[----:B------:R-:W-:Y:S02]  /*1590*/  FFMA.FTZ R21, R164, R168, R21 ;  /* 0x000000a8a4157223 */ /* 0x000fe40000010015 */
        /* <DEDUP_REMOVED lines=16> */
.L_x_556:
[----:B------:R-:W-:Y:S05]  /*16a0*/  BSYNC B0 ;  /* 0x0000000000007941 */ /* 0x000fea0003800000 */
.L_x_555:
[----:B------:R-:W-:Y:S01]  /*16b0*/  @!P5 IADD3 R170, R170, 0x4, RZ ;  /* 0x00000004aaaad810 */ /* 0x000fe20007ffe0ff */
[----:B------:R-:W-:Y:S05]  /*16c0*/  BRA.DIV ~URZ, `(.L_x_557) ;  /* 0x000014827f007947 */ /* 0x000fea000b800000 */
[----:B------:R0:W1:Y:S02]  /*16d0*/  SHFL.DOWN PT, R98, R191, 0x10, 0x1f ;  /* 0x0a001f00bf627f89 */ /* 0x00006400000e0000 */
.L_x_566:
        /* <DEDUP_REMOVED lines=18> */
.L_x_567:
[----:B------:R-:W-:Y:S01]  /*1800*/  @!P2 LOP3.LUT R97, R176, 0x3, RZ, 0xc0, !PT ;  /* 0x00000003b061a812 */ /* 0x000fe200078ec0ff */
[----:B---3--:R-:W-:Y:S01]  /*1810*/  FADD.FTZ R104, R104, R101 ;  /* 0x0000006568687221 */ /* 0x008fe20000010000 */
[----:B------:R-:W-:Y:S01]  /*1820*/  WARPSYNC 0xffffffff ;  /* 0xffffffff00007948 */ /* 0x000fe20003800000 */
[----:B--2---:R-:W-:Y:S01]  /*1830*/  FADD.FTZ R105, R96, R103 ;  /* 0x0000006760697221 */ /* 0x004fe20000010000 */
[----:B------:R-:W-:Y:S01]  /*1840*/  @!P2 IADD3 R106, R170, R97, RZ ;  /* 0x00000061aa6aa210 */ /* 0x000fe20007ffe0ff */
[----:B------:R-:W-:Y:S04]  /*1850*/  BSSY B0, `(.L_x_559) ;  /* 0x0000089000007945 */ /* 0x000fe80003800000 */
        /* <DEDUP_REMOVED lines=15> */
[----:B------:R-:W-:Y:S01]  /*1950*/  ISETP.NE.AND P0, PT, R190, RZ, PT ;  /* 0x000000ffbe00720c */ /* 0x000fe20003f05270 */
[----:B------:R-:W-:Y:S01]  /*1960*/  IMAD.MOV.U32 R96, RZ, RZ, R114 ;  /* 0x000000ffff607224 */ /* 0x000fe200078e0072 */
[----:B------:R-:W-:Y:S02]  /*1970*/  ISETP.NE.U32.AND P1, PT, RZ, c[0x0][0x218], PT ;  /* 0x00008600ff007a0c */ /* 0x000fe40003f25070 */
[----:B------:R-:W-:Y:S02]  /*1980*/  FSEL R103, R108, RZ, !P0 ;  /* 0x000000ff6c677208 */ /* 0x000fe40004000000 */
[----:B------:R-:W-:-:S02]  /*1990*/  ISETP.NE.AND.EX P1, PT, RZ, c[0x0][0x21c], PT, P1 ;  /* 0x00008700ff007a0c */ /* 0x000fc40003f25310 */
[----:B------:R-:W-:Y:S01]  /*19a0*/  LOP3.LUT P6, RZ, R96, 0xff, RZ, 0xc0, !PT ;  /* 0x000000ff60ff7812 */ /* 0x000fe200078cc0ff */
[-CC-:B------:R-:W-:Y:S01]  /*19b0*/  FFMA.FTZ R97, R177, R110.reuse, R103.reuse ;  /* 0x0000006eb1617223 */ /* 0x180fe20000010067 */
[----:B------:R-:W-:Y:S01]  /*19c0*/  ISETP.NE.U32.AND P0, PT, RZ, c[0x0][0x258], PT ;  /* 0x00009600ff007a0c */ /* 0x000fe20003f05070 */
[-C--:B------:R-:W-:Y:S01]  /*19d0*/  FFMA.FTZ R100, R183, R110.reuse, R103 ;  /* 0x0000006eb7647223 */ /* 0x080fe20000010067 */
[----:B------:R-:W-:Y:S01]  /*19e0*/  LOP3.LUT P2, RZ, R114, 0xff0000, RZ, 0xc0, !PT ;  /* 0x00ff000072ff7812 */ /* 0x000fe2000784c0ff */
[----:B------:R-:W-:Y:S01]  /*19f0*/  FADD.FTZ R96, R180, -R97 ;  /* 0x80000061b4607221 */ /* 0x000fe20000010000 */
[----:B------:R-:W-:Y:S01]  /*1a00*/  ISETP.NE.AND.EX P0, PT, RZ, c[0x0][0x25c], PT, P0 ;  /* 0x00009700ff007a0c */ /* 0x000fe20003f05300 */
[--C-:B------:R-:W-:Y:S01]  /*1a10*/  FFMA.FTZ R98, R178, R110, R103.reuse ;  /* 0x0000006eb2627223 */ /* 0x100fe20000010067 */
[----:B------:R-:W-:Y:S01]  /*1a20*/  LOP3.LUT P5, RZ, R115, 0xff, RZ, 0xc0, !PT ;  /* 0x000000ff73ff7812 */ /* 0x000fe200078ac0ff */
[----:B-----5:R-:W-:Y:S01]  /*1a30*/  FMUL.FTZ R97, R153, R96 ;  /* 0x0000006099617220 */ /* 0x020fe20000410000 */
[----:B------:R-:W-:Y:S01]  /*1a40*/  MOV R189, 0x10 ;  /* 0x0000001000bd7802 */ /* 0x000fe20000000f00 */
[----:B------:R-:W-:-:S02]  /*1a50*/  FFMA.FTZ R96, R182, R110, R103 ;  /* 0x0000006eb6607223 */ /* 0x000fc40000010067 */
[----:B------:R-:W-:Y:S02]  /*1a60*/  FADD.FTZ R100, R181, -R100 ;  /* 0x80000064b5647221 */ /* 0x000fe40000010000 */
[----:B------:R-:W-:Y:S02]  /*1a70*/  FADD.FTZ R98, R179, -R98 ;  /* 0x80000062b3627221 */ /* 0x000fe40000010000 */
[----:B------:R-:W-:Y:S02]  /*1a80*/  FADD.FTZ R96, R185, -R96 ;  /* 0x80000060b9607221 */ /* 0x000fe40000010000 */
[C---:B------:R-:W-:Y:S02]  /*1a90*/  FMUL.FTZ R99, R153.reuse, R100 ;  /* 0x0000006499637220 */ /* 0x040fe40000410000 */
[----:B------:R-:W-:Y:S02]  /*1aa0*/  @P1 FADD.FTZ R97, R70, R97 ;  /* 0x0000006146611221 */ /* 0x000fe40000010000 */
[----:B------:R-:W-:-:S02]  /*1ab0*/  FMUL.FTZ R98, R153, R98 ;  /* 0x0000006299627220 */ /* 0x000fc40000410000 */
[----:B------:R-:W-:Y:S01]  /*1ac0*/  FMUL.FTZ R100, R153, R96 ;  /* 0x0000006099647220 */ /* 0x000fe20000410000 */
[C---:B------:R-:W-:Y:S01]  /*1ad0*/  SEL R86, R97.reuse, R86, P0 ;  /* 0x0000005661567207 */ /* 0x040fe20000000000 */
[----:B------:R-:W-:Y:S02]  /*1ae0*/  @P1 FADD.FTZ R99, R72, R99 ;  /* 0x0000006348631221 */ /* 0x000fe40000010000 */
[----:B------:R-:W-:Y:S02]  /*1af0*/  FMUL.FTZ R107, R97, c[0x0][0x1e8] ;  /* 0x00007a00616b7a20 */ /* 0x000fe40000410000 */
[----:B------:R-:W-:Y:S01]  /*1b00*/  @P1 FADD.FTZ R98, R71, R98 ;  /* 0x0000006247621221 */ /* 0x000fe20000010000 */
[----:B------:R-:W-:Y:S01]  /*1b10*/  SEL R88, R99, R88, P0 ;  /* 0x0000005863587207 */ /* 0x000fe20000000000 */
[----:B------:R-:W-:Y:S01]  /*1b20*/  @P1 FADD.FTZ R100, R73, R100 ;  /* 0x0000006449641221 */ /* 0x000fe20000010000 */
[----:B------:R-:W-:Y:S01]  /*1b30*/  FSEL R101, R107, RZ, P2 ;  /* 0x000000ff6b657208 */ /* 0x000fe20001000000 */
[----:B------:R-:W-:Y:S01]  /*1b40*/  FMUL.FTZ R111, R99, c[0x0][0x1e8] ;  /* 0x00007a00636f7a20 */ /* 0x000fe20000410000 */
[C---:B------:R-:W-:Y:S01]  /*1b50*/  SEL R87, R98.reuse, R87, P0 ;  /* 0x0000005762577207 */ /* 0x040fe20000000000 */
[----:B------:R-:W-:Y:S01]  /*1b60*/  FFMA.FTZ R97, R171, R110, R103 ;  /* 0x0000006eab617223 */ /* 0x000fe20000010067 */
[----:B------:R-:W-:Y:S01]  /*1b70*/  LOP3.LUT P2, RZ, R115, 0xff00, RZ, 0xc0, !PT ;  /* 0x0000ff0073ff7812 */ /* 0x000fe2000784c0ff */
[----:B------:R-:W-:Y:S01]  /*1b80*/  FMUL.FTZ R109, R98, c[0x0][0x1e8] ;  /* 0x00007a00626d7a20 */ /* 0x000fe20000410000 */
[----:B------:R-:W-:Y:S01]  /*1b90*/  FSEL R98, R111, RZ, P5 ;  /* 0x000000ff6f627208 */ /* 0x000fe20002800000 */
[----:B------:R-:W-:Y:S01]  /*1ba0*/  FMUL.FTZ R170, R100, c[0x0][0x1e8] ;  /* 0x00007a0064aa7a20 */ /* 0x000fe20000410000 */
[----:B------:R-:W-:Y:S01]  /*1bb0*/  LOP3.LUT P5, RZ, R114, 0xff000000, RZ, 0xc0, !PT ;  /* 0xff00000072ff7812 */ /* 0x000fe200078ac0ff */
[----:B------:R-:W-:Y:S01]  /*1bc0*/  FADD.FTZ R96, R174, -R97 ;  /* 0x80000061ae607221 */ /* 0x000fe20000010000 */
[----:B------:R-:W-:-:S02]  /*1bd0*/  SEL R89, R100, R89, P0 ;  /* 0x0000005964597207 */ /* 0x000fc40000000000 */
[----:B------:R-:W-:Y:S01]  /*1be0*/  FSEL R97, R170, RZ, P2 ;  /* 0x000000ffaa617208 */ /* 0x000fe20001000000 */
[----:B------:R-:W-:Y:S01]  /*1bf0*/  FMUL.FTZ R99, R153, R96 ;  /* 0x0000006099637220 */ /* 0x000fe20000410000 */
[----:B------:R-:W-:Y:S01]  /*1c00*/  FSEL R102, R109, RZ, P5 ;  /* 0x000000ff6d667208 */ /* 0x000fe20002800000 */
[----:B------:R-:W-:Y:S01]  /*1c10*/  FFMA.FTZ R96, R172, R110, R103 ;  /* 0x0000006eac607223 */ /* 0x000fe20000010067 */
[----:B------:R-:W-:Y:S01]  /*1c20*/  F2FP.BF16.PACK_AB R98, R97, R98 ;  /* 0x000000626162723e */ /* 0x000fe200000010ff */
[----:B------:R-:W-:Y:S01]  /*1c30*/  @P1 FADD.FTZ R99, R68, R99 ;  /* 0x0000006344631221 */ /* 0x000fe20000010000 */
[----:B------:R-:W-:Y:S01]  /*1c40*/  F2FP.BF16.PACK_AB R97, R102, R101 ;  /* 0x000000656661723e */ /* 0x000fe200000010ff */
[-CC-:B------:R-:W-:Y:S01]  /*1c50*/  FFMA.FTZ R101, R187, R110.reuse, R103.reuse ;  /* 0x0000006ebb657223 */ /* 0x180fe20000010067 */
[----:B------:R-:W-:Y:S01]  /*1c60*/  ISETP.NE.U32.AND P2, PT, RZ, c[0x0][0x250], PT ;  /* 0x00009400ff007a0c */ /* 0x000fe20003f45070 */
[----:B------:R-:W-:Y:S01]  /*1c70*/  FFMA.FTZ R103, R188, R110, R103 ;  /* 0x0000006ebc677223 */ /* 0x000fe20000010067 */
[----:B------:R-:W-:Y:S01]  /*1c80*/  SEL R84, R99, R84, P0 ;  /* 0x0000005463547207 */ /* 0x000fe20000000000 */
[----:B------:R-:W-:Y:S01]  /*1c90*/  FADD.FTZ R96, R173, -R96 ;  /* 0x80000060ad607221 */ /* 0x000fe20000010000 */
[----:B------:R-:W-:Y:S01]  /*1ca0*/  ISETP.NE.AND.EX P2, PT, RZ, c[0x0][0x254], PT, P2 ;  /* 0x00009500ff007a0c */ /* 0x000fe20003f45320 */
[----:B------:R-:W-:Y:S01]  /*1cb0*/  FADD.FTZ R100, R184, -R101 ;  /* 0x80000065b8647221 */ /* 0x000fe20000010000 */
[----:B------:R-:W-:Y:S01]  /*1cc0*/  LOP3.LUT P5, RZ, R114, 0xff00, RZ, 0xc0, !PT ;  /* 0x0000ff0072ff7812 */ /* 0x000fe200078ac0ff */
[----:B------:R-:W-:-:S02]  /*1cd0*/  FADD.FTZ R102, R186, -R103 ;  /* 0x80000067ba667221 */ /* 0x000fc40000010000 */
[----:B------:R-:W-:Y:S02]  /*1ce0*/  FMUL.FTZ R105, R99, c[0x0][0x1e8] ;  /* 0x00007a0063697a20 */ /* 0x000fe40000410000 */
[C---:B------:R-:W-:Y:S02]  /*1cf0*/  FMUL.FTZ R96, R153.reuse, R96 ;  /* 0x0000006099607220 */ /* 0x040fe40000410000 */
[----:B------:R-:W-:Y:S01]  /*1d00*/  FMUL.FTZ R99, R153, R100 ;  /* 0x0000006499637220 */ /* 0x000fe20000410000 */
[----:B------:R-:W-:Y:S01]  /*1d10*/  FSEL R103, R105, RZ, P6 ;  /* 0x000000ff69677208 */ /* 0x000fe20003000000 */
[----:B------:R-:W-:Y:S01]  /*1d20*/  FMUL.FTZ R102, R153, R102 ;  /* 0x0000006699667220 */ /* 0x000fe20000410000 */
[----:B------:R-:W-:Y:S01]  /*1d30*/  LOP3.LUT P6, RZ, R115, 0xff0000, RZ, 0xc0, !PT ;  /* 0x00ff000073ff7812 */ /* 0x000fe200078cc0ff */
[----:B------:R-:W-:Y:S01]  /*1d40*/  @P1 FADD.FTZ R96, R69, R96 ;  /* 0x0000006045601221 */ /* 0x000fe20000010000 */
[----:B------:R-:W-:Y:S01]  /*1d50*/  @P2 MOV R104, R116 ;  /* 0x0000007400682202 */ /* 0x000fe20000000f00 */
[----:B------:R-:W-:-:S02]  /*1d60*/  @P1 FADD.FTZ R99, R74, R99 ;  /* 0x000000634a631221 */ /* 0x000fc40000010000 */
[----:B------:R-:W-:Y:S01]  /*1d70*/  @P1 FADD.FTZ R102, R75, R102 ;  /* 0x000000664b661221 */ /* 0x000fe20000010000 */
[----:B------:R-:W-:Y:S01]  /*1d80*/  LOP3.LUT P1, RZ, R115, 0xff000000, RZ, 0xc0, !PT ;  /* 0xff00000073ff7812 */ /* 0x000fe2000782c0ff */
[----:B------:R-:W-:Y:S01]  /*1d90*/  @P0 IMAD.MOV.U32 R101, RZ, RZ, 0x20 ;  /* 0x00000020ff650424 */ /* 0x000fe200078e00ff */
[----:B------:R-:W-:Y:S01]  /*1da0*/  SEL R85, R96, R85, P0 ;  /* 0x0000005560557207 */ /* 0x000fe20000000000 */
[----:B------:R-:W-:Y:S01]  /*1db0*/  FMUL.FTZ R176, R102, c[0x0][0x1e8] ;  /* 0x00007a0066b07a20 */ /* 0x000fe20000410000 */
[C---:B------:R-:W-:Y:S01]  /*1dc0*/  SEL R90, R99.reuse, R90, P0 ;  /* 0x0000005a635a7207 */ /* 0x040fe20000000000 */
[----:B------:R-:W-:Y:S01]  /*1dd0*/  FMUL.FTZ R106, R96, c[0x0][0x1e8] ;  /* 0x00007a00606a7a20 */ /* 0x000fe20000410000 */
[----:B------:R-:W-:Y:S01]  /*1de0*/  SEL R91, R102, R91, P0 ;  /* 0x0000005b665b7207 */ /* 0x000fe20000000000 */
[----:B------:R-:W-:Y:S01]  /*1df0*/  FMUL.FTZ R175, R99, c[0x0][0x1e8] ;  /* 0x00007a0063af7a20 */ /* 0x000fe20000410000 */
[----:B------:R-:W-:Y:S01]  /*1e00*/  FSEL R102, R176, RZ, P1 ;  /* 0x000000ffb0667208 */ /* 0x000fe20000800000 */
[----:B------:R-:W-:Y:S01]  /*1e10*/  @P0 IMAD.WIDE.U32 R100, R152, R101, c[0x0][0x258] ;  /* 0x0000960098640625 */ /* 0x000fe200078e0065 */
[----:B------:R-:W-:-:S02]  /*1e20*/  FSEL R96, R106, RZ, P5 ;  /* 0x000000ff6a607208 */ /* 0x000fc40002800000 */
[----:B------:R-:W-:Y:S02]  /*1e30*/  FSEL R99, R175, RZ, P6 ;  /* 0x000000ffaf637208 */ /* 0x000fe40003000000 */
[----:B------:R-:W-:Y:S01]  /*1e40*/  @P2 LOP3.LUT P1, RZ, R104, 0xff, RZ, 0xc0, !PT ;  /* 0x000000ff68ff2812 */ /* 0x000fe2000782c0ff */
[----:B------:R-:W-:Y:S01]  /*1e50*/  @P0 STG.E.128 [R100.64], R84 ;  /* 0x0000005464000986 */ /* 0x000fe2000c101d04 */
[----:B------:R-:W-:Y:S02]  /*1e60*/  @P2 LOP3.LUT P5, RZ, R116, 0xff0000, RZ, 0xc0, !PT ;  /* 0x00ff000074ff2812 */ /* 0x000fe400078ac0ff */
[----:B------:R-:W-:Y:S01]  /*1e70*/  F2FP.BF16.PACK_AB R96, R96, R103 ;  /* 0x000000676060723e */ /* 0x000fe200000010ff */
[----:B------:R1:W-:Y:S01]  /*1e80*/  @P0 STG.E.128 [R100.64+0x10], R88 ;  /* 0x0000105864000986 */ /* 0x0003e2000c101d04 */
[----:B------:R-:W-:Y:S02]  /*1e90*/  @P2 LOP3.LUT P0, RZ, R116, 0xff00, RZ, 0xc0, !PT ;  /* 0x0000ff0074ff2812 */ /* 0x000fe4000780c0ff */
[----:B------:R-:W-:Y:S01]  /*1ea0*/  F2FP.BF16.PACK_AB R99, R102, R99 ;  /* 0x000000636663723e */ /* 0x000fe200000010ff */
[----:B------:R-:W-:Y:S01]  /*1eb0*/  IMAD.WIDE.U32 R102, R152, R189, c[0x0][0x248] ;  /* 0x0000920098667625 */ /* 0x000fe200078e00bd */
[----:B------:R-:W-:-:S02]  /*1ec0*/  @P2 FSEL R104, R105, RZ, P1 ;  /* 0x000000ff69682208 */ /* 0x000fc40000800000 */
[----:B------:R-:W-:Y:S02]  /*1ed0*/  @P2 FSEL R105, R106, RZ, P0 ;  /* 0x000000ff6a692208 */ /* 0x000fe40000000000 */
[----:B------:R-:W-:Y:S01]  /*1ee0*/  @P2 LOP3.LUT P6, RZ, R116, 0xff000000, RZ, 0xc0, !PT ;  /* 0xff00000074ff2812 */ /* 0x000fe200078cc0ff */
[----:B------:R2:W-:Y:S01]  /*1ef0*/  STG.E.128 [R102.64], R96 ;  /* 0x0000006066007986 */ /* 0x0005e2000c101d04 */
[----:B------:R-:W-:Y:S02]  /*1f00*/  @P2 FSEL R106, R107, RZ, P5 ;  /* 0x000000ff6b6a2208 */ /* 0x000fe40002800000 */
[C---:B------:R-:W-:Y:S02]  /*1f10*/  @P2 LOP3.LUT P0, RZ, R117.reuse, 0xff, RZ, 0xc0, !PT ;  /* 0x000000ff75ff2812 */ /* 0x040fe4000780c0ff */
[----:B------:R-:W-:Y:S02]  /*1f20*/  @P2 LOP3.LUT P5, RZ, R117, 0xff0000, RZ, 0xc0, !PT ;  /* 0x00ff000075ff2812 */ /* 0x000fe400078ac0ff */
[----:B------:R-:W-:-:S02]  /*1f30*/  @P2 FSEL R107, R109, RZ, P6 ;  /* 0x000000ff6d6b2208 */ /* 0x000fc40003000000 */
[C---:B------:R-:W-:Y:S02]  /*1f40*/  @P2 LOP3.LUT P1, RZ, R117.reuse, 0xff00, RZ, 0xc0, !PT ;  /* 0x0000ff0075ff2812 */ /* 0x040fe4000782c0ff */
[----:B------:R-:W-:Y:S02]  /*1f50*/  @P2 LOP3.LUT P6, RZ, R117, 0xff000000, RZ, 0xc0, !PT ;  /* 0xff00000075ff2812 */ /* 0x000fe400078cc0ff */
[----:B------:R-:W-:Y:S02]  /*1f60*/  @P2 F2FP.BF16.PACK_AB R104, RZ, R104 ;  /* 0x00000068ff68223e */ /* 0x000fe400000010ff */
[----:B------:R-:W-:Y:S02]  /*1f70*/  @P2 F2FP.BF16.PACK_AB R106, RZ, R106 ;  /* 0x0000006aff6a223e */ /* 0x000fe400000010ff */
[----:B-1----:R-:W-:Y:S02]  /*1f80*/  @P2 FSEL R100, R176, RZ, P6 ;  /* 0x000000ffb0642208 */ /* 0x002fe40003000000 */
[----:B--2---:R-:W-:-:S02]  /*1f90*/  @P2 FSEL R96, R111, RZ, P0 ;  /* 0x000000ff6f602208 */ /* 0x004fc40000000000 */
[----:B------:R-:W-:Y:S02]  /*1fa0*/  @P2 FSEL R99, R175, RZ, P5 ;  /* 0x000000ffaf632208 */ /* 0x000fe40002800000 */
[----:B------:R-:W-:Y:S02]  /*1fb0*/  @P2 FSEL R98, R170, RZ, P1 ;  /* 0x000000ffaa622208 */ /* 0x000fe40000800000 */
[----:B------:R-:W-:Y:S02]  /*1fc0*/  @P2 F2FP.BF16.PACK_AB R97, RZ, R96 ;  /* 0x00000060ff61223e */ /* 0x000fe400000010ff */
[----:B------:R-:W-:Y:S02]  /*1fd0*/  @P2 F2FP.BF16.PACK_AB R99, RZ, R99 ;  /* 0x00000063ff63223e */ /* 0x000fe400000010ff */
[----:B------:R-:W-:Y:S02]  /*1fe0*/  @P2 F2FP.BF16.PACK_AB R105, RZ, R105 ;  /* 0x00000069ff69223e */ /* 0x000fe400000010ff */
[----:B------:R-:W-:-:S02]  /*1ff0*/  @P2 F2FP.BF16.PACK_AB R107, RZ, R107 ;  /* 0x0000006bff6b223e */ /* 0x000fc400000010ff */
[----:B------:R-:W-:Y:S02]  /*2000*/  @P2 F2FP.BF16.PACK_AB R98, RZ, R98 ;  /* 0x00000062ff62223e */ /* 0x000fe400000010ff */
[----:B------:R-:W-:Y:S02]  /*2010*/  @P2 F2FP.BF16.PACK_AB R100, RZ, R100 ;  /* 0x00000064ff64223e */ /* 0x000fe400000010ff */
[----:B------:R-:W-:Y:S02]  /*2020*/  @P2 PRMT R92, R104, 0x7610, R92 ;  /* 0x00007610685c2816 */ /* 0x000fe4000000005c */
[----:B------:R-:W-:Y:S02]  /*2030*/  @P2 LEA R96, P0, R152, c[0x0][0x250], 0x4 ;  /* 0x0000940098602a11 */ /* 0x000fe400078020ff */
[----:B------:R-:W-:Y:S02]  /*2040*/  @P2 PRMT R93, R106, 0x7610, R93 ;  /* 0x000076106a5d2816 */ /* 0x000fe4000000005d */
[----:B------:R-:W-:-:S02]  /*2050*/  @P2 PRMT R94, R97, 0x7610, R94 ;  /* 0x00007610615e2816 */ /* 0x000fc4000000005e */
[----:B------:R-:W-:Y:S02]  /*2060*/  @P2 PRMT R95, R99, 0x7610, R95 ;  /* 0x00007610635f2816 */ /* 0x000fe4000000005f */
[----:B------:R-:W-:Y:S02]  /*2070*/  @P2 LEA.HI.X R97, R152, c[0x0][0x254], RZ, 0x4, P0 ;  /* 0x0000950098612a11 */ /* 0x000fe400000f24ff */
[----:B------:R-:W-:Y:S02]  /*2080*/  @P2 PRMT R92, R92, 0x5410, R105 ;  /* 0x000054105c5c2816 */ /* 0x000fe40000000069 */
[----:B------:R-:W-:Y:S02]  /*2090*/  @P2 PRMT R93, R93, 0x5410, R107 ;  /* 0x000054105d5d2816 */ /* 0x000fe4000000006b */
[----:B------:R-:W-:Y:S02]  /*20a0*/  @P2 PRMT R94, R94, 0x5410, R98 ;  /* 0x000054105e5e2816 */ /* 0x000fe40000000062 */
[----:B------:R-:W-:-:S02]  /*20b0*/  @P2 PRMT R95, R95, 0x5410, R100 ;  /* 0x000054105f5f2816 */ /* 0x000fc40000000064 */
[----:B------:R-:W-:-:S03]  /*20c0*/  IADD3 R152, R152, 0x80, RZ ;  /* 0x0000008098987810 */ /* 0x000fc60007ffe0ff */
[----:B------:R1:W-:Y:S04]  /*20d0*/  @P2 STG.E.128 [R96.64], R92 ;  /* 0x0000005c60002986 */ /* 0x0003e8000c101d04 */
.L_x_560:
[----:B------:R-:W-:Y:S05]  /*20e0*/  BSYNC B0 ;  /* 0x0000000000007941 */ /* 0x000fea0003800000 */
.L_x_559:
[----:B------:R-:W-:Y:S01]  /*20f0*/  BSSY B0, `(.L_x_561) ;  /* 0x000007a000007945 */ /* 0x000fe20003800000 */
[----:B------:R-:W-:Y:S05]  /*2100*/  @!P4 BRA `(.L_x_562) ;  /* 0x000007800000c947 */ /* 0x000fea0003800000 */
[----:B------:R-:W-:Y:S01]  /*2110*/  ISETP.NE.AND P0, PT, R190, RZ, PT ;  /* 0x000000ffbe00720c */ /* 0x000fe20003f05270 */
[----:B-1----:R-:W-:Y:S01]  /*2120*/  IMAD.MOV.U32 R96, RZ, RZ, R2 ;  /* 0x000000ffff607224 */ /* 0x002fe200078e0002 */
[----:B------:R-:W-:Y:S01]  /*2130*/  ISETP.NE.U32.AND P1, PT, RZ, c[0x0][0x218], PT ;  /* 0x00008600ff007a0c */ /* 0x000fe20003f25070 */
[----:B-----5:R-:W-:Y:S01]  /*2140*/  HFMA2.MMA R175, -RZ, RZ, 0, 9.5367431640625e-07 ;  /* 0x00000010ffaf7435 */ /* 0x020fe200000001ff */
[----:B------:R-:W-:Y:S02]  /*2150*/  FSEL R105, R108, RZ, !P0 ;  /* 0x000000ff6c697208 */ /* 0x000fe40004000000 */
[----:B------:R-:W-:Y:S02]  /*2160*/  ISETP.NE.AND.EX P1, PT, RZ, c[0x0][0x21c], PT, P1 ;  /* 0x00008700ff007a0c */ /* 0x000fe40003f25310 */
[----:B------:R-:W-:Y:S01]  /*2170*/  LOP3.LUT P6, RZ, R96, 0xff, RZ, 0xc0, !PT ;  /* 0x000000ff60ff7812 */ /* 0x000fe200078cc0ff */
[-CC-:B------:R-:W-:Y:S01]  /*2180*/  FFMA.FTZ R101, R163, R110.reuse, R105.reuse ;  /* 0x0000006ea3657223 */ /* 0x180fe20000010069 */
[----:B------:R-:W-:Y:S01]  /*2190*/  ISETP.NE.U32.AND P0, PT, RZ, c[0x0][0x258], PT ;  /* 0x00009600ff007a0c */ /* 0x000fe20003f05070 */
[----:B------:R-:W-:Y:S01]  /*21a0*/  FFMA.FTZ R106, R164, R110, R105 ;  /* 0x0000006ea46a7223 */ /* 0x000fe20000010069 */
[----:B------:R-:W-:Y:S01]  /*21b0*/  LOP3.LUT P2, RZ, R3, 0xff, RZ, 0xc0, !PT ;  /* 0x000000ff03ff7812 */ /* 0x000fe2000784c0ff */
[----:B------:R-:W-:Y:S01]  /*21c0*/  FADD.FTZ R104, R162, -R101 ;  /* 0x80000065a2687221 */ /* 0x000fe20000010000 */
[----:B------:R-:W-:Y:S01]  /*21d0*/  ISETP.NE.AND.EX P0, PT, RZ, c[0x0][0x25c], PT, P0 ;  /* 0x00009700ff007a0c */ /* 0x000fe20003f05300 */
[----:B------:R-:W-:Y:S01]  /*21e0*/  FADD.FTZ R106, R165, -R106 ;  /* 0x8000006aa56a7221 */ /* 0x000fe20000010000 */
[----:B------:R-:W-:Y:S01]  /*21f0*/  LOP3.LUT P5, RZ, R2, 0xff0000, RZ, 0xc0, !PT ;  /* 0x00ff000002ff7812 */ /* 0x000fe200078ac0ff */
[----:B------:R-:W-:-:S02]  /*2200*/  FMUL.FTZ R101, R153, R104 ;  /* 0x0000006899657220 */ /* 0x000fc40000410000 */
[-CC-:B------:R-:W-:Y:S02]  /*2210*/  FFMA.FTZ R97, R155, R110.reuse, R105.reuse ;  /* 0x0000006e9b617223 */ /* 0x180fe40000010069 */
[-CC-:B------:R-:W-:Y:S02]  /*2220*/  FFMA.FTZ R98, R156, R110.reuse, R105.reuse ;  /* 0x0000006e9c627223 */ /* 0x180fe40000010069 */
[----:B------:R-:W-:Y:S02]  /*2230*/  FFMA.FTZ R99, R159, R110, R105 ;  /* 0x0000006e9f637223 */ /* 0x000fe40000010069 */
[----:B------:R-:W-:Y:S02]  /*2240*/  @P1 FADD.FTZ R101, R80, R101 ;  /* 0x0000006550651221 */ /* 0x000fe40000010000 */
[----:B------:R-:W-:Y:S02]  /*2250*/  FMUL.FTZ R106, R153, R106 ;  /* 0x0000006a996a7220 */ /* 0x000fe40000410000 */
[----:B------:R-:W-:Y:S01]  /*2260*/  FADD.FTZ R96, R154, -R97 ;  /* 0x800000619a607221 */ /* 0x000fe20000010000 */
[----:B------:R-:W-:Y:S01]  /*2270*/  SEL R88, R101, R88, P0 ;  /* 0x0000005865587207 */ /* 0x000fe20000000000 */
[----:B------:R-:W-:-:S02]  /*2280*/  FADD.FTZ R98, R157, -R98 ;  /* 0x800000629d627221 */ /* 0x000fc40000010000 */
[----:B------:R-:W-:Y:S02]  /*2290*/  FADD.FTZ R100, R158, -R99 ;  /* 0x800000639e647221 */ /* 0x000fe40000010000 */
[----:B------:R-:W-:Y:S02]  /*22a0*/  FMUL.FTZ R109, R101, c[0x0][0x1e8] ;  /* 0x00007a00656d7a20 */ /* 0x000fe40000410000 */
[----:B------:R-:W-:Y:S02]  /*22b0*/  FFMA.FTZ R102, R160, R110, R105 ;  /* 0x0000006ea0667223 */ /* 0x000fe40000010069 */
[----:B------:R-:W-:Y:S02]  /*22c0*/  @P1 FADD.FTZ R106, R81, R106 ;  /* 0x0000006a516a1221 */ /* 0x000fe40000010000 */
[C---:B------:R-:W-:Y:S02]  /*22d0*/  FMUL.FTZ R97, R153.reuse, R96 ;  /* 0x0000006099617220 */ /* 0x040fe40000410000 */
[----:B------:R-:W-:Y:S01]  /*22e0*/  FMUL.FTZ R96, R153, R98 ;  /* 0x0000006299607220 */ /* 0x000fe20000410000 */
[----:B------:R-:W-:Y:S01]  /*22f0*/  FSEL R98, R109, RZ, P2 ;  /* 0x000000ff6d627208 */ /* 0x000fe20001000000 */
[----:B------:R-:W-:Y:S01]  /*2300*/  FMUL.FTZ R99, R153, R100 ;  /* 0x0000006499637220 */ /* 0x000fe20000410000 */
[----:B------:R-:W-:Y:S01]  /*2310*/  LOP3.LUT P2, RZ, R3, 0xff00, RZ, 0xc0, !PT ;  /* 0x0000ff0003ff7812 */ /* 0x000fe2000784c0ff */
[----:B------:R-:W-:Y:S01]  /*2320*/  FADD.FTZ R102, R161, -R102 ;  /* 0x80000066a1667221 */ /* 0x000fe20000010000 */
[C---:B------:R-:W-:Y:S01]  /*2330*/  SEL R89, R106.reuse, R89, P0 ;  /* 0x000000596a597207 */ /* 0x040fe20000000000 */
[----:B------:R-:W-:-:S02]  /*2340*/  FMUL.FTZ R111, R106, c[0x0][0x1e8] ;  /* 0x00007a006a6f7a20 */ /* 0x000fc40000410000 */
[-CC-:B------:R-:W-:Y:S02]  /*2350*/  FFMA.FTZ R103, R167, R110.reuse, R105.reuse ;  /* 0x0000006ea7677223 */ /* 0x180fe40000010069 */
[----:B------:R-:W-:Y:S01]  /*2360*/  FFMA.FTZ R110, R168, R110, R105 ;  /* 0x0000006ea86e7223 */ /* 0x000fe20000010069 */
[----:B------:R-:W-:Y:S01]  /*2370*/  FSEL R101, R111, RZ, P2 ;  /* 0x000000ff6f657208 */ /* 0x000fe20001000000 */
[----:B------:R-:W-:Y:S01]  /*2380*/  @P1 FADD.FTZ R99, R78, R99 ;  /* 0x000000634e631221 */ /* 0x000fe20000010000 */
[----:B------:R-:W-:Y:S01]  /*2390*/  ISETP.NE.U32.AND P2, PT, RZ, c[0x0][0x250], PT ;  /* 0x00009400ff007a0c */ /* 0x000fe20003f45070 */
[----:B------:R-:W-:Y:S01]  /*23a0*/  FMUL.FTZ R102, R153, R102 ;  /* 0x0000006699667220 */ /* 0x000fe20000410000 */
[----:B------:R-:W-:Y:S01]  /*23b0*/  F2FP.BF16.PACK_AB R98, R101, R98 ;  /* 0x000000626562723e */ /* 0x000fe200000010ff */
[----:B------:R-:W-:Y:S01]  /*23c0*/  FADD.FTZ R108, R166, -R103 ;  /* 0x80000067a66c7221 */ /* 0x000fe20000010000 */
[----:B------:R-:W-:Y:S01]  /*23d0*/  ISETP.NE.AND.EX P2, PT, RZ, c[0x0][0x254], PT, P2 ;  /* 0x00009500ff007a0c */ /* 0x000fe20003f45320 */
[----:B------:R-:W-:Y:S01]  /*23e0*/  FADD.FTZ R110, R169, -R110 ;  /* 0x8000006ea96e7221 */ /* 0x000fe20000010000 */
[C---:B------:R-:W-:Y:S01]  /*23f0*/  SEL R86, R99.reuse, R86, P0 ;  /* 0x0000005663567207 */ /* 0x040fe20000000000 */
[----:B------:R-:W-:-:S02]  /*2400*/  FMUL.FTZ R107, R99, c[0x0][0x1e8] ;  /* 0x00007a00636b7a20 */ /* 0x000fc40000410000 */
[----:B------:R-:W-:Y:S02]  /*2410*/  @P1 FADD.FTZ R102, R79, R102 ;  /* 0x000000664f661221 */ /* 0x000fe40000010000 */
[----:B------:R-:W-:Y:S01]  /*2420*/  FMUL.FTZ R103, R153, R108 ;  /* 0x0000006c99677220 */ /* 0x000fe20000410000 */
[----:B------:R-:W-:Y:S01]  /*2430*/  FSEL R99, R107, RZ, P5 ;  /* 0x000000ff6b637208 */ /* 0x000fe20002800000 */
[----:B------:R-:W-:Y:S01]  /*2440*/  FMUL.FTZ R110, R153, R110 ;  /* 0x0000006e996e7220 */ /* 0x000fe20000410000 */
[----:B------:R-:W-:Y:S01]  /*2450*/  LOP3.LUT P5, RZ, R2, 0xff000000, RZ, 0xc0, !PT ;  /* 0xff00000002ff7812 */ /* 0x000fe200078ac0ff */
[C---:B------:R-:W-:Y:S01]  /*2460*/  FMUL.FTZ R108, R102.reuse, c[0x0][0x1e8] ;  /* 0x00007a00666c7a20 */ /* 0x040fe20000410000 */
[----:B------:R-:W-:Y:S01]  /*2470*/  SEL R87, R102, R87, P0 ;  /* 0x0000005766577207 */ /* 0x000fe20000000000 */
[----:B------:R-:W-:Y:S01]  /*2480*/  @P1 FADD.FTZ R97, R76, R97 ;  /* 0x000000614c611221 */ /* 0x000fe20000010000 */
[----:B------:R-:W-:Y:S01]  /*2490*/  @P2 MOV R104, R112 ;  /* 0x0000007000682202 */ /* 0x000fe20000000f00 */
[----:B------:R-:W-:Y:S01]  /*24a0*/  @P1 FADD.FTZ R110, R83, R110 ;  /* 0x0000006e536e1221 */ /* 0x000fe20000010000 */
[----:B------:R-:W-:Y:S01]  /*24b0*/  FSEL R100, R108, RZ, P5 ;  /* 0x000000ff6c647208 */ /* 0x000fe20002800000 */
[C---:B------:R-:W-:Y:S01]  /*24c0*/  FMUL.FTZ R105, R97.reuse, c[0x0][0x1e8] ;  /* 0x00007a0061697a20 */ /* 0x040fe20000410000 */
[----:B------:R-:W-:Y:S01]  /*24d0*/  SEL R84, R97, R84, P0 ;  /* 0x0000005461547207 */ /* 0x000fe20000000000 */
[----:B------:R-:W-:Y:S01]  /*24e0*/  @P1 FADD.FTZ R96, R77, R96 ;  /* 0x000000604d601221 */ /* 0x000fe20000010000 */
[----:B------:R-:W-:Y:S01]  /*24f0*/  SEL R91, R110, R91, P0 ;  /* 0x0000005b6e5b7207 */ /* 0x000fe20000000000 */
[----:B------:R-:W-:Y:S01]  /*2500*/  @P1 FADD.FTZ R103, R82, R103 ;  /* 0x0000006752671221 */ /* 0x000fe20000010000 */
[----:B------:R-:W-:Y:S01]  /*2510*/  F2FP.BF16.PACK_AB R97, R100, R99 ;  /* 0x000000636461723e */ /* 0x000fe200000010ff */
[----:B------:R-:W-:Y:S01]  /*2520*/  @P0 IMAD.MOV.U32 R101, RZ, RZ, 0x20 ;  /* 0x00000020ff650424 */ /* 0x000fe200078e00ff */
[----:B------:R-:W-:Y:S01]  /*2530*/  LOP3.LUT P5, RZ, R2, 0xff00, RZ, 0xc0, !PT ;  /* 0x0000ff0002ff7812 */ /* 0x000fe200078ac0ff */
[----:B------:R-:W-:Y:S01]  /*2540*/  FMUL.FTZ R106, R96, c[0x0][0x1e8] ;  /* 0x00007a00606a7a20 */ /* 0x000fe20000410000 */
[----:B------:R-:W-:Y:S01]  /*2550*/  FSEL R99, R105, RZ, P6 ;  /* 0x000000ff69637208 */ /* 0x000fe20003000000 */
[----:B------:R-:W-:Y:S01]  /*2560*/  FMUL.FTZ R110, R110, c[0x0][0x1e8] ;  /* 0x00007a006e6e7a20 */ /* 0x000fe20000410000 */
[----:B------:R-:W-:Y:S01]  /*2570*/  LOP3.LUT P1, RZ, R3, 0xff000000, RZ, 0xc0, !PT ;  /* 0xff00000003ff7812 */ /* 0x000fe2000782c0ff */
[C---:B------:R-:W-:Y:S01]  /*2580*/  FMUL.FTZ R153, R103.reuse, c[0x0][0x1e8] ;  /* 0x00007a0067997a20 */ /* 0x040fe20000410000 */
[----:B------:R-:W-:Y:S01]  /*2590*/  SEL R85, R96, R85, P0 ;  /* 0x0000005560557207 */ /* 0x000fe20000000000 */
[----:B------:R-:W-:Y:S01]  /*25a0*/  @P0 IMAD.WIDE.U32 R100, R152, R101, c[0x0][0x258] ;  /* 0x0000960098640625 */ /* 0x000fe200078e0065 */
[----:B------:R-:W-:-:S02]  /*25b0*/  SEL R90, R103, R90, P0 ;  /* 0x0000005a675a7207 */ /* 0x000fc40000000000 */
[----:B------:R-:W-:Y:S02]  /*25c0*/  LOP3.LUT P6, RZ, R3, 0xff0000, RZ, 0xc0, !PT ;  /* 0x00ff000003ff7812 */ /* 0x000fe400078cc0ff */
[----:B------:R-:W-:Y:S01]  /*25d0*/  FSEL R96, R106, RZ, P5 ;  /* 0x000000ff6a607208 */ /* 0x000fe20002800000 */
[----:B------:R-:W-:Y:S01]  /*25e0*/  @P0 STG.E.128 [R100.64], R84 ;  /* 0x0000005464000986 */ /* 0x000fe2000c101d04 */
[----:B------:R-:W-:Y:S02]  /*25f0*/  FSEL R103, R110, RZ, P1 ;  /* 0x000000ff6e677208 */ /* 0x000fe40000800000 */
[----:B------:R-:W-:Y:S01]  /*2600*/  FSEL R102, R153, RZ, P6 ;  /* 0x000000ff99667208 */ /* 0x000fe20003000000 */
[----:B------:R1:W-:Y:S01]  /*2610*/  @P0 STG.E.128 [R100.64+0x10], R88 ;  /* 0x0000105864000986 */ /* 0x0003e2000c101d04 */
[----:B------:R-:W-:Y:S02]  /*2620*/  @P2 LOP3.LUT P1, RZ, R104, 0xff, RZ, 0xc0, !PT ;  /* 0x000000ff68ff2812 */ /* 0x000fe4000782c0ff */
[----:B------:R-:W-:-:S02]  /*2630*/  @P2 LOP3.LUT P0, RZ, R112, 0xff00, RZ, 0xc0, !PT ;  /* 0x0000ff0070ff2812 */ /* 0x000fc4000780c0ff */
[----:B------:R-:W-:Y:S02]  /*2640*/  @P2 LOP3.LUT P5, RZ, R112, 0xff0000, RZ, 0xc0, !PT ;  /* 0x00ff000070ff2812 */ /* 0x000fe400078ac0ff */
[----:B------:R-:W-:Y:S02]  /*2650*/  F2FP.BF16.PACK_AB R96, R96, R99 ;  /* 0x000000636060723e */ /* 0x000fe400000010ff */
[----:B------:R-:W-:Y:S01]  /*2660*/  F2FP.BF16.PACK_AB R99, R103, R102 ;  /* 0x000000666763723e */ /* 0x000fe200000010ff */
[----:B------:R-:W-:Y:S01]  /*2670*/  IMAD.WIDE.U32 R102, R152, R175, c[0x0][0x248] ;  /* 0x0000920098667625 */ /* 0x000fe200078e00af */
[----:B------:R-:W-:Y:S02]  /*2680*/  @P2 FSEL R104, R105, RZ, P1 ;  /* 0x000000ff69682208 */ /* 0x000fe40000800000 */
[----:B------:R-:W-:Y:S02]  /*2690*/  @P2 FSEL R105, R106, RZ, P0 ;  /* 0x000000ff6a692208 */ /* 0x000fe40000000000 */
[----:B------:R-:W-:Y:S01]  /*26a0*/  @P2 LOP3.LUT P6, RZ, R112, 0xff000000, RZ, 0xc0, !PT ;  /* 0xff00000070ff2812 */ /* 0x000fe200078cc0ff */
[----:B------:R2:W-:Y:S01]  /*26b0*/  STG.E.128 [R102.64], R96 ;  /* 0x0000006066007986 */ /* 0x0005e2000c101d04 */
[----:B------:R-:W-:-:S02]  /*26c0*/  @P2 FSEL R106, R107, RZ, P5 ;  /* 0x000000ff6b6a2208 */ /* 0x000fc40002800000 */
[C---:B------:R-:W-:Y:S02]  /*26d0*/  @P2 LOP3.LUT P0, RZ, R113.reuse, 0xff, RZ, 0xc0, !PT ;  /* 0x000000ff71ff2812 */ /* 0x040fe4000780c0ff */
[C---:B------:R-:W-:Y:S02]  /*26e0*/  @P2 LOP3.LUT P5, RZ, R113.reuse, 0xff0000, RZ, 0xc0, !PT ;  /* 0x00ff000071ff2812 */ /* 0x040fe400078ac0ff */
[----:B------:R-:W-:Y:S02]  /*26f0*/  @P2 FSEL R107, R108, RZ, P6 ;  /* 0x000000ff6c6b2208 */ /* 0x000fe40003000000 */
[C---:B------:R-:W-:Y:S02]  /*2700*/  @P2 LOP3.LUT P1, RZ, R113.reuse, 0xff00, RZ, 0xc0, !PT ;  /* 0x0000ff0071ff2812 */ /* 0x040fe4000782c0ff */
[----:B------:R-:W-:Y:S02]  /*2710*/  @P2 LOP3.LUT P6, RZ, R113, 0xff000000, RZ, 0xc0, !PT ;  /* 0xff00000071ff2812 */ /* 0x000fe400078cc0ff */
[----:B------:R-:W-:-:S02]  /*2720*/  @P2 F2FP.BF16.PACK_AB R104, RZ, R104 ;  /* 0x00000068ff68223e */ /* 0x000fc400000010ff */
[----:B------:R-:W-:Y:S02]  /*2730*/  @P2 F2FP.BF16.PACK_AB R106, RZ, R106 ;  /* 0x0000006aff6a223e */ /* 0x000fe400000010ff */
[----:B-1----:R-:W-:Y:S02]  /*2740*/  @P2 FSEL R100, R110, RZ, P6 ;  /* 0x000000ff6e642208 */ /* 0x002fe40003000000 */
[----:B--2---:R-:W-:Y:S02]  /*2750*/  @P2 FSEL R96, R109, RZ, P0 ;  /* 0x000000ff6d602208 */ /* 0x004fe40000000000 */
        /* <DEDUP_REMOVED lines=9> */
[----:B------:R-:W-:Y:S02]  /*27f0*/  @P2 LEA R96, P0, R152, c[0x0][0x250], 0x4 ;  /* 0x0000940098602a11 */ /* 0x000fe400078020ff */
[----:B------:R-:W-:Y:S02]  /*2800*/  @P2 PRMT R93, R106, 0x7610, R93 ;  /* 0x000076106a5d2816 */ /* 0x000fe4000000005d */
[----:B------:R-:W-:Y:S02]  /*2810*/  @P2 PRMT R94, R97, 0x7610, R94 ;  /* 0x00007610615e2816 */ /* 0x000fe4000000005e */
[----:B------:R-:W-:Y:S02]  /*2820*/  @P2 PRMT R95, R99, 0x7610, R95 ;  /* 0x00007610635f2816 */ /* 0x000fe4000000005f */
[----:B------:R-:W-:Y:S02]  /*2830*/  @P2 LEA.HI.X R97, R152, c[0x0][0x254], RZ, 0x4, P0 ;  /* 0x0000950098612a11 */ /* 0x000fe400000f24ff */
[----:B------:R-:W-:-:S02]  /*2840*/  @P2 PRMT R92, R92, 0x5410, R105 ;  /* 0x000054105c5c2816 */ /* 0x000fc40000000069 */
[----:B------:R-:W-:Y:S02]  /*2850*/  @P2 PRMT R93, R93, 0x5410, R107 ;  /* 0x000054105d5d2816 */ /* 0x000fe4000000006b */
[----:B------:R-:W-:Y:S02]  /*2860*/  @P2 PRMT R94, R94, 0x5410, R98 ;  /* 0x000054105e5e2816 */ /* 0x000fe40000000062 */
[----:B------:R-:W-:-:S05]  /*2870*/  @P2 PRMT R95, R95, 0x5410, R100 ;  /* 0x000054105f5f2816 */ /* 0x000fca0000000064 */
[----:B------:R1:W-:Y:S02]  /*2880*/  @P2 STG.E.128 [R96.64], R92 ;  /* 0x0000005c60002986 */ /* 0x0003e4000c101d04 */
.L_x_562:
[----:B------:R-:W-:Y:S05]  /*2890*/  BSYNC B0 ;  /* 0x0000000000007941 */ /* 0x000fea0003800000 */
.L_x_561:
[----:B------:R-:W-:Y:S02]  /*28a0*/  IADD3 R118, R118, c[0x0][0x160], RZ ;  /* 0x0000580076767a10 */ /* 0x000fe40007ffe0ff */
[----:B------:R-:W-:Y:S02]  /*28b0*/  LOP3.LUT P1, RZ, R144, 0xff, RZ, 0xc0, !PT ;  /* 0x000000ff90ff7812 */ /* 0x000fe4000782c0ff */
[----:B------:R-:W-:Y:S02]  /*28c0*/  ISETP.GE.AND P0, PT, R118, c[0x0][0x164], PT ;  /* 0x0000590076007a0c */ /* 0x000fe40003f06270 */
[----:B------:R-:W-:-:S11]  /*28d0*/  SEL R144, RZ, 0x1, P1 ;  /* 0x00000001ff907807 */ /* 0x000fd60000800000 */
[----:B01---5:R-:W-:Y:S01]  /*28e0*/  @P0 CALL.REL.NOINC `(.L_x_552) ;  /* 0x0000001000000944 */ /* 0x023fe20003c00000 */
[----:B------:R-:W-:Y:S05]  /*28f0*/  BRA `(.L_x_563) ;  /* 0xffffdcd000007947 */ /* 0x000fea000383ffff */
.L_x_552:
[----:B-1----:R-:W0:Y:S01]  /*2900*/  S2UR UR6, SR_CTAID.X ;  /* 0x00000000000679c3 */ /* 0x002e220000002500 */
        /* <DEDUP_REMOVED lines=20> */
.L_x_565:
[----:B------:R-:W-:Y:S05]  /*2a50*/  BSYNC B0 ;  /* 0x0000000000007941 */ /* 0x000fea0003800000 */
.L_x_564:
        /* <DEDUP_REMOVED lines=15> */
.L_x_557:
[----:B------:R-:W-:Y:S01]  /*2b50*/  HFMA2.MMA R100, -RZ, RZ, 0, 9.5367431640625e-07 ;  /* 0x00000010ff647435 */ /* 0x000fe200000001ff */
[----:B------:R-:W-:Y:S01]  /*2b60*/  MOV R99, R191 ;  /* 0x000000bf00637202 */ /* 0x000fe20000000f00 */
[----:B------:R-:W-:Y:S01]  /*2b70*/  IMAD.MOV.U32 R102, RZ, RZ, 0x1f ;  /* 0x0000001fff667424 */ /* 0x000fe200078e00ff */
[----:B------:R-:W-:-:S02]  /*2b80*/  MOV R105, 0xffffffff ;  /* 0xffffffff00697802 */ /* 0x000fc40000000f00 */
[----:B------:R-:W-:Y:S02]  /*2b90*/  MOV R96, 0x2bb0 ;  /* 0x00002bb000607802 */ /* 0x000fe40000000f00 */
[----:B-----5:R-:W-:Y:S05]  /*2ba0*/  CALL.REL.NOINC `($__internal_40_$__cuda_sm70_shflsync_down_p) ;  /* 0x0000046000007944 */ /* 0x020fea0003c00000 */
[----:B-1----:R-:W-:Y:S01]  /*2bb0*/  MOV R98, R100 ;  /* 0x0000006400627202 */ /* 0x002fe20000000f00 */
[----:B0-----:R-:W-:Y:S05]  /*2bc0*/  BRA `(.L_x_566) ;  /* 0xffffeb1000007947 */ /* 0x001fea000383ffff */
.L_x_558:
[----:B------:R-:W-:Y:S01]  /*2bd0*/  HFMA2.MMA R100, -RZ, RZ, 0, 9.5367431640625e-07 ;  /* 0x00000010ff647435 */ /* 0x000fe200000001ff */
[----:B------:R-:W-:Y:S01]  /*2be0*/  IMAD.MOV.U32 R99, RZ, RZ, R189 ;  /* 0x000000ffff637224 */ /* 0x000fe200078e00bd */
[----:B------:R-:W-:Y:S01]  /*2bf0*/  MOV R102, 0x1f ;  /* 0x0000001f00667802 */ /* 0x000fe20000000f00 */
[----:B------:R-:W-:Y:S01]  /*2c00*/  IMAD.MOV.U32 R105, RZ, RZ, -0x1 ;  /* 0xffffffffff697424 */ /* 0x000fe200078e00ff */
[----:B------:R-:W-:Y:S02]  /*2c10*/  MOV R96, 0x2c30 ;  /* 0x00002c3000607802 */ /* 0x000fe40000000f00 */
[----:B01---5:R-:W-:Y:S05]  /*2c20*/  CALL.REL.NOINC `($__internal_40_$__cuda_sm70_shflsync_down_p) ;  /* 0x000003e000007944 */ /* 0x023fea0003c00000 */
[----:B------:R-:W-:Y:S01]  /*2c30*/  FADD.FTZ R191, R98, R191 ;  /* 0x000000bf62bf7221 */ /* 0x000fe20000010000 */
[----:B0-----:R-:W-:Y:S01]  /*2c40*/  MOV R102, 0x1f ;  /* 0x0000001f00667802 */ /* 0x001fe20000000f00 */
[----:B-1----:R-:W-:Y:S01]  /*2c50*/  FADD.FTZ R189, R189, R100 ;  /* 0x00000064bdbd7221 */ /* 0x002fe20000010000 */
[----:B------:R-:W-:Y:S01]  /*2c60*/  HFMA2.MMA R100, -RZ, RZ, 0, 4.76837158203125e-07 ;  /* 0x00000008ff647435 */ /* 0x000fe200000001ff */
[----:B------:R-:W-:Y:S01]  /*2c70*/  IMAD.MOV.U32 R105, RZ, RZ, -0x1 ;  /* 0xffffffffff697424 */ /* 0x000fe200078e00ff */
[----:B------:R-:W-:-:S02]  /*2c80*/  MOV R99, R191 ;  /* 0x000000bf00637202 */ /* 0x000fc40000000f00 */
[----:B------:R-:W-:Y:S02]  /*2c90*/  MOV R96, 0x2cb0 ;  /* 0x00002cb000607802 */ /* 0x000fe40000000f00 */
[----:B------:R-:W-:Y:S05]  /*2ca0*/  CALL.REL.NOINC `($__internal_40_$__cuda_sm70_shflsync_down_p) ;  /* 0x0000036000007944 */ /* 0x000fea0003c00000 */
[----:B-1----:R-:W-:Y:S01]  /*2cb0*/  MOV R98, R100 ;  /* 0x0000006400627202 */ /* 0x002fe20000000f00 */
[----:B------:R-:W-:Y:S01]  /*2cc0*/  HFMA2.MMA R100, -RZ, RZ, 0, 4.76837158203125e-07 ;  /* 0x00000008ff647435 */ /* 0x000fe200000001ff */
[----:B0-----:R-:W-:Y:S01]  /*2cd0*/  IMAD.MOV.U32 R99, RZ, RZ, R189 ;  /* 0x000000ffff637224 */ /* 0x001fe200078e00bd */
[----:B------:R-:W-:Y:S01]  /*2ce0*/  MOV R102, 0x1f ;  /* 0x0000001f00667802 */ /* 0x000fe20000000f00 */
[----:B------:R-:W-:Y:S01]  /*2cf0*/  IMAD.MOV.U32 R105, RZ, RZ, -0x1 ;  /* 0xffffffffff697424 */ /* 0x000fe200078e00ff */
[----:B------:R-:W-:Y:S02]  /*2d00*/  MOV R96, 0x2d20 ;  /* 0x00002d2000607802 */ /* 0x000fe40000000f00 */
[----:B------:R-:W-:Y:S05]  /*2d10*/  CALL.REL.NOINC `($__internal_40_$__cuda_sm70_shflsync_down_p) ;  /* 0x000002f000007944 */ /* 0x000fea0003c00000 */
[----:B------:R-:W-:Y:S01]  /*2d20*/  FADD.FTZ R191, R98, R191 ;  /* 0x000000bf62bf7221 */ /* 0x000fe20000010000 */
[----:B0-----:R-:W-:Y:S01]  /*2d30*/  MOV R102, 0x1f ;  /* 0x0000001f00667802 */ /* 0x001fe20000000f00 */
[----:B-1----:R-:W-:Y:S01]  /*2d40*/  FADD.FTZ R189, R189, R100 ;  /* 0x00000064bdbd7221 */ /* 0x002fe20000010000 */
[----:B------:R-:W-:Y:S01]  /*2d50*/  HFMA2.MMA R100, -RZ, RZ, 0, 2.384185791015625e-07 ;  /* 0x00000004ff647435 */ /* 0x000fe200000001ff */
[----:B------:R-:W-:Y:S01]  /*2d60*/  IMAD.MOV.U32 R105, RZ, RZ, -0x1 ;  /* 0xffffffffff697424 */ /* 0x000fe200078e00ff */
[----:B------:R-:W-:-:S02]  /*2d70*/  MOV R99, R191 ;  /* 0x000000bf00637202 */ /* 0x000fc40000000f00 */
[----:B------:R-:W-:Y:S02]  /*2d80*/  MOV R96, 0x2da0 ;  /* 0x00002da000607802 */ /* 0x000fe40000000f00 */
[----:B------:R-:W-:Y:S05]  /*2d90*/  CALL.REL.NOINC `($__internal_40_$__cuda_sm70_shflsync_down_p) ;  /* 0x0000027000007944 */ /* 0x000fea0003c00000 */
[----:B-1----:R-:W-:Y:S01]  /*2da0*/  MOV R98, R100 ;  /* 0x0000006400627202 */ /* 0x002fe20000000f00 */
[----:B------:R-:W-:Y:S01]  /*2db0*/  HFMA2.MMA R100, -RZ, RZ, 0, 2.384185791015625e-07 ;  /* 0x00000004ff647435 */ /* 0x000fe200000001ff */
        /* <DEDUP_REMOVED lines=8> */
[----:B------:R-:W-:Y:S01]  /*2e40*/  HFMA2.MMA R100, -RZ, RZ, 0, 1.1920928955078125e-07 ;  /* 0x00000002ff647435 */ /* 0x000fe200000001ff */
[----:B------:R-:W-:Y:S01]  /*2e50*/  IMAD.MOV.U32 R105, RZ, RZ, -0x1 ;  /* 0xffffffffff697424 */ /* 0x000fe200078e00ff */
[----:B------:R-:W-:-:S02]  /*2e60*/  MOV R99, R101 ;  /* 0x0000006500637202 */ /* 0x000fc40000000f00 */
[----:B------:R-:W-:Y:S02]  /*2e70*/  MOV R96, 0x2e90 ;  /* 0x00002e9000607802 */ /* 0x000fe40000000f00 */
[----:B------:R-:W-:Y:S05]  /*2e80*/  CALL.REL.NOINC `($__internal_40_$__cuda_sm70_shflsync_down_p) ;  /* 0x0000018000007944 */ /* 0x000fea0003c00000 */
[----:B-1----:R-:W-:Y:S01]  /*2e90*/  MOV R98, R100 ;  /* 0x0000006400627202 */ /* 0x002fe20000000f00 */
[----:B------:R-:W-:Y:S01]  /*2ea0*/  HFMA2.MMA R100, -RZ, RZ, 0, 1.1920928955078125e-07 ;  /* 0x00000002ff647435 */ /* 0x000fe200000001ff */
        /* <DEDUP_REMOVED lines=8> */
[----:B------:R-:W-:Y:S01]  /*2f30*/  HFMA2.MMA R100, -RZ, RZ, 0, 5.9604644775390625e-08 ;  /* 0x00000001ff647435 */ /* 0x000fe200000001ff */
[----:B------:R-:W-:Y:S01]  /*2f40*/  IMAD.MOV.U32 R105, RZ, RZ, -0x1 ;  /* 0xffffffffff697424 */ /* 0x000fe200078e00ff */
[----:B------:R-:W-:-:S02]  /*2f50*/  MOV R99, R101 ;  /* 0x0000006500637202 */ /* 0x000fc40000000f00 */
[----:B------:R-:W-:Y:S02]  /*2f60*/  MOV R96, 0x2f80 ;  /* 0x00002f8000607802 */ /* 0x000fe40000000f00 */
[----:B------:R-:W-:Y:S05]  /*2f70*/  CALL.REL.NOINC `($__internal_40_$__cuda_sm70_shflsync_down_p) ;  /* 0x0000009000007944 */ /* 0x000fea0003c00000 */
[----:B-1----:R-:W-:Y:S01]  /*2f80*/  MOV R104, R100 ;  /* 0x0000006400687202 */ /* 0x002fe20000000f00 */
[----:B------:R-:W-:Y:S01]  /*2f90*/  HFMA2.MMA R100, -RZ, RZ, 0, 5.9604644775390625e-08 ;  /* 0x00000001ff647435 */ /* 0x000fe200000001ff */
[----:B0-----:R-:W-:Y:S01]  /*2fa0*/  IMAD.MOV.U32 R99, RZ, RZ, R103 ;  /* 0x000000ffff637224 */ /* 0x001fe200078e0067 */
[----:B------:R-:W-:Y:S01]  /*2fb0*/  MOV R102, 0x1f ;  /* 0x0000001f00667802 */ /* 0x000fe20000000f00 */
[----:B------:R-:W-:Y:S01]  /*2fc0*/  IMAD.MOV.U32 R105, RZ, RZ, -0x1 ;  /* 0xffffffffff697424 */ /* 0x000fe200078e00ff */
[----:B------:R-:W-:Y:S02]  /*2fd0*/  MOV R96, 0x2ff0 ;  /* 0x00002ff000607802 */ /* 0x000fe40000000f00 */
[----:B------:R-:W-:Y:S05]  /*2fe0*/  CALL.REL.NOINC `($__internal_40_$__cuda_sm70_shflsync_down_p) ;  /* 0x0000002000007944 */ /* 0x000fea0003c00000 */
[----:B-1----:R-:W-:Y:S01]  /*2ff0*/  MOV R96, R100 ;  /* 0x0000006400607202 */ /* 0x002fe20000000f00 */
[----:B0-----:R-:W-:Y:S05]  /*3000*/  BRA `(.L_x_567) ;  /* 0xffffe7f000007947 */ /* 0x001fea000383ffff */
        .weak           $__internal_40_$__cuda_sm70_shflsync_down_p
        .type           $__internal_40_$__cuda_sm70_shflsync_down_p,@function
        .size           $__internal_40_$__cuda_sm70_shflsync_down_p,(.L_x_1803 - $__internal_40_$__cuda_sm70_shflsync_down_p)
$__internal_40_$__cuda_sm70_shflsync_down_p:
[----:B------:R-:W-:Y:S01]  /*3010*/  HFMA2.MMA R97, -RZ, RZ, 0, 0 ;  /* 0x00000000ff617435 */ /* 0x000fe200000001ff */
[----:B------:R-:W-:Y:S04]  /*3020*/  WARPSYNC R105 ;  /* 0x0000006900007348 */ /* 0x000fe80003800000 */
[----:B------:R0:W1:Y:S01]  /*3030*/  SHFL.DOWN PT, R100, R99, R100, R102 ;  /* 0x0800006463647389 */ /* 0x00006200000e0066 */
[----:B------:R-:W-:Y:S05]  /*3040*/  RET.REL.NODEC R96 `(_ZN10layer_norm31ln_parallel_residual_bwd_kernelINS_13Kernel_traitsI13__nv_bfloat16S2_fS2_fjLj2048ELj1ELj1ELj4ELj16ENS_18Kernel_traits_baseILj2048ES2_S2_fS2_fjLj128EEEEELb1ELb0ELb0EEEvNS_9BwdParamsE) ;  /* 0xffffcfb060007950 */ /* 0x000fea0003c3ffff */
.L_x_568:
        /* <DEDUP_REMOVED lines=11> */
.L_x_1803:


//--------------------- .text._ZN10layer_norm31ln_parallel_residual_bwd_kernelINS_13Kernel_traitsI13__nv_bfloat16S2_fS2_fjLj2048ELj1ELj1ELj4ELj16ENS_18Kernel_traits_baseILj2048ES2_S2_fS2_fjLj128EEEEELb1ELb0ELb1EEEvNS_9BwdParamsE --------------------------
	.section	.text._ZN10layer_norm31ln_parallel_residual_bwd_kernelINS_13Kernel_traitsI13__nv_bfloat16S2_fS2_fjLj2048ELj1ELj1ELj4ELj16ENS_18Kernel_traits_baseILj2048ES2_S2_fS2_fjLj128EEEEELb1ELb0ELb1EEEvNS_9BwdParamsE,"ax",@progbits
	.sectioninfo	@"SHI_REGISTERS=192"
	.align	128
        .global         _ZN10layer_norm31ln_parallel_residual_bwd_kernelINS_13Kernel_traitsI13__nv_bfloat16S2_fS2_fjLj2048ELj1ELj1ELj4ELj16ENS_18Kernel_traits_baseILj2048ES2_S2_fS2_fjLj128EEEEELb1ELb0ELb1EEEvNS_9BwdParamsE
        .type           _ZN10layer_norm31ln_parallel_residual_bwd_kernelINS_13Kernel_traitsI13__nv_bfloat16S2_fS2_fjLj2048ELj1ELj1ELj4ELj16ENS_18Kernel_traits_baseILj2048ES2_S2_fS2_fjLj128EEEEELb1ELb0ELb1EEEvNS_9BwdParamsE,@function
        .size           _ZN10layer_norm31ln_parallel_residual_bwd_kernelINS_13Kernel_traitsI13__nv_bfloat16S2_fS2_fjLj2048ELj1ELj1ELj4ELj16ENS_18Kernel_traits_baseILj2048ES2_S2_fS2_fjLj128EEEEELb1ELb0ELb1EEEvNS_9BwdParamsE,(.L_x_1804 - _ZN10layer_norm31ln_parallel_residual_bwd_kernelINS_13Kernel_traitsI13__nv_bfloat16S2_fS2_fjLj2048ELj1ELj1ELj4ELj16ENS_18Kernel_traits_baseILj2048ES2_S2_fS2_fjLj128EEEEELb1ELb0ELb1EEEvNS_9BwdParamsE)
        .other          _ZN10layer_norm31ln_parallel_residual_bwd_kernelINS_13Kernel_traitsI13__nv_bfloat16S2_fS2_fjLj2048ELj1ELj1ELj4ELj16ENS_18Kernel_traits_baseILj2048ES2_S2_fS2_fjLj128EEEEELb1ELb0ELb1EEEvNS_9BwdParamsE,@"STO_CUDA_ENTRY STV_DEFAULT"
_ZN10layer_norm31ln_parallel_residual_bwd_kernelINS_13Kernel_traitsI13__nv_bfloat16S2_fS2_fjLj2048ELj1ELj1ELj4ELj16ENS_18Kernel_traits_baseILj2048ES2_S2_fS2_fjLj128EEEEELb1ELb0ELb1EEEvNS_9BwdParamsE:
.text._ZN10layer_norm31ln_parallel_residual_bwd_kernelINS_13Kernel_traitsI13__nv_bfloat16S2_fS2_fjLj2048ELj1ELj1ELj4ELj16ENS_18Kernel_traits_baseILj2048ES2_S2_fS2_fjLj128EEEEELb1ELb0ELb1EEEvNS_9BwdParamsE:
        /* <DEDUP_REMOVED lines=40> */
.L_x_569:
[----:B------:R-:W-:-:S04]  /*0280*/  SHF.L.U32 R0, R125, 0x4, RZ ;  /* 0x000000047d007819 */ /* 0x000fc800000006ff */
[----:B------:R-:W-:-:S04]  /*0290*/  LOP3.LUT R0, R0, 0x7f0, RZ, 0xc0, !PT ;  /* 0x000007f000007812 */ /* 0x000fc800078ec0ff */
[----:B------:R-:W-:-:S04]  /*02a0*/  IADD3 R2, P0, R0, c[0x0][0x1b0], RZ ;  /* 0x00006c0000027a10 */ /* 0x000fc80007f1e0ff */
[----:B------:R-:W-:Y:S02]  /*02b0*/  IADD3.X R3, RZ, c[0x0][0x1b4], RZ, P0, !PT ;  /* 0x00006d00ff037a10 */ /* 0x000fe400007fe4ff */
[----:B------:R-:W-:-:S03]  /*02c0*/  IADD3 R8, P0, R0, c[0x0][0x1b8], RZ ;  /* 0x00006e0000087a10 */ /* 0x000fc60007f1e0ff */
[----:B------:R-:W2:Y:S02]  /*02d0*/  LDG.E.128 R12, [R2.64] ;  /* 0x00000004020c7981 */ /* 0x000ea4000c1e1d00 */
[----:B------:R-:W-:Y:S02]  /*02e0*/  IMAD.X R9, RZ, RZ, c[0x0][0x1bc], P0 ;  /* 0x00006f00ff097624 */ /* 0x000fe400000e06ff */
[----:B------:R-:W3:Y:S04]  /*02f0*/  LDG.E.128 R20, [R2.64+0x800] ;  /* 0x0008000402147981 */ /* 0x000ee8000c1e1d00 */
[----:B------:R-:W4:Y:S04]  /*0300*/  LDG.E.128 R16, [R8.64] ;  /* 0x0000000408107981 */ /* 0x000f28000c1e1d00 */
[----:B------:R-:W5:Y:S01]  /*0310*/  LDG.E.128 R4, [R8.64+0x800] ;  /* 0x0008000408047981 */ /* 0x000f62000c1e1d00 */
[----:B------:R-:W-:-:S02]  /*0320*/  HFMA2.MMA R142, -RZ, RZ, 0, 5.9604644775390625e-08 ;  /* 0x00000001ff8e7435 */ /* 0x000fc400000001ff */
[----:B------:R-:W-:Y:S01]  /*0330*/  HFMA2.MMA R140, -RZ, RZ, 0, 0 ;  /* 0x00000000ff8c7435 */ /* 0x000fe200000001ff */
        /* <DEDUP_REMOVED lines=32> */
[----:B------:R-:W-:-:S02]  /*0540*/  MOV R143, RZ ;  /* 0x000000ff008f7202 */ /* 0x000fc40000000f00 */
[--C-:B--2---:R-:W-:Y:S02]  /*0550*/  PRMT R167, RZ, 0x5410, R12.reuse ;  /* 0x00005410ffa77816 */ /* 0x104fe4000000000c */
[----:B------:R-:W-:Y:S02]  /*0560*/  PRMT R166, RZ, 0x7610, R12 ;  /* 0x00007610ffa67816 */ /* 0x000fe4000000000c */
[--C-:B------:R-:W-:Y:S02]  /*0570*/  PRMT R165, RZ, 0x5410, R13.reuse ;  /* 0x00005410ffa57816 */ /* 0x100fe4000000000d */
[----:B------:R-:W-:Y:S02]  /*0580*/  PRMT R164, RZ, 0x7610, R13 ;  /* 0x00007610ffa47816 */ /* 0x000fe4000000000d */
[--C-:B------:R-:W-:Y:S02]  /*0590*/  PRMT R163, RZ, 0x5410, R14.reuse ;  /* 0x00005410ffa37816 */ /* 0x100fe4000000000e */
[----:B------:R-:W-:-:S02]  /*05a0*/  PRMT R162, RZ, 0x7610, R14 ;  /* 0x00007610ffa27816 */ /* 0x000fc4000000000e */
[--C-:B------:R-:W-:Y:S02]  /*05b0*/  PRMT R161, RZ, 0x5410, R15.reuse ;  /* 0x00005410ffa17816 */ /* 0x100fe4000000000f */
[----:B------:R-:W-:Y:S02]  /*05c0*/  PRMT R160, RZ, 0x7610, R15 ;  /* 0x00007610ffa07816 */ /* 0x000fe4000000000f */
[--C-:B----4-:R-:W-:Y:S02]  /*05d0*/  PRMT R159, RZ, 0x5410, R16.reuse ;  /* 0x00005410ff9f7816 */ /* 0x110fe40000000010 */
[----:B------:R-:W-:Y:S02]  /*05e0*/  PRMT R158, RZ, 0x7610, R16 ;  /* 0x00007610ff9e7816 */ /* 0x000fe40000000010 */
[--C-:B------:R-:W-:Y:S02]  /*05f0*/  PRMT R157, RZ, 0x5410, R17.reuse ;  /* 0x00005410ff9d7816 */ /* 0x100fe40000000011 */
[----:B------:R-:W-:-:S02]  /*0600*/  PRMT R156, RZ, 0x7610, R17 ;  /* 0x00007610ff9c7816 */ /* 0x000fc40000000011 */
[--C-:B------:R-:W-:Y:S02]  /*0610*/  PRMT R155, RZ, 0x5410, R18.reuse ;  /* 0x00005410ff9b7816 */ /* 0x100fe40000000012 */
[----:B------:R-:W-:Y:S02]  /*0620*/  PRMT R154, RZ, 0x7610, R18 ;  /* 0x00007610ff9a7816 */ /* 0x000fe40000000012 */
[--C-:B------:R-:W-:Y:S02]  /*0630*/  PRMT R153, RZ, 0x5410, R19.reuse ;  /* 0x00005410ff997816 */ /* 0x100fe40000000013 */
[----:B------:R-:W-:Y:S02]  /*0640*/  PRMT R152, RZ, 0x7610, R19 ;  /* 0x00007610ff987816 */ /* 0x000fe40000000013 */
[--C-:B---3--:R-:W-:Y:S02]  /*0650*/  PRMT R151, RZ, 0x5410, R20.reuse ;  /* 0x00005410ff977816 */ /* 0x108fe40000000014 */
[----:B------:R-:W-:-:S02]  /*0660*/  PRMT R150, RZ, 0x7610, R20 ;  /* 0x00007610ff967816 */ /* 0x000fc40000000014 */
[--C-:B------:R-:W-:Y:S02]  /*0670*/  PRMT R149, RZ, 0x5410, R21.reuse ;  /* 0x00005410ff957816 */ /* 0x100fe40000000015 */
[----:B------:R-:W-:Y:S02]  /*0680*/  PRMT R148, RZ, 0x7610, R21 ;  /* 0x00007610ff947816 */ /* 0x000fe40000000015 */
[--C-:B------:R-:W-:Y:S02]  /*0690*/  PRMT R147, RZ, 0x5410, R22.reuse ;  /* 0x00005410ff937816 */ /* 0x100fe40000000016 */
[----:B------:R-:W-:Y:S02]  /*06a0*/  PRMT R146, RZ, 0x7610, R22 ;  /* 0x00007610ff927816 */ /* 0x000fe40000000016 */
[--C-:B------:R-:W-:Y:S02]  /*06b0*/  PRMT R145, RZ, 0x5410, R23.reuse ;  /* 0x00005410ff917816 */ /* 0x100fe40000000017 */
        /* <DEDUP_REMOVED lines=9> */
.L_x_574:
[C---:B------:R-:W-:Y:S01]  /*0750*/  IMAD R32, R168.reuse, c[0x0][0x168], RZ ;  /* 0x00005a00a8207a24 */ /* 0x040fe200078e02ff */
[----:B------:R-:W-:Y:S02]  /*0760*/  MOV R179, 0x4 ;  /* 0x0000000400b37802 */ /* 0x000fe40000000f00 */
[----:B------:R-:W-:Y:S02]  /*0770*/  LOP3.LUT R34, R125, 0x7f, RZ, 0xc0, !PT ;  /* 0x0000007f7d227812 */ /* 0x000fe400078ec0ff */
[----:B------:R-:W-:Y:S01]  /*0780*/  SHF.R.S32.HI R33, RZ, 0x1f, R32 ;  /* 0x0000001fff217819 */ /* 0x000fe20000011420 */
[CC--:B------:R-:W-:Y:S01]  /*0790*/  IMAD.WIDE R48, R168.reuse, R179.reuse, c[0x0][0x1a0] ;  /* 0x00006800a8307625 */ /* 0x0c0fe200078e02b3 */
[----:B------:R-:W-:Y:S02]  /*07a0*/  MOV R72, 0x20 ;  /* 0x0000002000487802 */ /* 0x000fe40000000f00 */
[----:B------:R-:W-:Y:S01]  /*07b0*/  LEA.HI R33, R33, R32, RZ, 0x3 ;  /* 0x0000002021217211 */ /* 0x000fe200078f18ff */
[----:B------:R-:W-:Y:S01]  /*07c0*/  IMAD.MOV.U32 R56, RZ, RZ, 0x10 ;  /* 0x00000010ff387424 */ /* 0x000fe200078e00ff */
[----:B------:R0:W2:Y:S02]  /*07d0*/  LDG.E R181, [R48.64] ;  /* 0x0000000430b57981 */ /* 0x0000a4000c1e1900 */
[----:B------:R-:W-:Y:S01]  /*07e0*/  LEA.HI.SX32 R175, R33, R34, 0x1d ;  /* 0x0000002221af7211 */ /* 0x000fe200078feaff */
[----:B------:R-:W-:-:S04]  /*07f0*/  IMAD.WIDE R178, R168, R179, c[0x0][0x1a8] ;  /* 0x00006a00a8b27625 */ /* 0x000fc800078e02b3 */
[C---:B------:R-:W-:Y:S02]  /*0800*/  IMAD.WIDE.U32 R68, R175.reuse, R72, c[0x0][0x188] ;  /* 0x00006200af447625 */ /* 0x040fe400078e0048 */
[----:B------:R-:W3:Y:S02]  /*0810*/  LDG.E R178, [R178.64] ;  /* 0x00000004b2b27981 */ /* 0x000ee4000c1e1900 */
[CC--:B------:R-:W-:Y:S02]  /*0820*/  IMAD.WIDE.U32 R36, R175.reuse, R56.reuse, c[0x0][0x208] ;  /* 0x00008200af247625 */ /* 0x0c0fe400078e0038 */
[----:B------:R1:W4:Y:S02]  /*0830*/  LDG.E.128 R32, [R68.64] ;  /* 0x0000000444207981 */ /* 0x000324000c1e1d00 */
        /* <DEDUP_REMOVED lines=13> */
[----:B------:R-:W-:Y:S02]  /*0910*/  ISETP.NE.AND.EX P0, PT, RZ, c[0x0][0x254], PT, P0 ;  /* 0x00009500ff007a0c */ /* 0x000fe40003f05300 */
[----:B-1----:R-:W-:-:S05]  /*0920*/  MOV R68, 0x8 ;  /* 0x0000000800447802 */ /* 0x002fca0000000f00 */
[----:B0-----:R-:W-:-:S06]  /*0930*/  IMAD.WIDE.U32 R66, R175, R68, c[0x0][0x190] ;  /* 0x00006400af427625 */ /* 0x001fcc00078e0044 */
[-C--:B------:R-:W-:Y:S01]  /*0940*/  @P0 IMAD.WIDE.U32 R76, R175, R68.reuse, c[0x0][0x198] ;  /* 0x00006600af4c0625 */ /* 0x080fe200078e0044 */
[----:B------:R-:W5:Y:S03]  /*0950*/  LDG.E.64 R66, [R66.64] ;  /* 0x0000000442427981 */ /* 0x000f66000c1e1b00 */
[CC--:B------:R-:W-:Y:S01]  /*0960*/  @P0 IMAD.WIDE.U32 R74, R177.reuse, R68.reuse, c[0x0][0x198] ;  /* 0x00006600b14a0625 */ /* 0x0c0fe200078e0044 */
[----:B------:R-:W-:Y:S01]  /*0970*/  ISETP.NE.U32.AND P1, PT, RZ, c[0x0][0x218], PT ;  /* 0x00008600ff007a0c */ /* 0x000fe20003f25070 */
[----:B------:R-:W-:Y:S01]  /*0980*/  ULDC.U8 UR6, c[0x0][0x1f0] ;  /* 0x00007c0000067ab9 */ /* 0x000fe20000000000 */
[----:B------:R0:W5:Y:S01]  /*0990*/  @P0 LDG.E.64 R2, [R76.64] ;  /* 0x000000044c020981 */ /* 0x000162000c1e1b00 */
[----:B------:R-:W-:-:S03]  /*09a0*/  IMAD.WIDE.U32 R68, R177, R68, c[0x0][0x190] ;  /* 0x00006400b1447625 */ /* 0x000fc600078e0044 */
[----:B------:R4:W5:Y:S04]  /*09b0*/  @P0 LDG.E.64 R64, [R74.64] ;  /* 0x000000044a400981 */ /* 0x000968000c1e1b00 */
[----:B------:R-:W5:Y:S01]  /*09c0*/  LDG.E.64 R68, [R68.64] ;  /* 0x0000000444447981 */ /* 0x000f62000c1e1b00 */
[----:B------:R-:W-:-:S13]  /*09d0*/  ISETP.NE.AND.EX P1, PT, RZ, c[0x0][0x21c], PT, P1 ;  /* 0x00008700ff007a0c */ /* 0x000fda0003f25310 */
        /* <DEDUP_REMOVED lines=11> */
[--C-:B----4-:R-:W-:Y:S02]  /*0a90*/  FADD.FTZ R75, R32, -R181.reuse ;  /* 0x800000b5204b7221 */ /* 0x110fe40000010000 */
[--C-:B0-----:R-:W-:Y:S01]  /*0aa0*/  FADD.FTZ R77, R33, -R181.reuse ;  /* 0x800000b5214d7221 */ /* 0x101fe20000010000 */
[--C-:B---3--:R-:W-:Y:S02]  /*0ab0*/  PRMT R32, RZ, 0x5410, R36.reuse ;  /* 0x00005410ff207816 */ /* 0x108fe40000000024 */
[----:B-1----:R-:W-:Y:S01]  /*0ac0*/  PRMT R71, RZ, 0x7610, R36 ;  /* 0x00007610ff477816 */ /* 0x002fe20000000024 */
[----:B------:R-:W-:Y:S01]  /*0ad0*/  FADD.FTZ R183, R35, -R181 ;  /* 0x800000b523b77221 */ /* 0x000fe20000010000 */
[--C-:B------:R-:W-:Y:S02]  /*0ae0*/  PRMT R36, RZ, 0x5410, R38.reuse ;  /* 0x00005410ff247816 */ /* 0x100fe40000000026 */
[----:B------:R-:W-:Y:S02]  /*0af0*/  PRMT R185, RZ, 0x7610, R38 ;  /* 0x00007610ffb97816 */ /* 0x000fe40000000026 */
[----:B------:R-:W-:-:S02]  /*0b00*/  PRMT R182, RZ, 0x5410, R39 ;  /* 0x00005410ffb67816 */ /* 0x000fc40000000027 */
[----:B------:R-:W-:Y:S02]  /*0b10*/  PRMT R184, RZ, 0x7610, R39 ;  /* 0x00007610ffb87816 */ /* 0x000fe40000000027 */
[----:B------:R-:W-:Y:S02]  /*0b20*/  PRMT R33, RZ, 0x5410, R40 ;  /* 0x00005410ff217816 */ /* 0x000fe40000000028 */
[--C-:B------:R-:W-:Y:S02]  /*0b30*/  PRMT R38, RZ, 0x5410, R42.reuse ;  /* 0x00005410ff267816 */ /* 0x100fe4000000002a */
[----:B------:R-:W-:Y:S01]  /*0b40*/  PRMT R39, RZ, 0x7610, R42 ;  /* 0x00007610ff277816 */ /* 0x000fe2000000002a */
[C---:B------:R-:W-:Y:S01]  /*0b50*/  FMUL.FTZ R42, R178.reuse, R75 ;  /* 0x0000004bb22a7220 */ /* 0x040fe20000410000 */
[----:B------:R-:W-:Y:S01]  /*0b60*/  PRMT R35, RZ, 0x7610, R40 ;  /* 0x00007610ff237816 */ /* 0x000fe20000000028 */
[----:B------:R-:W-:Y:S01]  /*0b70*/  FMUL.FTZ R70, R178, R77 ;  /* 0x0000004db2467220 */ /* 0x000fe20000410000 */
[--C-:B------:R-:W-:Y:S01]  /*0b80*/  PRMT R40, RZ, 0x5410, R43.reuse ;  /* 0x00005410ff287816 */ /* 0x100fe2000000002b */
[----:B------:R-:W-:Y:S01]  /*0b90*/  FADD.FTZ R138, R33, R138 ;  /* 0x0000008a218a7221 */ /* 0x000fe20000010000 */
[----:B------:R-:W-:Y:S01]  /*0ba0*/  PRMT R187, RZ, 0x7610, R43 ;  /* 0x00007610ffbb7816 */ /* 0x000fe2000000002b */
[----:B------:R-:W-:-:S02]  /*0bb0*/  FFMA.FTZ R139, R42, R33, R139 ;  /* 0x000000212a8b7223 */ /* 0x000fc4000001008b */
[----:B------:R-:W-:Y:S02]  /*0bc0*/  FMUL.FTZ R43, R159, R33 ;  /* 0x000000219f2b7220 */ /* 0x000fe40000410000 */
[----:B------:R-:W-:Y:S02]  /*0bd0*/  FMUL.FTZ R33, R158, R35 ;  /* 0x000000239e217220 */ /* 0x000fe40000410000 */
[----:B------:R-:W-:Y:S02]  /*0be0*/  FADD.FTZ R136, R71, R136 ;  /* 0x0000008847887221 */ /* 0x000fe40000010000 */
[-C--:B------:R-:W-:Y:S02]  /*0bf0*/  FFMA.FTZ R137, R70, R71.reuse, R137 ;  /* 0x0000004746897223 */ /* 0x080fe40000010089 */
[----:B------:R-:W-:Y:S02]  /*0c00*/  FADD.FTZ R179, R34, -R181 ;  /* 0x800000b522b37221 */ /* 0x000fe40000010000 */
[----:B------:R-:W-:-:S02]  /*0c10*/  FFMA.FTZ R71, R166, R71, R33 ;  /* 0x00000047a6477223 */ /* 0x000fc40000010021 */
[----:B------:R-:W-:Y:S01]  /*0c20*/  FADD.FTZ R33, R44, -R181 ;  /* 0x800000b52c217221 */ /* 0x000fe20000010000 */
[----:B------:R-:W-:Y:S01]  /*0c30*/  PRMT R34, RZ, 0x5410, R41 ;  /* 0x00005410ff227816 */ /* 0x000fe20000000029 */
[----:B------:R-:W-:Y:S02]  /*0c40*/  FADD.FTZ R45, R45, -R181 ;  /* 0x800000b52d2d7221 */ /* 0x000fe40000010000 */
[----:B------:R-:W-:Y:S02]  /*0c50*/  FADD.FTZ R134, R35, R134 ;  /* 0x0000008623867221 */ /* 0x000fe40000010000 */
[----:B------:R-:W-:Y:S02]  /*0c60*/  FFMA.FTZ R135, R70, R35, R135 ;  /* 0x0000002346877223 */ /* 0x000fe40000010087 */
[----:B------:R-:W-:Y:S02]  /*0c70*/  FADD.FTZ R140, R32, R140 ;  /* 0x0000008c208c7221 */ /* 0x000fe40000010000 */
[----:B------:R-:W-:-:S02]  /*0c80*/  FFMA.FTZ R143, R42, R32, R143 ;  /* 0x000000202a8f7223 */ /* 0x000fc4000001008f */
[----:B------:R-:W-:Y:S02]  /*0c90*/  FFMA.FTZ R43, R167, R32, R43 ;  /* 0x00000020a72b7223 */ /* 0x000fe4000001002b */
[----:B------:R-:W-:Y:S02]  /*0ca0*/  FMUL.FTZ R72, R178, R179 ;  /* 0x000000b3b2487220 */ /* 0x000fe40000410000 */
[--C-:B------:R-:W-:Y:S02]  /*0cb0*/  FADD.FTZ R77, R46, -R181.reuse ;  /* 0x800000b52e4d7221 */ /* 0x100fe40000010000 */
[----:B------:R-:W-:Y:S02]  /*0cc0*/  FADD.FTZ R35, R47, -R181 ;  /* 0x800000b52f237221 */ /* 0x000fe40000010000 */
[----:B------:R-:W-:Y:S02]  /*0cd0*/  FMUL.FTZ R46, R155, R38 ;  /* 0x000000269b2e7220 */ /* 0x000fe40000410000 */
[----:B------:R-:W-:-:S02]  /*0ce0*/  FMUL.FTZ R47, R178, R33 ;  /* 0x00000021b22f7220 */ /* 0x000fc40000410000 */
[----:B------:R-:W-:Y:S01]  /*0cf0*/  FMUL.FTZ R32, R154, R39 ;  /* 0x000000279a207220 */ /* 0x000fe20000410000 */
[----:B------:R-:W-:Y:S01]  /*0d00*/  PRMT R73, RZ, 0x5410, R37 ;  /* 0x00005410ff497816 */ /* 0x000fe20000000025 */
[----:B------:R-:W-:Y:S02]  /*0d10*/  FMUL.FTZ R44, R178, R45 ;  /* 0x0000002db22c7220 */ /* 0x000fe40000410000 */
[----:B------:R-:W-:Y:S02]  /*0d20*/  FADD.FTZ R33, -R181, R48 ;  /* 0x00000030b5217221 */ /* 0x000fe40000010100 */
[----:B------:R-:W-:Y:S02]  /*0d30*/  FADD.FTZ R130, R34, R130 ;  /* 0x0000008222827221 */ /* 0x000fe40000010000 */
[-C--:B------:R-:W-:Y:S02]  /*0d40*/  FFMA.FTZ R131, R72, R34.reuse, R131 ;  /* 0x0000002248837223 */ /* 0x080fe40000010083 */
[----:B------:R-:W-:-:S02]  /*0d50*/  FMUL.FTZ R34, R157, R34 ;  /* 0x000000229d227220 */ /* 0x000fc40000410000 */
[----:B------:R-:W-:Y:S02]  /*0d60*/  FADD.FTZ R90, R36, R90 ;  /* 0x0000005a245a7221 */ /* 0x000fe40000010000 */
[-C--:B------:R-:W-:Y:S02]  /*0d70*/  FFMA.FTZ R46, R163, R36.reuse, R46 ;  /* 0x00000024a32e7223 */ /* 0x080fe4000001002e */
[----:B------:R-:W-:Y:S01]  /*0d80*/  FFMA.FTZ R78, R47, R36, R78 ;  /* 0x000000242f4e7223 */ /* 0x000fe2000001004e */
[----:B------:R-:W-:Y:S01]  /*0d90*/  PRMT R36, RZ, 0x5410, R57 ;  /* 0x00005410ff247816 */ /* 0x000fe20000000039 */
[----:B------:R-:W-:Y:S01]  /*0da0*/  FFMA.FTZ R45, R162, R185, R32 ;  /* 0x000000b9a22d7223 */ /* 0x000fe20000010020 */
[----:B------:R-:W-:Y:S01]  /*0db0*/  PRMT R32, RZ, 0x5410, R56 ;  /* 0x00005410ff207816 */ /* 0x000fe20000000038 */
[C---:B------:R-:W-:Y:S02]  /*0dc0*/  FMUL.FTZ R77, R178.reuse, R77 ;  /* 0x0000004db24d7220 */ /* 0x040fe40000410000 */
[----:B------:R-:W-:-:S02]  /*0dd0*/  FMUL.FTZ R76, R178, R35 ;  /* 0x00000023b24c7220 */ /* 0x000fc40000410000 */
[----:B------:R-:W-:Y:S02]  /*0de0*/  FADD.FTZ R124, R39, R124 ;  /* 0x0000007c277c7221 */ /* 0x000fe40000010000 */
[----:B------:R-:W-:Y:S02]  /*0df0*/  FFMA.FTZ R101, R44, R39, R101 ;  /* 0x000000272c657223 */ /* 0x000fe40000010065 */
[C---:B------:R-:W-:Y:S01]  /*0e00*/  FADD.FTZ R35, -R181.reuse, R49 ;  /* 0x00000031b5237221 */ /* 0x040fe20000010100 */
[----:B------:R-:W-:Y:S01]  /*0e10*/  PRMT R41, RZ, 0x7610, R41 ;  /* 0x00007610ff297816 */ /* 0x000fe20000000029 */
[----:B------:R-:W-:Y:S02]  /*0e20*/  FADD.FTZ R39, -R181, R50 ;  /* 0x00000032b5277221 */ /* 0x000fe40000010100 */
[----:B------:R-:W-:Y:S02]  /*0e30*/  FMUL.FTZ R49, R178, R33 ;  /* 0x00000021b2317220 */ /* 0x000fe40000410000 */
[----:B------:R-:W-:-:S02]  /*0e40*/  FADD.FTZ R132, R73, R132 ;  /* 0x0000008449847221 */ /* 0x000fc40000010000 */
[----:B------:R-:W-:Y:S01]  /*0e50*/  FFMA.FTZ R133, R72, R73, R133 ;  /* 0x0000004948857223 */ /* 0x000fe20000010085 */
[----:B------:R-:W-:Y:S01]  /*0e60*/  PRMT R50, RZ, 0x5410, R52 ;  /* 0x00005410ff327816 */ /* 0x000fe20000000034 */
[----:B------:R-:W-:Y:S01]  /*0e70*/  FMUL.FTZ R74, R178, R183 ;  /* 0x000000b7b24a7220 */ /* 0x000fe20000410000 */
[----:B------:R-:W-:Y:S01]  /*0e80*/  PRMT R183, RZ, 0x7610, R54 ;  /* 0x00007610ffb77816 */ /* 0x000fe20000000036 */
[----:B------:R-:W-:Y:S01]  /*0e90*/  FFMA.FTZ R73, R165, R73, R34 ;  /* 0x00000049a5497223 */ /* 0x000fe20000010022 */
[----:B------:R-:W-:Y:S01]  /*0ea0*/  PRMT R34, RZ, 0x5410, R53 ;  /* 0x00005410ff227816 */ /* 0x000fe20000000035 */
[----:B------:R-:W-:Y:S02]  /*0eb0*/  FADD.FTZ R123, R38, R123 ;  /* 0x0000007b267b7221 */ /* 0x000fe40000010000 */
[----:B------:R-:W-:Y:S01]  /*0ec0*/  FFMA.FTZ R102, R47, R38, R102 ;  /* 0x000000262f667223 */ /* 0x000fe20000010066 */
[----:B------:R-:W-:Y:S01]  /*0ed0*/  PRMT R38, RZ, 0x7610, R53 ;  /* 0x00007610ff267816 */ /* 0x000fe20000000035 */
[----:B------:R-:W-:-:S02]  /*0ee0*/  FMUL.FTZ R180, R153, R40 ;  /* 0x0000002899b47220 */ /* 0x000fc40000410000 */
[----:B------:R-:W-:Y:S02]  /*0ef0*/  FADD.FTZ R121, R40, R121 ;  /* 0x0000007928797221 */ /* 0x000fe40000010000 */
[----:B------:R-:W-:Y:S01]  /*0f00*/  FFMA.FTZ R104, R77, R40, R104 ;  /* 0x000000284d687223 */ /* 0x000fe20000010068 */
[----:B------:R-:W-:Y:S01]  /*0f10*/  PRMT R40, RZ, 0x5410, R54 ;  /* 0x00005410ff287816 */ /* 0x000fe20000000036 */
[----:B------:R-:W-:Y:S01]  /*0f20*/  FADD.FTZ R119, R32, R119 ;  /* 0x0000007720777221 */ /* 0x000fe20000010000 */
[----:B------:R-:W-:Y:S01]  /*0f30*/  PRMT R37, RZ, 0x7610, R37 ;  /* 0x00007610ff257816 */ /* 0x000fe20000000025 */
[----:B------:R-:W-:Y:S02]  /*0f40*/  FFMA.FTZ R106, R49, R32, R106 ;  /* 0x00000020316a7223 */ /* 0x000fe4000001006a */
[----:B------:R-:W-:Y:S02]  /*0f50*/  FMUL.FTZ R53, R178, R39 ;  /* 0x00000027b2357220 */ /* 0x000fe40000410000 */
[----:B------:R-:W-:-:S02]  /*0f60*/  FMUL.FTZ R54, R169, R36 ;  /* 0x00000024a9367220 */ /* 0x000fc40000410000 */
[----:B------:R-:W-:Y:S02]  /*0f70*/  FMUL.FTZ R32, R141, R32 ;  /* 0x000000208d207220 */ /* 0x000fe40000410000 */
[----:B------:R-:W-:Y:S02]  /*0f80*/  FMUL.FTZ R75, R156, R41 ;  /* 0x000000299c4b7220 */ /* 0x000fe40000410000 */
[----:B------:R-:W-:Y:S02]  /*0f90*/  FADD.FTZ R94, R50, R94 ;  /* 0x0000005e325e7221 */ /* 0x000fe40000010000 */
[----:B------:R-:W-:Y:S02]  /*0fa0*/  FFMA.FTZ R82, R49, R50, R82 ;  /* 0x0000003231527223 */ /* 0x000fe40000010052 */
[----:B------:R-:W-:Y:S02]  /*0fb0*/  FADD.FTZ R96, R34, R96 ;  /* 0x0000006022607221 */ /* 0x000fe40000010000 */
[----:B------:R-:W-:-:S02]  /*0fc0*/  FFMA.FTZ R84, R53, R34, R84 ;  /* 0x0000002235547223 */ /* 0x000fc40000010054 */
[----:B------:R-:W-:Y:S02]  /*0fd0*/  FFMA.FTZ R54, R149, R34, R54 ;  /* 0x0000002295367223 */ /* 0x000fe40000010036 */
[----:B------:R-:W-:Y:S02]  /*0fe0*/  FFMA.FTZ R50, R151, R50, R32 ;  /* 0x0000003297327223 */ /* 0x000fe40000010020 */
[----:B------:R-:W-:Y:S02]  /*0ff0*/  FADD.FTZ R34, RZ, R43 ;  /* 0x0000002bff227221 */ /* 0x000fe40000010000 */
[----:B------:R-:W-:Y:S02]  /*1000*/  FADD.FTZ R128, R37, R128 ;  /* 0x0000008025807221 */ /* 0x000fe40000010000 */
[-C--:B------:R-:W-:Y:S02]  /*1010*/  FFMA.FTZ R129, R74, R37.reuse, R129 ;  /* 0x000000254a817223 */ /* 0x080fe40000010081 */
[----:B------:R-:W-:Y:S01]  /*1020*/  FFMA.FTZ R75, R164, R37, R75 ;  /* 0x00000025a44b7223 */ /* 0x000fe2000001004b */
[----:B------:R-:W-:Y:S01]  /*1030*/  PRMT R37, RZ, 0x7610, R56 ;  /* 0x00007610ff257816 */ /* 0x000fe20000000038 */
[----:B------:R-:W-:-:S02]  /*1040*/  FFMA.FTZ R32, R42, R43, RZ ;  /* 0x0000002b2a207223 */ /* 0x000fc400000100ff */
[----:B------:R-:W-:Y:S02]  /*1050*/  FADD.FTZ R126, R41, R126 ;  /* 0x0000007e297e7221 */ /* 0x000fe40000010000 */
[----:B------:R-:W-:Y:S02]  /*1060*/  FFMA.FTZ R127, R74, R41, R127 ;  /* 0x000000294a7f7223 */ /* 0x000fe4000001007f */
[----:B------:R-:W-:Y:S01]  /*1070*/  FADD.FTZ R41, -R181, R51 ;  /* 0x00000033b5297221 */ /* 0x000fe20000010100 */
        /* <DEDUP_REMOVED lines=15> */
[----:B------:R-:W-:-:S02]  /*1170*/  FFMA.FTZ R180, R161, R182, R180 ;  /* 0x000000b6a1b47223 */ /* 0x000fc400000100b4 */
[----:B------:R-:W-:Y:S02]  /*1180*/  FADD.FTZ R33, R45, R34 ;  /* 0x000000222d217221 */ /* 0x000fe40000010000 */
[----:B------:R-:W-:Y:S02]  /*1190*/  FFMA.FTZ R32, R44, R45, R32 ;  /* 0x0000002d2c207223 */ /* 0x000fe40000010020 */
[C---:B------:R-:W-:Y:S02]  /*11a0*/  FADD.FTZ R61, -R181.reuse, R61 ;  /* 0x0000003db53d7221 */ /* 0x040fe40000010100 */
[----:B------:R-:W-:Y:S02]  /*11b0*/  FFMA.FTZ R179, R160, R184, R179 ;  /* 0x000000b8a0b37223 */ /* 0x000fe400000100b3 */
[----:B------:R-:W-:Y:S02]  /*11c0*/  FADD.FTZ R35, -R181, R62 ;  /* 0x0000003eb5237221 */ /* 0x000fe40000010100 */
[----:B------:R-:W-:-:S02]  /*11d0*/  FADD.FTZ R34, R180, R33 ;  /* 0x00000021b4227221 */ /* 0x000fc40000010000 */
[----:B------:R-:W-:Y:S02]  /*11e0*/  FADD.FTZ R89, R185, R89 ;  /* 0x00000059b9597221 */ /* 0x000fe40000010000 */
[----:B------:R-:W-:Y:S01]  /*11f0*/  FFMA.FTZ R0, R44, R185, R0 ;  /* 0x000000b92c007223 */ /* 0x000fe20000010000 */
[----:B------:R-:W-:Y:S01]  /*1200*/  PRMT R185, RZ, 0x7610, R58 ;  /* 0x00007610ffb97816 */ /* 0x000fe2000000003a */
[----:B------:R-:W-:Y:S02]  /*1210*/  FADD.FTZ R92, R182, R92 ;  /* 0x0000005cb65c7221 */ /* 0x000fe40000010000 */
[C---:B------:R-:W-:Y:S01]  /*1220*/  FFMA.FTZ R80, R77.reuse, R182, R80 ;  /* 0x000000b64d507223 */ /* 0x040fe20000010050 */
[----:B------:R-:W-:Y:S01]  /*1230*/  PRMT R182, RZ, 0x5410, R58 ;  /* 0x00005410ffb67816 */ /* 0x000fe2000000003a */
[----:B------:R-:W-:Y:S02]  /*1240*/  FFMA.FTZ R32, R77, R180, R32 ;  /* 0x000000b44d207223 */ /* 0x000fe40000010020 */
[----:B------:R-:W-:-:S02]  /*1250*/  FMUL.FTZ R58, R178, R61 ;  /* 0x0000003db23a7220 */ /* 0x000fc40000410000 */
[----:B------:R-:W-:Y:S02]  /*1260*/  FMUL.FTZ R61, R178, R35 ;  /* 0x00000023b23d7220 */ /* 0x000fe40000410000 */
[----:B------:R-:W-:Y:S02]  /*1270*/  FADD.FTZ R33, R179, R34 ;  /* 0x00000022b3217221 */ /* 0x000fe40000010000 */
[----:B------:R-:W-:Y:S01]  /*1280*/  FFMA.FTZ R35, R76, R179, R32 ;  /* 0x000000b34c237223 */ /* 0x000fe20000010020 */
[----:B------:R-:W-:Y:S01]  /*1290*/  PRMT R57, RZ, 0x7610, R57 ;  /* 0x00007610ff397816 */ /* 0x000fe20000000039 */
[----:B------:R-:W-:Y:S02]  /*12a0*/  FADD.FTZ R32, R50, R33 ;  /* 0x0000002132207221 */ /* 0x000fe40000010000 */
[----:B------:R-:W-:Y:S02]  /*12b0*/  FFMA.FTZ R33, R49, R50, R35 ;  /* 0x0000003231217223 */ /* 0x000fe40000010023 */
[----:B------:R-:W-:-:S02]  /*12c0*/  FADD.FTZ R91, R184, R91 ;  /* 0x0000005bb85b7221 */ /* 0x000fc40000010000 */
[C---:B------:R-:W-:Y:S01]  /*12d0*/  FFMA.FTZ R79, R76.reuse, R184, R79 ;  /* 0x000000b84c4f7223 */ /* 0x040fe2000001004f */
[----:B------:R-:W-:Y:S01]  /*12e0*/  PRMT R184, RZ, 0x5410, R55 ;  /* 0x00005410ffb87816 */ /* 0x000fe20000000037 */
[----:B------:R-:W-:Y:S02]  /*12f0*/  FADD.FTZ R122, R187, R122 ;  /* 0x0000007abb7a7221 */ /* 0x000fe40000010000 */
[----:B------:R-:W-:Y:S01]  /*1300*/  FFMA.FTZ R103, R76, R187, R103 ;  /* 0x000000bb4c677223 */ /* 0x000fe20000010067 */
[----:B------:R-:W-:Y:S01]  /*1310*/  PRMT R187, RZ, 0x7610, R55 ;  /* 0x00007610ffbb7816 */ /* 0x000fe20000000037 */
[----:B------:R-:W-:Y:S02]  /*1320*/  FMUL.FTZ R52, R178, R41 ;  /* 0x00000029b2347220 */ /* 0x000fe40000410000 */
[----:B------:R-:W-:Y:S02]  /*1330*/  FMUL.FTZ R55, R172, R57 ;  /* 0x00000039ac377220 */ /* 0x000fe40000410000 */
[----:B------:R-:W-:-:S02]  /*1340*/  FADD.FTZ R35, R32, R51 ;  /* 0x0000003320237221 */ /* 0x000fc40000010000 */
[----:B------:R-:W-:Y:S02]  /*1350*/  FFMA.FTZ R33, R48, R51, R33 ;  /* 0x0000003330217223 */ /* 0x000fe40000010021 */
[----:B------:R-:W-:Y:S02]  /*1360*/  FADD.FTZ R118, R57, R118 ;  /* 0x0000007639767221 */ /* 0x000fe40000010000 */
[----:B------:R-:W-:Y:S02]  /*1370*/  FFMA.FTZ R107, R52, R57, R107 ;  /* 0x00000039346b7223 */ /* 0x000fe4000001006b */
[----:B------:R-:W-:Y:S02]  /*1380*/  FFMA.FTZ R55, R148, R38, R55 ;  /* 0x0000002694377223 */ /* 0x000fe40000010037 */
[----:B------:R-:W-:Y:S02]  /*1390*/  FADD.FTZ R57, -R181, R60 ;  /* 0x0000003cb5397221 */ /* 0x000fe40000010100 */
[----:B------:R-:W-:-:S02]  /*13a0*/  FMUL.FTZ R56, R171, R182 ;  /* 0x000000b6ab387220 */ /* 0x000fc40000410000 */
[----:B------:R-:W-:Y:S02]  /*13b0*/  FADD.FTZ R32, R35, R54 ;  /* 0x0000003623207221 */ /* 0x000fe40000010000 */
[----:B------:R-:W-:Y:S01]  /*13c0*/  FFMA.FTZ R33, R53, R54, R33 ;  /* 0x0000003635217223 */ /* 0x000fe20000010021 */
[--C-:B------:R-:W-:Y:S01]  /*13d0*/  PRMT R189, RZ, 0x7610, R59.reuse ;  /* 0x00007610ffbd7816 */ /* 0x100fe2000000003b */
[----:B------:R-:W-:Y:S01]  /*13e0*/  FMUL.FTZ R57, R178, R57 ;  /* 0x00000039b2397220 */ /* 0x000fe20000410000 */
[----:B------:R-:W-:Y:S01]  /*13f0*/  PRMT R186, RZ, 0x5410, R59 ;  /* 0x00005410ffba7816 */ /* 0x000fe2000000003b */
[----:B------:R-:W-:Y:S02]  /*1400*/  FFMA.FTZ R56, R147, R40, R56 ;  /* 0x0000002893387223 */ /* 0x000fe40000010038 */
[----:B------:R-:W-:Y:S02]  /*1410*/  FMUL.FTZ R59, R174, R185 ;  /* 0x000000b9ae3b7220 */ /* 0x000fe40000410000 */
[----:B------:R-:W-:-:S02]  /*1420*/  FADD.FTZ R35, R32, R55 ;  /* 0x0000003720237221 */ /* 0x000fc40000010000 */
[----:B------:R-:W-:Y:S02]  /*1430*/  FFMA.FTZ R33, R52, R55, R33 ;  /* 0x0000003734217223 */ /* 0x000fe40000010021 */
[----:B------:R-:W-:Y:S02]  /*1440*/  FADD.FTZ R63, -R181, R63 ;  /* 0x0000003fb53f7221 */ /* 0x000fe40000010100 */
[----:B------:R-:W-:Y:S02]  /*1450*/  FMUL.FTZ R34, R176, R189 ;  /* 0x000000bdb0227220 */ /* 0x000fe40000410000 */
[----:B------:R-:W-:Y:S02]  /*1460*/  FFMA.FTZ R59, R146, R183, R59 ;  /* 0x000000b7923b7223 */ /* 0x000fe4000001003b */
[----:B------:R-:W-:Y:S02]  /*1470*/  FMUL.FTZ R60, R173, R186 ;  /* 0x000000baad3c7220 */ /* 0x000fe40000410000 */
[----:B------:R-:W-:-:S02]  /*1480*/  FADD.FTZ R32, R35, R56 ;  /* 0x0000003823207221 */ /* 0x000fc40000010000 */
[----:B------:R-:W-:Y:S02]  /*1490*/  FFMA.FTZ R33, R57, R56, R33 ;  /* 0x0000003839217223 */ /* 0x000fe40000010021 */
[----:B------:R-:W-:Y:S02]  /*14a0*/  FMUL.FTZ R62, R178, R63 ;  /* 0x0000003fb23e7220 */ /* 0x000fe40000410000 */
[----:B------:R-:W-:Y:S01]  /*14b0*/  FFMA.FTZ R63, R144, R187, R34 ;  /* 0x000000bb903f7223 */ /* 0x000fe20000010022 */
[----:B------:R-:W-:Y:S01]  /*14c0*/  SHF.R.U32.HI R34, RZ, 0x5, R125 ;  /* 0x00000005ff227819 */ /* 0x000fe2000001167d */
[----:B------:R-:W-:Y:S02]  /*14d0*/  FFMA.FTZ R60, R145, R184, R60 ;  /* 0x000000b8913c7223 */ /* 0x000fe4000001003c */
[----:B------:R-:W-:Y:S02]  /*14e0*/  FADD.FTZ R35, R32, R59 ;  /* 0x0000003b20237221 */ /* 0x000fe40000010000 */
[----:B------:R-:W-:Y:S01]  /*14f0*/  FFMA.FTZ R33, R58, R59, R33 ;  /* 0x0000003b3a217223 */ /* 0x000fe20000010021 */
[----:B------:R-:W-:Y:S01]  /*1500*/  LOP3.LUT R181, R34, 0x7fffffc, RZ, 0xc0, !PT ;  /* 0x07fffffc22b57812 */ /* 0x000fe200078ec0ff */
[----:B------:R-:W-:-:S02]  /*1510*/  FADD.FTZ R32, R35, R60 ;  /* 0x0000003c23207221 */ /* 0x000fc40000010000 */
[----:B------:R-:W-:Y:S01]  /*1520*/  FFMA.FTZ R33, R61, R60, R33 ;  /* 0x0000003c3d217223 */ /* 0x000fe20000010021 */
[----:B------:R-:W-:Y:S01]  /*1530*/  LOP3.LUT P1, RZ, R125, 0x1f, RZ, 0xc0, !PT ;  /* 0x0000001f7dff7812 */ /* 0x000fe2000782c0ff */
[----:B------:R-:W-:Y:S01]  /*1540*/  FADD.FTZ R120, R37, R120 ;  /* 0x0000007825787221 */ /* 0x000fe20000010000 */
[----:B------:R-:W-:Y:S01]  /*1550*/  @!P2 IADD3 R181, R181, 0x4, RZ ;  /* 0x00000004b5b5a810 */ /* 0x000fe20007ffe0ff */
        /* <DEDUP_REMOVED lines=25> */
.L_x_575:
        /* <DEDUP_REMOVED lines=18> */
.L_x_576:
[----:B------:R-:W-:Y:S01]  /*1810*/  @!P1 LOP3.LUT R34, R34, 0x3, RZ, 0xc0, !PT ;  /* 0x0000000322229812 */ /* 0x000fe200078ec0ff */
[----:B-1----:R-:W-:Y:S01]  /*1820*/  FADD.FTZ R41, R32, R39 ;  /* 0x0000002720297221 */ /* 0x002fe20000010000 */
[----:B------:R-:W-:Y:S01]  /*1830*/  ULDC.U8 UR6, c[0x0][0x1f0] ;  /* 0x00007c0000067ab9 */ /* 0x000fe20000000000 */
[----:B--2---:R-:W-:Y:S01]  /*1840*/  FADD.FTZ R40, R40, R37 ;  /* 0x0000002528287221 */ /* 0x004fe20000010000 */
[----:B------:R-:W-:Y:S01]  /*1850*/  @!P1 IADD3 R182, R181, R34, RZ ;  /* 0x00000022b5b69210 */ /* 0x000fe20007ffe0ff */
[----:B------:R-:W-:Y:S01]  /*1860*/  HFMA2.MMA R184, -RZ, RZ, 0, 9.5367431640625e-07 ;  /* 0x00000010ffb87435 */ /* 0x000fe200000001ff */
[----:B------:R-:W-:Y:S01]  /*1870*/  ISETP.NE.AND P2, PT, RZ, UR6, PT ;  /* 0x00000006ff007c0c */ /* 0x000fe2000bf45270 */
[----:B------:R-:W-:Y:S01]  /*1880*/  WARPSYNC 0xffffffff ;  /* 0xffffffff00007948 */ /* 0x000fe20003800000 */
[----:B-----5:R-:W-:Y:S01]  /*1890*/  @P0 LOP3.LUT P3, RZ, R2, 0xff00, RZ, 0xc0, !PT ;  /* 0x0000ff0002ff0812 */ /* 0x020fe2000786c0ff */
[----:B------:R-:W-:Y:S04]  /*18a0*/  @!P1 STS.64 [R182.X8+0x2000], R40 ;  /* 0x00200028b6009388 */ /* 0x000fe80000008a00 */
[----:B------:R-:W-:Y:S01]  /*18b0*/  BAR.SYNC.DEFER_BLOCKING 0x0 ;  /* 0x0000000000007b1d */ /* 0x000fe20000010000 */
[----:B------:R-:W-:-:S04]  /*18c0*/  ISETP.NE.U32.AND P1, PT, RZ, c[0x0][0x218], PT ;  /* 0x00008600ff007a0c */ /* 0x000fc80003f25070 */
[----:B------:R-:W-:Y:S01]  /*18d0*/  ISETP.NE.AND.EX P1, PT, RZ, c[0x0][0x21c], PT, P1 ;  /* 0x00008700ff007a0c */ /* 0x000fe20003f25310 */
[----:B------:R-:W1:Y:S04]  /*18e0*/  LDS.128 R32, [R181.X8+0x2000] ;  /* 0x00200000b5207984 */ /* 0x000e680000008c00 */
[----:B0-----:R-:W0:Y:S01]  /*18f0*/  LDS.128 R36, [R181.X8+0x2010] ;  /* 0x00201000b5247984 */ /* 0x001e220000008c00 */
[----:B-1----:R-:W-:Y:S02]  /*1900*/  FADD.FTZ R183, RZ, R32 ;  /* 0x00000020ffb77221 */ /* 0x002fe40000010000 */
[----:B------:R-:W-:Y:S02]  /*1910*/  FADD.FTZ R32, RZ, R33 ;  /* 0x00000021ff207221 */ /* 0x000fe40000010000 */
[----:B------:R-:W-:-:S02]  /*1920*/  FADD.FTZ R183, R34, R183 ;  /* 0x000000b722b77221 */ /* 0x000fc40000010000 */
[----:B------:R-:W-:Y:S02]  /*1930*/  FADD.FTZ R32, R35, R32 ;  /* 0x0000002023207221 */ /* 0x000fe40000010000 */
[----:B0-----:R-:W-:Y:S02]  /*1940*/  FADD.FTZ R183, R183, R36 ;  /* 0x00000024b7b77221 */ /* 0x001fe40000010000 */
[----:B------:R-:W-:Y:S02]  /*1950*/  FADD.FTZ R32, R32, R37 ;  /* 0x0000002520207221 */ /* 0x000fe40000010000 */
[----:B------:R-:W-:Y:S02]  /*1960*/  FADD.FTZ R38, R38, R183 ;  /* 0x000000b726267221 */ /* 0x000fe40000010000 */
[----:B------:R-:W-:Y:S02]  /*1970*/  FADD.FTZ R32, R39, R32 ;  /* 0x0000002027207221 */ /* 0x000fe40000010000 */
[----:B------:R-:W-:-:S02]  /*1980*/  FMUL.FTZ R38, R38, c[0x0][0x1e0] ;  /* 0x0000780026267a20 */ /* 0x000fc40000410000 */
[----:B------:R-:W-:Y:S01]  /*1990*/  FMUL.FTZ R35, R32, c[0x0][0x1e0] ;  /* 0x0000780020237a20 */ /* 0x000fe20000410000 */
[----:B------:R-:W-:Y:S01]  /*19a0*/  MOV R32, R66 ;  /* 0x0000004200207202 */ /* 0x000fe20000000f00 */
[----:B------:R-:W-:Y:S01]  /*19b0*/  @P0 IMAD.MOV.U32 R33, RZ, RZ, R2 ;  /* 0x000000ffff210224 */ /* 0x000fe200078e0002 */
[----:B------:R-:W-:Y:S02]  /*19c0*/  FSEL R38, R38, RZ, !P2 ;  /* 0x000000ff26267208 */ /* 0x000fe40005000000 */
[----:B------:R-:W-:Y:S02]  /*19d0*/  LOP3.LUT P6, RZ, R32, 0xff, RZ, 0xc0, !PT ;  /* 0x000000ff20ff7812 */ /* 0x000fe400078cc0ff */
[----:B------:R-:W-:Y:S01]  /*19e0*/  @P0 LOP3.LUT P5, RZ, R33, 0xff, RZ, 0xc0, !PT ;  /* 0x000000ff21ff0812 */ /* 0x000fe200078ac0ff */
[-CC-:B------:R-:W-:Y:S01]  /*19f0*/  FFMA.FTZ R42, R42, R35.reuse, R38.reuse ;  /* 0x000000232a2a7223 */ /* 0x180fe20000010026 */
[----:B------:R-:W-:Y:S01]  /*1a00*/  LOP3.LUT P2, RZ, R66, 0xff00, RZ, 0xc0, !PT ;  /* 0x0000ff0042ff7812 */ /* 0x000fe2000784c0ff */
[----:B------:R-:W-:-:S02]  /*1a10*/  FFMA.FTZ R70, R70, R35, R38 ;  /* 0x0000002346467223 */ /* 0x000fc40000010026 */
[----:B------:R-:W-:Y:S02]  /*1a20*/  FADD.FTZ R43, R43, -R42 ;  /* 0x8000002a2b2b7221 */ /* 0x000fe40000010000 */
[----:B------:R-:W-:Y:S02]  /*1a30*/  FFMA.FTZ R72, R72, R35, R38 ;  /* 0x0000002348487223 */ /* 0x000fe40000010026 */
[----:B------:R-:W-:Y:S02]  /*1a40*/  FADD.FTZ R71, R71, -R70 ;  /* 0x8000004647477221 */ /* 0x000fe40000010000 */
[----:B------:R-:W-:Y:S02]  /*1a50*/  FMUL.FTZ R43, R178, R43 ;  /* 0x0000002bb22b7220 */ /* 0x000fe40000410000 */
[----:B------:R-:W-:Y:S02]  /*1a60*/  FFMA.FTZ R74, R74, R35, R38 ;  /* 0x000000234a4a7223 */ /* 0x000fe40000010026 */
[----:B------:R-:W-:-:S02]  /*1a70*/  FADD.FTZ R73, R73, -R72 ;  /* 0x8000004849497221 */ /* 0x000fc40000010000 */
[----:B------:R-:W-:Y:S02]  /*1a80*/  FFMA.FTZ R47, R47, R35, R38 ;  /* 0x000000232f2f7223 */ /* 0x000fe40000010026 */
[----:B------:R-:W-:Y:S02]  /*1a90*/  FMUL.FTZ R70, R178, R71 ;  /* 0x00000047b2467220 */ /* 0x000fe40000410000 */
[----:B------:R-:W-:Y:S02]  /*1aa0*/  @P1 FADD.FTZ R43, R4, R43 ;  /* 0x0000002b042b1221 */ /* 0x000fe40000010000 */
[----:B------:R-:W-:Y:S02]  /*1ab0*/  FADD.FTZ R75, R75, -R74 ;  /* 0x8000004a4b4b7221 */ /* 0x000fe40000010000 */
[----:B------:R-:W-:Y:S02]  /*1ac0*/  FMUL.FTZ R33, R178, R73 ;  /* 0x00000049b2217220 */ /* 0x000fe40000410000 */
[----:B------:R-:W-:-:S02]  /*1ad0*/  FADD.FTZ R47, R46, -R47 ;  /* 0x8000002f2e2f7221 */ /* 0x000fc40000010000 */
[----:B------:R-:W-:Y:S02]  /*1ae0*/  @P1 FADD.FTZ R70, R5, R70 ;  /* 0x0000004605461221 */ /* 0x000fe40000010000 */
[----:B------:R-:W-:Y:S02]  /*1af0*/  FMUL.FTZ R71, R43, c[0x0][0x1e8] ;  /* 0x00007a002b477a20 */ /* 0x000fe40000410000 */
[----:B------:R-:W-:Y:S02]  /*1b00*/  FMUL.FTZ R74, R178, R75 ;  /* 0x0000004bb24a7220 */ /* 0x000fe40000410000 */
[----:B------:R-:W-:Y:S01]  /*1b10*/  @P1 FADD.FTZ R33, R6, R33 ;  /* 0x0000002106211221 */ /* 0x000fe20000010000 */
[C---:B------:R-:W-:Y:S01]  /*1b20*/  FSEL R37, R71.reuse, RZ, P6 ;  /* 0x000000ff47257208 */ /* 0x040fe20003000000 */
[----:B------:R-:W-:Y:S01]  /*1b30*/  FMUL.FTZ R47, R178, R47 ;  /* 0x0000002fb22f7220 */ /* 0x000fe20000410000 */
[----:B------:R-:W-:Y:S01]  /*1b40*/  LOP3.LUT P6, RZ, R66, 0xff0000, RZ, 0xc0, !PT ;  /* 0x00ff000042ff7812 */ /* 0x000fe200078cc0ff */
[----:B------:R-:W-:Y:S01]  /*1b50*/  FMUL.FTZ R32, R70, c[0x0][0x1e8] ;  /* 0x00007a0046207a20 */ /* 0x000fe20000410000 */
[----:B------:R-:W-:Y:S01]  /*1b60*/  @P0 FSEL R71, R71, RZ, P5 ;  /* 0x000000ff47470208 */ /* 0x000fe20002800000 */
[----:B------:R-:W-:Y:S01]  /*1b70*/  @P1 FADD.FTZ R74, R7, R74 ;  /* 0x0000004a074a1221 */ /* 0x000fe20000010000 */
[----:B------:R-:W-:Y:S01]  /*1b80*/  @P0 LOP3.LUT P5, RZ, R2, 0xff0000, RZ, 0xc0, !PT ;  /* 0x00ff000002ff0812 */ /* 0x000fe200078ac0ff */
[----:B------:R-:W-:Y:S01]  /*1b90*/  FMUL.FTZ R72, R33, c[0x0][0x1e8] ;  /* 0x00007a0021487a20 */ /* 0x000fe20000410000 */
[----:B------:R-:W-:Y:S01]  /*1ba0*/  FSEL R46, R32, RZ, P2 ;  /* 0x000000ff202e7208 */ /* 0x000fe20001000000 */
[----:B------:R-:W-:Y:S01]  /*1bb0*/  @P1 FADD.FTZ R47, R8, R47 ;  /* 0x0000002f082f1221 */ /* 0x000fe20000010000 */
[----:B------:R-:W-:Y:S01]  /*1bc0*/  LOP3.LUT P2, RZ, R66, 0xff000000, RZ, 0xc0, !PT ;  /* 0xff00000042ff7812 */ /* 0x000fe2000784c0ff */
[----:B------:R-:W-:Y:S01]  /*1bd0*/  FMUL.FTZ R73, R74, c[0x0][0x1e8] ;  /* 0x00007a004a497a20 */ /* 0x000fe20000410000 */
[----:B------:R-:W-:Y:S01]  /*1be0*/  @P0 FSEL R66, R32, RZ, P3 ;  /* 0x000000ff20420208 */ /* 0x000fe20001800000 */
[----:B------:R-:W-:Y:S01]  /*1bf0*/  FMUL.FTZ R34, R47, c[0x0][0x1e8] ;  /* 0x00007a002f227a20 */ /* 0x000fe20000410000 */
[----:B------:R-:W-:Y:S01]  /*1c00*/  FSEL R39, R72, RZ, P6 ;  /* 0x000000ff48277208 */ /* 0x000fe20003000000 */
[-CC-:B------:R-:W-:Y:S01]  /*1c10*/  FFMA.FTZ R44, R44, R35.reuse, R38.reuse ;  /* 0x000000232c2c7223 */ /* 0x180fe20000010026 */
[----:B------:R-:W-:Y:S01]  /*1c20*/  @P0 LOP3.LUT P3, RZ, R2, 0xff000000, RZ, 0xc0, !PT ;  /* 0xff00000002ff0812 */ /* 0x000fe2000786c0ff */
[-C--:B------:R-:W-:Y:S01]  /*1c30*/  FFMA.FTZ R77, R77, R35.reuse, R38 ;  /* 0x000000234d4d7223 */ /* 0x080fe20000010026 */
[----:B------:R-:W-:Y:S01]  /*1c40*/  LOP3.LUT P6, RZ, R67, 0xff, RZ, 0xc0, !PT ;  /* 0x000000ff43ff7812 */ /* 0x000fe200078cc0ff */
[----:B------:R-:W-:Y:S01]  /*1c50*/  FADD.FTZ R45, R45, -R44 ;  /* 0x8000002c2d2d7221 */ /* 0x000fe20000010000 */
[----:B------:R-:W-:Y:S01]  /*1c60*/  @P0 FSEL R72, R72, RZ, P5 ;  /* 0x000000ff48480208 */ /* 0x000fe20002800000 */
[-CC-:B------:R-:W-:Y:S01]  /*1c70*/  FFMA.FTZ R48, R48, R35.reuse, R38.reuse ;  /* 0x0000002330307223 */ /* 0x180fe20000010026 */
[----:B------:R-:W-:Y:S01]  /*1c80*/  @P0 LOP3.LUT P5, RZ, R3, 0xff, RZ, 0xc0, !PT ;  /* 0x000000ff03ff0812 */ /* 0x000fe200078ac0ff */
[----:B------:R-:W-:Y:S01]  /*1c90*/  FADD.FTZ R77, R180, -R77 ;  /* 0x8000004db44d7221 */ /* 0x000fe20000010000 */
[----:B------:R-:W-:Y:S01]  /*1ca0*/  FSEL R182, R73, RZ, P2 ;  /* 0x000000ff49b67208 */ /* 0x000fe20001000000 */
[-C--:B------:R-:W-:Y:S01]  /*1cb0*/  FFMA.FTZ R76, R76, R35.reuse, R38 ;  /* 0x000000234c4c7223 */ /* 0x080fe20000010026 */
[----:B------:R-:W-:Y:S01]  /*1cc0*/  MOV R32, R68 ;  /* 0x0000004400207202 */ /* 0x000fe20000000f00 */
[----:B------:R-:W-:Y:S01]  /*1cd0*/  FADD.FTZ R51, R51, -R48 ;  /* 0x8000003033337221 */ /* 0x000fe20000010000 */
[----:B------:R-:W-:Y:S01]  /*1ce0*/  @P0 FSEL R73, R73, RZ, P3 ;  /* 0x000000ff49490208 */ /* 0x000fe20001800000 */
[----:B------:R-:W-:Y:S01]  /*1cf0*/  FFMA.FTZ R49, R49, R35, R38 ;  /* 0x0000002331317223 */ /* 0x000fe20000010026 */
[----:B------:R-:W-:Y:S01]  /*1d00*/  FSEL R75, R34, RZ, P6 ;  /* 0x000000ff224b7208 */ /* 0x000fe20003000000 */
[----:B------:R-:W-:Y:S01]  /*1d10*/  FMUL.FTZ R77, R178, R77 ;  /* 0x0000004db24d7220 */ /* 0x000fe20000410000 */
[----:B------:R-:W-:Y:S01]  /*1d20*/  LOP3.LUT P2, RZ, R67, 0xff00, RZ, 0xc0, !PT ;  /* 0x0000ff0043ff7812 */ /* 0x000fe2000784c0ff */
[----:B------:R-:W-:Y:S01]  /*1d30*/  FADD.FTZ R179, R179, -R76 ;  /* 0x8000004cb3b37221 */ /* 0x000fe20000010000 */
[----:B------:R-:W-:Y:S01]  /*1d40*/  LOP3.LUT P3, RZ, R67, 0xff0000, RZ, 0xc0, !PT ;  /* 0x00ff000043ff7812 */ /* 0x000fe2000786c0ff */
[----:B------:R-:W-:Y:S01]  /*1d50*/  FFMA.FTZ R57, R57, R35, R38 ;  /* 0x0000002339397223 */ /* 0x000fe20000010026 */
[----:B------:R-:W-:Y:S01]  /*1d60*/  LOP3.LUT P6, RZ, R67, 0xff000000, RZ, 0xc0, !PT ;  /* 0xff00000043ff7812 */ /* 0x000fe200078cc0ff */
[----:B------:R-:W-:Y:S01]  /*1d70*/  FADD.FTZ R49, R50, -R49 ;  /* 0x8000003132317221 */ /* 0x000fe20000010000 */
[----:B------:R-:W-:Y:S01]  /*1d80*/  @P0 FSEL R67, R34, RZ, P5 ;  /* 0x000000ff22430208 */ /* 0x000fe20002800000 */
[----:B------:R-:W-:Y:S01]  /*1d90*/  @P1 FADD.FTZ R77, R10, R77 ;  /* 0x0000004d0a4d1221 */ /* 0x000fe20000010000 */
[----:B------:R-:W-:Y:S01]  /*1da0*/  LOP3.LUT P5, RZ, R32, 0xff, RZ, 0xc0, !PT ;  /* 0x000000ff20ff7812 */ /* 0x000fe200078ac0ff */
[C---:B------:R-:W-:Y:S01]  /*1db0*/  FMUL.FTZ R32, R178.reuse, R45 ;  /* 0x0000002db2207220 */ /* 0x040fe20000410000 */
[----:B------:R-:W-:Y:S01]  /*1dc0*/  @P0 F2FP.BF16.PACK_AB R71, RZ, R71 ;  /* 0x00000047ff47023e */ /* 0x000fe200000010ff */
[----:B------:R-:W-:Y:S01]  /*1dd0*/  FMUL.FTZ R50, R178, R179 ;  /* 0x000000b3b2327220 */ /* 0x000fe20000410000 */
[----:B------:R-:W-:Y:S01]  /*1de0*/  @P0 F2FP.BF16.PACK_AB R72, RZ, R72 ;  /* 0x00000048ff48023e */ /* 0x000fe200000010ff */
[----:B------:R-:W-:Y:S01]  /*1df0*/  @P1 FADD.FTZ R32, R9, R32 ;  /* 0x0000002009201221 */ /* 0x000fe20000010000 */
[----:B------:R-:W-:Y:S01]  /*1e00*/  @P0 F2FP.BF16.PACK_AB R67, RZ, R67 ;  /* 0x00000043ff43023e */ /* 0x000fe200000010ff */
[--C-:B------:R-:W-:Y:S01]  /*1e10*/  FFMA.FTZ R53, R53, R35, R38.reuse ;  /* 0x0000002335357223 */ /* 0x100fe20000010026 */
[----:B------:R-:W-:Y:S01]  /*1e20*/  @P0 F2FP.BF16.PACK_AB R66, RZ, R66 ;  /* 0x00000042ff42023e */ /* 0x000fe200000010ff */
[----:B------:R-:W-:Y:S01]  /*1e30*/  FMUL.FTZ R48, R32, c[0x0][0x1e8] ;  /* 0x00007a0020307a20 */ /* 0x000fe20000410000 */
[----:B------:R-:W-:Y:S01]  /*1e40*/  @P0 F2FP.BF16.PACK_AB R73, RZ, R73 ;  /* 0x00000049ff49023e */ /* 0x000fe200000010ff */
[-C--:B------:R-:W-:Y:S01]  /*1e50*/  FFMA.FTZ R52, R52, R35.reuse, R38 ;  /* 0x0000002334347223 */ /* 0x080fe20000010026 */
[----:B------:R-:W-:Y:S01]  /*1e60*/  @P0 PRMT R28, R71, 0x7610, R28 ;  /* 0x00007610471c0816 */ /* 0x000fe2000000001c */
[-CC-:B------:R-:W-:Y:S01]  /*1e70*/  FFMA.FTZ R58, R58, R35.reuse, R38.reuse ;  /* 0x000000233a3a7223 */ /* 0x180fe20000010026 */
[----:B------:R-:W-:Y:S01]  /*1e80*/  FSEL R44, R48, RZ, P2 ;  /* 0x000000ff302c7208 */ /* 0x000fe20001000000 */
[-CC-:B------:R-:W-:Y:S01]  /*1e90*/  FFMA.FTZ R61, R61, R35.reuse, R38.reuse ;  /* 0x000000233d3d7223 */ /* 0x180fe20000010026 */
[C---:B------:R-:W-:Y:S01]  /*1ea0*/  @P0 LOP3.LUT P2, RZ, R3.reuse, 0xff00, RZ, 0xc0, !PT ;  /* 0x0000ff0003ff0812 */ /* 0x040fe2000784c0ff */
[----:B------:R-:W-:Y:S01]  /*1eb0*/  FFMA.FTZ R62, R62, R35, R38 ;  /* 0x000000233e3e7223 */ /* 0x000fe20000010026 */
[----:B------:R-:W-:Y:S01]  /*1ec0*/  @P0 PRMT R29, R72, 0x7610, R29 ;  /* 0x00007610481d0816 */ /* 0x000fe2000000001d */
[----:B------:R-:W-:Y:S01]  /*1ed0*/  FADD.FTZ R57, R56, -R57 ;  /* 0x8000003938397221 */ /* 0x000fe20000010000 */
[----:B------:R-:W-:Y:S01]  /*1ee0*/  @P0 FSEL R48, R48, RZ, P2 ;  /* 0x000000ff30300208 */ /* 0x000fe20001000000 */
[----:B------:R-:W-:Y:S01]  /*1ef0*/  FMUL.FTZ R35, R178, R49 ;  /* 0x00000031b2237220 */ /* 0x000fe20000410000 */
[----:B------:R-:W-:Y:S01]  /*1f00*/  @P0 LOP3.LUT P2, RZ, R3, 0xff0000, RZ, 0xc0, !PT ;  /* 0x00ff000003ff0812 */ /* 0x000fe2000784c0ff */
[----:B------:R-:W-:Y:S01]  /*1f10*/  FMUL.FTZ R49, R77, c[0x0][0x1e8] ;  /* 0x00007a004d317a20 */ /* 0x000fe20000410000 */
[----:B------:R-:W-:Y:S01]  /*1f20*/  @P0 F2FP.BF16.PACK_AB R48, RZ, R48 ;  /* 0x00000030ff30023e */ /* 0x000fe200000010ff */
[----:B------:R-:W-:Y:S01]  /*1f30*/  @P1 FADD.FTZ R50, R11, R50 ;  /* 0x000000320b321221 */ /* 0x000fe20000010000 */
[----:B------:R-:W-:Y:S01]  /*1f40*/  @P0 PRMT R30, R67, 0x7610, R30 ;  /* 0x00007610431e0816 */ /* 0x000fe2000000001e */
[----:B------:R-:W-:Y:S01]  /*1f50*/  FADD.FTZ R53, R54, -R53 ;  /* 0x8000003536357221 */ /* 0x000fe20000010000 */
[C---:B------:R-:W-:Y:S01]  /*1f60*/  FSEL R45, R49.reuse, RZ, P3 ;  /* 0x000000ff312d7208 */ /* 0x040fe20001800000 */
[C---:B------:R-:W-:Y:S01]  /*1f70*/  FMUL.FTZ R57, R178.reuse, R57 ;  /* 0x00000039b2397220 */ /* 0x040fe20000410000 */
[----:B------:R-:W-:Y:S01]  /*1f80*/  @P0 FSEL R49, R49, RZ, P2 ;  /* 0x000000ff31310208 */ /* 0x000fe20001000000 */
[----:B------:R-:W-:Y:S01]  /*1f90*/  FMUL.FTZ R54, R178, R51 ;  /* 0x00000033b2367220 */ /* 0x000fe20000410000 */
[----:B------:R-:W-:Y:S01]  /*1fa0*/  @P0 LOP3.LUT P2, RZ, R3, 0xff000000, RZ, 0xc0, !PT ;  /* 0xff00000003ff0812 */ /* 0x000fe2000784c0ff */
[----:B------:R-:W-:Y:S01]  /*1fb0*/  FMUL.FTZ R51, R50, c[0x0][0x1e8] ;  /* 0x00007a0032337a20 */ /* 0x000fe20000410000 */
[----:B------:R-:W-:Y:S01]  /*1fc0*/  ISETP.NE.U32.AND P3, PT, RZ, c[0x0][0x258], PT ;  /* 0x00009600ff007a0c */ /* 0x000fe20003f65070 */
[----:B------:R-:W-:Y:S01]  /*1fd0*/  @P1 FADD.FTZ R57, R16, R57 ;  /* 0x0000003910391221 */ /* 0x000fe20000010000 */
[----:B------:R-:W-:Y:S01]  /*1fe0*/  @P0 F2FP.BF16.PACK_AB R49, RZ, R49 ;  /* 0x00000031ff31023e */ /* 0x000fe200000010ff */
[----:B------:R-:W-:Y:S01]  /*1ff0*/  FADD.FTZ R55, R55, -R52 ;  /* 0x8000003437377221 */ /* 0x000fe20000010000 */
[----:B------:R-:W-:Y:S01]  /*2000*/  FSEL R52, R51, RZ, P6 ;  /* 0x000000ff33347208 */ /* 0x000fe20003000000 */
[----:B------:R-:W-:Y:S01]  /*2010*/  FADD.FTZ R59, R59, -R58 ;  /* 0x8000003a3b3b7221 */ /* 0x000fe20000010000 */
[----:B------:R-:W-:Y:S01]  /*2020*/  @P0 FSEL R51, R51, RZ, P2 ;  /* 0x000000ff33330208 */ /* 0x000fe20001000000 */
[----:B------:R-:W-:Y:S01]  /*2030*/  FADD.FTZ R61, R60, -R61 ;  /* 0x8000003d3c3d7221 */ /* 0x000fe20000010000 */
[----:B------:R-:W-:Y:S01]  /*2040*/  LOP3.LUT P2, RZ, R69, 0xff, RZ, 0xc0, !PT ;  /* 0x000000ff45ff7812 */ /* 0x000fe2000784c0ff */
[----:B------:R-:W-:Y:S01]  /*2050*/  FADD.FTZ R63, R63, -R62 ;  /* 0x8000003e3f3f7221 */ /* 0x000fe20000010000 */
[----:B------:R-:W-:Y:S01]  /*2060*/  LOP3.LUT P6, RZ, R68, 0xff0000, RZ, 0xc0, !PT ;  /* 0x00ff000044ff7812 */ /* 0x000fe200078cc0ff */
[----:B------:R-:W-:Y:S01]  /*2070*/  FMUL.FTZ R62, R57, c[0x0][0x1e8] ;  /* 0x00007a00393e7a20 */ /* 0x000fe20000410000 */
[----:B------:R-:W-:Y:S01]  /*2080*/  ISETP.NE.AND.EX P3, PT, RZ, c[0x0][0x25c], PT, P3 ;  /* 0x00009700ff007a0c */ /* 0x000fe20003f65330 */
[C---:B------:R-:W-:Y:S01]  /*2090*/  FMUL.FTZ R53, R178.reuse, R53 ;  /* 0x00000035b2357220 */ /* 0x040fe20000410000 */
[----:B------:R-:W-:Y:S01]  /*20a0*/  @P0 F2FP.BF16.PACK_AB R51, RZ, R51 ;  /* 0x00000033ff33023e */ /* 0x000fe200000010ff */
[C---:B------:R-:W-:Y:S01]  /*20b0*/  FMUL.FTZ R56, R178.reuse, R55 ;  /* 0x00000037b2387220 */ /* 0x040fe20000410000 */
[----:B------:R-:W-:Y:S01]  /*20c0*/  SEL R36, R43, R20, P3 ;  /* 0x000000142b247207 */ /* 0x000fe20001800000 */
[C---:B------:R-:W-:Y:S01]  /*20d0*/  FMUL.FTZ R34, R178.reuse, R59 ;  /* 0x0000003bb2227220 */ /* 0x040fe20000410000 */
[----:B------:R-:W-:Y:S01]  /*20e0*/  SEL R38, R33, R22, P3 ;  /* 0x0000001621267207 */ /* 0x000fe20001800000 */
[----:B------:R-:W-:Y:S01]  /*20f0*/  FMUL.FTZ R61, R178, R61 ;  /* 0x0000003db23d7220 */ /* 0x000fe20000410000 */
[----:B------:R-:W-:Y:S01]  /*2100*/  SEL R41, R32, R25, P3 ;  /* 0x0000001920297207 */ /* 0x000fe20001800000 */
[----:B------:R-:W-:Y:S01]  /*2110*/  FMUL.FTZ R178, R178, R63 ;  /* 0x0000003fb2b27220 */ /* 0x000fe20000410000 */
[----:B------:R-:W-:Y:S01]  /*2120*/  FSEL R63, R62, RZ, P2 ;  /* 0x000000ff3e3f7208 */ /* 0x000fe20001000000 */
[----:B------:R-:W-:Y:S01]  /*2130*/  @P1 FADD.FTZ R35, R12, R35 ;  /* 0x000000230c231221 */ /* 0x000fe20000010000 */
[----:B------:R-:W-:Y:S01]  /*2140*/  ISETP.NE.U32.AND P2, PT, RZ, c[0x0][0x258], PT ;  /* 0x00009600ff007a0c */ /* 0x000fe20003f45070 */
[----:B------:R-:W-:Y:S01]  /*2150*/  @P1 FADD.FTZ R53, R14, R53 ;  /* 0x000000350e351221 */ /* 0x000fe20000010000 */
[----:B------:R-:W-:Y:S01]  /*2160*/  SEL R40, R47, R24, P3 ;  /* 0x000000182f287207 */ /* 0x000fe20001800000 */
[----:B------:R-:W-:Y:S01]  /*2170*/  FMUL.FTZ R55, R35, c[0x0][0x1e8] ;  /* 0x00007a0023377a20 */ /* 0x000fe20000410000 */
[----:B------:R-:W-:Y:S01]  /*2180*/  ISETP.NE.AND.EX P2, PT, RZ, c[0x0][0x25c], PT, P2 ;  /* 0x00009700ff007a0c */ /* 0x000fe20003f45320 */
[----:B------:R-:W-:Y:S01]  /*2190*/  FMUL.FTZ R59, R53, c[0x0][0x1e8] ;  /* 0x00007a00353b7a20 */ /* 0x000fe20000410000 */
[----:B------:R-:W-:Y:S01]  /*21a0*/  SEL R20, R35, R20, P3 ;  /* 0x0000001423147207 */ /* 0x000fe20001800000 */
[----:B------:R-:W-:Y:S01]  /*21b0*/  @P1 FADD.FTZ R34, R17, R34 ;  /* 0x0000002211221221 */ /* 0x000fe20000010000 */
[----:B------:R-:W-:Y:S01]  /*21c0*/  FSEL R58, R55, RZ, P5 ;  /* 0x000000ff373a7208 */ /* 0x000fe20002800000 */
[----:B------:R-:W-:Y:S01]  /*21d0*/  @P1 FADD.FTZ R61, R18, R61 ;  /* 0x0000003d123d1221 */ /* 0x000fe20000010000 */
[----:B------:R-:W-:Y:S01]  /*21e0*/  FSEL R60, R59, RZ, P6 ;  /* 0x000000ff3b3c7208 */ /* 0x000fe20003000000 */
[----:B------:R-:W-:Y:S01]  /*21f0*/  FMUL.FTZ R76, R34, c[0x0][0x1e8] ;  /* 0x00007a00224c7a20 */ /* 0x000fe20000410000 */
[----:B------:R-:W-:Y:S01]  /*2200*/  LOP3.LUT P5, RZ, R69, 0xff00, RZ, 0xc0, !PT ;  /* 0x0000ff0045ff7812 */ /* 0x000fe200078ac0ff */
[----:B------:R-:W-:Y:S01]  /*2210*/  FMUL.FTZ R179, R61, c[0x0][0x1e8] ;  /* 0x00007a003db37a20 */ /* 0x000fe20000410000 */
[----:B------:R-:W-:Y:S01]  /*2220*/  LOP3.LUT P6, RZ, R69, 0xff0000, RZ, 0xc0, !PT ;  /* 0x00ff000045ff7812 */ /* 0x000fe200078cc0ff */
[----:B------:R-:W-:Y:S01]  /*2230*/  @P1 FADD.FTZ R178, R19, R178 ;  /* 0x000000b213b21221 */ /* 0x000fe20000010000 */
[----:B------:R-:W-:Y:S01]  /*2240*/  FSEL R180, R76, RZ, P5 ;  /* 0x000000ff4cb47208 */ /* 0x000fe20002800000 */
[----:B------:R-:W-:Y:S01]  /*2250*/  @P1 FADD.FTZ R54, R13, R54 ;  /* 0x000000360d361221 */ /* 0x000fe20000010000 */
[----:B------:R-:W-:Y:S01]  /*2260*/  FSEL R181, R179, RZ, P6 ;  /* 0x000000ffb3b57208 */ /* 0x000fe20003000000 */
[----:B------:R-:W-:Y:S01]  /*2270*/  @P1 FADD.FTZ R56, R15, R56 ;  /* 0x000000380f381221 */ /* 0x000fe20000010000 */
[----:B------:R-:W-:-:S02]  /*2280*/  LOP3.LUT P5, RZ, R68, 0xff00, RZ, 0xc0, !PT ;  /* 0x0000ff0044ff7812 */ /* 0x000fc400078ac0ff */
[----:B------:R-:W-:Y:S02]  /*2290*/  LOP3.LUT P6, RZ, R68, 0xff000000, RZ, 0xc0, !PT ;  /* 0xff00000044ff7812 */ /* 0x000fe400078cc0ff */
[----:B------:R-:W-:Y:S02]  /*22a0*/  @P2 MOV R68, 0x20 ;  /* 0x0000002000442802 */ /* 0x000fe40000000f00 */
[----:B------:R-:W-:Y:S02]  /*22b0*/  SEL R25, R34, R25, P3 ;  /* 0x0000001922197207 */ /* 0x000fe40001800000 */
[----:B------:R-:W-:Y:S02]  /*22c0*/  F2FP.BF16.PACK_AB R33, R182, R39 ;  /* 0x00000027b621723e */ /* 0x000fe400000010ff */
[----:B------:R-:W-:Y:S01]  /*22d0*/  F2FP.BF16.PACK_AB R32, R46, R37 ;  /* 0x000000252e20723e */ /* 0x000fe200000010ff */
[----:B------:R-:W-:Y:S01]  /*22e0*/  @P2 IMAD.WIDE.U32 R46, R175, R68, c[0x0][0x258] ;  /* 0x00009600af2e2625 */ /* 0x000fe200078e0044 */
[----:B------:R-:W-:-:S02]  /*22f0*/  SEL R42, R77, R26, P3 ;  /* 0x0000001a4d2a7207 */ /* 0x000fc40001800000 */
[----:B------:R-:W-:Y:S01]  /*2300*/  F2FP.BF16.PACK_AB R35, R52, R45 ;  /* 0x0000002d3423723e */ /* 0x000fe200000010ff */
[----:B------:R-:W-:Y:S01]  /*2310*/  @P0 IMAD.MOV.U32 R52, RZ, RZ, R64 ;  /* 0x000000ffff340224 */ /* 0x000fe200078e0040 */
[----:B------:R-:W-:Y:S01]  /*2320*/  F2FP.BF16.PACK_AB R34, R44, R75 ;  /* 0x0000004b2c22723e */ /* 0x000fe200000010ff */
[----:B------:R-:W-:Y:S01]  /*2330*/  IMAD.WIDE.U32 R44, R175, R184, c[0x0][0x248] ;  /* 0x00009200af2c7625 */ /* 0x000fe200078e00b8 */
[----:B------:R-:W-:Y:S02]  /*2340*/  SEL R37, R70, R21, P3 ;  /* 0x0000001546257207 */ /* 0x000fe40001800000 */
[----:B------:R-:W-:Y:S02]  /*2350*/  SEL R39, R74, R23, P3 ;  /* 0x000000174a277207 */ /* 0x000fe40001800000 */
[-C--:B------:R-:W-:Y:S02]  /*2360*/  SEL R43, R50, R27.reuse, P3 ;  /* 0x0000001b322b7207 */ /* 0x080fe40001800000 */
[C---:B------:R-:W-:Y:S01]  /*2370*/  SEL R27, R178.reuse, R27, P3 ;  /* 0x0000001bb21b7207 */ /* 0x040fe20001800000 */
[----:B------:R-:W-:Y:S01]  /*2380*/  FMUL.FTZ R178, R178, c[0x0][0x1e8] ;  /* 0x00007a00b2b27a20 */ /* 0x000fe20000410000 */
[C---:B------:R-:W-:Y:S01]  /*2390*/  SEL R21, R54.reuse, R21, P3 ;  /* 0x0000001536157207 */ /* 0x040fe20001800000 */
[----:B------:R-:W-:Y:S01]  /*23a0*/  FMUL.FTZ R54, R54, c[0x0][0x1e8] ;  /* 0x00007a0036367a20 */ /* 0x000fe20000410000 */
[----:B------:R-:W-:Y:S01]  /*23b0*/  LOP3.LUT P1, RZ, R69, 0xff000000, RZ, 0xc0, !PT ;  /* 0xff00000045ff7812 */ /* 0x000fe2000782c0ff */
[----:B------:R0:W-:Y:S01]  /*23c0*/  @P2 STG.E.128 [R46.64], R36 ;  /* 0x000000242e002986 */ /* 0x0001e2000c101d04 */
[C---:B------:R-:W-:Y:S01]  /*23d0*/  SEL R23, R56.reuse, R23, P3 ;  /* 0x0000001738177207 */ /* 0x040fe20001800000 */
[----:B------:R-:W-:Y:S01]  /*23e0*/  FMUL.FTZ R56, R56, c[0x0][0x1e8] ;  /* 0x00007a0038387a20 */ /* 0x000fe20000410000 */
[----:B------:R-:W-:Y:S01]  /*23f0*/  @P0 PRMT R31, R49, 0x7610, R31 ;  /* 0x00007610311f0816 */ /* 0x000fe2000000001f */
[----:B------:R1:W-:Y:S01]  /*2400*/  @P2 STG.E.128 [R46.64+0x10], R40 ;  /* 0x000010282e002986 */ /* 0x0003e2000c101d04 */
[----:B------:R-:W-:-:S02]  /*2410*/  @P0 PRMT R28, R28, 0x5410, R66 ;  /* 0x000054101c1c0816 */ /* 0x000fc40000000042 */
[----:B------:R-:W-:Y:S01]  /*2420*/  @P0 PRMT R29, R29, 0x5410, R73 ;  /* 0x000054101d1d0816 */ /* 0x000fe20000000049 */
[----:B------:R2:W-:Y:S01]  /*2430*/  STG.E.128 [R44.64], R32 ;  /* 0x000000202c007986 */ /* 0x0005e2000c101d04 */
[----:B------:R-:W-:Y:S02]  /*2440*/  @P0 PRMT R30, R30, 0x5410, R48 ;  /* 0x000054101e1e0816 */ /* 0x000fe40000000030 */
[----:B------:R-:W-:Y:S02]  /*2450*/  @P0 PRMT R31, R31, 0x5410, R51 ;  /* 0x000054101f1f0816 */ /* 0x000fe40000000033 */
[----:B------:R-:W-:Y:S02]  /*2460*/  SEL R22, R53, R22, P3 ;  /* 0x0000001635167207 */ /* 0x000fe40001800000 */
[----:B------:R-:W-:Y:S02]  /*2470*/  SEL R24, R57, R24, P3 ;  /* 0x0000001839187207 */ /* 0x000fe40001800000 */
[----:B------:R-:W-:-:S02]  /*2480*/  SEL R26, R61, R26, P3 ;  /* 0x0000001a3d1a7207 */ /* 0x000fc40001800000 */
[----:B0-----:R-:W-:Y:S02]  /*2490*/  FSEL R37, R54, RZ, P5 ;  /* 0x000000ff36257208 */ /* 0x001fe40002800000 */
[----:B------:R-:W-:Y:S02]  /*24a0*/  @P2 MOV R38, 0x20 ;  /* 0x0000002000262802 */ /* 0x000fe40000000f00 */
[----:B-1----:R-:W-:Y:S02]  /*24b0*/  IADD3 R47, R175, 0x80, RZ ;  /* 0x00000080af2f7810 */ /* 0x002fe40007ffe0ff */
[----:B------:R-:W-:Y:S01]  /*24c0*/  @P0 LOP3.LUT P3, RZ, R52, 0xff, RZ, 0xc0, !PT ;  /* 0x000000ff34ff0812 */ /* 0x000fe2000786c0ff */
[----:B------:R-:W-:Y:S01]  /*24d0*/  @P2 IMAD.WIDE.U32 R38, R177, R38, c[0x0][0x258] ;  /* 0x00009600b1262625 */ /* 0x000fe200078e0026 */
[----:B--2---:R-:W-:Y:S02]  /*24e0*/  FSEL R32, R178, RZ, P1 ;  /* 0x000000ffb2207208 */ /* 0x004fe40000800000 */
[----:B------:R-:W-:Y:S01]  /*24f0*/  FSEL R33, R56, RZ, P6 ;  /* 0x000000ff38217208 */ /* 0x000fe20003000000 */
[----:B------:R-:W-:Y:S01]  /*2500*/  IMAD.WIDE.U32 R40, R184, R47, c[0x0][0x248] ;  /* 0x00009200b8287625 */ /* 0x000fe200078e002f */
[----:B------:R-:W-:-:S02]  /*2510*/  F2FP.BF16.PACK_AB R35, R32, R181 ;  /* 0x000000b52023723e */ /* 0x000fc400000010ff */
[----:B------:R-:W-:Y:S01]  /*2520*/  F2FP.BF16.PACK_AB R32, R37, R58 ;  /* 0x0000003a2520723e */ /* 0x000fe200000010ff */
[----:B------:R-:W-:Y:S01]  /*2530*/  @P0 IMAD.WIDE.U32 R36, R175, R184, c[0x0][0x250] ;  /* 0x00009400af240625 */ /* 0x000fe200078e00b8 */
[----:B------:R-:W-:Y:S02]  /*2540*/  @P0 LOP3.LUT P1, RZ, R64, 0xff00, RZ, 0xc0, !PT ;  /* 0x0000ff0040ff0812 */ /* 0x000fe4000782c0ff */
[----:B------:R-:W-:Y:S02]  /*2550*/  F2FP.BF16.PACK_AB R34, R180, R63 ;  /* 0x0000003fb422723e */ /* 0x000fe400000010ff */
[----:B------:R0:W-:Y:S01]  /*2560*/  @P0 STG.E.128 [R36.64], R28 ;  /* 0x0000001c24000986 */ /* 0x0001e2000c101d04 */
[----:B------:R-:W-:Y:S02]  /*2570*/  F2FP.BF16.PACK_AB R33, R33, R60 ;  /* 0x0000003c2121723e */ /* 0x000fe400000010ff */
[----:B------:R-:W-:Y:S01]  /*2580*/  @P0 LOP3.LUT P5, RZ, R64, 0xff000000, RZ, 0xc0, !PT ;  /* 0xff00000040ff0812 */ /* 0x000fe200078ac0ff */
[----:B------:R-:W-:Y:S01]  /*2590*/  @P2 STG.E.128 [R38.64], R20 ;  /* 0x0000001426002986 */ /* 0x000fe2000c101d04 */
[----:B------:R-:W-:-:S02]  /*25a0*/  @P0 FSEL R42, R55, RZ, P3 ;  /* 0x000000ff372a0208 */ /* 0x000fc40001800000 */
[----:B------:R-:W-:Y:S01]  /*25b0*/  @P0 FSEL R43, R54, RZ, P1 ;  /* 0x000000ff362b0208 */ /* 0x000fe20000800000 */
[----:B------:R-:W-:Y:S01]  /*25c0*/  @P2 STG.E.128 [R38.64+0x10], R24 ;  /* 0x0000101826002986 */ /* 0x000fe2000c101d04 */
[----:B------:R-:W-:Y:S02]  /*25d0*/  @P0 LOP3.LUT P2, RZ, R64, 0xff0000, RZ, 0xc0, !PT ;  /* 0x00ff000040ff0812 */ /* 0x000fe4000784c0ff */
[C---:B------:R-:W-:Y:S01]  /*25e0*/  @P0 LOP3.LUT P1, RZ, R65.reuse, 0xff, RZ, 0xc0, !PT ;  /* 0x000000ff41ff0812 */ /* 0x040fe2000782c0ff */
[----:B------:R1:W-:Y:S01]  /*25f0*/  STG.E.128 [R40.64], R32 ;  /* 0x0000002028007986 */ /* 0x0003e2000c101d04 */
[----:B------:R-:W-:Y:S02]  /*2600*/  @P0 LOP3.LUT P3, RZ, R65, 0xff0000, RZ, 0xc0, !PT ;  /* 0x00ff000041ff0812 */ /* 0x000fe4000786c0ff */
[----:B------:R-:W-:Y:S02]  /*2610*/  @P0 FSEL R44, R59, RZ, P2 ;  /* 0x000000ff3b2c0208 */ /* 0x000fe40001000000 */
[----:B------:R-:W-:-:S02]  /*2620*/  @P0 FSEL R45, R56, RZ, P5 ;  /* 0x000000ff382d0208 */ /* 0x000fc40002800000 */
[C---:B------:R-:W-:Y:S02]  /*2630*/  @P0 LOP3.LUT P2, RZ, R65.reuse, 0xff00, RZ, 0xc0, !PT ;  /* 0x0000ff0041ff0812 */ /* 0x040fe4000784c0ff */
[----:B------:R-:W-:Y:S02]  /*2640*/  @P0 LOP3.LUT P5, RZ, R65, 0xff000000, RZ, 0xc0, !PT ;  /* 0xff00000041ff0812 */ /* 0x000fe400078ac0ff */
[----:B------:R-:W-:Y:S02]  /*2650*/  @P0 F2FP.BF16.PACK_AB R42, RZ, R42 ;  /* 0x0000002aff2a023e */ /* 0x000fe400000010ff */
[----:B------:R-:W-:Y:S02]  /*2660*/  @P0 F2FP.BF16.PACK_AB R44, RZ, R44 ;  /* 0x0000002cff2c023e */ /* 0x000fe400000010ff */
[----:B0-----:R-:W-:Y:S02]  /*2670*/  @P0 FSEL R36, R178, RZ, P5 ;  /* 0x000000ffb2240208 */ /* 0x001fe40002800000 */
[----:B------:R-:W-:-:S02]  /*2680*/  @P0 F2FP.BF16.PACK_AB R43, RZ, R43 ;  /* 0x0000002bff2b023e */ /* 0x000fc400000010ff */
[----:B-1----:R-:W-:Y:S02]  /*2690*/  @P0 FSEL R32, R62, RZ, P1 ;  /* 0x000000ff3e200208 */ /* 0x002fe40000800000 */
[----:B------:R-:W-:Y:S02]  /*26a0*/  @P0 FSEL R35, R179, RZ, P3 ;  /* 0x000000ffb3230208 */ /* 0x000fe40001800000 */
[----:B------:R-:W-:Y:S02]  /*26b0*/  @P0 FSEL R33, R76, RZ, P2 ;  /* 0x000000ff4c210208 */ /* 0x000fe40001000000 */
[----:B------:R-:W-:Y:S02]  /*26c0*/  @P0 F2FP.BF16.PACK_AB R32, RZ, R32 ;  /* 0x00000020ff20023e */ /* 0x000fe400000010ff */
[----:B------:R-:W-:Y:S02]  /*26d0*/  @P0 F2FP.BF16.PACK_AB R35, RZ, R35 ;  /* 0x00000023ff23023e */ /* 0x000fe400000010ff */
[----:B------:R-:W-:-:S02]  /*26e0*/  @P0 F2FP.BF16.PACK_AB R45, RZ, R45 ;  /* 0x0000002dff2d023e */ /* 0x000fc400000010ff */
[----:B------:R-:W-:Y:S02]  /*26f0*/  @P0 F2FP.BF16.PACK_AB R34, RZ, R33 ;  /* 0x00000021ff22023e */ /* 0x000fe400000010ff */
[----:B------:R-:W-:Y:S02]  /*2700*/  @P0 F2FP.BF16.PACK_AB R36, RZ, R36 ;  /* 0x00000024ff24023e */ /* 0x000fe400000010ff */
[----:B------:R-:W-:Y:S02]  /*2710*/  @P0 PRMT R28, R42, 0x7610, R28 ;  /* 0x000076102a1c0816 */ /* 0x000fe4000000001c */
[----:B------:R-:W-:Y:S02]  /*2720*/  @P0 PRMT R29, R44, 0x7610, R29 ;  /* 0x000076102c1d0816 */ /* 0x000fe4000000001d */
[----:B------:R-:W-:Y:S01]  /*2730*/  @P0 PRMT R30, R32, 0x7610, R30 ;  /* 0x00007610201e0816 */ /* 0x000fe2000000001e */
[----:B------:R-:W-:Y:S01]  /*2740*/  @P0 IMAD.WIDE.U32 R32, R184, R47, c[0x0][0x250] ;  /* 0x00009400b8200625 */ /* 0x000fe200078e002f */
[----:B------:R-:W-:-:S02]  /*2750*/  @P0 PRMT R31, R35, 0x7610, R31 ;  /* 0x00007610231f0816 */ /* 0x000fc4000000001f */
[----:B------:R-:W-:Y:S02]  /*2760*/  @P0 PRMT R28, R28, 0x5410, R43 ;  /* 0x000054101c1c0816 */ /* 0x000fe4000000002b */
[----:B------:R-:W-:Y:S02]  /*2770*/  @P0 PRMT R29, R29, 0x5410, R45 ;  /* 0x000054101d1d0816 */ /* 0x000fe4000000002d */
[----:B------:R-:W-:Y:S02]  /*2780*/  @P0 PRMT R30, R30, 0x5410, R34 ;  /* 0x000054101e1e0816 */ /* 0x000fe40000000022 */
[----:B------:R-:W-:-:S05]  /*2790*/  @P0 PRMT R31, R31, 0x5410, R36 ;  /* 0x000054101f1f0816 */ /* 0x000fca0000000024 */
[----:B------:R0:W-:Y:S01]  /*27a0*/  @P0 STG.E.128 [R32.64], R28 ;  /* 0x0000001c20000986 */ /* 0x0001e2000c101d04 */
[----:B------:R-:W-:-:S04]  /*27b0*/  LOP3.LUT P0, RZ, R142, 0xff, RZ, 0xc0, !PT ;  /* 0x000000ff8eff7812 */ /* 0x000fc8000780c0ff */
[----:B------:R-:W-:Y:S01]  /*27c0*/  SEL R142, RZ, 0x1, P0 ;  /* 0x00000001ff8e7807 */ /* 0x000fe20000000000 */
[----:B0-----:R-:W-:Y:S01]  /*27d0*/  @P4 CALL.REL.NOINC `(.L_x_573) ;  /* 0x0000001000004944 */ /* 0x001fe20003c00000 */
[----:B------:R-:W-:Y:S05]  /*27e0*/  BRA `(.L_x_574) ;  /* 0xffffdf6000007947 */ /* 0x000fea000383ffff */
.L_x_573:
        /* <DEDUP_REMOVED lines=51> */
.L_x_570:
        /* <DEDUP_REMOVED lines=27> */
.L_x_571:
[----:B------:R-:W-:Y:S01]  /*2cd0*/  HFMA2.MMA R41, -RZ, RZ, 0, 9.5367431640625e-07 ;  /* 0x00000010ff297435 */ /* 0x000fe200000001ff */
[----:B------:R-:W-:Y:S01]  /*2ce0*/  MOV R36, R40 ;  /* 0x0000002800247202 */ /* 0x000fe20000000f00 */
[----:B------:R-:W-:Y:S01]  /*2cf0*/  IMAD.MOV.U32 R38, RZ, RZ, 0x1f ;  /* 0x0000001fff267424 */ /* 0x000fe200078e00ff */
[----:B------:R-:W-:-:S02]  /*2d00*/  MOV R183, 0xffffffff ;  /* 0xffffffff00b77802 */ /* 0x000fc40000000f00 */
[----:B------:R-:W-:Y:S02]  /*2d10*/  MOV R32, 0x2d30 ;  /* 0x00002d3000207802 */ /* 0x000fe40000000f00 */
[----:B-----5:R-:W-:Y:S05]  /*2d20*/  CALL.REL.NOINC `($__internal_41_$__cuda_sm70_shflsync_down_p) ;  /* 0x0000046000007944 */ /* 0x020fea0003c00000 */
[----:B-1----:R-:W-:Y:S01]  /*2d30*/  MOV R35, R36 ;  /* 0x0000002400237202 */ /* 0x002fe20000000f00 */
[----:B0-----:R-:W-:Y:S05]  /*2d40*/  BRA `(.L_x_575) ;  /* 0xffffe9a000007947 */ /* 0x001fea000383ffff */
.L_x_572:
[----:B------:R-:W-:Y:S01]  /*2d50*/  HFMA2.MMA R38, -RZ, RZ, 0, 1.847743988037109375e-06 ;  /* 0x0000001fff267435 */ /* 0x000fe200000001ff */
[----:B------:R-:W-:Y:S01]  /*2d60*/  MOV R36, R37 ;  /* 0x0000002500247202 */ /* 0x000fe20000000f00 */
[----:B------:R-:W-:Y:S01]  /*2d70*/  IMAD.MOV.U32 R41, RZ, RZ, 0x10 ;  /* 0x00000010ff297424 */ /* 0x000fe200078e00ff */
[----:B------:R-:W-:Y:S02]  /*2d80*/  MOV R183, 0xffffffff ;  /* 0xffffffff00b77802 */ /* 0x000fe40000000f00 */
[----:B------:R-:W-:Y:S02]  /*2d90*/  MOV R32, 0x2db0 ;  /* 0x00002db000207802 */ /* 0x000fe40000000f00 */
[----:B01---5:R-:W-:Y:S05]  /*2da0*/  CALL.REL.NOINC `($__internal_41_$__cuda_sm70_shflsync_down_p) ;  /* 0x000003e000007944 */ /* 0x023fea0003c00000 */
[----:B------:R-:W-:Y:S01]  /*2db0*/  FADD.FTZ R40, R40, R35 ;  /* 0x0000002328287221 */ /* 0x000fe20000010000 */
[----:B0-----:R-:W-:Y:S01]  /*2dc0*/  HFMA2.MMA R41, -RZ, RZ, 0, 4.76837158203125e-07 ;  /* 0x00000008ff297435 */ /* 0x001fe200000001ff */
[----:B-1----:R-:W-:Y:S01]  /*2dd0*/  FADD.FTZ R37, R37, R36 ;  /* 0x0000002425257221 */ /* 0x002fe20000010000 */
[----:B------:R-:W-:Y:S01]  /*2de0*/  MOV R183, 0xffffffff ;  /* 0xffffffff00b77802 */ /* 0x000fe20000000f00 */
[----:B------:R-:W-:Y:S01]  /*2df0*/  IMAD.MOV.U32 R38, RZ, RZ, 0x1f ;  /* 0x0000001fff267424 */ /* 0x000fe200078e00ff */
[----:B------:R-:W-:-:S02]  /*2e00*/  MOV R36, R40 ;  /* 0x0000002800247202 */ /* 0x000fc40000000f00 */
[----:B------:R-:W-:Y:S02]  /*2e10*/  MOV R32, 0x2e30 ;  /* 0x00002e3000207802 */ /* 0x000fe40000000f00 */
[----:B------:R-:W-:Y:S05]  /*2e20*/  CALL.REL.NOINC `($__internal_41_$__cuda_sm70_shflsync_down_p) ;  /* 0x0000036000007944 */ /* 0x000fea0003c00000 */
[----:B0-----:R-:W-:Y:S01]  /*2e30*/  HFMA2.MMA R41, -RZ, RZ, 0, 4.76837158203125e-07 ;  /* 0x00000008ff297435 */ /* 0x001fe200000001ff */
[----:B-1----:R-:W-:Y:S01]  /*2e40*/  MOV R35, R36 ;  /* 0x0000002400237202 */ /* 0x002fe20000000f00 */
[----:B------:R-:W-:Y:S01]  /*2e50*/  IMAD.MOV.U32 R36, RZ, RZ, R37 ;  /* 0x000000ffff247224 */ /* 0x000fe200078e0025 */
[----:B------:R-:W-:Y:S02]  /*2e60*/  MOV R38, 0x1f ;  /* 0x0000001f00267802 */ /* 0x000fe40000000f00 */
[----:B------:R-:W-:Y:S02]  /*2e70*/  MOV R183, 0xffffffff ;  /* 0xffffffff00b77802 */ /* 0x000fe40000000f00 */
[----:B------:R-:W-:Y:S02]  /*2e80*/  MOV R32, 0x2ea0 ;  /* 0x00002ea000207802 */ /* 0x000fe40000000f00 */
[----:B------:R-:W-:Y:S05]  /*2e90*/  CALL.REL.NOINC `($__internal_41_$__cuda_sm70_shflsync_down_p) ;  /* 0x000002f000007944 */ /* 0x000fea0003c00000 */
[----:B------:R-:W-:Y:S01]  /*2ea0*/  FADD.FTZ R40, R35, R40 ;  /* 0x0000002823287221 */ /* 0x000fe20000010000 */
[----:B0-----:R-:W-:Y:S01]  /*2eb0*/  HFMA2.MMA R38, -RZ, RZ, 0, 1.847743988037109375e-06 ;  /* 0x0000001fff267435 */ /* 0x001fe200000001ff */
[----:B-1----:R-:W-:Y:S01]  /*2ec0*/  FADD.FTZ R37, R37, R36 ;  /* 0x0000002425257221 */ /* 0x002fe20000010000 */
[----:B------:R-:W-:Y:S01]  /*2ed0*/  MOV R183, 0xffffffff ;  /* 0xffffffff00b77802 */ /* 0x000fe20000000f00 */
[----:B------:R-:W-:Y:S01]  /*2ee0*/  IMAD.MOV.U32 R41, RZ, RZ, 0x4 ;  /* 0x00000004ff297424 */ /* 0x000fe200078e00ff */
[----:B------:R-:W-:-:S02]  /*2ef0*/  MOV R36, R40 ;  /* 0x0000002800247202 */ /* 0x000fc40000000f00 */
[----:B------:R-:W-:Y:S02]  /*2f00*/  MOV R32, 0x2f20 ;  /* 0x00002f2000207802 */ /* 0x000fe40000000f00 */
[----:B------:R-:W-:Y:S05]  /*2f10*/  CALL.REL.NOINC `($__internal_41_$__cuda_sm70_shflsync_down_p) ;  /* 0x0000027000007944 */ /* 0x000fea0003c00000 */
[----:B0-----:R-:W-:Y:S01]  /*2f20*/  HFMA2.MMA R41, -RZ, RZ, 0, 2.384185791015625e-07 ;  /* 0x00000004ff297435 */ /* 0x001fe200000001ff */
[----:B-1----:R-:W-:Y:S01]  /*2f30*/  IMAD.MOV.U32 R35, RZ, RZ, R36 ;  /* 0x000000ffff237224 */ /* 0x002fe200078e0024 */
[----:B------:R-:W-:Y:S01]  /*2f40*/  MOV R36, R37 ;  /* 0x0000002500247202 */ /* 0x000fe20000000f00 */
[----:B------:R-:W-:Y:S01]  /*2f50*/  IMAD.MOV.U32 R183, RZ, RZ, -0x1 ;  /* 0xffffffffffb77424 */ /* 0x000fe200078e00ff */
[----:B------:R-:W-:Y:S02]  /*2f60*/  MOV R38, 0x1f ;  /* 0x0000001f00267802 */ /* 0x000fe40000000f00 */
[----:B------:R-:W-:Y:S02]  /*2f70*/  MOV R32, 0x2f90 ;  /* 0x00002f9000207802 */ /* 0x000fe40000000f00 */
[----:B------:R-:W-:Y:S05]  /*2f80*/  CALL.REL.NOINC `($__internal_41_$__cuda_sm70_shflsync_down_p) ;  /* 0x0000020000007944 */ /* 0x000fea0003c00000 */
[----:B------:R-:W-:Y:S01]  /*2f90*/  FADD.FTZ R40, R35, R40 ;  /* 0x0000002823287221 */ /* 0x000fe20000010000 */
[----:B0-----:R-:W-:Y:S01]  /*2fa0*/  HFMA2.MMA R41, -RZ, RZ, 0, 1.1920928955078125e-07 ;  /* 0x00000002ff297435 */ /* 0x001fe200000001ff */
[----:B-1----:R-:W-:Y:S01]  /*2fb0*/  FADD.FTZ R39, R37, R36 ;  /* 0x0000002425277221 */ /* 0x002fe20000010000 */
[----:B------:R-:W-:Y:S01]  /*2fc0*/  MOV R38, 0x1f ;  /* 0x0000001f00267802 */ /* 0x000fe20000000f00 */
[----:B------:R-:W-:Y:S01]  /*2fd0*/  IMAD.MOV.U32 R36, RZ, RZ, R40 ;  /* 0x000000ffff247224 */ /* 0x000fe200078e0028 */
[----:B------:R-:W-:-:S02]  /*2fe0*/  MOV R183, 0xffffffff ;  /* 0xffffffff00b77802 */ /* 0x000fc40000000f00 */
[----:B------:R-:W-:Y:S02]  /*2ff0*/  MOV R32, 0x3010 ;  /* 0x0000301000207802 */ /* 0x000fe40000000f00 */
[----:B------:R-:W-:Y:S05]  /*3000*/  CALL.REL.NOINC `($__internal_41_$__cuda_sm70_shflsync_down_p) ;  /* 0x0000018000007944 */ /* 0x000fea0003c00000 */
[----:B0-----:R-:W-:Y:S01]  /*3010*/  HFMA2.MMA R41, -RZ, RZ, 0, 1.1920928955078125e-07 ;  /* 0x00000002ff297435 */ /* 0x001fe200000001ff */
[----:B-1----:R-:W-:Y:S01]  /*3020*/  MOV R35, R36 ;  /* 0x0000002400237202 */ /* 0x002fe20000000f00 */
[----:B------:R-:W-:Y:S01]  /*3030*/  IMAD.MOV.U32 R38, RZ, RZ, 0x1f ;  /* 0x0000001fff267424 */ /* 0x000fe200078e00ff */
[----:B------:R-:W-:Y:S02]  /*3040*/  MOV R36, R39 ;  /* 0x0000002700247202 */ /* 0x000fe40000000f00 */
[----:B------:R-:W-:Y:S02]  /*3050*/  MOV R183, 0xffffffff ;  /* 0xffffffff00b77802 */ /* 0x000fe40000000f00 */
[----:B------:R-:W-:Y:S02]  /*3060*/  MOV R32, 0x3080 ;  /* 0x0000308000207802 */ /* 0x000fe40000000f00 */
[----:B------:R-:W-:Y:S05]  /*3070*/  CALL.REL.NOINC `($__internal_41_$__cuda_sm70_shflsync_down_p) ;  /* 0x0000011000007944 */ /* 0x000fea0003c00000 */
[----:B------:R-:W-:Y:S01]  /*3080*/  FADD.FTZ R37, R35, R40 ;  /* 0x0000002823257221 */ /* 0x000fe20000010000 */
[----:B0-----:R-:W-:Y:S01]  /*3090*/  HFMA2.MMA R41, -RZ, RZ, 0, 5.9604644775390625e-08 ;  /* 0x00000001ff297435 */ /* 0x001fe200000001ff */
[----:B-1----:R-:W-:Y:S01]  /*30a0*/  FADD.FTZ R39, R39, R36 ;  /* 0x0000002427277221 */ /* 0x002fe20000010000 */
[----:B------:R-:W-:Y:S01]  /*30b0*/  MOV R38, 0x1f ;  /* 0x0000001f00267802 */ /* 0x000fe20000000f00 */
[----:B------:R-:W-:Y:S01]  /*30c0*/  IMAD.MOV.U32 R183, RZ, RZ, -0x1 ;  /* 0xffffffffffb77424 */ /* 0x000fe200078e00ff */
[----:B------:R-:W-:-:S02]  /*30d0*/  MOV R36, R37 ;  /* 0x0000002500247202 */ /* 0x000fc40000000f00 */
[----:B------:R-:W-:Y:S02]  /*30e0*/  MOV R32, 0x3100 ;  /* 0x0000310000207802 */ /* 0x000fe40000000f00 */
[----:B------:R-:W-:Y:S05]  /*30f0*/  CALL.REL.NOINC `($__internal_41_$__cuda_sm70_shflsync_down_p) ;  /* 0x0000009000007944 */ /* 0x000fea0003c00000 */
[----:B0-----:R-:W-:Y:S01]  /*3100*/  HFMA2.MMA R38, -RZ, RZ, 0, 1.847743988037109375e-06 ;  /* 0x0000001fff267435 */ /* 0x001fe200000001ff */
[----:B-1----:R-:W-:Y:S01]  /*3110*/  MOV R40, R36 ;  /* 0x0000002400287202 */ /* 0x002fe20000000f00 */
[----:B------:R-:W-:Y:S01]  /*3120*/  IMAD.MOV.U32 R41, RZ, RZ, 0x1 ;  /* 0x00000001ff297424 */ /* 0x000fe200078e00ff */
[----:B------:R-:W-:Y:S02]  /*3130*/  MOV R36, R39 ;  /* 0x0000002700247202 */ /* 0x000fe40000000f00 */
[----:B------:R-:W-:Y:S02]  /*3140*/  MOV R183, 0xffffffff ;  /* 0xffffffff00b77802 */ /* 0x000fe40000000f00 */
[----:B------:R-:W-:Y:S02]  /*3150*/  MOV R32, 0x3170 ;  /* 0x0000317000207802 */ /* 0x000fe40000000f00 */
[----:B------:R-:W-:Y:S05]  /*3160*/  CALL.REL.NOINC `($__internal_41_$__cuda_sm70_shflsync_down_p) ;  /* 0x0000002000007944 */ /* 0x000fea0003c00000 */
[----:B-1----:R-:W-:Y:S01]  /*3170*/  MOV R32, R36 ;  /* 0x0000002400207202 */ /* 0x002fe20000000f00 */
[----:B0-----:R-:W-:Y:S05]  /*3180*/  BRA `(.L_x_576) ;  /* 0xffffe68000007947 */ /* 0x001fea000383ffff */
        .weak           $__internal_41_$__cuda_sm70_shflsync_down_p
        .type           $__internal_41_$__cuda_sm70_shflsync_down_p,@function
        .size           $__internal_41_$__cuda_sm70_shflsync_down_p,(.L_x_1804 - $__internal_41_$__cuda_sm70_shflsync_down_p)
$__internal_41_$__cuda_sm70_shflsync_down_p:
[----:B------:R-:W-:Y:S01]  /*3190*/  HFMA2.MMA R33, -RZ, RZ, 0, 0 ;  /* 0x00000000ff217435 */ /* 0x000fe200000001ff */
[----:B------:R-:W-:Y:S04]  /*31a0*/  WARPSYNC R183 ;  /* 0x000000b700007348 */ /* 0x000fe80003800000 */
[----:B------:R0:W1:Y:S01]  /*31b0*/  SHFL.DOWN PT, R36, R36, R41, R38 ;  /* 0x0800002924247389 */ /* 0x00006200000e0026 */
[----:B------:R-:W-:Y:S05]  /*31c0*/  RET.REL.NODEC R32 `(_ZN10layer_norm31ln_parallel_residual_bwd_kernelINS_13Kernel_traitsI13__nv_bfloat16S2_fS2_fjLj2048ELj1ELj1ELj4ELj16ENS_18Kernel_traits_baseILj2048ES2_S2_fS2_fjLj128EEEEELb1ELb0ELb1EEEvNS_9BwdParamsE) ;  /* 0xffffce3020007950 */ /* 0x000fea0003c3ffff */
.L_x_577:
        /* <DEDUP_REMOVED lines=11> */
.L_x_1804:


//--------------------- .text._ZN10layer_norm22ln_bwd_finalize_kernelINS_22Kernel_traits_finalizeILj2048E13__nv_bfloat16S2_fS2_fjLb0ELj1024ELj4ENS_18Kernel_traits_baseILj2048ES2_S2_fS2_fjLj1024EEEEELb0ELb0EEEvNS_9BwdParamsE --------------------------
	.section	.text._ZN10layer_norm22ln_bwd_finalize_kernelINS_22Kernel_traits_finalizeILj2048E13__nv_bfloat16S2_fS2_fjLb0ELj1024ELj4ENS_18Kernel_traits_baseILj2048ES2_S2_fS2_fjLj1024EEEEELb0ELb0EEEvNS_9BwdParamsE,"ax",@progbits
	.sectioninfo	@"SHI_REGISTERS=30"
	.align	128
        .global         _ZN10layer_norm22ln_bwd_finalize_kernelINS_22Kernel_traits_finalizeILj2048E13__nv_bfloat16S2_fS2_fjLb0ELj1024ELj4ENS_18Kernel_traits_baseILj2048ES2_S2_fS2_fjLj1024EEEEELb0ELb0EEEvNS_9BwdParamsE
        .type           _ZN10layer_norm22ln_bwd_finalize_kernelINS_22Kernel_traits_finalizeILj2048E13__nv_bfloat16S2_fS2_fjLb0ELj1024ELj4ENS_18Kernel_traits_baseILj2048ES2_S2_fS2_fjLj1024EEEEELb0ELb0EEEvNS_9BwdParamsE,@function
        .size           _ZN10layer_norm22ln_bwd_finalize_kernelINS_22Kernel_traits_finalizeILj2048E13__nv_bfloat16S2_fS2_fjLb0ELj1024ELj4ENS_18Kernel_traits_baseILj2048ES2_S2_fS2_fjLj1024EEEEELb0ELb0EEEvNS_9BwdParamsE,(.L_x_1805 - _ZN10layer_norm22ln_bwd_finalize_kernelINS_22Kernel_traits_finalizeILj2048E13__nv_bfloat16S2_fS2_fjLb0ELj1024ELj4ENS_18Kernel_traits_baseILj2048ES2_S2_fS2_fjLj1024EEEEELb0ELb0EEEvNS_9BwdParamsE)
        .other          _ZN10layer_norm22ln_bwd_finalize_kernelINS_22Kernel_traits_finalizeILj2048E13__nv_bfloat16S2_fS2_fjLb0ELj1024ELj4ENS_18Kernel_traits_baseILj2048ES2_S2_fS2_fjLj1024EEEEELb0ELb0EEEvNS_9BwdParamsE,@"STO_CUDA_ENTRY STV_DEFAULT"
_ZN10layer_norm22ln_bwd_finalize_kernelINS_22Kernel_traits_finalizeILj2048E13__nv_bfloat16S2_fS2_fjLb0ELj1024ELj4ENS_18Kernel_traits_baseILj2048ES2_S2_fS2_fjLj1024EEEEELb0ELb0EEEvNS_9BwdParamsE:
.text._ZN10layer_norm22ln_bwd_finalize_kernelINS_22Kernel_traits_finalizeILj2048E13__nv_bfloat16S2_fS2_fjLb0ELj1024ELj4ENS_18Kernel_traits_baseILj2048ES2_S2_fS2_fjLj1024EEEEELb0ELb0EEEvNS_9BwdParamsE:
        /* <DEDUP_REMOVED lines=19> */
.L_x_591:
        /* <DEDUP_REMOVED lines=28> */
.L_x_582:
        /* <DEDUP_REMOVED lines=35> */
.L_x_581:
[----:B------:R-:W-:Y:S05]  /*0520*/  BSYNC B1 ;  /* 0x0000000000017941 */ /* 0x000fea0003800000 */
.L_x_580:
        /* <DEDUP_REMOVED lines=23> */
.L_x_584:
[----:B------:R-:W-:Y:S05]  /*06a0*/  BSYNC B1 ;  /* 0x0000000000017941 */ /* 0x000fea0003800000 */
.L_x_583:
        /* <DEDUP_REMOVED lines=11> */
.L_x_585:
[----:B------:R-:W-:Y:S05]  /*0760*/  BSYNC B1 ;  /* 0x0000000000017941 */ /* 0x000fea0003800000 */
.L_x_579:
[----:B------:R-:W-:Y:S05]  /*0770*/  BSYNC B0 ;  /* 0x0000000000007941 */ /* 0x000fea0003800000 */
.L_x_578:
        /* <DEDUP_REMOVED lines=11> */
.L_x_592:
        /* <DEDUP_REMOVED lines=18> */
.L_x_593:
[----:B---3--:R-:W-:Y:S02]  /*0950*/  FADD.FTZ R4, R4, R9 ;  /* 0x0000000904047221 */ /* 0x008fe40000010000 */
[----:B-12---:R-:W-:-:S03]  /*0960*/  FADD.FTZ R6, R5, R6 ;  /* 0x0000000605067221 */ /* 0x006fc60000010000 */
[----:B------:R1:W-:Y:S04]  /*0970*/  @!P1 STS [R17.X4+0x2000], R4 ;  /* 0x0020000411009388 */ /* 0x0003e80000004800 */
[----:B------:R1:W-:Y:S02]  /*0980*/  @!P1 STS [R17.X4+0x2080], R6 ;  /* 0x0020800611009388 */ /* 0x0003e40000004800 */
.L_x_586:
        /* <DEDUP_REMOVED lines=17> */
.L_x_590:
[----:B------:R-:W-:Y:S05]  /*0aa0*/  BSYNC B0 ;  /* 0x0000000000007941 */ /* 0x000fea0003800000 */
.L_x_589:
[C---:B------:R-:W-:Y:S02]  /*0ab0*/  ISETP.GT.U32.AND P1, PT, R18.reuse, -0x801, PT ;  /* 0xfffff7ff1200780c */ /* 0x040fe40003f24070 */
[----:B------:R-:W-:Y:S02]  /*0ac0*/  IADD3 R18, R18, 0x800, RZ ;  /* 0x0000080012127810 */ /* 0x000fe40007ffe0ff */
[----:B------:R-:W-:-:S09]  /*0ad0*/  IADD3 R19, R19, 0x400, RZ ;  /* 0x0000040013137810 */ /* 0x000fd20007ffe0ff */
[----:B01----:R-:W-:Y:S05]  /*0ae0*/  @P1 BRA `(.L_x_591) ;  /* 0xfffff64000001947 */ /* 0x003fea000383ffff */
[----:B------:R-:W-:Y:S05]  /*0af0*/  EXIT ;  /* 0x000000000000794d */ /* 0x000fea0003800000 */
.L_x_587:
[----:B--2---:R-:W-:Y:S01]  /*0b00*/  IMAD.MOV.U32 R9, RZ, RZ, R5 ;  /* 0x000000ffff097224 */ /* 0x004fe200078e0005 */
[----:B------:R-:W-:Y:S01]  /*0b10*/  MOV R8, 0x1 ;  /* 0x0000000100087802 */ /* 0x000fe20000000f00 */
[----:B------:R-:W-:Y:S01]  /*0b20*/  IMAD.MOV.U32 R7, RZ, RZ, 0x1f ;  /* 0x0000001fff077424 */ /* 0x000fe200078e00ff */
[----:B------:R-:W-:Y:S02]  /*0b30*/  MOV R10, 0xffffffff ;  /* 0xffffffff000a7802 */ /* 0x000fe40000000f00 */
[----:B------:R-:W-:Y:S02]  /*0b40*/  MOV R2, 0xb60 ;  /* 0x00000b6000027802 */ /* 0x000fe40000000f00 */
[----:B01----:R-:W-:Y:S05]  /*0b50*/  CALL.REL.NOINC `($__internal_42_$__cuda_sm70_shflsync_bfly_p) ;  /* 0x000003b000007944 */ /* 0x003fea0003c00000 */
[----:B-1----:R-:W-:Y:S01]  /*0b60*/  IMAD.MOV.U32 R2, RZ, RZ, R7 ;  /* 0x000000ffff027224 */ /* 0x002fe200078e0007 */
[----:B0-----:R-:W-:Y:S05]  /*0b70*/  BRA `(.L_x_592) ;  /* 0xfffffcb000007947 */ /* 0x001fea000383ffff */
.L_x_588:
[----:B------:R-:W-:Y:S01]  /*0b80*/  HFMA2.MMA R8, -RZ, RZ, 0, 1.1920928955078125e-07 ;  /* 0x00000002ff087435 */ /* 0x000fe200000001ff */
[----:B------:R-:W-:Y:S01]  /*0b90*/  IMAD.MOV.U32 R7, RZ, RZ, 0x1f ;  /* 0x0000001fff077424 */ /* 0x000fe200078e00ff */
[----:B------:R-:W-:Y:S02]  /*0ba0*/  MOV R10, 0xffffffff ;  /* 0xffffffff000a7802 */ /* 0x000fe40000000f00 */
[----:B------:R-:W-:-:S02]  /*0bb0*/  MOV R2, 0xbd0 ;  /* 0x00000bd000027802 */ /* 0x000fc40000000f00 */
[----:B012---:R-:W-:Y:S05]  /*0bc0*/  CALL.REL.NOINC `($__internal_42_$__cuda_sm70_shflsync_bfly_p) ;  /* 0x0000034000007944 */ /* 0x007fea0003c00000 */
[----:B01----:R-:W-:Y:S01]  /*0bd0*/  FADD.FTZ R9, R9, R7 ;  /* 0x0000000709097221 */ /* 0x003fe20000010000 */
[----:B------:R-:W-:Y:S01]  /*0be0*/  HFMA2.MMA R7, -RZ, RZ, 0, 1.847743988037109375e-06 ;  /* 0x0000001fff077435 */ /* 0x000fe200000001ff */
[----:B------:R-:W-:Y:S01]  /*0bf0*/  IMAD.MOV.U32 R8, RZ, RZ, 0x4 ;  /* 0x00000004ff087424 */ /* 0x000fe200078e00ff */
[----:B------:R-:W-:Y:S01]  /*0c00*/  MOV R2, 0xc30 ;  /* 0x00000c3000027802 */ /* 0x000fe20000000f00 */
[----:B------:R-:W-:-:S03]  /*0c10*/  IMAD.MOV.U32 R10, RZ, RZ, -0x1 ;  /* 0xffffffffff0a7424 */ /* 0x000fc600078e00ff */
[----:B------:R-:W-:Y:S05]  /*0c20*/  CALL.REL.NOINC `($__internal_42_$__cuda_sm70_shflsync_bfly_p) ;  /* 0x000002e000007944 */ /* 0x000fea0003c00000 */
[----:B01----:R-:W-:Y:S01]  /*0c30*/  FADD.FTZ R9, R9, R7 ;  /* 0x0000000709097221 */ /* 0x003fe20000010000 */
[----:B------:R-:W-:Y:S01]  /*0c40*/  HFMA2.MMA R7, -RZ, RZ, 0, 1.847743988037109375e-06 ;  /* 0x0000001fff077435 */ /* 0x000fe200000001ff */
[----:B------:R-:W-:Y:S01]  /*0c50*/  MOV R8, 0x8 ;  /* 0x0000000800087802 */ /* 0x000fe20000000f00 */
[----:B------:R-:W-:Y:S01]  /*0c60*/  IMAD.MOV.U32 R10, RZ, RZ, -0x1 ;  /* 0xffffffffff0a7424 */ /* 0x000fe200078e00ff */
[----:B------:R-:W-:-:S03]  /*0c70*/  MOV R2, 0xc90 ;  /* 0x00000c9000027802 */ /* 0x000fc60000000f00 */
[----:B------:R-:W-:Y:S05]  /*0c80*/  CALL.REL.NOINC `($__internal_42_$__cuda_sm70_shflsync_bfly_p) ;  /* 0x0000028000007944 */ /* 0x000fea0003c00000 */
[----:B-1----:R-:W-:Y:S01]  /*0c90*/  FADD.FTZ R6, R9, R7 ;  /* 0x0000000709067221 */ /* 0x002fe20000010000 */
[----:B------:R-:W-:Y:S01]  /*0ca0*/  HFMA2.MMA R7, -RZ, RZ, 0, 1.847743988037109375e-06 ;  /* 0x0000001fff077435 */ /* 0x000fe200000001ff */
[----:B0-----:R-:W-:Y:S01]  /*0cb0*/  MOV R8, 0x10 ;  /* 0x0000001000087802 */ /* 0x001fe20000000f00 */
[----:B------:R-:W-:Y:S01]  /*0cc0*/  IMAD.MOV.U32 R10, RZ, RZ, -0x1 ;  /* 0xffffffffff0a7424 */ /* 0x000fe200078e00ff */
[----:B------:R-:W-:-:S02]  /*0cd0*/  MOV R2, 0xd00 ;  /* 0x00000d0000027802 */ /* 0x000fc40000000f00 */
[----:B------:R-:W-:Y:S02]  /*0ce0*/  MOV R9, R6 ;  /* 0x0000000600097202 */ /* 0x000fe40000000f00 */
[----:B------:R-:W-:Y:S05]  /*0cf0*/  CALL.REL.NOINC `($__internal_42_$__cuda_sm70_shflsync_bfly_p) ;  /* 0x0000021000007944 */ /* 0x000fea0003c00000 */
[----:B0-----:R-:W-:Y:S01]  /*0d00*/  HFMA2.MMA R8, -RZ, RZ, 0, 5.9604644775390625e-08 ;  /* 0x00000001ff087435 */ /* 0x001fe200000001ff */
[----:B-1----:R-:W-:Y:S01]  /*0d10*/  MOV R5, R7 ;  /* 0x0000000700057202 */ /* 0x002fe20000000f00 */
[----:B------:R-:W-:Y:S01]  /*0d20*/  IMAD.MOV.U32 R9, RZ, RZ, R4 ;  /* 0x000000ffff097224 */ /* 0x000fe200078e0004 */
[----:B------:R-:W-:Y:S01]  /*0d30*/  MOV R7, 0x1f ;  /* 0x0000001f00077802 */ /* 0x000fe20000000f00 */
[----:B------:R-:W-:Y:S01]  /*0d40*/  IMAD.MOV.U32 R10, RZ, RZ, -0x1 ;  /* 0xffffffffff0a7424 */ /* 0x000fe200078e00ff */
[----:B------:R-:W-:Y:S02]  /*0d50*/  MOV R2, 0xd70 ;  /* 0x00000d7000027802 */ /* 0x000fe40000000f00 */
[----:B------:R-:W-:Y:S05]  /*0d60*/  CALL.REL.NOINC `($__internal_42_$__cuda_sm70_shflsync_bfly_p) ;  /* 0x000001a000007944 */ /* 0x000fea0003c00000 */
[----:B0-----:R-:W-:Y:S01]  /*0d70*/  HFMA2.MMA R8, -RZ, RZ, 0, 1.1920928955078125e-07 ;  /* 0x00000002ff087435 */ /* 0x001fe200000001ff */
[----:B-1----:R-:W-:Y:S01]  /*0d80*/  FADD.FTZ R9, R4, R7 ;  /* 0x0000000704097221 */ /* 0x002fe20000010000 */
[----:B------:R-:W-:Y:S01]  /*0d90*/  MOV R7, 0x1f ;  /* 0x0000001f00077802 */ /* 0x000fe20000000f00 */
[----:B------:R-:W-:Y:S01]  /*0da0*/  IMAD.MOV.U32 R10, RZ, RZ, -0x1 ;  /* 0xffffffffff0a7424 */ /* 0x000fe200078e00ff */
[----:B------:R-:W-:Y:S02]  /*0db0*/  MOV R2, 0xdd0 ;  /* 0x00000dd000027802 */ /* 0x000fe40000000f00 */
[----:B------:R-:W-:Y:S05]  /*0dc0*/  CALL.REL.NOINC `($__internal_42_$__cuda_sm70_shflsync_bfly_p) ;  /* 0x0000014000007944 */ /* 0x000fea0003c00000 */
[----:B0-----:R-:W-:Y:S01]  /*0dd0*/  HFMA2.MMA R8, -RZ, RZ, 0, 2.384185791015625e-07 ;  /* 0x00000004ff087435 */ /* 0x001fe200000001ff */
[----:B-1----:R-:W-:Y:S01]  /*0de0*/  FADD.FTZ R9, R9, R7 ;  /* 0x0000000709097221 */ /* 0x002fe20000010000 */
[----:B------:R-:W-:Y:S01]  /*0df0*/  MOV R7, 0x1f ;  /* 0x0000001f00077802 */ /* 0x000fe20000000f00 */
[----:B------:R-:W-:Y:S01]  /*0e00*/  IMAD.MOV.U32 R10, RZ, RZ, -0x1 ;  /* 0xffffffffff0a7424 */ /* 0x000fe200078e00ff */
[----:B------:R-:W-:-:S02]  /*0e10*/  MOV R2, 0xe30 ;  /* 0x00000e3000027802 */ /* 0x000fc40000000f00 */
[----:B------:R-:W-:Y:S05]  /*0e20*/  CALL.REL.NOINC `($__internal_42_$__cuda_sm70_shflsync_bfly_p) ;  /* 0x000000e000007944 */ /* 0x000fea0003c00000 */
[----:B0-----:R-:W-:Y:S01]  /*0e30*/  HFMA2.MMA R8, -RZ, RZ, 0, 4.76837158203125e-07 ;  /* 0x00000008ff087435 */ /* 0x001fe200000001ff */
[----:B-1----:R-:W-:Y:S01]  /*0e40*/  FADD.FTZ R9, R9, R7 ;  /* 0x0000000709097221 */ /* 0x002fe20000010000 */
[----:B------:R-:W-:Y:S01]  /*0e50*/  MOV R7, 0x1f ;  /* 0x0000001f00077802 */ /* 0x000fe20000000f00 */
[----:B------:R-:W-:Y:S01]  /*0e60*/  IMAD.MOV.U32 R10, RZ, RZ, -0x1 ;  /* 0xffffffffff0a7424 */ /* 0x000fe200078e00ff */
[----:B------:R-:W-:-:S02]  /*0e70*/  MOV R2, 0xe90 ;  /* 0x00000e9000027802 */ /* 0x000fc40000000f00 */
[----:B------:R-:W-:Y:S05]  /*0e80*/  CALL.REL.NOINC `($__internal_42_$__cuda_sm70_shflsync_bfly_p) ;  /* 0x0000008000007944 */ /* 0x000fea0003c00000 */
[----:B0-----:R-:W-:Y:S01]  /*0e90*/  HFMA2.MMA R8, -RZ, RZ, 0, 9.5367431640625e-07 ;  /* 0x00000010ff087435 */ /* 0x001fe200000001ff */
[----:B-1----:R-:W-:Y:S01]  /*0ea0*/  FADD.FTZ R9, R9, R7 ;  /* 0x0000000709097221 */ /* 0x002fe20000010000 */
[----:B------:R-:W-:Y:S01]  /*0eb0*/  MOV R7, 0x1f ;  /* 0x0000001f00077802 */ /* 0x000fe20000000f00 */
[----:B------:R-:W-:Y:S01]  /*0ec0*/  IMAD.MOV.U32 R10, RZ, RZ, -0x1 ;  /* 0xffffffffff0a7424 */ /* 0x000fe200078e00ff */
[----:B------:R-:W-:-:S02]  /*0ed0*/  MOV R2, 0xef0 ;  /* 0x00000ef000027802 */ /* 0x000fc40000000f00 */
[----:B------:R-:W-:Y:S05]  /*0ee0*/  CALL.REL.NOINC `($__internal_42_$__cuda_sm70_shflsync_bfly_p) ;  /* 0x0000002000007944 */ /* 0x000fea0003c00000 */
[----:B-1----:R-:W-:Y:S01]  /*0ef0*/  MOV R4, R7 ;  /* 0x0000000700047202 */ /* 0x002fe20000000f00 */
[----:B0-----:R-:W-:Y:S05]  /*0f00*/  BRA `(.L_x_593) ;  /* 0xfffffa4000007947 */ /* 0x001fea000383ffff */
        .weak           $__internal_42_$__cuda_sm70_shflsync_bfly_p
        .type           $__internal_42_$__cuda_sm70_shflsync_bfly_p,@function
        .size           $__internal_42_$__cuda_sm70_shflsync_bfly_p,(.L_x_1805 - $__internal_42_$__cuda_sm70_shflsync_bfly_p)
$__internal_42_$__cuda_sm70_shflsync_bfly_p:
[----:B------:R-:W-:Y:S01]  /*0f10*/  HFMA2.MMA R3, -RZ, RZ, 0, 0 ;  /* 0x00000000ff037435 */ /* 0x000fe200000001ff */
[----:B------:R-:W-:Y:S04]  /*0f20*/  WARPSYNC R10 ;  /* 0x0000000a00007348 */ /* 0x000fe80003800000 */
[----:B------:R0:W1:Y:S01]  /*0f30*/  SHFL.BFLY PT, R7, R9, R8, R7 ;  /* 0x0c00000809077389 */ /* 0x00006200000e0007 */
[----:B------:R-:W-:Y:S05]  /*0f40*/  RET.REL.NODEC R2 `(_ZN10layer_norm22ln_bwd_finalize_kernelINS_22Kernel_traits_finalizeILj2048E13__nv_bfloat16S2_fS2_fjLb0ELj1024ELj4ENS_18Kernel_traits_baseILj2048ES2_S2_fS2_fjLj1024EEEEELb0ELb0EEEvNS_9BwdParamsE) ;  /* 0xfffff0b002007950 */ /* 0x000fea0003c3ffff */
.L_x_594:
        /* <DEDUP_REMOVED lines=11> */
.L_x_1805:


//--------------------- .text._ZN10layer_norm40ln_parallel_residual_bwd_finalize_kernelINS_22Kernel_traits_finalizeILj2048E13__nv_bfloat16S2_fS2_fjLb0ELj1024ELj4ENS_18Kernel_traits_baseILj2048ES2_S2_fS2_fjLj1024EEEEELb0EEEvNS_9BwdParamsE --------------------------
	.section	.text._ZN10layer_norm40ln_parallel_residual_bwd_finalize_kernelINS_22Kernel_traits_finalizeILj2048E13__nv_bfloat16S2_fS2_fjLb0ELj1024ELj4ENS_18Kernel_traits_baseILj2048ES2_S2_fS2_fjLj1024EEEEELb0EEEvNS_9BwdParamsE,"ax",@progbits
	.sectioninfo	@"SHI_REGISTERS=32"
	.align	128
        .global         _ZN10layer_norm40ln_parallel_residual_bwd_finalize_kernelINS_22Kernel_traits_finalizeILj2048E13__nv_bfloat16S2_fS2_fjLb0ELj1024ELj4ENS_18Kernel_traits_baseILj2048ES2_S2_fS2_fjLj1024EEEEELb0EEEvNS_9BwdParamsE
        .type           _ZN10layer_norm40ln_parallel_residual_bwd_finalize_kernelINS_22Kernel_traits_finalizeILj2048E13__nv_bfloat16S2_fS2_fjLb0ELj1024ELj4ENS_18Kernel_traits_baseILj2048ES2_S2_fS2_fjLj1024EEEEELb0EEEvNS_9BwdParamsE,@function
        .size           _ZN10layer_norm40ln_parallel_residual_bwd_finalize_kernelINS_22Kernel_traits_finalizeILj2048E13__nv_bfloat16S2_fS2_fjLb0ELj1024ELj4ENS_18Kernel_traits_baseILj2048ES2_S2_fS2_fjLj1024EEEEELb0EEEvNS_9BwdParamsE,(.L_x_1806 - _ZN10layer_norm40ln_parallel_residual_bwd_finalize_kernelINS_22Kernel_traits_finalizeILj2048E13__nv_bfloat16S2_fS2_fjLb0ELj1024ELj4ENS_18Kernel_traits_baseILj2048ES2_S2_fS2_fjLj1024EEEEELb0EEEvNS_9BwdParamsE)
        .other          _ZN10layer_norm40ln_parallel_residual_bwd_finalize_kernelINS_22Kernel_traits_finalizeILj2048E13__nv_bfloat16S2_fS2_fjLb0ELj1024ELj4ENS_18Kernel_traits_baseILj2048ES2_S2_fS2_fjLj1024EEEEELb0EEEvNS_9BwdParamsE,@"STO_CUDA_ENTRY STV_DEFAULT"
_ZN10layer_norm40ln_parallel_residual_bwd_finalize_kernelINS_22Kernel_traits_finalizeILj2048E13__nv_bfloat16S2_fS2_fjLb0ELj1024ELj4ENS_18Kernel_traits_baseILj2048ES2_S2_fS2_fjLj1024EEEEELb0EEEvNS_9BwdParamsE:
.text._ZN10layer_norm40ln_parallel_residual_bwd_finalize_kernelINS_22Kernel_traits_finalizeILj2048E13__nv_bfloat16S2_fS2_fjLb0ELj1024ELj4ENS_18Kernel_traits_baseILj2048ES2_S2_fS2_fjLj1024EEEEELb0EEEvNS_9BwdParamsE:
        /* <DEDUP_REMOVED lines=19> */
.L_x_609:
        /* <DEDUP_REMOVED lines=36> */
.L_x_599:
        /* <DEDUP_REMOVED lines=59> */
.L_x_598:
[----:B------:R-:W-:Y:S05]  /*0720*/  BSYNC B1 ;  /* 0x0000000000017941 */ /* 0x000fea0003800000 */
.L_x_597:
        /* <DEDUP_REMOVED lines=35> */
.L_x_601:
[----:B------:R-:W-:Y:S05]  /*0960*/  BSYNC B1 ;  /* 0x0000000000017941 */ /* 0x000fea0003800000 */
.L_x_600:
        /* <DEDUP_REMOVED lines=17> */
.L_x_602:
[----:B------:R-:W-:Y:S05]  /*0a80*/  BSYNC B1 ;  /* 0x0000000000017941 */ /* 0x000fea0003800000 */
.L_x_596:
[----:B------:R-:W-:Y:S05]  /*0a90*/  BSYNC B0 ;  /* 0x0000000000007941 */ /* 0x000fea0003800000 */
.L_x_595:
        /* <DEDUP_REMOVED lines=14> */
.L_x_610:
        /* <DEDUP_REMOVED lines=36> */
.L_x_611:
        /* <DEDUP_REMOVED lines=11> */
.L_x_603:
        /* <DEDUP_REMOVED lines=25> */
.L_x_607:
[----:B------:R-:W-:Y:S05]  /*1000*/  BSYNC B0 ;  /* 0x0000000000007941 */ /* 0x000fea0003800000 */
.L_x_606:
[C---:B------:R-:W-:Y:S02]  /*1010*/  ISETP.GT.U32.AND P1, PT, R4.reuse, -0x801, PT ;  /* 0xfffff7ff0400780c */ /* 0x040fe40003f24070 */
[----:B------:R-:W-:-:S02]  /*1020*/  IADD3 R4, R4, 0x800, RZ ;  /* 0x0000080004047810 */ /* 0x000fc40007ffe0ff */
[----:B------:R-:W-:-:S09]  /*1030*/  IADD3 R5, R5, 0x400, RZ ;  /* 0x0000040005057810 */ /* 0x000fd20007ffe0ff */
[----:B0-----:R-:W-:Y:S01]  /*1040*/  @!P1 CALL.REL.NOINC `(.L_x_608) ;  /* 0x0000001000009944 */ /* 0x001fe20003c00000 */
[----:B------:R-:W-:Y:S05]  /*1050*/  BRA `(.L_x_609) ;  /* 0xfffff0d000007947 */ /* 0x000fea000383ffff */
.L_x_608:
[----:B------:R-:W-:Y:S05]  /*1060*/  EXIT ;  /* 0x000000000000794d */ /* 0x000fea0003800000 */
.L_x_604:
[----:B------:R-:W-:Y:S01]  /*1070*/  HFMA2.MMA R17, -RZ, RZ, 0, 1.847743988037109375e-06 ;  /* 0x0000001fff117435 */ /* 0x000fe200000001ff */
[----:B----4-:R-:W-:Y:S01]  /*1080*/  IMAD.MOV.U32 R19, RZ, RZ, R12 ;  /* 0x000000ffff137224 */ /* 0x010fe200078e000c */
[----:B------:R-:W-:Y:S02]  /*1090*/  MOV R16, 0x1 ;  /* 0x0000000100107802 */ /* 0x000fe40000000f00 */
[----:B------:R-:W-:Y:S02]  /*10a0*/  MOV R14, 0xffffffff ;  /* 0xffffffff000e7802 */ /* 0x000fe40000000f00 */
[----:B------:R-:W-:Y:S02]  /*10b0*/  MOV R8, 0x10d0 ;  /* 0x000010d000087802 */ /* 0x000fe40000000f00 */
[----:B0123--:R-:W-:Y:S05]  /*10c0*/  CALL.REL.NOINC `($__internal_43_$__cuda_sm70_shflsync_bfly_p) ;  /* 0x000007b000007944 */ /* 0x00ffea0003c00000 */
[----:B01----:R-:W-:Y:S05]  /*10d0*/  BRA `(.L_x_610) ;  /* 0xfffffaa000007947 */ /* 0x003fea000383ffff */
.L_x_605:
[----:B------:R-:W-:Y:S01]  /*10e0*/  HFMA2.MMA R16, -RZ, RZ, 0, 1.1920928955078125e-07 ;  /* 0x00000002ff107435 */ /* 0x000fe200000001ff */
[----:B------:R-:W-:Y:S01]  /*10f0*/  IMAD.MOV.U32 R19, RZ, RZ, R12 ;  /* 0x000000ffff137224 */ /* 0x000fe200078e000c */
[----:B------:R-:W-:Y:S02]  /*1100*/  MOV R17, 0x1f ;  /* 0x0000001f00117802 */ /* 0x000fe40000000f00 */
[----:B------:R-:W-:-:S02]  /*1110*/  MOV R14, 0xffffffff ;  /* 0xffffffff000e7802 */ /* 0x000fc40000000f00 */
[----:B------:R-:W-:Y:S02]  /*1120*/  MOV R8, 0x1140 ;  /* 0x0000114000087802 */ /* 0x000fe40000000f00 */
[----:B-123--:R-:W-:Y:S05]  /*1130*/  CALL.REL.NOINC `($__internal_43_$__cuda_sm70_shflsync_bfly_p) ;  /* 0x0000074000007944 */ /* 0x00efea0003c00000 */
[----:B0-----:R-:W-:Y:S01]  /*1140*/  HFMA2.MMA R17, -RZ, RZ, 0, 1.847743988037109375e-06 ;  /* 0x0000001fff117435 */ /* 0x001fe200000001ff */
[----:B-1----:R-:W-:Y:S01]  /*1150*/  FADD.FTZ R19, R12, R14 ;  /* 0x0000000e0c137221 */ /* 0x002fe20000010000 */
[----:B------:R-:W-:Y:S01]  /*1160*/  MOV R14, 0xffffffff ;  /* 0xffffffff000e7802 */ /* 0x000fe20000000f00 */
[----:B------:R-:W-:Y:S01]  /*1170*/  IMAD.MOV.U32 R16, RZ, RZ, 0x4 ;  /* 0x00000004ff107424 */ /* 0x000fe200078e00ff */
[----:B------:R-:W-:Y:S02]  /*1180*/  MOV R8, 0x11a0 ;  /* 0x000011a000087802 */ /* 0x000fe40000000f00 */
[----:B------:R-:W-:Y:S05]  /*1190*/  CALL.REL.NOINC `($__internal_43_$__cuda_sm70_shflsync_bfly_p) ;  /* 0x000006e000007944 */ /* 0x000fea0003c00000 */
[----:B0-----:R-:W-:Y:S01]  /*11a0*/  HFMA2.MMA R16, -RZ, RZ, 0, 4.76837158203125e-07 ;  /* 0x00000008ff107435 */ /* 0x001fe200000001ff */
[----:B-1----:R-:W-:Y:S01]  /*11b0*/  FADD.FTZ R19, R19, R14 ;  /* 0x0000000e13137221 */ /* 0x002fe20000010000 */
[----:B------:R-:W-:Y:S01]  /*11c0*/  MOV R14, 0xffffffff ;  /* 0xffffffff000e7802 */ /* 0x000fe20000000f00 */
[----:B------:R-:W-:Y:S01]  /*11d0*/  IMAD.MOV.U32 R17, RZ, RZ, 0x1f ;  /* 0x0000001fff117424 */ /* 0x000fe200078e00ff */
[----:B------:R-:W-:Y:S02]  /*11e0*/  MOV R8, 0x1200 ;  /* 0x0000120000087802 */ /* 0x000fe40000000f00 */
[----:B------:R-:W-:Y:S05]  /*11f0*/  CALL.REL.NOINC `($__internal_43_$__cuda_sm70_shflsync_bfly_p) ;  /* 0x0000068000007944 */ /* 0x000fea0003c00000 */
[----:B-1----:R-:W-:Y:S01]  /*1200*/  FADD.FTZ R12, R19, R14 ;  /* 0x0000000e130c7221 */ /* 0x002fe20000010000 */
[----:B0-----:R-:W-:Y:S01]  /*1210*/  HFMA2.MMA R16, -RZ, RZ, 0, 9.5367431640625e-07 ;  /* 0x00000010ff107435 */ /* 0x001fe200000001ff */
[----:B------:R-:W-:Y:S01]  /*1220*/  MOV R17, 0x1f ;  /* 0x0000001f00117802 */ /* 0x000fe20000000f00 */
[----:B------:R-:W-:Y:S01]  /*1230*/  IMAD.MOV.U32 R14, RZ, RZ, -0x1 ;  /* 0xffffffffff0e7424 */ /* 0x000fe200078e00ff */
[----:B------:R-:W-:-:S02]  /*1240*/  MOV R8, 0x1270 ;  /* 0x0000127000087802 */ /* 0x000fc40000000f00 */
[----:B------:R-:W-:Y:S02]  /*1250*/  MOV R19, R12 ;  /* 0x0000000c00137202 */ /* 0x000fe40000000f00 */
[----:B------:R-:W-:Y:S05]  /*1260*/  CALL.REL.NOINC `($__internal_43_$__cuda_sm70_shflsync_bfly_p) ;  /* 0x0000061000007944 */ /* 0x000fea0003c00000 */
[----:B0-----:R-:W-:Y:S01]  /*1270*/  HFMA2.MMA R17, -RZ, RZ, 0, 1.847743988037109375e-06 ;  /* 0x0000001fff117435 */ /* 0x001fe200000001ff */
[----:B-1----:R-:W-:Y:S01]  /*1280*/  MOV R15, R14 ;  /* 0x0000000e000f7202 */ /* 0x002fe20000000f00 */
[----:B------:R-:W-:Y:S01]  /*1290*/  IMAD.MOV.U32 R16, RZ, RZ, 0x1 ;  /* 0x00000001ff107424 */ /* 0x000fe200078e00ff */
[----:B------:R-:W-:Y:S02]  /*12a0*/  MOV R19, R13 ;  /* 0x0000000d00137202 */ /* 0x000fe40000000f00 */
[----:B------:R-:W-:Y:S02]  /*12b0*/  MOV R14, 0xffffffff ;  /* 0xffffffff000e7802 */ /* 0x000fe40000000f00 */
[----:B------:R-:W-:Y:S02]  /*12c0*/  MOV R8, 0x12e0 ;  /* 0x000012e000087802 */ /* 0x000fe40000000f00 */
[----:B------:R-:W-:Y:S05]  /*12d0*/  CALL.REL.NOINC `($__internal_43_$__cuda_sm70_shflsync_bfly_p) ;  /* 0x000005a000007944 */ /* 0x000fea0003c00000 */
[----:B0-----:R-:W-:Y:S01]  /*12e0*/  HFMA2.MMA R16, -RZ, RZ, 0, 1.1920928955078125e-07 ;  /* 0x00000002ff107435 */ /* 0x001fe200000001ff */
[----:B-1----:R-:W-:Y:S01]  /*12f0*/  FADD.FTZ R19, R13, R14 ;  /* 0x0000000e0d137221 */ /* 0x002fe20000010000 */
[----:B------:R-:W-:Y:S01]  /*1300*/  MOV R14, 0xffffffff ;  /* 0xffffffff000e7802 */ /* 0x000fe20000000f00 */
[----:B------:R-:W-:Y:S01]  /*1310*/  IMAD.MOV.U32 R17, RZ, RZ, 0x1f ;  /* 0x0000001fff117424 */ /* 0x000fe200078e00ff */
[----:B------:R-:W-:-:S02]  /*1320*/  MOV R8, 0x1340 ;  /* 0x0000134000087802 */ /* 0x000fc40000000f00 */
[----:B------:R-:W-:Y:S05]  /*1330*/  CALL.REL.NOINC `($__internal_43_$__cuda_sm70_shflsync_bfly_p) ;  /* 0x0000054000007944 */ /* 0x000fea0003c00000 */
[----:B0-----:R-:W-:Y:S01]  /*1340*/  HFMA2.MMA R16, -RZ, RZ, 0, 2.384185791015625e-07 ;  /* 0x00000004ff107435 */ /* 0x001fe200000001ff */
[----:B-1----:R-:W-:Y:S01]  /*1350*/  FADD.FTZ R19, R19, R14 ;  /* 0x0000000e13137221 */ /* 0x002fe20000010000 */
[----:B------:R-:W-:Y:S01]  /*1360*/  MOV R17, 0x1f ;  /* 0x0000001f00117802 */ /* 0x000fe20000000f00 */
[----:B------:R-:W-:Y:S01]  /*1370*/  IMAD.MOV.U32 R14, RZ, RZ, -0x1 ;  /* 0xffffffffff0e7424 */ /* 0x000fe200078e00ff */
[----:B------:R-:W-:-:S02]  /*1380*/  MOV R8, 0x13a0 ;  /* 0x000013a000087802 */ /* 0x000fc40000000f00 */
[----:B------:R-:W-:Y:S05]  /*1390*/  CALL.REL.NOINC `($__internal_43_$__cuda_sm70_shflsync_bfly_p) ;  /* 0x000004e000007944 */ /* 0x000fea0003c00000 */
[----:B0-----:R-:W-:Y:S01]  /*13a0*/  HFMA2.MMA R16, -RZ, RZ, 0, 4.76837158203125e-07 ;  /* 0x00000008ff107435 */ /* 0x001fe200000001ff */
[----:B-1----:R-:W-:Y:S01]  /*13b0*/  FADD.FTZ R19, R19, R14 ;  /* 0x0000000e13137221 */ /* 0x002fe20000010000 */
[----:B------:R-:W-:-:S02]  /*13c0*/  MOV R17, 0x1f ;  /* 0x0000001f00117802 */ /* 0x000fc40000000f00 */
[----:B------:R-:W-:Y:S02]  /*13d0*/  MOV R14, 0xffffffff ;  /* 0xffffffff000e7802 */ /* 0x000fe40000000f00 */
[----:B------:R-:W-:Y:S02]  /*13e0*/  MOV R8, 0x1400 ;  /* 0x0000140000087802 */ /* 0x000fe40000000f00 */
[----:B------:R-:W-:Y:S05]  /*13f0*/  CALL.REL.NOINC `($__internal_43_$__cuda_sm70_shflsync_bfly_p) ;  /* 0x0000048000007944 */ /* 0x000fea0003c00000 */
[----:B-1----:R-:W-:Y:S01]  /*1400*/  FADD.FTZ R13, R19, R14 ;  /* 0x0000000e130d7221 */ /* 0x002fe20000010000 */
[----:B0-----:R-:W-:Y:S01]  /*1410*/  HFMA2.MMA R17, -RZ, RZ, 0, 1.847743988037109375e-06 ;  /* 0x0000001fff117435 */ /* 0x001fe200000001ff */
[----:B------:R-:W-:Y:S01]  /*1420*/  IMAD.MOV.U32 R16, RZ, RZ, 0x10 ;  /* 0x00000010ff107424 */ /* 0x000fe200078e00ff */
[----:B------:R-:W-:Y:S02]  /*1430*/  MOV R14, 0xffffffff ;  /* 0xffffffff000e7802 */ /* 0x000fe40000000f00 */
[----:B------:R-:W-:Y:S02]  /*1440*/  MOV R19, R13 ;  /* 0x0000000d00137202 */ /* 0x000fe40000000f00 */
[----:B------:R-:W-:Y:S02]  /*1450*/  MOV R8, 0x1470 ;  /* 0x0000147000087802 */ /* 0x000fe40000000f00 */
[----:B------:R-:W-:Y:S05]  /*1460*/  CALL.REL.NOINC `($__internal_43_$__cuda_sm70_shflsync_bfly_p) ;  /* 0x0000041000007944 */ /* 0x000fea0003c00000 */
[----:B0-----:R-:W-:Y:S01]  /*1470*/  HFMA2.MMA R16, -RZ, RZ, 0, 5.9604644775390625e-08 ;  /* 0x00000001ff107435 */ /* 0x001fe200000001ff */
[----:B-1----:R-:W-:Y:S01]  /*1480*/  IMAD.MOV.U32 R18, RZ, RZ, R14 ;  /* 0x000000ffff127224 */ /* 0x002fe200078e000e */
[----:B------:R-:W-:Y:S01]  /*1490*/  MOV R19, R11 ;  /* 0x0000000b00137202 */ /* 0x000fe20000000f00 */
[----:B------:R-:W-:Y:S01]  /*14a0*/  IMAD.MOV.U32 R14, RZ, RZ, -0x1 ;  /* 0xffffffffff0e7424 */ /* 0x000fe200078e00ff */
[----:B------:R-:W-:-:S02]  /*14b0*/  MOV R17, 0x1f ;  /* 0x0000001f00117802 */ /* 0x000fc40000000f00 */
[----:B------:R-:W-:Y:S02]  /*14c0*/  MOV R8, 0x14e0 ;  /* 0x000014e000087802 */ /* 0x000fe40000000f00 */
[----:B------:R-:W-:Y:S05]  /*14d0*/  CALL.REL.NOINC `($__internal_43_$__cuda_sm70_shflsync_bfly_p) ;  /* 0x000003a000007944 */ /* 0x000fea0003c00000 */
[----:B0-----:R-:W-:Y:S01]  /*14e0*/  HFMA2.MMA R16, -RZ, RZ, 0, 1.1920928955078125e-07 ;  /* 0x00000002ff107435 */ /* 0x001fe200000001ff */
[----:B-1----:R-:W-:Y:S01]  /*14f0*/  FADD.FTZ R19, R11, R14 ;  /* 0x0000000e0b137221 */ /* 0x002fe20000010000 */
[----:B------:R-:W-:Y:S02]  /*1500*/  MOV R17, 0x1f ;  /* 0x0000001f00117802 */ /* 0x000fe40000000f00 */
[----:B------:R-:W-:Y:S02]  /*1510*/  MOV R14, 0xffffffff ;  /* 0xffffffff000e7802 */ /* 0x000fe40000000f00 */
[----:B------:R-:W-:Y:S02]  /*1520*/  MOV R8, 0x1540 ;  /* 0x0000154000087802 */ /* 0x000fe40000000f00 */
[----:B------:R-:W-:Y:S05]  /*1530*/  CALL.REL.NOINC `($__internal_43_$__cuda_sm70_shflsync_bfly_p) ;  /* 0x0000034000007944 */ /* 0x000fea0003c00000 */
[----:B0-----:R-:W-:Y:S01]  /*1540*/  HFMA2.MMA R17, -RZ, RZ, 0, 1.847743988037109375e-06 ;  /* 0x0000001fff117435 */ /* 0x001fe200000001ff */
[----:B-1----:R-:W-:Y:S01]  /*1550*/  FADD.FTZ R19, R19, R14 ;  /* 0x0000000e13137221 */ /* 0x002fe20000010000 */
[----:B------:R-:W-:Y:S01]  /*1560*/  MOV R14, 0xffffffff ;  /* 0xffffffff000e7802 */ /* 0x000fe20000000f00 */
[----:B------:R-:W-:Y:S01]  /*1570*/  IMAD.MOV.U32 R16, RZ, RZ, 0x4 ;  /* 0x00000004ff107424 */ /* 0x000fe200078e00ff */
[----:B------:R-:W-:-:S02]  /*1580*/  MOV R8, 0x15a0 ;  /* 0x000015a000087802 */ /* 0x000fc40000000f00 */
[----:B------:R-:W-:Y:S05]  /*1590*/  CALL.REL.NOINC `($__internal_43_$__cuda_sm70_shflsync_bfly_p) ;  /* 0x000002e000007944 */ /* 0x000fea0003c00000 */
[----:B0-----:R-:W-:Y:S01]  /*15a0*/  HFMA2.MMA R16, -RZ, RZ, 0, 4.76837158203125e-07 ;  /* 0x00000008ff107435 */ /* 0x001fe200000001ff */
[----:B-1----:R-:W-:Y:S01]  /*15b0*/  FADD.FTZ R19, R19, R14 ;  /* 0x0000000e13137221 */ /* 0x002fe20000010000 */
[----:B------:R-:W-:Y:S01]  /*15c0*/  MOV R14, 0xffffffff ;  /* 0xffffffff000e7802 */ /* 0x000fe20000000f00 */
[----:B------:R-:W-:Y:S01]  /*15d0*/  IMAD.MOV.U32 R17, RZ, RZ, 0x1f ;  /* 0x0000001fff117424 */ /* 0x000fe200078e00ff */
[----:B------:R-:W-:-:S02]  /*15e0*/  MOV R8, 0x1600 ;  /* 0x0000160000087802 */ /* 0x000fc40000000f00 */
        /* <DEDUP_REMOVED lines=33> */
[----:B0-----:R-:W-:Y:S01]  /*1800*/  HFMA2.MMA R17, -RZ, RZ, 0, 1.847743988037109375e-06 ;  /* 0x0000001fff117435 */ /* 0x001fe200000001ff */
[----:B-1----:R-:W-:Y:S01]  /*1810*/  FADD.FTZ R19, R19, R14 ;  /* 0x0000000e13137221 */ /* 0x002fe20000010000 */
[----:B------:R-:W-:Y:S01]  /*1820*/  MOV R14, 0xffffffff ;  /* 0xffffffff000e7802 */ /* 0x000fe20000000f00 */
[----:B------:R-:W-:Y:S01]  /*1830*/  IMAD.MOV.U32 R16, RZ, RZ, 0x10 ;  /* 0x00000010ff107424 */ /* 0x000fe200078e00ff */
[----:B------:R-:W-:Y:S02]  /*1840*/  MOV R8, 0x1860 ;  /* 0x0000186000087802 */ /* 0x000fe40000000f00 */
[----:B------:R-:W-:Y:S05]  /*1850*/  CALL.REL.NOINC `($__internal_43_$__cuda_sm70_shflsync_bfly_p) ;  /* 0x0000002000007944 */ /* 0x000fea0003c00000 */
[----:B-1----:R-:W-:Y:S01]  /*1860*/  MOV R8, R14 ;  /* 0x0000000e00087202 */ /* 0x002fe20000000f00 */
[----:B0-----:R-:W-:Y:S05]  /*1870*/  BRA `(.L_x_611) ;  /* 0xfffff54000007947 */ /* 0x001fea000383ffff */
        .weak           $__internal_43_$__cuda_sm70_shflsync_bfly_p
        .type           $__internal_43_$__cuda_sm70_shflsync_bfly_p,@function
        .size           $__internal_43_$__cuda_sm70_shflsync_bfly_p,(.L_x_1806 - $__internal_43_$__cuda_sm70_shflsync_bfly_p)
$__internal_43_$__cuda_sm70_shflsync_bfly_p:
[----:B------:R-:W-:Y:S01]  /*1880*/  HFMA2.MMA R9, -RZ, RZ, 0, 0 ;  /* 0x00000000ff097435 */ /* 0x000fe200000001ff */
[----:B------:R-:W-:Y:S04]  /*1890*/  WARPSYNC R14 ;  /* 0x0000000e00007348 */ /* 0x000fe80003800000 */
[----:B------:R0:W1:Y:S01]  /*18a0*/  SHFL.BFLY PT, R14, R19, R16, R17 ;  /* 0x0c000010130e7389 */ /* 0x00006200000e0011 */
[----:B------:R-:W-:Y:S05]  /*18b0*/  RET.REL.NODEC R8 `(_ZN10layer_norm40ln_parallel_residual_bwd_finalize_kernelINS_22Kernel_traits_finalizeILj2048E13__nv_bfloat16S2_fS2_fjLb0ELj1024ELj4ENS_18Kernel_traits_baseILj2048ES2_S2_fS2_fjLj1024EEEEELb0EEEvNS_9BwdParamsE) ;  /* 0xffffe74008007950 */ /* 0x000fea0003c3ffff */
.L_x_612:
        /* <DEDUP_REMOVED lines=12> */
.L_x_1806:


//--------------------- .text._ZN10layer_norm31ln_parallel_residual_bwd_kernelINS_13Kernel_traitsI13__nv_bfloat16S2_fS2_fjLj2048ELj1ELj1ELj4ELj16ENS_18Kernel_traits_baseILj2048ES2_S2_fS2_fjLj128EEEEELb1ELb1ELb0EEEvNS_9BwdParamsE --------------------------
	.section	.text._ZN10layer_norm31ln_parallel_residual_bwd_kernelINS_13Kernel_traitsI13__nv_bfloat16S2_fS2_fjLj2048ELj1ELj1ELj4ELj16ENS_18Kernel_traits_baseILj2048ES2_S2_fS2_fjLj128EEEEELb1ELb1ELb0EEEvNS_9BwdParamsE,"ax",@progbits
	.sectioninfo	@"SHI_REGISTERS=148"
	.align	128
        .global         _ZN10layer_norm31ln_parallel_residual_bwd_kernelINS_13Kernel_traitsI13__nv_bfloat16S2_fS2_fjLj2048ELj1ELj1ELj4ELj16ENS_18Kernel_traits_baseILj2048ES2_S2_fS2_fjLj128EEEEELb1ELb1ELb0EEEvNS_9BwdParamsE
        .type           _ZN10layer_norm31ln_parallel_residual_bwd_kernelINS_13Kernel_traitsI13__nv_bfloat16S2_fS2_fjLj2048ELj1ELj1ELj4ELj16ENS_18Kernel_traits_baseILj2048ES2_S2_fS2_fjLj128EEEEELb1ELb1ELb0EEEvNS_9BwdParamsE,@function
        .size           _ZN10layer_norm31ln_parallel_residual_bwd_kernelINS_13Kernel_traitsI13__nv_bfloat16S2_fS2_fjLj2048ELj1ELj1ELj4ELj16ENS_18Kernel_traits_baseILj2048ES2_S2_fS2_fjLj128EEEEELb1ELb1ELb0EEEvNS_9BwdParamsE,(.L_x_1807 - _ZN10layer_norm31ln_parallel_residual_bwd_kernelINS_13Kernel_traitsI13__nv_bfloat16S2_fS2_fjLj2048ELj1ELj1ELj4ELj16ENS_18Kernel_traits_baseILj2048ES2_S2_fS2_fjLj128EEEEELb1ELb1ELb0EEEvNS_9BwdParamsE)
        .other          _ZN10layer_norm31ln_parallel_residual_bwd_kernelINS_13Kernel_traitsI13__nv_bfloat16S2_fS2_fjLj2048ELj1ELj1ELj4ELj16ENS_18Kernel_traits_baseILj2048ES2_S2_fS2_fjLj128EEEEELb1ELb1ELb0EEEvNS_9BwdParamsE,@"STO_CUDA_ENTRY STV_DEFAULT"
_ZN10layer_norm31ln_parallel_residual_bwd_kernelINS_13Kernel_traitsI13__nv_bfloat16S2_fS2_fjLj2048ELj1ELj1ELj4ELj16ENS_18Kernel_traits_baseILj2048ES2_S2_fS2_fjLj128EEEEELb1ELb1ELb0EEEvNS_9BwdParamsE:
.text._ZN10layer_norm31ln_parallel_residual_bwd_kernelINS_13Kernel_traitsI13__nv_bfloat16S2_fS2_fjLj2048ELj1ELj1ELj4ELj16ENS_18Kernel_traits_baseILj2048ES2_S2_fS2_fjLj128EEEEELb1ELb1ELb0EEEvNS_9BwdParamsE:
        /* <DEDUP_REMOVED lines=50> */
[----:B------:R-:W-:Y:S02]  /*0320*/  PRMT R11, RZ, 0x7610, R11 ;  /* 0x00007610ff0b7816 */ /* 0x000fe4000000000b */
[--C-:B------:R-:W-:Y:S02]  /*0330*/  PRMT R15, RZ, 0x5410, R21.reuse ;  /* 0x00005410ff0f7816 */ /* 0x100fe40000000015 */
[----:B------:R-:W-:Y:S02]  /*0340*/  PRMT R16, RZ, 0x7610, R21 ;  /* 0x00007610ff107816 */ /* 0x000fe40000000015 */
[--C-:B------:R-:W-:Y:S02]  /*0350*/  PRMT R17, RZ, 0x5410, R22.reuse ;  /* 0x00005410ff117816 */ /* 0x100fe40000000016 */
[----:B------:R-:W-:Y:S02]  /*0360*/  PRMT R18, RZ, 0x7610, R22 ;  /* 0x00007610ff127816 */ /* 0x000fe40000000016 */
[----:B------:R-:W-:-:S02]  /*0370*/  PRMT R19, RZ, 0x5410, R23 ;  /* 0x00005410ff137816 */ /* 0x000fc40000000017 */
[----:B0-----:R-:W-:Y:S02]  /*0380*/  PRMT R20, RZ, 0x7610, R23 ;  /* 0x00007610ff147816 */ /* 0x001fe40000000017 */
.L_x_624:
[----:B------:R-:W-:-:S05]  /*0390*/  MOV R85, 0x4 ;  /* 0x0000000400557802 */ /* 0x000fca0000000f00 */
[----:B------:R-:W-:-:S06]  /*03a0*/  IMAD.WIDE R86, R2, R85, c[0x0][0x1a0] ;  /* 0x0000680002567625 */ /* 0x000fcc00078e0255 */
[----:B------:R-:W2:Y:S01]  /*03b0*/  LDG.E R86, [R86.64] ;  /* 0x0000000456567981 */ /* 0x000ea2000c1e1900 */
[C---:B------:R-:W-:Y:S02]  /*03c0*/  IMAD R21, R2.reuse, c[0x0][0x168], RZ ;  /* 0x00005a0002157a24 */ /* 0x040fe400078e02ff */
[----:B------:R-:W-:-:S03]  /*03d0*/  IMAD.WIDE R84, R2, R85, c[0x0][0x1a8] ;  /* 0x00006a0002547625 */ /* 0x000fc600078e0255 */
[----:B------:R-:W-:Y:S01]  /*03e0*/  SHF.R.S32.HI R88, RZ, 0x1f, R21 ;  /* 0x0000001fff587819 */ /* 0x000fe20000011415 */
[----:B------:R-:W-:Y:S01]  /*03f0*/  BSSY B0, `(.L_x_614) ;  /* 0x0000067000007945 */ /* 0x000fe20003800000 */
[----:B------:R-:W-:Y:S01]  /*0400*/  LOP3.LUT P0, RZ, R0, 0x1f, RZ, 0xc0, !PT ;  /* 0x0000001f00ff7812 */ /* 0x000fe2000780c0ff */
[----:B------:R0:W5:Y:S01]  /*0410*/  LDG.E R22, [R84.64] ;  /* 0x0000000454167981 */ /* 0x000162000c1e1900 */
[----:B------:R-:W-:Y:S01]  /*0420*/  LEA.HI R21, R88, R21, RZ, 0x3 ;  /* 0x0000001558157211 */ /* 0x000fe200078f18ff */
[----:B------:R-:W-:Y:S01]  /*0430*/  CS2R R138, SRZ ;  /* 0x00000000008a7805 */ /* 0x000fe2000001ff00 */
[----:B------:R-:W-:Y:S02]  /*0440*/  LOP3.LUT R88, R0, 0x7f, RZ, 0xc0, !PT ;  /* 0x0000007f00587812 */ /* 0x000fe400078ec0ff */
[----:B------:R-:W-:Y:S02]  /*0450*/  SHF.R.U32.HI R136, RZ, 0x5, R0 ;  /* 0x00000005ff887819 */ /* 0x000fe40000011600 */
[----:B------:R-:W-:-:S02]  /*0460*/  LEA.HI.SX32 R21, R21, R88, 0x1d ;  /* 0x0000005815157211 */ /* 0x000fc400078feaff */
[----:B------:R-:W-:Y:S02]  /*0470*/  ISETP.NE.AND P5, PT, R3, RZ, PT ;  /* 0x000000ff0300720c */ /* 0x000fe40003fa5270 */
[----:B------:R-:W-:Y:S01]  /*0480*/  LOP3.LUT P4, RZ, R13, 0xff, RZ, 0xc0, !PT ;  /* 0x000000ff0dff7812 */ /* 0x000fe2000788c0ff */
[----:B------:R-:W-:Y:S01]  /*0490*/  IMAD.MOV.U32 R88, RZ, RZ, R21 ;  /* 0x000000ffff587224 */ /* 0x000fe200078e0015 */
[----:B0-----:R-:W-:Y:S02]  /*04a0*/  P2R R84, PR, RZ, 0x1 ;  /* 0x00000001ff547803 */ /* 0x001fe40000000000 */
[----:B------:R-:W-:Y:S02]  /*04b0*/  LOP3.LUT R135, R136, 0x7fffffc, RZ, 0xc0, !PT ;  /* 0x07fffffc88877812 */ /* 0x000fe400078ec0ff */
[----:B--2---:R-:W-:Y:S01]  /*04c0*/  FSEL R137, R86, RZ, !P5 ;  /* 0x000000ff56897208 */ /* 0x004fe20006800000 */
[----:B------:R-:W-:Y:S05]  /*04d0*/  @!P3 BRA `(.L_x_615) ;  /* 0x000005800000b947 */ /* 0x000fea0003800000 */
[----:B------:R-:W-:Y:S02]  /*04e0*/  MOV R92, 0x10 ;  /* 0x00000010005c7802 */ /* 0x000fe40000000f00 */
[----:B------:R-:W-:-:S03]  /*04f0*/  LEA R100, P0, R21, c[0x0][0x188], 0x5 ;  /* 0x0000620015647a11 */ /* 0x000fc600078028ff */
[C---:B------:R-:W-:Y:S01]  /*0500*/  IMAD.WIDE.U32 R92, R21.reuse, R92, c[0x0][0x208] ;  /* 0x00008200155c7625 */ /* 0x040fe200078e005c */
[----:B------:R-:W-:-:S05]  /*0510*/  LEA.HI.X R101, R21, c[0x0][0x18c], RZ, 0x5, P0 ;  /* 0x0000630015657a11 */ /* 0x000fca00000f2cff */
[----:B------:R0:W2:Y:S04]  /*0520*/  LDG.E.128 R88, [R100.64] ;  /* 0x0000000464587981 */ /* 0x0000a8000c1e1d00 */
[----:B------:R-:W3:Y:S04]  /*0530*/  LDG.E.128 R92, [R92.64] ;  /* 0x000000045c5c7981 */ /* 0x000ee8000c1e1d00 */
[----:B------:R0:W4:Y:S01]  /*0540*/  LDG.E.128 R84, [R100.64+0x10] ;  /* 0x0000100464547981 */ /* 0x000122000c1e1d00 */
[C---:B------:R-:W-:Y:S01]  /*0550*/  IMAD.SHL.U32 R98, R21.reuse, 0x8, RZ ;  /* 0x0000000815627824 */ /* 0x040fe200078e00ff */
[----:B------:R-:W-:-:S02]  /*0560*/  SHF.L.U64.HI R23, R21, 0x3, RZ ;  /* 0x0000000315177819 */ /* 0x000fc400000102ff */
[----:B------:R-:W-:Y:S02]  /*0570*/  ISETP.NE.U32.AND P0, PT, RZ, c[0x0][0x250], PT ;  /* 0x00009400ff007a0c */ /* 0x000fe40003f05070 */
[----:B------:R-:W-:Y:S02]  /*0580*/  IADD3 R102, P1, R98, c[0x0][0x190], RZ ;  /* 0x0000640062667a10 */ /* 0x000fe40007f3e0ff */
        /* <DEDUP_REMOVED lines=8> */
[----:B0-----:R-:W-:-:S04]  /*0610*/  @P1 LEA R100, P0, R21, c[0x0][0x218], 0x5 ;  /* 0x0000860015641a11 */ /* 0x001fc800078028ff */
[----:B------:R-:W-:-:S05]  /*0620*/  @P1 LEA.HI.X R101, R21, c[0x0][0x21c], RZ, 0x5, P0 ;  /* 0x0000870015651a11 */ /* 0x000fca00000f2cff */
[----:B------:R0:W5:Y:S04]  /*0630*/  @P1 LDG.E.128 R28, [R100.64] ;  /* 0x00000004641c1981 */ /* 0x000168000c1e1d00 */
[----:B------:R0:W5:Y:S01]  /*0640*/  @P1 LDG.E.128 R24, [R100.64+0x10] ;  /* 0x0000100464181981 */ /* 0x000162000c1e1d00 */
[C---:B--2---:R-:W-:Y:S02]  /*0650*/  FADD.FTZ R111, -R137.reuse, R89 ;  /* 0x00000059896f7221 */ /* 0x044fe40000010100 */
[----:B------:R-:W-:Y:S01]  /*0660*/  FADD.FTZ R23, -R137, R88 ;  /* 0x0000005889177221 */ /* 0x000fe20000010100 */
[--C-:B---3--:R-:W-:Y:S02]  /*0670*/  PRMT R89, RZ, 0x5410, R92.reuse ;  /* 0x00005410ff597816 */ /* 0x108fe4000000005c */
[----:B------:R-:W-:Y:S01]  /*0680*/  PRMT R92, RZ, 0x7610, R92 ;  /* 0x00007610ff5c7816 */ /* 0x000fe2000000005c */
[----:B-----5:R-:W-:-:S02]  /*0690*/  FMUL.FTZ R23, R22, R23 ;  /* 0x0000001716177220 */ /* 0x020fc40000410000 */
[----:B-1----:R-:W-:Y:S01]  /*06a0*/  FMUL.FTZ R98, R4, R89 ;  /* 0x0000005904627220 */ /* 0x002fe20000410000 */
[----:B------:R-:W-:Y:S01]  /*06b0*/  PRMT R88, RZ, 0x7610, R93 ;  /* 0x00007610ff587816 */ /* 0x000fe2000000005d */
[C---:B------:R-:W-:Y:S01]  /*06c0*/  FADD.FTZ R113, -R137.reuse, R90 ;  /* 0x0000005a89717221 */ /* 0x040fe20000010100 */
[----:B------:R-:W-:Y:S01]  /*06d0*/  PRMT R139, RZ, 0x5410, R95 ;  /* 0x00005410ff8b7816 */ /* 0x000fe2000000005f */
[C---:B------:R-:W-:Y:S01]  /*06e0*/  FADD.FTZ R115, -R137.reuse, R91 ;  /* 0x0000005b89737221 */ /* 0x040fe20000010100 */
[----:B------:R-:W-:Y:S01]  /*06f0*/  PRMT R91, RZ, 0x5410, R93 ;  /* 0x00005410ff5b7816 */ /* 0x000fe2000000005d */
[C---:B----4-:R-:W-:Y:S01]  /*0700*/  FADD.FTZ R93, -R137.reuse, R84 ;  /* 0x00000054895d7221 */ /* 0x050fe20000010100 */
[----:B------:R-:W-:Y:S01]  /*0710*/  PRMT R90, RZ, 0x7610, R95 ;  /* 0x00007610ff5a7816 */ /* 0x000fe2000000005f */
[----:B------:R-:W-:Y:S02]  /*0720*/  FADD.FTZ R95, -R137, R85 ;  /* 0x00000055895f7221 */ /* 0x000fe40000010100 */
[----:B------:R-:W-:-:S02]  /*0730*/  FMUL.FTZ R96, R22, R111 ;  /* 0x0000006f16607220 */ /* 0x000fc40000410000 */
[----:B0-----:R-:W-:Y:S02]  /*0740*/  FMUL.FTZ R101, R5, R92 ;  /* 0x0000005c05657220 */ /* 0x001fe40000410000 */
[----:B------:R-:W-:Y:S02]  /*0750*/  FADD.FTZ R84, RZ, R98 ;  /* 0x00000062ff547221 */ /* 0x000fe40000010000 */
[----:B------:R-:W-:Y:S02]  /*0760*/  FFMA.FTZ R85, R23, R98, RZ ;  /* 0x0000006217557223 */ /* 0x000fe400000100ff */
[----:B------:R-:W-:Y:S02]  /*0770*/  FADD.FTZ R141, -R137, R87 ;  /* 0x00000057898d7221 */ /* 0x000fe40000010100 */
[----:B------:R-:W-:Y:S02]  /*0780*/  FMUL.FTZ R99, R22, R113 ;  /* 0x0000007116637220 */ /* 0x000fe40000410000 */
[----:B------:R-:W-:-:S02]  /*0790*/  FMUL.FTZ R110, R6, R91 ;  /* 0x0000005b066e7220 */ /* 0x000fc40000410000 */
[----:B------:R-:W-:Y:S02]  /*07a0*/  FADD.FTZ R87, R84, R101 ;  /* 0x0000006554577221 */ /* 0x000fe40000010000 */
[----:B------:R-:W-:Y:S01]  /*07b0*/  FFMA.FTZ R85, R96, R101, R85 ;  /* 0x0000006560557223 */ /* 0x000fe20000010055 */
[----:B------:R-:W-:Y:S01]  /*07c0*/  PRMT R117, RZ, 0x5410, R94 ;  /* 0x00005410ff757816 */ /* 0x000fe2000000005e */
[C---:B------:R-:W-:Y:S02]  /*07d0*/  FMUL.FTZ R100, R22.reuse, R115 ;  /* 0x0000007316647220 */ /* 0x040fe40000410000 */
[----:B------:R-:W-:Y:S02]  /*07e0*/  FMUL.FTZ R111, R7, R88 ;  /* 0x00000058076f7220 */ /* 0x000fe40000410000 */
[----:B------:R-:W-:Y:S02]  /*07f0*/  FADD.FTZ R84, R87, R110 ;  /* 0x0000006e57547221 */ /* 0x000fe40000010000 */
[----:B------:R-:W-:Y:S01]  /*0800*/  FFMA.FTZ R85, R99, R110, R85 ;  /* 0x0000006e63557223 */ /* 0x000fe20000010055 */
[----:B------:R-:W-:Y:S01]  /*0810*/  PRMT R94, RZ, 0x7610, R94 ;  /* 0x00007610ff5e7816 */ /* 0x000fe2000000005e */
[----:B------:R-:W-:-:S02]  /*0820*/  FMUL.FTZ R113, R22, R93 ;  /* 0x0000005d16717220 */ /* 0x000fc40000410000 */
[----:B------:R-:W-:Y:S02]  /*0830*/  FMUL.FTZ R112, R8, R117 ;  /* 0x0000007508707220 */ /* 0x000fe40000410000 */
[----:B------:R-:W-:Y:S02]  /*0840*/  FADD.FTZ R87, R84, R111 ;  /* 0x0000006f54577221 */ /* 0x000fe40000010000 */
[----:B------:R-:W-:Y:S02]  /*0850*/  FFMA.FTZ R85, R100, R111, R85 ;  /* 0x0000006f64557223 */ /* 0x000fe40000010055 */
[----:B------:R-:W-:Y:S02]  /*0860*/  FADD.FTZ R119, -R137, R86 ;  /* 0x0000005689777221 */ /* 0x000fe40000010100 */
[----:B------:R-:W-:Y:S02]  /*0870*/  FMUL.FTZ R114, R22, R95 ;  /* 0x0000005f16727220 */ /* 0x000fe40000410000 */
        /* <DEDUP_REMOVED lines=30> */
.L_x_615:
[----:B------:R-:W-:Y:S05]  /*0a60*/  BSYNC B0 ;  /* 0x0000000000007941 */ /* 0x000fea0003800000 */
.L_x_614:
[----:B------:R-:W-:Y:S01]  /*0a70*/  BSSY B0, `(.L_x_616) ;  /* 0x0000059000007945 */ /* 0x000fe20003800000 */
[----:B------:R-:W-:Y:S05]  /*0a80*/  @!P2 BRA `(.L_x_617) ;  /* 0x000005700000a947 */ /* 0x000fea0003800000 */
[----:B------:R-:W-:Y:S01]  /*0a90*/  ISETP.NE.U32.AND P0, PT, RZ, c[0x0][0x250], PT ;  /* 0x00009400ff007a0c */ /* 0x000fe20003f05070 */
[----:B------:R-:W-:Y:S01]  /*0aa0*/  IMAD.MOV.U32 R93, RZ, RZ, 0x10 ;  /* 0x00000010ff5d7424 */ /* 0x000fe200078e00ff */
[----:B------:R-:W-:Y:S02]  /*0ab0*/  LEA R124, P1, R88, c[0x0][0x188], 0x5 ;  /* 0x00006200587c7a11 */ /* 0x000fe400078228ff */
[----:B------:R-:W-:-:S02]  /*0ac0*/  ISETP.NE.AND.EX P0, PT, RZ, c[0x0][0x254], PT, P0 ;  /* 0x00009500ff007a0c */ /* 0x000fc40003f05300 */
[C---:B------:R-:W-:Y:S02]  /*0ad0*/  SHF.L.U32 R120, R88.reuse, 0x3, RZ ;  /* 0x0000000358787819 */ /* 0x040fe400000006ff */
[----:B------:R-:W-:Y:S02]  /*0ae0*/  LEA.HI.X R125, R88, c[0x0][0x18c], RZ, 0x5, P1 ;  /* 0x00006300587d7a11 */ /* 0x000fe400008f2cff */
[----:B------:R-:W-:Y:S02]  /*0af0*/  SHF.R.U32.HI R84, RZ, 0x1d, R88 ;  /* 0x0000001dff547819 */ /* 0x000fe40000011658 */
[----:B------:R-:W-:-:S04]  /*0b00*/  IADD3 R108, P1, R120, c[0x0][0x190], RZ ;  /* 0x00006400786c7a10 */ /* 0x000fc80007f3e0ff */
[----:B------:R-:W-:Y:S02]  /*0b10*/  IADD3.X R109, R84, c[0x0][0x194], RZ, P1, !PT ;  /* 0x00006500546d7a10 */ /* 0x000fe40000ffe4ff */
[----:B------:R-:W-:-:S04]  /*0b20*/  @P0 IADD3 R120, P1, R120, c[0x0][0x198], RZ ;  /* 0x0000660078780a10 */ /* 0x000fc80007f3e0ff */
[----:B------:R-:W-:Y:S01]  /*0b30*/  @P0 IADD3.X R121, R84, c[0x0][0x19c], RZ, P1, !PT ;  /* 0x0000670054790a10 */ /* 0x000fe20000ffe4ff */
[C---:B------:R-:W-:Y:S01]  /*0b40*/  IMAD.WIDE.U32 R92, R88.reuse, R93, c[0x0][0x208] ;  /* 0x00008200585c7625 */ /* 0x040fe200078e005d */
[----:B------:R-:W-:Y:S01]  /*0b50*/  ISETP.NE.U32.AND P1, PT, RZ, c[0x0][0x218], PT ;  /* 0x00008600ff007a0c */ /* 0x000fe20003f25070 */
[----:B------:R-:W2:Y:S03]  /*0b60*/  LDG.E.128 R84, [R124.64] ;  /* 0x000000047c547981 */ /* 0x000ea6000c1e1d00 */
[----:B------:R-:W-:Y:S01]  /*0b70*/  ISETP.NE.AND.EX P1, PT, RZ, c[0x0][0x21c], PT, P1 ;  /* 0x00008700ff007a0c */ /* 0x000fe20003f25310 */
[----:B------:R-:W3:Y:S04]  /*0b80*/  LDG.E.128 R92, [R92.64] ;  /* 0x000000045c5c7981 */ /* 0x000ee8000c1e1d00 */
[----:B------:R-:W5:Y:S04]  /*0b90*/  LDG.E.64 R108, [R108.64] ;  /* 0x000000046c6c7981 */ /* 0x000f68000c1e1b00 */
[----:B------:R0:W5:Y:S04]  /*0ba0*/  @P0 LDG.E.64 R106, [R120.64] ;  /* 0x00000004786a0981 */ /* 0x000168000c1e1b00 */
[----:B------:R-:W-:-:S04]  /*0bb0*/  @P1 LEA R122, P6, R88, c[0x0][0x218], 0x5 ;  /* 0x00008600587a1a11 */ /* 0x000fc800078c28ff */
[----:B------:R-:W-:Y:S02]  /*0bc0*/  @P1 LEA.HI.X R123, R88, c[0x0][0x21c], RZ, 0x5, P6 ;  /* 0x00008700587b1a11 */ /* 0x000fe400030f2cff */
[----:B------:R-:W4:Y:S04]  /*0bd0*/  LDG.E.128 R88, [R124.64+0x10] ;  /* 0x000010047c587981 */ /* 0x000f28000c1e1d00 */
[----:B------:R1:W5:Y:S04]  /*0be0*/  @P1 LDG.E.128 R64, [R122.64] ;  /* 0x000000047a401981 */ /* 0x000368000c1e1d00 */
[----:B------:R1:W5:Y:S01]  /*0bf0*/  @P1 LDG.E.128 R68, [R122.64+0x10] ;  /* 0x000010047a441981 */ /* 0x000362000c1e1d00 */
[----:B--2---:R-:W-:-:S02]  /*0c00*/  FADD.FTZ R127, -R137, R85 ;  /* 0x00000055897f7221 */ /* 0x004fc40000010100 */
[C---:B------:R-:W-:Y:S01]  /*0c10*/  FADD.FTZ R97, -R137.reuse, R84 ;  /* 0x0000005489617221 */ /* 0x040fe20000010100 */
[----:B---3--:R-:W-:Y:S01]  /*0c20*/  PRMT R85, RZ, 0x5410, R92 ;  /* 0x00005410ff557816 */ /* 0x008fe2000000005c */
[----:B------:R-:W-:Y:S01]  /*0c30*/  FADD.FTZ R129, -R137, R86 ;  /* 0x0000005689817221 */ /* 0x000fe20000010100 */
[----:B------:R-:W-:Y:S01]  /*0c40*/  PRMT R92, RZ, 0x7610, R92 ;  /* 0x00007610ff5c7816 */ /* 0x000fe2000000005c */
[----:B-----5:R-:W-:Y:S02]  /*0c50*/  FMUL.FTZ R97, R22, R97 ;  /* 0x0000006116617220 */ /* 0x020fe40000410000 */
[----:B-1----:R-:W-:Y:S01]  /*0c60*/  FMUL.FTZ R122, R12, R85 ;  /* 0x000000550c7a7220 */ /* 0x002fe20000410000 */
[----:B------:R-:W-:Y:S01]  /*0c70*/  PRMT R126, RZ, 0x5410, R93 ;  /* 0x00005410ff7e7816 */ /* 0x000fe2000000005d */
[C---:B0-----:R-:W-:Y:S02]  /*0c80*/  FMUL.FTZ R121, R22.reuse, R129 ;  /* 0x0000008116797220 */ /* 0x041fe40000410000 */
[----:B------:R-:W-:-:S02]  /*0c90*/  FMUL.FTZ R120, R22, R127 ;  /* 0x0000007f16787220 */ /* 0x000fc40000410000 */
[----:B------:R-:W-:Y:S02]  /*0ca0*/  FMUL.FTZ R123, R14, R92 ;  /* 0x0000005c0e7b7220 */ /* 0x000fe40000410000 */
[----:B------:R-:W-:Y:S02]  /*0cb0*/  FADD.FTZ R84, R139, R122 ;  /* 0x0000007a8b547221 */ /* 0x000fe40000010000 */
[----:B------:R-:W-:Y:S01]  /*0cc0*/  FFMA.FTZ R138, R97, R122, R138 ;  /* 0x0000007a618a7223 */ /* 0x000fe2000001008a */
[----:B------:R-:W-:Y:S01]  /*0cd0*/  PRMT R93, RZ, 0x7610, R93 ;  /* 0x00007610ff5d7816 */ /* 0x000fe2000000005d */
[----:B------:R-:W-:Y:S02]  /*0ce0*/  FADD.FTZ R36, R36, R85 ;  /* 0x0000005524247221 */ /* 0x000fe40000010000 */
[----:B----4-:R-:W-:Y:S02]  /*0cf0*/  FADD.FTZ R131, -R137, R88 ;  /* 0x0000005889837221 */ /* 0x010fe40000010100 */
[----:B------:R-:W-:-:S02]  /*0d00*/  FFMA.FTZ R52, R97, R85, R52 ;  /* 0x0000005561347223 */ /* 0x000fc40000010034 */
[----:B------:R-:W-:Y:S02]  /*0d10*/  FADD.FTZ R38, R38, R126 ;  /* 0x0000007e26267221 */ /* 0x000fe40000010000 */
[-C--:B------:R-:W-:Y:S02]  /*0d20*/  FFMA.FTZ R54, R121, R126.reuse, R54 ;  /* 0x0000007e79367223 */ /* 0x080fe40000010036 */
[----:B------:R-:W-:Y:S02]  /*0d30*/  FADD.FTZ R87, -R137, R87 ;  /* 0x0000005789577221 */ /* 0x000fe40000010100 */
[----:B------:R-:W-:Y:S02]  /*0d40*/  FMUL.FTZ R126, R15, R126 ;  /* 0x0000007e0f7e7220 */ /* 0x000fe40000410000 */
[----:B------:R-:W-:Y:S02]  /*0d50*/  FADD.FTZ R85, R84, R123 ;  /* 0x0000007b54557221 */ /* 0x000fe40000010000 */
[----:B------:R-:W-:Y:S01]  /*0d60*/  FFMA.FTZ R138, R120, R123, R138 ;  /* 0x0000007b788a7223 */ /* 0x000fe2000001008a */
[----:B------:R-:W-:Y:S01]  /*0d70*/  PRMT R128, RZ, 0x5410, R94 ;  /* 0x00005410ff807816 */ /* 0x000fe2000000005e */
[----:B------:R-:W-:-:S02]  /*0d80*/  FMUL.FTZ R127, R22, R131 ;  /* 0x00000083167f7220 */ /* 0x000fc40000410000 */
[----:B------:R-:W-:Y:S02]  /*0d90*/  FMUL.FTZ R124, R22, R87 ;  /* 0x00000057167c7220 */ /* 0x000fe40000410000 */
[----:B------:R-:W-:Y:S02]  /*0da0*/  FMUL.FTZ R125, R16, R93 ;  /* 0x0000005d107d7220 */ /* 0x000fe40000410000 */
[----:B------:R-:W-:Y:S02]  /*0db0*/  FADD.FTZ R84, R85, R126 ;  /* 0x0000007e55547221 */ /* 0x000fe40000010000 */
[----:B------:R-:W-:Y:S01]  /*0dc0*/  FFMA.FTZ R138, R121, R126, R138 ;  /* 0x0000007e798a7223 */ /* 0x000fe2000001008a */
[----:B------:R-:W-:Y:S01]  /*0dd0*/  PRMT R94, RZ, 0x7610, R94 ;  /* 0x00007610ff5e7816 */ /* 0x000fe2000000005e */
[----:B------:R-:W-:Y:S02]  /*0de0*/  FADD.FTZ R133, -R137, R90 ;  /* 0x0000005a89857221 */ /* 0x000fe40000010100 */
[----:B------:R-:W-:-:S02]  /*0df0*/  FADD.FTZ R32, R32, R128 ;  /* 0x0000008020207221 */ /* 0x000fc40000010000 */
        /* <DEDUP_REMOVED lines=12> */
[----:B------:R-:W-:Y:S02]  /*0ec0*/  FADD.FTZ R34, R34, R132 ;  /* 0x0000008422227221 */ /* 0x000fe40000010000 */
[----:B------:R-:W-:-:S02]  /*0ed0*/  FFMA.FTZ R50, R131, R132, R50 ;  /* 0x0000008483327223 */ /* 0x000fc40000010032 */
[----:B------:R-:W-:Y:S02]  /*0ee0*/  FADD.FTZ R91, -R137, R91 ;  /* 0x0000005b895b7221 */ /* 0x000fe40000010100 */
        /* <DEDUP_REMOVED lines=17> */
.L_x_617:
[----:B------:R-:W-:Y:S05]  /*1000*/  BSYNC B0 ;  /* 0x0000000000007941 */ /* 0x000fea0003800000 */
.L_x_616:
[----:B------:R-:W-:Y:S01]  /*1010*/  @!P4 IADD3 R135, R135, 0x4, RZ ;  /* 0x000000048787c810 */ /* 0x000fe20007ffe0ff */
[----:B------:R-:W-:Y:S05]  /*1020*/  BRA.DIV ~URZ, `(.L_x_618) ;  /* 0x000013827f007947 */ /* 0x000fea000b800000 */
[----:B------:R0:W1:Y:S02]  /*1030*/  SHFL.DOWN PT, R86, R139, 0x10, 0x1f ;  /* 0x0a001f008b567f89 */ /* 0x00006400000e0000 */
.L_x_625:
        /* <DEDUP_REMOVED lines=18> */
.L_x_626:
        /* <DEDUP_REMOVED lines=20> */
[----:B------:R-:W-:Y:S01]  /*12a0*/  FMUL.FTZ R94, R84, c[0x0][0x1e0] ;  /* 0x00007800545e7a20 */ /* 0x000fe20000410000 */
[----:B------:R-:W-:Y:S05]  /*12b0*/  @!P3 BRA `(.L_x_621) ;  /* 0x000007800000b947 */ /* 0x000fea0003800000 */
[----:B------:R-:W-:Y:S02]  /*12c0*/  FSEL R139, R92, RZ, !P5 ;  /* 0x000000ff5c8b7208 */ /* 0x000fe40006800000 */
[----:B------:R-:W-:Y:S02]  /*12d0*/  ISETP.NE.U32.AND P1, PT, RZ, c[0x0][0x218], PT ;  /* 0x00008600ff007a0c */ /* 0x000fe40003f25070 */
[----:B------:R-:W-:Y:S01]  /*12e0*/  ISETP.NE.U32.AND P0, PT, RZ, c[0x0][0x250], PT ;  /* 0x00009400ff007a0c */ /* 0x000fe20003f05070 */
[-CC-:B------:R-:W-:Y:S01]  /*12f0*/  FFMA.FTZ R84, R96, R94.reuse, R139.reuse ;  /* 0x0000005e60547223 */ /* 0x180fe2000001008b */
[----:B------:R-:W-:Y:S01]  /*1300*/  ISETP.NE.AND.EX P1, PT, RZ, c[0x0][0x21c], PT, P1 ;  /* 0x00008700ff007a0c */ /* 0x000fe20003f25310 */
[----:B------:R-:W-:Y:S01]  /*1310*/  FFMA.FTZ R85, R23, R94, R139 ;  /* 0x0000005e17557223 */ /* 0x000fe2000001008b */
[----:B------:R-:W-:Y:S01]  /*1320*/  ISETP.NE.AND.EX P0, PT, RZ, c[0x0][0x254], PT, P0 ;  /* 0x00009500ff007a0c */ /* 0x000fe20003f05300 */
[----:B------:R-:W-:Y:S01]  /*1330*/  FADD.FTZ R87, R101, -R84 ;  /* 0x8000005465577221 */ /* 0x000fe20000010000 */
[----:B------:R-:W-:Y:S01]  /*1340*/  LOP3.LUT P4, RZ, R102, 0xff00, RZ, 0xc0, !PT ;  /* 0x0000ff0066ff7812 */ /* 0x000fe2000788c0ff */
[----:B------:R-:W-:-:S02]  /*1350*/  FADD.FTZ R85, R98, -R85 ;  /* 0x8000005562557221 */ /* 0x000fc40000010000 */
[C---:B-----5:R-:W-:Y:S02]  /*1360*/  FMUL.FTZ R88, R22.reuse, R87 ;  /* 0x0000005716587220 */ /* 0x060fe40000410000 */
[-C--:B------:R-:W-:Y:S02]  /*1370*/  FFMA.FTZ R87, R99, R94.reuse, R139 ;  /* 0x0000005e63577223 */ /* 0x080fe4000001008b */
[----:B------:R-:W-:Y:S02]  /*1380*/  FMUL.FTZ R85, R22, R85 ;  /* 0x0000005516557220 */ /* 0x000fe40000410000 */
[----:B------:R-:W-:Y:S02]  /*1390*/  FADD.FTZ R87, R110, -R87 ;  /* 0x800000576e577221 */ /* 0x000fe40000010000 */
[-CC-:B------:R-:W-:Y:S02]  /*13a0*/  FFMA.FTZ R86, R100, R94.reuse, R139.reuse ;  /* 0x0000005e64567223 */ /* 0x180fe4000001008b */
[----:B------:R-:W-:-:S02]  /*13b0*/  FFMA.FTZ R91, R113, R94, R139 ;  /* 0x0000005e715b7223 */ /* 0x000fc4000001008b */
[----:B------:R-:W-:Y:S02]  /*13c0*/  IMAD.MOV.U32 R84, RZ, RZ, R102 ;  /* 0x000000ffff547224 */ /* 0x000fe400078e0066 */
[----:B------:R-:W-:Y:S02]  /*13d0*/  @P1 FADD.FTZ R85, R28, R85 ;  /* 0x000000551c551221 */ /* 0x000fe40000010000 */
[----:B------:R-:W-:Y:S01]  /*13e0*/  FMUL.FTZ R87, R22, R87 ;  /* 0x0000005716577220 */ /* 0x000fe20000410000 */
[----:B------:R-:W-:Y:S01]  /*13f0*/  LOP3.LUT P6, RZ, R84, 0xff, RZ, 0xc0, !PT ;  /* 0x000000ff54ff7812 */ /* 0x000fe200078cc0ff */
[----:B------:R-:W-:Y:S02]  /*1400*/  FADD.FTZ R89, R111, -R86 ;  /* 0x800000566f597221 */ /* 0x000fe40000010000 */
[----:B------:R-:W-:Y:S02]  /*1410*/  FADD.FTZ R91, R112, -R91 ;  /* 0x8000005b705b7221 */ /* 0x000fe40000010000 */
[----:B------:R-:W-:-:S02]  /*1420*/  FFMA.FTZ R86, R114, R94, R139 ;  /* 0x0000005e72567223 */ /* 0x000fc4000001008b */
[----:B------:R-:W-:Y:S02]  /*1430*/  FMUL.FTZ R135, R85, c[0x0][0x1e8] ;  /* 0x00007a0055877a20 */ /* 0x000fe40000410000 */
[----:B------:R-:W-:Y:S02]  /*1440*/  @P1 FADD.FTZ R87, R30, R87 ;  /* 0x000000571e571221 */ /* 0x000fe40000010000 */
[C---:B------:R-:W-:Y:S01]  /*1450*/  FMUL.FTZ R90, R22.reuse, R89 ;  /* 0x00000059165a7220 */ /* 0x040fe20000410000 */
[----:B------:R-:W-:Y:S01]  /*1460*/  FSEL R84, R135, RZ, P6 ;  /* 0x000000ff87547208 */ /* 0x000fe20003000000 */
[----:B------:R-:W-:Y:S01]  /*1470*/  FMUL.FTZ R91, R22, R91 ;  /* 0x0000005b165b7220 */ /* 0x000fe20000410000 */
[----:B------:R-:W-:Y:S01]  /*1480*/  LOP3.LUT P6, RZ, R102, 0xff0000, RZ, 0xc0, !PT ;  /* 0x00ff000066ff7812 */ /* 0x000fe200078cc0ff */
[----:B------:R-:W-:Y:S01]  /*1490*/  FADD.FTZ R89, R115, -R86 ;  /* 0x8000005673597221 */ /* 0x000fe20000010000 */
[----:B------:R-:W-:Y:S01]  /*14a0*/  @P0 MOV R86, R104 ;  /* 0x0000006800560202 */ /* 0x000fe20000000f00 */
[----:B------:R-:W-:-:S02]  /*14b0*/  FMUL.FTZ R138, R87, c[0x0][0x1e8] ;  /* 0x00007a00578a7a20 */ /* 0x000fc40000410000 */
[----:B------:R-:W-:Y:S02]  /*14c0*/  @P1 FADD.FTZ R88, R29, R88 ;  /* 0x000000581d581221 */ /* 0x000fe40000010000 */
[----:B------:R-:W-:Y:S01]  /*14d0*/  @P1 FADD.FTZ R91, R24, R91 ;  /* 0x0000005b185b1221 */ /* 0x000fe20000010000 */
[----:B------:R-:W-:Y:S01]  /*14e0*/  FSEL R142, R138, RZ, P6 ;  /* 0x000000ff8a8e7208 */ /* 0x000fe20003000000 */
[----:B------:R-:W-:Y:S01]  /*14f0*/  FMUL.FTZ R140, R22, R89 ;  /* 0x00000059168c7220 */ /* 0x000fe20000410000 */
[----:B------:R-:W-:Y:S01]  /*1500*/  LOP3.LUT P6, RZ, R103, 0xff, RZ, 0xc0, !PT ;  /* 0x000000ff67ff7812 */ /* 0x000fe200078cc0ff */
[----:B------:R-:W-:Y:S02]  /*1510*/  FMUL.FTZ R93, R88, c[0x0][0x1e8] ;  /* 0x00007a00585d7a20 */ /* 0x000fe40000410000 */
[----:B------:R-:W-:Y:S02]  /*1520*/  FMUL.FTZ R137, R91, c[0x0][0x1e8] ;  /* 0x00007a005b897a20 */ /* 0x000fe40000410000 */
[----:B------:R-:W-:Y:S01]  /*1530*/  @P1 FADD.FTZ R90, R31, R90 ;  /* 0x0000005a1f5a1221 */ /* 0x000fe20000010000 */
[----:B------:R-:W-:Y:S01]  /*1540*/  FSEL R141, R93, RZ, P4 ;  /* 0x000000ff5d8d7208 */ /* 0x000fe20002000000 */
[----:B------:R-:W-:Y:S01]  /*1550*/  @P1 FADD.FTZ R140, R25, R140 ;  /* 0x0000008c198c1221 */ /* 0x000fe20000010000 */
[----:B------:R-:W-:Y:S01]  /*1560*/  FSEL R144, R137, RZ, P6 ;  /* 0x000000ff89907208 */ /* 0x000fe20003000000 */
[-CC-:B------:R-:W-:Y:S01]  /*1570*/  FFMA.FTZ R89, R117, R94.reuse, R139.reuse ;  /* 0x0000005e75597223 */ /* 0x180fe2000001008b */
[----:B------:R-:W-:Y:S01]  /*1580*/  LOP3.LUT P4, RZ, R102, 0xff000000, RZ, 0xc0, !PT ;  /* 0xff00000066ff7812 */ /* 0x000fe2000788c0ff */
[----:B------:R-:W-:Y:S01]  /*1590*/  FFMA.FTZ R139, R119, R94, R139 ;  /* 0x0000005e778b7223 */ /* 0x000fe2000001008b */
[----:B------:R-:W-:Y:S01]  /*15a0*/  LOP3.LUT P6, RZ, R103, 0xff00, RZ, 0xc0, !PT ;  /* 0x0000ff0067ff7812 */ /* 0x000fe200078cc0ff */
[----:B------:R-:W-:Y:S01]  /*15b0*/  FMUL.FTZ R136, R90, c[0x0][0x1e8] ;  /* 0x00007a005a887a20 */ /* 0x000fe20000410000 */
[----:B------:R-:W-:Y:S01]  /*15c0*/  F2FP.BF16.PACK_AB R84, R141, R84 ;  /* 0x000000548d54723e */ /* 0x000fe200000010ff */
[----:B------:R-:W-:-:S02]  /*15d0*/  FMUL.FTZ R95, R140, c[0x0][0x1e8] ;  /* 0x00007a008c5f7a20 */ /* 0x000fc40000410000 */
[----:B------:R-:W-:Y:S01]  /*15e0*/  FADD.FTZ R89, R116, -R89 ;  /* 0x8000005974597221 */ /* 0x000fe20000010000 */
[----:B------:R-:W-:Y:S01]  /*15f0*/  FSEL R143, R136, RZ, P4 ;  /* 0x000000ff888f7208 */ /* 0x000fe20002000000 */
[----:B------:R-:W-:Y:S01]  /*1600*/  FADD.FTZ R139, R118, -R139 ;  /* 0x8000008b768b7221 */ /* 0x000fe20000010000 */
[----:B------:R-:W-:Y:S01]  /*1610*/  FSEL R145, R95, RZ, P6 ;  /* 0x000000ff5f917208 */ /* 0x000fe20003000000 */
[----:B------:R-:W-:Y:S01]  /*1620*/  FMUL.FTZ R89, R22, R89 ;  /* 0x0000005916597220 */ /* 0x000fe20000410000 */
[----:B------:R-:W-:Y:S02]  /*1630*/  ISETP.NE.U32.AND P4, PT, RZ, c[0x0][0x258], PT ;  /* 0x00009600ff007a0c */ /* 0x000fe40003f85070 */
[----:B------:R-:W-:Y:S01]  /*1640*/  @P0 LOP3.LUT P6, RZ, R86, 0xff, RZ, 0xc0, !PT ;  /* 0x000000ff56ff0812 */ /* 0x000fe200078cc0ff */
[----:B------:R-:W-:Y:S01]  /*1650*/  FMUL.FTZ R86, R22, R139 ;  /* 0x0000008b16567220 */ /* 0x000fe20000410000 */
[----:B------:R-:W-:Y:S01]  /*1660*/  ISETP.NE.AND.EX P4, PT, RZ, c[0x0][0x25c], PT, P4 ;  /* 0x00009700ff007a0c */ /* 0x000fe20003f85340 */
[----:B------:R-:W-:Y:S01]  /*1670*/  @P1 FADD.FTZ R89, R26, R89 ;  /* 0x000000591a591221 */ /* 0x000fe20000010000 */
[----:B------:R-:W-:Y:S01]  /*1680*/  @P0 FSEL R135, R135, RZ, P6 ;  /* 0x000000ff87870208 */ /* 0x000fe20003000000 */
[----:B------:R-:W-:Y:S01]  /*1690*/  @P1 FADD.FTZ R86, R27, R86 ;  /* 0x000000561b561221 */ /* 0x000fe20000010000 */
[----:B------:R-:W-:Y:S01]  /*16a0*/  LOP3.LUT P1, RZ, R103, 0xff0000, RZ, 0xc0, !PT ;  /* 0x00ff000067ff7812 */ /* 0x000fe2000782c0ff */
[----:B------:R-:W-:Y:S01]  /*16b0*/  FMUL.FTZ R139, R89, c[0x0][0x1e8] ;  /* 0x00007a00598b7a20 */ /* 0x000fe20000410000 */
[----:B------:R-:W-:Y:S01]  /*16c0*/  SEL R77, R140, R77, P4 ;  /* 0x0000004d8c4d7207 */ /* 0x000fe20002000000 */
[C---:B------:R-:W-:Y:S01]  /*16d0*/  FMUL.FTZ R140, R86.reuse, c[0x0][0x1e8] ;  /* 0x00007a00568c7a20 */ /* 0x040fe20000410000 */
[----:B------:R-:W-:-:S02]  /*16e0*/  SEL R79, R86, R79, P4 ;  /* 0x0000004f564f7207 */ /* 0x000fc40002000000 */
[----:B------:R-:W-:Y:S02]  /*16f0*/  SEL R74, R87, R74, P4 ;  /* 0x0000004a574a7207 */ /* 0x000fe40002000000 */
[----:B------:R-:W-:Y:S01]  /*1700*/  F2FP.BF16.PACK_AB R86, R145, R144 ;  /* 0x000000909156723e */ /* 0x000fe200000010ff */
[----:B------:R-:W-:Y:S01]  /*1710*/  HFMA2.MMA R144, -RZ, RZ, 0, 9.5367431640625e-07 ;  /* 0x00000010ff907435 */ /* 0x000fe200000001ff */
[----:B------:R-:W-:Y:S02]  /*1720*/  FSEL R87, R139, RZ, P1 ;  /* 0x000000ff8b577208 */ /* 0x000fe40000800000 */
[----:B------:R-:W-:Y:S02]  /*1730*/  LOP3.LUT P1, RZ, R103, 0xff000000, RZ, 0xc0, !PT ;  /* 0xff00000067ff7812 */ /* 0x000fe4000782c0ff */
[----:B------:R-:W-:Y:S02]  /*1740*/  @P0 LOP3.LUT P6, RZ, R104, 0xff0000, RZ, 0xc0, !PT ;  /* 0x00ff000068ff0812 */ /* 0x000fe400078cc0ff */
[----:B------:R-:W-:Y:S01]  /*1750*/  SEL R73, R88, R73, P4 ;  /* 0x0000004958497207 */ /* 0x000fe20002000000 */
[----:B------:R-:W-:Y:S01]  /*1760*/  @P4 IMAD.MOV.U32 R88, RZ, RZ, 0x20 ;  /* 0x00000020ff584424 */ /* 0x000fe200078e00ff */
[----:B------:R-:W-:-:S02]  /*1770*/  SEL R75, R90, R75, P4 ;  /* 0x0000004b5a4b7207 */ /* 0x000fc40002000000 */
[----:B------:R-:W-:Y:S02]  /*1780*/  FSEL R90, R140, RZ, P1 ;  /* 0x000000ff8c5a7208 */ /* 0x000fe40000800000 */
[----:B------:R-:W-:Y:S02]  /*1790*/  @P0 LOP3.LUT P1, RZ, R104, 0xff00, RZ, 0xc0, !PT ;  /* 0x0000ff0068ff0812 */ /* 0x000fe4000782c0ff */
[----:B------:R-:W-:Y:S02]  /*17a0*/  @P0 FSEL R138, R138, RZ, P6 ;  /* 0x000000ff8a8a0208 */ /* 0x000fe40003000000 */
[----:B------:R-:W-:Y:S02]  /*17b0*/  @P0 LOP3.LUT P6, RZ, R104, 0xff000000, RZ, 0xc0, !PT ;  /* 0xff00000068ff0812 */ /* 0x000fe400078cc0ff */
[----:B------:R-:W-:Y:S01]  /*17c0*/  SEL R78, R89, R78, P4 ;  /* 0x0000004e594e7207 */ /* 0x000fe20002000000 */
[----:B------:R-:W-:Y:S01]  /*17d0*/  @P4 IMAD.WIDE.U32 R88, R21, R88, c[0x0][0x258] ;  /* 0x0000960015584625 */ /* 0x000fe200078e0058 */
[----:B------:R-:W-:-:S02]  /*17e0*/  SEL R72, R85, R72, P4 ;  /* 0x0000004855487207 */ /* 0x000fc40002000000 */
[----:B------:R-:W-:Y:S02]  /*17f0*/  SEL R76, R91, R76, P4 ;  /* 0x0000004c5b4c7207 */ /* 0x000fe40002000000 */
[----:B------:R-:W-:Y:S01]  /*1800*/  F2FP.BF16.PACK_AB R87, R90, R87 ;  /* 0x000000575a57723e */ /* 0x000fe200000010ff */
[----:B------:R-:W-:Y:S01]  /*1810*/  IMAD.WIDE.U32 R90, R21, R144, c[0x0][0x248] ;  /* 0x00009200155a7625 */ /* 0x000fe200078e0090 */
[----:B------:R-:W-:Y:S01]  /*1820*/  F2FP.BF16.PACK_AB R85, R143, R142 ;  /* 0x0000008e8f55723e */ /* 0x000fe200000010ff */
[----:B------:R-:W-:Y:S01]  /*1830*/  @P4 STG.E.128 [R88.64], R72 ;  /* 0x0000004858004986 */ /* 0x000fe2000c101d04 */
[----:B------:R-:W-:Y:S02]  /*1840*/  @P0 FSEL R93, R93, RZ, P1 ;  /* 0x000000ff5d5d0208 */ /* 0x000fe40000800000 */
[----:B------:R-:W-:Y:S01]  /*1850*/  @P0 LOP3.LUT P1, RZ, R105, 0xff, RZ, 0xc0, !PT ;  /* 0x000000ff69ff0812 */ /* 0x000fe2000782c0ff */
[----:B------:R-:W-:Y:S01]  /*1860*/  @P4 STG.E.128 [R88.64+0x10], R76 ;  /* 0x0000104c58004986 */ /* 0x000fe2000c101d04 */
[----:B------:R-:W-:-:S02]  /*1870*/  @P0 FSEL R136, R136, RZ, P6 ;  /* 0x000000ff88880208 */ /* 0x000fc40003000000 */
[----:B------:R-:W-:Y:S01]  /*1880*/  @P0 LOP3.LUT P6, RZ, R105, 0xff0000, RZ, 0xc0, !PT ;  /* 0x00ff000069ff0812 */ /* 0x000fe200078cc0ff */
[----:B------:R0:W-:Y:S01]  /*1890*/  STG.E.128 [R90.64], R84 ;  /* 0x000000545a007986 */ /* 0x0001e2000c101d04 */
[----:B------:R-:W-:Y:S02]  /*18a0*/  @P0 FSEL R137, R137, RZ, P1 ;  /* 0x000000ff89890208 */ /* 0x000fe40000800000 */
[C---:B------:R-:W-:Y:S02]  /*18b0*/  @P0 LOP3.LUT P4, RZ, R105.reuse, 0xff00, RZ, 0xc0, !PT ;  /* 0x0000ff0069ff0812 */ /* 0x040fe4000788c0ff */
[----:B------:R-:W-:Y:S02]  /*18c0*/  @P0 LOP3.LUT P1, RZ, R105, 0xff000000, RZ, 0xc0, !PT ;  /* 0xff00000069ff0812 */ /* 0x000fe4000782c0ff */
[----:B------:R-:W-:Y:S02]  /*18d0*/  @P0 F2FP.BF16.PACK_AB R135, RZ, R135 ;  /* 0x00000087ff87023e */ /* 0x000fe400000010ff */
[----:B------:R-:W-:-:S02]  /*18e0*/  @P0 F2FP.BF16.PACK_AB R138, RZ, R138 ;  /* 0x0000008aff8a023e */ /* 0x000fc400000010ff */
[----:B------:R-:W-:Y:S02]  /*18f0*/  @P0 FSEL R95, R95, RZ, P4 ;  /* 0x000000ff5f5f0208 */ /* 0x000fe40002000000 */
[----:B------:R-:W-:Y:S02]  /*1900*/  @P0 F2FP.BF16.PACK_AB R137, RZ, R137 ;  /* 0x00000089ff89023e */ /* 0x000fe400000010ff */
[----:B------:R-:W-:Y:S02]  /*1910*/  @P0 F2FP.BF16.PACK_AB R93, RZ, R93 ;  /* 0x0000005dff5d023e */ /* 0x000fe400000010ff */
[----:B------:R-:W-:Y:S02]  /*1920*/  @P0 F2FP.BF16.PACK_AB R136, RZ, R136 ;  /* 0x00000088ff88023e */ /* 0x000fe400000010ff */
[----:B0-----:R-:W-:Y:S02]  /*1930*/  @P0 FSEL R84, R139, RZ, P6 ;  /* 0x000000ff8b540208 */ /* 0x001fe40003000000 */
[----:B------:R-:W-:-:S02]  /*1940*/  @P0 FSEL R86, R140, RZ, P1 ;  /* 0x000000ff8c560208 */ /* 0x000fc40000800000 */
[----:B------:R-:W-:Y:S02]  /*1950*/  @P0 F2FP.BF16.PACK_AB R85, RZ, R84 ;  /* 0x00000054ff55023e */ /* 0x000fe400000010ff */
[----:B------:R-:W-:Y:S02]  /*1960*/  @P0 F2FP.BF16.PACK_AB R95, RZ, R95 ;  /* 0x0000005fff5f023e */ /* 0x000fe400000010ff */
[----:B------:R-:W-:Y:S02]  /*1970*/  @P0 F2FP.BF16.PACK_AB R86, RZ, R86 ;  /* 0x00000056ff56023e */ /* 0x000fe400000010ff */
        /* <DEDUP_REMOVED lines=12> */
.L_x_621:
[----:B------:R-:W-:Y:S05]  /*1a40*/  BSYNC B0 ;  /* 0x0000000000007941 */ /* 0x000fea0003800000 */
.L_x_620:
[----:B------:R-:W-:Y:S01]  /*1a50*/  BSSY B0, `(.L_x_622) ;  /* 0x0000079000007945 */ /* 0x000fe20003800000 */
[----:B------:R-:W-:Y:S05]  /*1a60*/  @!P2 BRA `(.L_x_623) ;  /* 0x000007700000a947 */ /* 0x000fea0003800000 */
[----:B------:R-:W-:Y:S01]  /*1a70*/  FSEL R87, R92, RZ, !P5 ;  /* 0x000000ff5c577208 */ /* 0x000fe20006800000 */
[----:B0-----:R-:W-:Y:S01]  /*1a80*/  IMAD.MOV.U32 R84, RZ, RZ, R108 ;  /* 0x000000ffff547224 */ /* 0x001fe200078e006c */
[----:B------:R-:W-:Y:S02]  /*1a90*/  ISETP.NE.U32.AND P1, PT, RZ, c[0x0][0x218], PT ;  /* 0x00008600ff007a0c */ /* 0x000fe40003f25070 */
[----:B------:R-:W-:Y:S01]  /*1aa0*/  ISETP.NE.U32.AND P0, PT, RZ, c[0x0][0x258], PT ;  /* 0x00009600ff007a0c */ /* 0x000fe20003f05070 */
[-CC-:B------:R-:W-:Y:S01]  /*1ab0*/  FFMA.FTZ R93, R127, R94.reuse, R87.reuse ;  /* 0x0000005e7f5d7223 */ /* 0x180fe20000010057 */
[----:B------:R-:W-:Y:S01]  /*1ac0*/  ISETP.NE.AND.EX P1, PT, RZ, c[0x0][0x21c], PT, P1 ;  /* 0x00008700ff007a0c */ /* 0x000fe20003f25310 */
[-C--:B------:R-:W-:Y:S01]  /*1ad0*/  FFMA.FTZ R89, R121, R94.reuse, R87 ;  /* 0x0000005e79597223 */ /* 0x080fe20000010057 */
[----:B------:R-:W-:Y:S01]  /*1ae0*/  LOP3.LUT P6, RZ, R84, 0xff, RZ, 0xc0, !PT ;  /* 0x000000ff54ff7812 */ /* 0x000fe200078cc0ff */
[----:B------:R-:W-:Y:S01]  /*1af0*/  FADD.FTZ R93, R128, -R93 ;  /* 0x8000005d805d7221 */ /* 0x000fe20000010000 */
[----:B------:R-:W-:Y:S01]  /*1b00*/  ISETP.NE.AND.EX P0, PT, RZ, c[0x0][0x25c], PT, P0 ;  /* 0x00009700ff007a0c */ /* 0x000fe20003f05300 */
[-C--:B------:R-:W-:Y:S01]  /*1b10*/  FFMA.FTZ R88, R130, R94.reuse, R87 ;  /* 0x0000005e82587223 */ /* 0x080fe20000010057 */
[----:B------:R-:W-:Y:S01]  /*1b20*/  LOP3.LUT P4, RZ, R109, 0xff, RZ, 0xc0, !PT ;  /* 0x000000ff6dff7812 */ /* 0x000fe2000788c0ff */
[----:B------:R-:W-:Y:S01]  /*1b30*/  FADD.FTZ R89, R126, -R89 ;  /* 0x800000597e597221 */ /* 0x000fe20000010000 */
[----:B------:R-:W-:Y:S01]  /*1b40*/  LOP3.LUT P5, RZ, R108, 0xff0000, RZ, 0xc0, !PT ;  /* 0x00ff00006cff7812 */ /* 0x000fe200078ac0ff */
[----:B------:R-:W-:Y:S01]  /*1b50*/  FFMA.FTZ R86, R124, R94, R87 ;  /* 0x0000005e7c567223 */ /* 0x000fe20000010057 */
[----:B------:R-:W-:Y:S01]  /*1b60*/  MOV R140, 0x10 ;  /* 0x00000010008c7802 */ /* 0x000fe20000000f00 */
[----:B-----5:R-:W-:-:S02]  /*1b70*/  FMUL.FTZ R93, R22, R93 ;  /* 0x0000005d165d7220 */ /* 0x020fc40000410000 */
[----:B------:R-:W-:Y:S02]  /*1b80*/  FADD.FTZ R95, R129, -R88 ;  /* 0x80000058815f7221 */ /* 0x000fe40000010000 */
[-CC-:B------:R-:W-:Y:S02]  /*1b90*/  FFMA.FTZ R85, R97, R94.reuse, R87.reuse ;  /* 0x0000005e61557223 */ /* 0x180fe40000010057 */
[-CC-:B------:R-:W-:Y:S02]  /*1ba0*/  FFMA.FTZ R84, R120, R94.reuse, R87.reuse ;  /* 0x0000005e78547223 */ /* 0x180fe40000010057 */
[-CC-:B------:R-:W-:Y:S02]  /*1bb0*/  FFMA.FTZ R135, R131, R94.reuse, R87.reuse ;  /* 0x0000005e83877223 */ /* 0x180fe40000010057 */
[----:B------:R-:W-:Y:S02]  /*1bc0*/  FMUL.FTZ R89, R22, R89 ;  /* 0x0000005916597220 */ /* 0x000fe40000410000 */
[----:B------:R-:W-:-:S02]  /*1bd0*/  FFMA.FTZ R94, R134, R94, R87 ;  /* 0x0000005e865e7223 */ /* 0x000fc40000010057 */
[----:B------:R-:W-:Y:S02]  /*1be0*/  FADD.FTZ R91, R125, -R86 ;  /* 0x800000567d5b7221 */ /* 0x000fe40000010000 */
[----:B------:R-:W-:Y:S02]  /*1bf0*/  @P1 FADD.FTZ R93, R68, R93 ;  /* 0x0000005d445d1221 */ /* 0x000fe40000010000 */
[----:B------:R-:W-:Y:S02]  /*1c00*/  FMUL.FTZ R88, R22, R95 ;  /* 0x0000005f16587220 */ /* 0x000fe40000410000 */
[----:B------:R-:W-:Y:S01]  /*1c10*/  FADD.FTZ R85, R122, -R85 ;  /* 0x800000557a557221 */ /* 0x000fe20000010000 */
[----:B------:R-:W-:Y:S01]  /*1c20*/  SEL R76, R93, R76, P0 ;  /* 0x0000004c5d4c7207 */ /* 0x000fe20000000000 */
[----:B------:R-:W-:Y:S02]  /*1c30*/  FADD.FTZ R87, R123, -R84 ;  /* 0x800000547b577221 */ /* 0x000fe40000010000 */
[----:B------:R-:W-:-:S02]  /*1c40*/  FADD.FTZ R135, R132, -R135 ;  /* 0x8000008784877221 */ /* 0x000fc40000010000 */
[----:B------:R-:W-:Y:S02]  /*1c50*/  @P1 FADD.FTZ R89, R66, R89 ;  /* 0x0000005942591221 */ /* 0x000fe40000010000 */
[----:B------:R-:W-:Y:S02]  /*1c60*/  FADD.FTZ R137, R133, -R94 ;  /* 0x8000005e85897221 */ /* 0x000fe40000010000 */
[C---:B------:R-:W-:Y:S01]  /*1c70*/  FMUL.FTZ R86, R22.reuse, R91 ;  /* 0x0000005b16567220 */ /* 0x040fe20000410000 */
[----:B------:R-:W-:Y:S01]  /*1c80*/  SEL R74, R89, R74, P0 ;  /* 0x0000004a594a7207 */ /* 0x000fe20000000000 */
[----:B------:R-:W-:Y:S02]  /*1c90*/  FMUL.FTZ R136, R93, c[0x0][0x1e8] ;  /* 0x00007a005d887a20 */ /* 0x000fe40000410000 */
[----:B------:R-:W-:Y:S02]  /*1ca0*/  @P1 FADD.FTZ R88, R69, R88 ;  /* 0x0000005845581221 */ /* 0x000fe40000010000 */
[----:B------:R-:W-:-:S02]  /*1cb0*/  FMUL.FTZ R85, R22, R85 ;  /* 0x0000005516557220 */ /* 0x000fc40000410000 */
[----:B------:R-:W-:Y:S01]  /*1cc0*/  FMUL.FTZ R84, R22, R87 ;  /* 0x0000005716547220 */ /* 0x000fe20000410000 */
[----:B------:R-:W-:Y:S01]  /*1cd0*/  SEL R77, R88, R77, P0 ;  /* 0x0000004d584d7207 */ /* 0x000fe20000000000 */
[C---:B------:R-:W-:Y:S02]  /*1ce0*/  FMUL.FTZ R135, R22.reuse, R135 ;  /* 0x0000008716877220 */ /* 0x040fe40000410000 */
[----:B------:R-:W-:Y:S02]  /*1cf0*/  FMUL.FTZ R22, R22, R137 ;  /* 0x0000008916167220 */ /* 0x000fe40000410000 */
[----:B------:R-:W-:Y:S01]  /*1d00*/  FMUL.FTZ R94, R89, c[0x0][0x1e8] ;  /* 0x00007a00595e7a20 */ /* 0x000fe20000410000 */
[----:B------:R-:W-:Y:S01]  /*1d10*/  FSEL R89, R136, RZ, P4 ;  /* 0x000000ff88597208 */ /* 0x000fe20002000000 */
[----:B------:R-:W-:Y:S01]  /*1d20*/  @P1 FADD.FTZ R86, R67, R86 ;  /* 0x0000005643561221 */ /* 0x000fe20000010000 */
[----:B------:R-:W-:Y:S01]  /*1d30*/  LOP3.LUT P4, RZ, R109, 0xff00, RZ, 0xc0, !PT ;  /* 0x0000ff006dff7812 */ /* 0x000fe2000788c0ff */
[----:B------:R-:W-:Y:S01]  /*1d40*/  FMUL.FTZ R137, R88, c[0x0][0x1e8] ;  /* 0x00007a0058897a20 */ /* 0x000fe20000410000 */
[----:B------:R-:W-:Y:S01]  /*1d50*/  FSEL R87, R94, RZ, P5 ;  /* 0x000000ff5e577208 */ /* 0x000fe20002800000 */
[C---:B------:R-:W-:Y:S01]  /*1d60*/  FMUL.FTZ R95, R86.reuse, c[0x0][0x1e8] ;  /* 0x00007a00565f7a20 */ /* 0x040fe20000410000 */
[----:B------:R-:W-:Y:S01]  /*1d70*/  SEL R75, R86, R75, P0 ;  /* 0x0000004b564b7207 */ /* 0x000fe20000000000 */
[----:B------:R-:W-:Y:S01]  /*1d80*/  @P1 FADD.FTZ R85, R64, R85 ;  /* 0x0000005540551221 */ /* 0x000fe20000010000 */
[----:B------:R-:W-:Y:S01]  /*1d90*/  FSEL R86, R137, RZ, P4 ;  /* 0x000000ff89567208 */ /* 0x000fe20002000000 */
[----:B------:R-:W-:Y:S01]  /*1da0*/  @P1 FADD.FTZ R135, R70, R135 ;  /* 0x0000008746871221 */ /* 0x000fe20000010000 */
[----:B------:R-:W-:Y:S01]  /*1db0*/  ISETP.NE.U32.AND P4, PT, RZ, c[0x0][0x250], PT ;  /* 0x00009400ff007a0c */ /* 0x000fe20003f85070 */
[----:B------:R-:W-:Y:S01]  /*1dc0*/  FMUL.FTZ R92, R85, c[0x0][0x1e8] ;  /* 0x00007a00555c7a20 */ /* 0x000fe20000410000 */
[----:B------:R-:W-:Y:S01]  /*1dd0*/  LOP3.LUT P5, RZ, R108, 0xff000000, RZ, 0xc0, !PT ;  /* 0xff0000006cff7812 */ /* 0x000fe200078ac0ff */
[----:B------:R-:W-:Y:S01]  /*1de0*/  @P1 FADD.FTZ R84, R65, R84 ;  /* 0x0000005441541221 */ /* 0x000fe20000010000 */
[----:B------:R-:W-:Y:S01]  /*1df0*/  ISETP.NE.AND.EX P4, PT, RZ, c[0x0][0x254], PT, P4 ;  /* 0x00009500ff007a0c */ /* 0x000fe20003f85340 */
[----:B------:R-:W-:Y:S01]  /*1e00*/  @P1 FADD.FTZ R22, R71, R22 ;  /* 0x0000001647161221 */ /* 0x000fe20000010000 */
[----:B------:R-:W-:Y:S01]  /*1e10*/  FSEL R88, R95, RZ, P5 ;  /* 0x000000ff5f587208 */ /* 0x000fe20002800000 */
[----:B------:R-:W-:Y:S01]  /*1e20*/  FMUL.FTZ R93, R84, c[0x0][0x1e8] ;  /* 0x00007a00545d7a20 */ /* 0x000fe20000410000 */
[----:B------:R-:W-:Y:S01]  /*1e30*/  SEL R72, R85, R72, P0 ;  /* 0x0000004855487207 */ /* 0x000fe20000000000 */
[----:B------:R-:W-:Y:S01]  /*1e40*/  FMUL.FTZ R138, R22, c[0x0][0x1e8] ;  /* 0x00007a00168a7a20 */ /* 0x000fe20000410000 */
[----:B------:R-:W-:Y:S01]  /*1e50*/  F2FP.BF16.PACK_AB R85, R88, R87 ;  /* 0x000000575855723e */ /* 0x000fe200000010ff */
[----:B------:R-:W-:Y:S01]  /*1e60*/  @P0 IMAD.MOV.U32 R88, RZ, RZ, 0x20 ;  /* 0x00000020ff580424 */ /* 0x000fe200078e00ff */
[----:B------:R-:W-:-:S02]  /*1e70*/  F2FP.BF16.PACK_AB R86, R86, R89 ;  /* 0x000000595656723e */ /* 0x000fc400000010ff */
[C---:B------:R-:W-:Y:S01]  /*1e80*/  SEL R78, R135.reuse, R78, P0 ;  /* 0x0000004e874e7207 */ /* 0x040fe20000000000 */
[----:B------:R-:W-:Y:S01]  /*1e90*/  FMUL.FTZ R135, R135, c[0x0][0x1e8] ;  /* 0x00007a0087877a20 */ /* 0x000fe20000410000 */
[----:B------:R-:W-:Y:S01]  /*1ea0*/  LOP3.LUT P5, RZ, R108, 0xff00, RZ, 0xc0, !PT ;  /* 0x0000ff006cff7812 */ /* 0x000fe200078ac0ff */
[----:B------:R-:W-:Y:S01]  /*1eb0*/  @P0 IMAD.WIDE.U32 R88, R21, R88, c[0x0][0x258] ;  /* 0x0000960015580625 */ /* 0x000fe200078e0058 */
[----:B------:R-:W-:Y:S02]  /*1ec0*/  FSEL R87, R92, RZ, P6 ;  /* 0x000000ff5c577208 */ /* 0x000fe40003000000 */
[----:B------:R-:W-:Y:S02]  /*1ed0*/  LOP3.LUT P1, RZ, R109, 0xff000000, RZ, 0xc0, !PT ;  /* 0xff0000006dff7812 */ /* 0x000fe4000782c0ff */
[----:B------:R-:W-:Y:S02]  /*1ee0*/  SEL R73, R84, R73, P0 ;  /* 0x0000004954497207 */ /* 0x000fe40000000000 */
[----:B------:R-:W-:-:S02]  /*1ef0*/  SEL R79, R22, R79, P0 ;  /* 0x0000004f164f7207 */ /* 0x000fc40000000000 */
[----:B------:R-:W-:Y:S01]  /*1f00*/  LOP3.LUT P6, RZ, R109, 0xff0000, RZ, 0xc0, !PT ;  /* 0x00ff00006dff7812 */ /* 0x000fe200078cc0ff */
[----:B------:R-:W-:Y:S01]  /*1f10*/  @P0 STG.E.128 [R88.64], R72 ;  /* 0x0000004858000986 */ /* 0x000fe2000c101d04 */
[----:B------:R-:W-:Y:S02]  /*1f20*/  @P4 MOV R22, R106 ;  /* 0x0000006a00164202 */ /* 0x000fe40000000f00 */
[----:B------:R-:W-:Y:S01]  /*1f30*/  FSEL R84, R93, RZ, P5 ;  /* 0x000000ff5d547208 */ /* 0x000fe20002800000 */
[----:B------:R0:W-:Y:S01]  /*1f40*/  @P0 STG.E.128 [R88.64+0x10], R76 ;  /* 0x0000104c58000986 */ /* 0x0001e2000c101d04 */
[----:B------:R-:W-:Y:S02]  /*1f50*/  FSEL R91, R138, RZ, P1 ;  /* 0x000000ff8a5b7208 */ /* 0x000fe40000800000 */
[----:B------:R-:W-:Y:S02]  /*1f60*/  FSEL R90, R135, RZ, P6 ;  /* 0x000000ff875a7208 */ /* 0x000fe40003000000 */
[----:B------:R-:W-:-:S02]  /*1f70*/  @P4 LOP3.LUT P1, RZ, R22, 0xff, RZ, 0xc0, !PT ;  /* 0x000000ff16ff4812 */ /* 0x000fc4000782c0ff */
[C---:B------:R-:W-:Y:S02]  /*1f80*/  @P4 LOP3.LUT P0, RZ, R106.reuse, 0xff00, RZ, 0xc0, !PT ;  /* 0x0000ff006aff4812 */ /* 0x040fe4000780c0ff */
[----:B------:R-:W-:Y:S02]  /*1f90*/  @P4 LOP3.LUT P5, RZ, R106, 0xff0000, RZ, 0xc0, !PT ;  /* 0x00ff00006aff4812 */ /* 0x000fe400078ac0ff */
[----:B------:R-:W-:Y:S02]  /*1fa0*/  F2FP.BF16.PACK_AB R84, R84, R87 ;  /* 0x000000575454723e */ /* 0x000fe400000010ff */
[----:B------:R-:W-:Y:S01]  /*1fb0*/  F2FP.BF16.PACK_AB R87, R91, R90 ;  /* 0x0000005a5b57723e */ /* 0x000fe200000010ff */
[----:B------:R-:W-:Y:S01]  /*1fc0*/  IMAD.WIDE.U32 R90, R21, R140, c[0x0][0x248] ;  /* 0x00009200155a7625 */ /* 0x000fe200078e008c */
[----:B------:R-:W-:Y:S02]  /*1fd0*/  @P4 FSEL R22, R92, RZ, P1 ;  /* 0x000000ff5c164208 */ /* 0x000fe40000800000 */
[----:B------:R-:W-:-:S02]  /*1fe0*/  @P4 FSEL R92, R93, RZ, P0 ;  /* 0x000000ff5d5c4208 */ /* 0x000fc40000000000 */
[----:B------:R-:W-:Y:S01]  /*1ff0*/  @P4 LOP3.LUT P6, RZ, R106, 0xff000000, RZ, 0xc0, !PT ;  /* 0xff0000006aff4812 */ /* 0x000fe200078cc0ff */
[----:B------:R1:W-:Y:S01]  /*2000*/  STG.E.128 [R90.64], R84 ;  /* 0x000000545a007986 */ /* 0x0003e2000c101d04 */
[----:B------:R-:W-:Y:S02]  /*2010*/  @P4 FSEL R93, R94, RZ, P5 ;  /* 0x000000ff5e5d4208 */ /* 0x000fe40002800000 */
[C---:B------:R-:W-:Y:S02]  /*2020*/  @P4 LOP3.LUT P0, RZ, R107.reuse, 0xff, RZ, 0xc0, !PT ;  /* 0x000000ff6bff4812 */ /* 0x040fe4000780c0ff */
[----:B------:R-:W-:Y:S02]  /*2030*/  @P4 LOP3.LUT P5, RZ, R107, 0xff0000, RZ, 0xc0, !PT ;  /* 0x00ff00006bff4812 */ /* 0x000fe400078ac0ff */
[----:B------:R-:W-:Y:S02]  /*2040*/  @P4 FSEL R94, R95, RZ, P6 ;  /* 0x000000ff5f5e4208 */ /* 0x000fe40003000000 */
[----:B------:R-:W-:-:S02]  /*2050*/  @P4 LOP3.LUT P1, RZ, R107, 0xff00, RZ, 0xc0, !PT ;  /* 0x0000ff006bff4812 */ /* 0x000fc4000782c0ff */
[----:B------:R-:W-:Y:S02]  /*2060*/  @P4 LOP3.LUT P6, RZ, R107, 0xff000000, RZ, 0xc0, !PT ;  /* 0xff0000006bff4812 */ /* 0x000fe400078cc0ff */
[----:B------:R-:W-:Y:S02]  /*2070*/  @P4 F2FP.BF16.PACK_AB R22, RZ, R22 ;  /* 0x00000016ff16423e */ /* 0x000fe400000010ff */
[----:B------:R-:W-:Y:S02]  /*2080*/  @P4 F2FP.BF16.PACK_AB R93, RZ, R93 ;  /* 0x0000005dff5d423e */ /* 0x000fe400000010ff */
[----:B0-----:R-:W-:Y:S02]  /*2090*/  @P4 FSEL R88, R138, RZ, P6 ;  /* 0x000000ff8a584208 */ /* 0x001fe40003000000 */
        /* <DEDUP_REMOVED lines=8> */
[----:B------:R-:W-:Y:S02]  /*2120*/  @P4 F2FP.BF16.PACK_AB R88, RZ, R88 ;  /* 0x00000058ff58423e */ /* 0x000fe400000010ff */
[----:B------:R-:W-:Y:S02]  /*2130*/  @P4 PRMT R80, R22, 0x7610, R80 ;  /* 0x0000761016504816 */ /* 0x000fe40000000050 */
[----:B------:R-:W-:Y:S02]  /*2140*/  @P4 LEA R84, P0, R21, c[0x0][0x250], 0x4 ;  /* 0x0000940015544a11 */ /* 0x000fe400078020ff */
        /* <DEDUP_REMOVED lines=9> */
.L_x_623:
[----:B------:R-:W-:Y:S05]  /*21e0*/  BSYNC B0 ;  /* 0x0000000000007941 */ /* 0x000fea0003800000 */
.L_x_622:
[----:B------:R-:W-:Y:S02]  /*21f0*/  IADD3 R2, R2, c[0x0][0x160], RZ ;  /* 0x0000580002027a10 */ /* 0x000fe40007ffe0ff */
[----:B------:R-:W-:Y:S02]  /*2200*/  LOP3.LUT P1, RZ, R13, 0xff, RZ, 0xc0, !PT ;  /* 0x000000ff0dff7812 */ /* 0x000fe4000782c0ff */
[----:B------:R-:W-:Y:S02]  /*2210*/  ISETP.GE.AND P0, PT, R2, c[0x0][0x164], PT ;  /* 0x0000590002007a0c */ /* 0x000fe40003f06270 */
[----:B------:R-:W-:-:S11]  /*2220*/  SEL R13, RZ, 0x1, P1 ;  /* 0x00000001ff0d7807 */ /* 0x000fd60000800000 */
[----:B0----5:R-:W-:Y:S01]  /*2230*/  @P0 CALL.REL.NOINC `(.L_x_613) ;  /* 0x0000001000000944 */ /* 0x021fe20003c00000 */
[----:B------:R-:W-:Y:S05]  /*2240*/  BRA `(.L_x_624) ;  /* 0xffffe14000007947 */ /* 0x000fea000383ffff */
.L_x_613:
        /* <DEDUP_REMOVED lines=22> */
.L_x_618:
[----:B------:R-:W-:Y:S01]  /*23b0*/  IMAD.MOV.U32 R87, RZ, RZ, R139 ;  /* 0x000000ffff577224 */ /* 0x000fe200078e008b */
[----:B------:R-:W-:Y:S01]  /*23c0*/  MOV R92, 0x10 ;  /* 0x00000010005c7802 */ /* 0x000fe20000000f00 */
[----:B------:R-:W-:Y:S01]  /*23d0*/  IMAD.MOV.U32 R93, RZ, RZ, 0x1f ;  /* 0x0000001fff5d7424 */ /* 0x000fe200078e00ff */
[----:B------:R-:W-:-:S02]  /*23e0*/  MOV R94, 0xffffffff ;  /* 0xffffffff005e7802 */ /* 0x000fc40000000f00 */
[----:B------:R-:W-:Y:S02]  /*23f0*/  MOV R84, 0x2410 ;  /* 0x0000241000547802 */ /* 0x000fe40000000f00 */
[----:B-----5:R-:W-:Y:S05]  /*2400*/  CALL.REL.NOINC `($__internal_44_$__cuda_sm70_shflsync_down_p) ;  /* 0x0000045000007944 */ /* 0x020fea0003c00000 */
[----:B-1----:R-:W-:Y:S01]  /*2410*/  IMAD.MOV.U32 R86, RZ, RZ, R93 ;  /* 0x000000ffff567224 */ /* 0x002fe200078e005d */
[----:B0-----:R-:W-:Y:S05]  /*2420*/  BRA `(.L_x_625) ;  /* 0xffffec1000007947 */ /* 0x001fea000383ffff */
.L_x_619:
[----:B------:R-:W-:Y:S01]  /*2430*/  HFMA2.MMA R93, -RZ, RZ, 0, 1.847743988037109375e-06 ;  /* 0x0000001fff5d7435 */ /* 0x000fe200000001ff */
[----:B------:R-:W-:Y:S01]  /*2440*/  MOV R87, R138 ;  /* 0x0000008a00577202 */ /* 0x000fe20000000f00 */
[----:B------:R-:W-:Y:S01]  /*2450*/  IMAD.MOV.U32 R92, RZ, RZ, 0x10 ;  /* 0x00000010ff5c7424 */ /* 0x000fe200078e00ff */
[----:B------:R-:W-:Y:S01]  /*2460*/  MOV R84, 0x2490 ;  /* 0x0000249000547802 */ /* 0x000fe20000000f00 */
[----:B------:R-:W-:Y:S02]  /*2470*/  IMAD.MOV.U32 R94, RZ, RZ, -0x1 ;  /* 0xffffffffff5e7424 */ /* 0x000fe400078e00ff */
[----:B01---5:R-:W-:Y:S05]  /*2480*/  CALL.REL.NOINC `($__internal_44_$__cuda_sm70_shflsync_down_p) ;  /* 0x000003d000007944 */ /* 0x023fea0003c00000 */
[----:B------:R-:W-:Y:S01]  /*2490*/  FADD.FTZ R139, R86, R139 ;  /* 0x0000008b568b7221 */ /* 0x000fe20000010000 */
[----:B0-----:R-:W-:Y:S01]  /*24a0*/  MOV R92, 0x8 ;  /* 0x00000008005c7802 */ /* 0x001fe20000000f00 */
[----:B-1----:R-:W-:Y:S01]  /*24b0*/  FADD.FTZ R138, R138, R93 ;  /* 0x0000005d8a8a7221 */ /* 0x002fe20000010000 */
[----:B------:R-:W-:Y:S01]  /*24c0*/  MOV R94, 0xffffffff ;  /* 0xffffffff005e7802 */ /* 0x000fe20000000f00 */
[----:B------:R-:W-:Y:S01]  /*24d0*/  IMAD.MOV.U32 R93, RZ, RZ, 0x1f ;  /* 0x0000001fff5d7424 */ /* 0x000fe200078e00ff */
[----:B------:R-:W-:Y:S01]  /*24e0*/  MOV R84, 0x2510 ;  /* 0x0000251000547802 */ /* 0x000fe20000000f00 */
[----:B------:R-:W-:-:S02]  /*24f0*/  IMAD.MOV.U32 R87, RZ, RZ, R139 ;  /* 0x000000ffff577224 */ /* 0x000fc400078e008b */
[----:B------:R-:W-:Y:S05]  /*2500*/  CALL.REL.NOINC `($__internal_44_$__cuda_sm70_shflsync_down_p) ;  /* 0x0000035000007944 */ /* 0x000fea0003c00000 */
[----:B0-----:R-:W-:Y:S01]  /*2510*/  HFMA2.MMA R92, -RZ, RZ, 0, 4.76837158203125e-07 ;  /* 0x00000008ff5c7435 */ /* 0x001fe200000001ff */
[----:B-1----:R-:W-:Y:S01]  /*2520*/  MOV R86, R93 ;  /* 0x0000005d00567202 */ /* 0x002fe20000000f00 */
[----:B------:R-:W-:Y:S01]  /*2530*/  IMAD.MOV.U32 R87, RZ, RZ, R138 ;  /* 0x000000ffff577224 */ /* 0x000fe200078e008a */
[----:B------:R-:W-:Y:S01]  /*2540*/  MOV R94, 0xffffffff ;  /* 0xffffffff005e7802 */ /* 0x000fe20000000f00 */
[----:B------:R-:W-:Y:S01]  /*2550*/  IMAD.MOV.U32 R93, RZ, RZ, 0x1f ;  /* 0x0000001fff5d7424 */ /* 0x000fe200078e00ff */
[----:B------:R-:W-:-:S02]  /*2560*/  MOV R84, 0x2580 ;  /* 0x0000258000547802 */ /* 0x000fc40000000f00 */
[----:B------:R-:W-:Y:S05]  /*2570*/  CALL.REL.NOINC `($__internal_44_$__cuda_sm70_shflsync_down_p) ;  /* 0x000002e000007944 */ /* 0x000fea0003c00000 */
[----:B------:R-:W-:Y:S01]  /*2580*/  FADD.FTZ R139, R86, R139 ;  /* 0x0000008b568b7221 */ /* 0x000fe20000010000 */
[----:B------:R-:W-:Y:S01]  /*2590*/  MOV R84, 0x2600 ;  /* 0x0000260000547802 */ /* 0x000fe20000000f00 */
[----:B-1----:R-:W-:Y:S01]  /*25a0*/  FADD.FTZ R138, R138, R93 ;  /* 0x0000005d8a8a7221 */ /* 0x002fe20000010000 */
[----:B------:R-:W-:Y:S01]  /*25b0*/  HFMA2.MMA R93, -RZ, RZ, 0, 1.847743988037109375e-06 ;  /* 0x0000001fff5d7435 */ /* 0x000fe200000001ff */
[----:B0-----:R-:W-:Y:S01]  /*25c0*/  IMAD.MOV.U32 R92, RZ, RZ, 0x4 ;  /* 0x00000004ff5c7424 */ /* 0x001fe200078e00ff */
[----:B------:R-:W-:Y:S01]  /*25d0*/  MOV R87, R139 ;  /* 0x0000008b00577202 */ /* 0x000fe20000000f00 */
[----:B------:R-:W-:-:S03]  /*25e0*/  IMAD.MOV.U32 R94, RZ, RZ, -0x1 ;  /* 0xffffffffff5e7424 */ /* 0x000fc600078e00ff */
[----:B------:R-:W-:Y:S05]  /*25f0*/  CALL.REL.NOINC `($__internal_44_$__cuda_sm70_shflsync_down_p) ;  /* 0x0000026000007944 */ /* 0x000fea0003c00000 */
[----:B-1----:R-:W-:Y:S01]  /*2600*/  IMAD.MOV.U32 R86, RZ, RZ, R93 ;  /* 0x000000ffff567224 */ /* 0x002fe200078e005d */
[----:B------:R-:W-:Y:S01]  /*2610*/  HFMA2.MMA R93, -RZ, RZ, 0, 1.847743988037109375e-06 ;  /* 0x0000001fff5d7435 */ /* 0x000fe200000001ff */
[----:B0-----:R-:W-:Y:S01]  /*2620*/  MOV R87, R138 ;  /* 0x0000008a00577202 */ /* 0x001fe20000000f00 */
[----:B------:R-:W-:Y:S01]  /*2630*/  IMAD.MOV.U32 R92, RZ, RZ, 0x4 ;  /* 0x00000004ff5c7424 */ /* 0x000fe200078e00ff */
[----:B------:R-:W-:Y:S01]  /*2640*/  MOV R84, 0x2670 ;  /* 0x0000267000547802 */ /* 0x000fe20000000f00 */
[----:B------:R-:W-:-:S02]  /*2650*/  IMAD.MOV.U32 R94, RZ, RZ, -0x1 ;  /* 0xffffffffff5e7424 */ /* 0x000fc400078e00ff */
[----:B------:R-:W-:Y:S05]  /*2660*/  CALL.REL.NOINC `($__internal_44_$__cuda_sm70_shflsync_down_p) ;  /* 0x000001f000007944 */ /* 0x000fea0003c00000 */
        /* <DEDUP_REMOVED lines=8> */
[----:B0-----:R-:W-:Y:S01]  /*26f0*/  HFMA2.MMA R92, -RZ, RZ, 0, 1.1920928955078125e-07 ;  /* 0x00000002ff5c7435 */ /* 0x001fe200000001ff */
        /* <DEDUP_REMOVED lines=21> */
[----:B01----:R-:W-:Y:S05]  /*2850*/  BRA `(.L_x_626) ;  /* 0xffffe90000007947 */ /* 0x003fea000383ffff */
        .weak           $__internal_44_$__cuda_sm70_shflsync_down_p
        .type           $__internal_44_$__cuda_sm70_shflsync_down_p,@function
        .size           $__internal_44_$__cuda_sm70_shflsync_down_p,(.L_x_1807 - $__internal_44_$__cuda_sm70_shflsync_down_p)
$__internal_44_$__cuda_sm70_shflsync_down_p:
[----:B------:R-:W-:Y:S01]  /*2860*/  MOV R85, 0x0 ;  /* 0x0000000000557802 */ /* 0x000fe20000000f00 */
[----:B------:R-:W-:Y:S04]  /*2870*/  WARPSYNC R94 ;  /* 0x0000005e00007348 */ /* 0x000fe80003800000 */
[----:B------:R0:W1:Y:S01]  /*2880*/  SHFL.DOWN PT, R93, R87, R92, R93 ;  /* 0x0800005c575d7389 */ /* 0x00006200000e005d */
[----:B------:R-:W-:Y:S05]  /*2890*/  RET.REL.NODEC R84 `(_ZN10layer_norm31ln_parallel_residual_bwd_kernelINS_13Kernel_traitsI13__nv_bfloat16S2_fS2_fjLj2048ELj1ELj1ELj4ELj16ENS_18Kernel_traits_baseILj2048ES2_S2_fS2_fjLj128EEEEELb1ELb1ELb0EEEvNS_9BwdParamsE) ;  /* 0xffffd76054007950 */ /* 0x000fea0003c3ffff */
.L_x_627:
        /* <DEDUP_REMOVED lines=14> */
.L_x_1807:


//--------------------- .text._ZN10layer_norm22ln_bwd_finalize_kernelINS_22Kernel_traits_finalizeILj2048E13__nv_bfloat16S2_fS2_fjLb0ELj1024ELj4ENS_18Kernel_traits_baseILj2048ES2_S2_fS2_fjLj1024EEEEELb0ELb1EEEvNS_9BwdParamsE --------------------------
	.section	.text._ZN10layer_norm22ln_bwd_finalize_kernelINS_22Kernel_traits_finalizeILj2048E13__nv_bfloat16S2_fS2_fjLb0ELj1024ELj4ENS_18Kernel_traits_baseILj2048ES2_S2_fS2_fjLj1024EEEEELb0ELb1EEEvNS_9BwdParamsE,"ax",@progbits
	.sectioninfo	@"SHI_REGISTERS=32"
	.align	128
        .global         _ZN10layer_norm22ln_bwd_finalize_kernelINS_22Kernel_traits_finalizeILj2048E13__nv_bfloat16S2_fS2_fjLb0ELj1024ELj4ENS_18Kernel_traits_baseILj2048ES2_S2_fS2_fjLj1024EEEEELb0ELb1EEEvNS_9BwdParamsE
        .type           _ZN10layer_norm22ln_bwd_finalize_kernelINS_22Kernel_traits_finalizeILj2048E13__nv_bfloat16S2_fS2_fjLb0ELj1024ELj4ENS_18Kernel_traits_baseILj2048ES2_S2_fS2_fjLj1024EEEEELb0ELb1EEEvNS_9BwdParamsE,@function
        .size           _ZN10layer_norm22ln_bwd_finalize_kernelINS_22Kernel_traits_finalizeILj2048E13__nv_bfloat16S2_fS2_fjLb0ELj1024ELj4ENS_18Kernel_traits_baseILj2048ES2_S2_fS2_fjLj1024EEEEELb0ELb1EEEvNS_9BwdParamsE,(.L_x_1808 - _ZN10layer_norm22ln_bwd_finalize_kernelINS_22Kernel_traits_finalizeILj2048E13__nv_bfloat16S2_fS2_fjLb0ELj1024ELj4ENS_18Kernel_traits_baseILj2048ES2_S2_fS2_fjLj1024EEEEELb0ELb1EEEvNS_9BwdParamsE)
        .other          _ZN10layer_norm22ln_bwd_finalize_kernelINS_22Kernel_traits_finalizeILj2048E13__nv_bfloat16S2_fS2_fjLb0ELj1024ELj4ENS_18Kernel_traits_baseILj2048ES2_S2_fS2_fjLj1024EEEEELb0ELb1EEEvNS_9BwdParamsE,@"STO_CUDA_ENTRY STV_DEFAULT"
_ZN10layer_norm22ln_bwd_finalize_kernelINS_22Kernel_traits_finalizeILj2048E13__nv_bfloat16S2_fS2_fjLb0ELj1024ELj4ENS_18Kernel_traits_baseILj2048ES2_S2_fS2_fjLj1024EEEEELb0ELb1EEEvNS_9BwdParamsE:
.text._ZN10layer_norm22ln_bwd_finalize_kernelINS_22Kernel_traits_finalizeILj2048E13__nv_bfloat16S2_fS2_fjLb0ELj1024ELj4ENS_18Kernel_traits_baseILj2048ES2_S2_fS2_fjLj1024EEEEELb0ELb1EEEvNS_9BwdParamsE:
        /* <DEDUP_REMOVED lines=19> */
.L_x_640:
        /* <DEDUP_REMOVED lines=27> */
.L_x_632:
        /* <DEDUP_REMOVED lines=35> */
.L_x_631:
[----:B------:R-:W-:Y:S05]  /*0510*/  BSYNC B1 ;  /* 0x0000000000017941 */ /* 0x000fea0003800000 */
.L_x_630:
        /* <DEDUP_REMOVED lines=23> */
.L_x_634:
[----:B------:R-:W-:Y:S05]  /*0690*/  BSYNC B1 ;  /* 0x0000000000017941 */ /* 0x000fea0003800000 */
.L_x_633:
        /* <DEDUP_REMOVED lines=10> */
.L_x_629:
[----:B------:R-:W-:Y:S05]  /*0740*/  BSYNC B0 ;  /* 0x0000000000007941 */ /* 0x000fea0003800000 */
.L_x_628:
        /* <DEDUP_REMOVED lines=11> */
.L_x_641:
        /* <DEDUP_REMOVED lines=18> */
.L_x_642:
[----:B------:R-:W-:Y:S01]  /*0920*/  @!P1 SHF.R.U32.HI R2, RZ, 0x3, R0 ;  /* 0x00000003ff029819 */ /* 0x000fe20000011600 */
[----:B---3--:R-:W-:Y:S02]  /*0930*/  FADD.FTZ R5, R5, R10 ;  /* 0x0000000a05057221 */ /* 0x008fe40000010000 */
[----:B--2---:R-:W-:Y:S01]  /*0940*/  FADD.FTZ R7, R7, R4 ;  /* 0x0000000407077221 */ /* 0x004fe20000010000 */
[----:B------:R-:W-:-:S05]  /*0950*/  @!P1 LOP3.LUT R2, R2, 0x1ffffffc, RZ, 0xc0, !PT ;  /* 0x1ffffffc02029812 */ /* 0x000fca00078ec0ff */
[----:B------:R2:W-:Y:S04]  /*0960*/  @!P1 STS [R2+0x2000], R5 ;  /* 0x0020000502009388 */ /* 0x0005e80000000800 */
[----:B------:R2:W-:Y:S02]  /*0970*/  @!P1 STS [R2+0x2080], R7 ;  /* 0x0020800702009388 */ /* 0x0005e40000000800 */
.L_x_635:
        /* <DEDUP_REMOVED lines=13> */
.L_x_639:
[----:B------:R-:W-:Y:S05]  /*0a50*/  BSYNC B0 ;  /* 0x0000000000007941 */ /* 0x000fea0003800000 */
.L_x_638:
[C---:B------:R-:W-:Y:S02]  /*0a60*/  ISETP.GT.U32.AND P1, PT, R18.reuse, -0x801, PT ;  /* 0xfffff7ff1200780c */ /* 0x040fe40003f24070 */
[----:B------:R-:W-:Y:S02]  /*0a70*/  IADD3 R18, R18, 0x800, RZ ;  /* 0x0000080012127810 */ /* 0x000fe40007ffe0ff */
[----:B------:R-:W-:-:S09]  /*0a80*/  IADD3 R19, R19, 0x400, RZ ;  /* 0x0000040013137810 */ /* 0x000fd20007ffe0ff */
[----:B012---:R-:W-:Y:S05]  /*0a90*/  @P1 BRA `(.L_x_640) ;  /* 0xfffff69000001947 */ /* 0x007fea000383ffff */
[----:B------:R-:W-:Y:S05]  /*0aa0*/  EXIT ;  /* 0x000000000000794d */ /* 0x000fea0003800000 */
.L_x_636:
[----:B--2---:R-:W-:Y:S01]  /*0ab0*/  IMAD.MOV.U32 R10, RZ, RZ, R4 ;  /* 0x000000ffff0a7224 */ /* 0x004fe200078e0004 */
[----:B------:R-:W-:Y:S01]  /*0ac0*/  MOV R9, 0x1 ;  /* 0x0000000100097802 */ /* 0x000fe20000000f00 */
[----:B------:R-:W-:Y:S01]  /*0ad0*/  IMAD.MOV.U32 R6, RZ, RZ, 0x1f ;  /* 0x0000001fff067424 */ /* 0x000fe200078e00ff */
[----:B------:R-:W-:Y:S02]  /*0ae0*/  MOV R11, 0xffffffff ;  /* 0xffffffff000b7802 */ /* 0x000fe40000000f00 */
[----:B------:R-:W-:Y:S02]  /*0af0*/  MOV R2, 0xb10 ;  /* 0x00000b1000027802 */ /* 0x000fe40000000f00 */
[----:B01----:R-:W-:Y:S05]  /*0b00*/  CALL.REL.NOINC `($__internal_45_$__cuda_sm70_shflsync_bfly_p) ;  /* 0x000003c000007944 */ /* 0x003fea0003c00000 */
[----:B-1----:R-:W-:Y:S01]  /*0b10*/  IMAD.MOV.U32 R3, RZ, RZ, R6 ;  /* 0x000000ffff037224 */ /* 0x002fe200078e0006 */
[----:B0-----:R-:W-:Y:S05]  /*0b20*/  BRA `(.L_x_641) ;  /* 0xfffffcd000007947 */ /* 0x001fea000383ffff */
.L_x_637:
[----:B------:R-:W-:Y:S01]  /*0b30*/  HFMA2.MMA R6, -RZ, RZ, 0, 1.847743988037109375e-06 ;  /* 0x0000001fff067435 */ /* 0x000fe200000001ff */
[----:B------:R-:W-:Y:S01]  /*0b40*/  MOV R10, R13 ;  /* 0x0000000d000a7202 */ /* 0x000fe20000000f00 */
[----:B------:R-:W-:Y:S01]  /*0b50*/  IMAD.MOV.U32 R9, RZ, RZ, 0x2 ;  /* 0x00000002ff097424 */ /* 0x000fe200078e00ff */
[----:B------:R-:W-:Y:S01]  /*0b60*/  MOV R2, 0xb90 ;  /* 0x00000b9000027802 */ /* 0x000fe20000000f00 */
[----:B------:R-:W-:-:S02]  /*0b70*/  IMAD.MOV.U32 R11, RZ, RZ, -0x1 ;  /* 0xffffffffff0b7424 */ /* 0x000fc400078e00ff */
[----:B012---:R-:W-:Y:S05]  /*0b80*/  CALL.REL.NOINC `($__internal_45_$__cuda_sm70_shflsync_bfly_p) ;  /* 0x0000034000007944 */ /* 0x007fea0003c00000 */
[----:B01----:R-:W-:Y:S01]  /*0b90*/  FADD.FTZ R10, R13, R6 ;  /* 0x000000060d0a7221 */ /* 0x003fe20000010000 */
[----:B------:R-:W-:Y:S01]  /*0ba0*/  HFMA2.MMA R6, -RZ, RZ, 0, 1.847743988037109375e-06 ;  /* 0x0000001fff067435 */ /* 0x000fe200000001ff */
[----:B------:R-:W-:Y:S01]  /*0bb0*/  MOV R9, 0x4 ;  /* 0x0000000400097802 */ /* 0x000fe20000000f00 */
[----:B------:R-:W-:Y:S01]  /*0bc0*/  IMAD.MOV.U32 R11, RZ, RZ, -0x1 ;  /* 0xffffffffff0b7424 */ /* 0x000fe200078e00ff */
[----:B------:R-:W-:-:S03]  /*0bd0*/  MOV R2, 0xbf0 ;  /* 0x00000bf000027802 */ /* 0x000fc60000000f00 */
[----:B------:R-:W-:Y:S05]  /*0be0*/  CALL.REL.NOINC `($__internal_45_$__cuda_sm70_shflsync_bfly_p) ;  /* 0x000002e000007944 */ /* 0x000fea0003c00000 */
[----:B01----:R-:W-:Y:S01]  /*0bf0*/  FADD.FTZ R10, R10, R6 ;  /* 0x000000060a0a7221 */ /* 0x003fe20000010000 */
[----:B------:R-:W-:Y:S01]  /*0c00*/  HFMA2.MMA R6, -RZ, RZ, 0, 1.847743988037109375e-06 ;  /* 0x0000001fff067435 */ /* 0x000fe200000001ff */
[----:B------:R-:W-:Y:S01]  /*0c10*/  MOV R9, 0x8 ;  /* 0x0000000800097802 */ /* 0x000fe20000000f00 */
[----:B------:R-:W-:Y:S01]  /*0c20*/  IMAD.MOV.U32 R11, RZ, RZ, -0x1 ;  /* 0xffffffffff0b7424 */ /* 0x000fe200078e00ff */
[----:B------:R-:W-:-:S03]  /*0c30*/  MOV R2, 0xc50 ;  /* 0x00000c5000027802 */ /* 0x000fc60000000f00 */
[----:B------:R-:W-:Y:S05]  /*0c40*/  CALL.REL.NOINC `($__internal_45_$__cuda_sm70_shflsync_bfly_p) ;  /* 0x0000028000007944 */ /* 0x000fea0003c00000 */
[----:B-1----:R-:W-:Y:S01]  /*0c50*/  FADD.FTZ R4, R10, R6 ;  /* 0x000000060a047221 */ /* 0x002fe20000010000 */
[----:B------:R-:W-:Y:S01]  /*0c60*/  HFMA2.MMA R6, -RZ, RZ, 0, 1.847743988037109375e-06 ;  /* 0x0000001fff067435 */ /* 0x000fe200000001ff */
[----:B0-----:R-:W-:Y:S01]  /*0c70*/  MOV R9, 0x10 ;  /* 0x0000001000097802 */ /* 0x001fe20000000f00 */
[----:B------:R-:W-:Y:S01]  /*0c80*/  IMAD.MOV.U32 R11, RZ, RZ, -0x1 ;  /* 0xffffffffff0b7424 */ /* 0x000fe200078e00ff */
[----:B------:R-:W-:-:S02]  /*0c90*/  MOV R2, 0xcc0 ;  /* 0x00000cc000027802 */ /* 0x000fc40000000f00 */
[----:B------:R-:W-:Y:S02]  /*0ca0*/  MOV R10, R4 ;  /* 0x00000004000a7202 */ /* 0x000fe40000000f00 */
[----:B------:R-:W-:Y:S05]  /*0cb0*/  CALL.REL.NOINC `($__internal_45_$__cuda_sm70_shflsync_bfly_p) ;  /* 0x0000021000007944 */ /* 0x000fea0003c00000 */
[----:B0-----:R-:W-:Y:S01]  /*0cc0*/  HFMA2.MMA R9, -RZ, RZ, 0, 5.9604644775390625e-08 ;  /* 0x00000001ff097435 */ /* 0x001fe200000001ff */
[----:B-1----:R-:W-:Y:S01]  /*0cd0*/  MOV R7, R6 ;  /* 0x0000000600077202 */ /* 0x002fe20000000f00 */
[----:B------:R-:W-:Y:S01]  /*0ce0*/  IMAD.MOV.U32 R10, RZ, RZ, R5 ;  /* 0x000000ffff0a7224 */ /* 0x000fe200078e0005 */
[----:B------:R-:W-:Y:S01]  /*0cf0*/  MOV R6, 0x1f ;  /* 0x0000001f00067802 */ /* 0x000fe20000000f00 */
[----:B------:R-:W-:Y:S01]  /*0d00*/  IMAD.MOV.U32 R11, RZ, RZ, -0x1 ;  /* 0xffffffffff0b7424 */ /* 0x000fe200078e00ff */
[----:B------:R-:W-:Y:S02]  /*0d10*/  MOV R2, 0xd30 ;  /* 0x00000d3000027802 */ /* 0x000fe40000000f00 */
[----:B------:R-:W-:Y:S05]  /*0d20*/  CALL.REL.NOINC `($__internal_45_$__cuda_sm70_shflsync_bfly_p) ;  /* 0x000001a000007944 */ /* 0x000fea0003c00000 */
[----:B0-----:R-:W-:Y:S01]  /*0d30*/  HFMA2.MMA R9, -RZ, RZ, 0, 1.1920928955078125e-07 ;  /* 0x00000002ff097435 */ /* 0x001fe200000001ff */
[----:B-1----:R-:W-:Y:S01]  /*0d40*/  FADD.FTZ R10, R5, R6 ;  /* 0x00000006050a7221 */ /* 0x002fe20000010000 */
[----:B------:R-:W-:Y:S01]  /*0d50*/  MOV R6, 0x1f ;  /* 0x0000001f00067802 */ /* 0x000fe20000000f00 */
[----:B------:R-:W-:Y:S01]  /*0d60*/  IMAD.MOV.U32 R11, RZ, RZ, -0x1 ;  /* 0xffffffffff0b7424 */ /* 0x000fe200078e00ff */
[----:B------:R-:W-:Y:S02]  /*0d70*/  MOV R2, 0xd90 ;  /* 0x00000d9000027802 */ /* 0x000fe40000000f00 */
[----:B------:R-:W-:Y:S05]  /*0d80*/  CALL.REL.NOINC `($__internal_45_$__cuda_sm70_shflsync_bfly_p) ;  /* 0x0000014000007944 */ /* 0x000fea0003c00000 */
[----:B0-----:R-:W-:Y:S01]  /*0d90*/  HFMA2.MMA R9, -RZ, RZ, 0, 2.384185791015625e-07 ;  /* 0x00000004ff097435 */ /* 0x001fe200000001ff */
[----:B-1----:R-:W-:Y:S01]  /*0da0*/  FADD.FTZ R10, R10, R6 ;  /* 0x000000060a0a7221 */ /* 0x002fe20000010000 */
[----:B------:R-:W-:Y:S01]  /*0db0*/  MOV R6, 0x1f ;  /* 0x0000001f00067802 */ /* 0x000fe20000000f00 */
[----:B------:R-:W-:Y:S01]  /*0dc0*/  IMAD.MOV.U32 R11, RZ, RZ, -0x1 ;  /* 0xffffffffff0b7424 */ /* 0x000fe200078e00ff */
[----:B------:R-:W-:-:S02]  /*0dd0*/  MOV R2, 0xdf0 ;  /* 0x00000df000027802 */ /* 0x000fc40000000f00 */
[----:B------:R-:W-:Y:S05]  /*0de0*/  CALL.REL.NOINC `($__internal_45_$__cuda_sm70_shflsync_bfly_p) ;  /* 0x000000e000007944 */ /* 0x000fea0003c00000 */
[----:B0-----:R-:W-:Y:S01]  /*0df0*/  HFMA2.MMA R9, -RZ, RZ, 0, 4.76837158203125e-07 ;  /* 0x00000008ff097435 */ /* 0x001fe200000001ff */
[----:B-1----:R-:W-:Y:S01]  /*0e00*/  FADD.FTZ R10, R10, R6 ;  /* 0x000000060a0a7221 */ /* 0x002fe20000010000 */
[----:B------:R-:W-:Y:S01]  /*0e10*/  MOV R6, 0x1f ;  /* 0x0000001f00067802 */ /* 0x000fe20000000f00 */
[----:B------:R-:W-:Y:S01]  /*0e20*/  IMAD.MOV.U32 R11, RZ, RZ, -0x1 ;  /* 0xffffffffff0b7424 */ /* 0x000fe200078e00ff */
[----:B------:R-:W-:-:S02]  /*0e30*/  MOV R2, 0xe50 ;  /* 0x00000e5000027802 */ /* 0x000fc40000000f00 */
[----:B------:R-:W-:Y:S05]  /*0e40*/  CALL.REL.NOINC `($__internal_45_$__cuda_sm70_shflsync_bfly_p) ;  /* 0x0000008000007944 */ /* 0x000fea0003c00000 */
[----:B0-----:R-:W-:Y:S01]  /*0e50*/  HFMA2.MMA R9, -RZ, RZ, 0, 9.5367431640625e-07 ;  /* 0x00000010ff097435 */ /* 0x001fe200000001ff */
[----:B-1----:R-:W-:Y:S01]  /*0e60*/  FADD.FTZ R10, R10, R6 ;  /* 0x000000060a0a7221 */ /* 0x002fe20000010000 */
[----:B------:R-:W-:Y:S01]  /*0e70*/  MOV R6, 0x1f ;  /* 0x0000001f00067802 */ /* 0x000fe20000000f00 */
[----:B------:R-:W-:Y:S01]  /*0e80*/  IMAD.MOV.U32 R11, RZ, RZ, -0x1 ;  /* 0xffffffffff0b7424 */ /* 0x000fe200078e00ff */
[----:B------:R-:W-:-:S02]  /*0e90*/  MOV R2, 0xeb0 ;  /* 0x00000eb000027802 */ /* 0x000fc40000000f00 */
[----:B------:R-:W-:Y:S05]  /*0ea0*/  CALL.REL.NOINC `($__internal_45_$__cuda_sm70_shflsync_bfly_p) ;  /* 0x0000002000007944 */ /* 0x000fea0003c00000 */
[----:B-1----:R-:W-:Y:S01]  /*0eb0*/  MOV R5, R6 ;  /* 0x0000000600057202 */ /* 0x002fe20000000f00 */
[----:B0-----:R-:W-:Y:S05]  /*0ec0*/  BRA `(.L_x_642) ;  /* 0xfffffa5000007947 */ /* 0x001fea000383ffff */
        .weak           $__internal_45_$__cuda_sm70_shflsync_bfly_p
        .type           $__internal_45_$__cuda_sm70_shflsync_bfly_p,@function
        .size           $__internal_45_$__cuda_sm70_shflsync_bfly_p,(.L_x_1808 - $__internal_45_$__cuda_sm70_shflsync_bfly_p)
$__internal_45_$__cuda_sm70_shflsync_bfly_p:
[----:B------:R-:W-:Y:S01]  /*0ed0*/  HFMA2.MMA R3, -RZ, RZ, 0, 0 ;  /* 0x00000000ff037435 */ /* 0x000fe200000001ff */
[----:B------:R-:W-:Y:S04]  /*0ee0*/  WARPSYNC R11 ;  /* 0x0000000b00007348 */ /* 0x000fe80003800000 */
[----:B------:R0:W1:Y:S01]  /*0ef0*/  SHFL.BFLY PT, R6, R10, R9, R6 ;  /* 0x0c0000090a067389 */ /* 0x00006200000e0006 */
[----:B------:R-:W-:Y:S05]  /*0f00*/  RET.REL.NODEC R2 `(_ZN10layer_norm22ln_bwd_finalize_kernelINS_22Kernel_traits_finalizeILj2048E13__nv_bfloat16S2_fS2_fjLb0ELj1024ELj4ENS_18Kernel_traits_baseILj2048ES2_S2_fS2_fjLj1024EEEEELb0ELb1EEEvNS_9BwdParamsE) ;  /* 0xfffff0f002007950 */ /* 0x000fea0003c3ffff */
.L_x_643:
        /* <DEDUP_REMOVED lines=15> */
.L_x_1808:


//--------------------- .text._ZN10layer_norm40ln_parallel_residual_bwd_finalize_kernelINS_22Kernel_traits_finalizeILj2048E13__nv_bfloat16S2_fS2_fjLb0ELj1024ELj4ENS_18Kernel_traits_baseILj2048ES2_S2_fS2_fjLj1024EEEEELb1EEEvNS_9BwdParamsE --------------------------
	.section	.text._ZN10layer_norm40ln_parallel_residual_bwd_finalize_kernelINS_22Kernel_traits_finalizeILj2048E13__nv_bfloat16S2_fS2_fjLb0ELj1024ELj4ENS_18Kernel_traits_baseILj2048ES2_S2_fS2_fjLj1024EEEEELb1EEEvNS_9BwdParamsE,"ax",@progbits
	.sectioninfo	@"SHI_REGISTERS=32"
	.align	128
        .global         _ZN10layer_norm40ln_parallel_residual_bwd_finalize_kernelINS_22Kernel_traits_finalizeILj2048E13__nv_bfloat16S2_fS2_fjLb0ELj1024ELj4ENS_18Kernel_traits_baseILj2048ES2_S2_fS2_fjLj1024EEEEELb1EEEvNS_9BwdParamsE
        .type           _ZN10layer_norm40ln_parallel_residual_bwd_finalize_kernelINS_22Kernel_traits_finalizeILj2048E13__nv_bfloat16S2_fS2_fjLb0ELj1024ELj4ENS_18Kernel_traits_baseILj2048ES2_S2_fS2_fjLj1024EEEEELb1EEEvNS_9BwdParamsE,@function
        .size           _ZN10layer_norm40ln_parallel_residual_bwd_finalize_kernelINS_22Kernel_traits_finalizeILj2048E13__nv_bfloat16S2_fS2_fjLb0ELj1024ELj4ENS_18Kernel_traits_baseILj2048ES2_S2_fS2_fjLj1024EEEEELb1EEEvNS_9BwdParamsE,(.L_x_1809 - _ZN10layer_norm40ln_parallel_residual_bwd_finalize_kernelINS_22Kernel_traits_finalizeILj2048E13__nv_bfloat16S2_fS2_fjLb0ELj1024ELj4ENS_18Kernel_traits_baseILj2048ES2_S2_fS2_fjLj1024EEEEELb1EEEvNS_9BwdParamsE)
        .other          _ZN10layer_norm40ln_parallel_residual_bwd_finalize_kernelINS_22Kernel_traits_finalizeILj2048E13__nv_bfloat16S2_fS2_fjLb0ELj1024ELj4ENS_18Kernel_traits_baseILj2048ES2_S2_fS2_fjLj1024EEEEELb1EEEvNS_9BwdParamsE,@"STO_CUDA_ENTRY STV_DEFAULT"
_ZN10layer_norm40ln_parallel_residual_bwd_finalize_kernelINS_22Kernel_traits_finalizeILj2048E13__nv_bfloat16S2_fS2_fjLb0ELj1024ELj4ENS_18Kernel_traits_baseILj2048ES2_S2_fS2_fjLj1024EEEEELb1EEEvNS_9BwdParamsE:
.text._ZN10layer_norm40ln_parallel_residual_bwd_finalize_kernelINS_22Kernel_traits_finalizeILj2048E13__nv_bfloat16S2_fS2_fjLb0ELj1024ELj4ENS_18Kernel_traits_baseILj2048ES2_S2_fS2_fjLj1024EEEEELb1EEEvNS_9BwdParamsE:
        /* <DEDUP_REMOVED lines=19> */
.L_x_657:
        /* <DEDUP_REMOVED lines=37> */
.L_x_648:
        /* <DEDUP_REMOVED lines=59> */
.L_x_647:
[----:B------:R-:W-:Y:S05]  /*0730*/  BSYNC B1 ;  /* 0x0000000000017941 */ /* 0x000fea0003800000 */
.L_x_646:
        /* <DEDUP_REMOVED lines=35> */
.L_x_650:
[----:B------:R-:W-:Y:S05]  /*0970*/  BSYNC B1 ;  /* 0x0000000000017941 */ /* 0x000fea0003800000 */
.L_x_649:
        /* <DEDUP_REMOVED lines=16> */
.L_x_645:
[----:B------:R-:W-:Y:S05]  /*0a80*/  BSYNC B0 ;  /* 0x0000000000007941 */ /* 0x000fea0003800000 */
.L_x_644:
        /* <DEDUP_REMOVED lines=14> */
.L_x_658:
        /* <DEDUP_REMOVED lines=36> */
.L_x_659:
        /* <DEDUP_REMOVED lines=11> */
.L_x_651:
        /* <DEDUP_REMOVED lines=23> */
.L_x_655:
[----:B------:R-:W-:Y:S05]  /*0fd0*/  BSYNC B0 ;  /* 0x0000000000007941 */ /* 0x000fea0003800000 */
.L_x_654:
[C---:B------:R-:W-:Y:S02]  /*0fe0*/  ISETP.GT.U32.AND P1, PT, R4.reuse, -0x801, PT ;  /* 0xfffff7ff0400780c */ /* 0x040fe40003f24070 */
[----:B------:R-:W-:-:S02]  /*0ff0*/  IADD3 R4, R4, 0x800, RZ ;  /* 0x0000080004047810 */ /* 0x000fc40007ffe0ff */
[----:B------:R-:W-:-:S09]  /*1000*/  IADD3 R5, R5, 0x400, RZ ;  /* 0x0000040005057810 */ /* 0x000fd20007ffe0ff */
[----:B0-----:R-:W-:Y:S01]  /*1010*/  @!P1 CALL.REL.NOINC `(.L_x_656) ;  /* 0x0000001000009944 */ /* 0x001fe20003c00000 */
[----:B------:R-:W-:Y:S05]  /*1020*/  BRA `(.L_x_657) ;  /* 0xfffff10000007947 */ /* 0x000fea000383ffff */
.L_x_656:
[----:B------:R-:W-:Y:S05]  /*1030*/  EXIT ;  /* 0x000000000000794d */ /* 0x000fea0003800000 */
.L_x_652:
[----:B------:R-:W-:Y:S01]  /*1040*/  HFMA2.MMA R17, -RZ, RZ, 0, 1.847743988037109375e-06 ;  /* 0x0000001fff117435 */ /* 0x000fe200000001ff */
[----:B----4-:R-:W-:Y:S01]  /*1050*/  MOV R19, R12 ;  /* 0x0000000c00137202 */ /* 0x010fe20000000f00 */
[----:B------:R-:W-:Y:S01]  /*1060*/  IMAD.MOV.U32 R16, RZ, RZ, 0x1 ;  /* 0x00000001ff107424 */ /* 0x000fe200078e00ff */
[----:B------:R-:W-:Y:S02]  /*1070*/  MOV R14, 0xffffffff ;  /* 0xffffffff000e7802 */ /* 0x000fe40000000f00 */
[----:B------:R-:W-:Y:S02]  /*1080*/  MOV R8, 0x10a0 ;  /* 0x000010a000087802 */ /* 0x000fe40000000f00 */
[----:B0123--:R-:W-:Y:S05]  /*1090*/  CALL.REL.NOINC `($__internal_46_$__cuda_sm70_shflsync_bfly_p) ;  /* 0x000007b000007944 */ /* 0x00ffea0003c00000 */
[----:B01----:R-:W-:Y:S05]  /*10a0*/  BRA `(.L_x_658) ;  /* 0xfffffac000007947 */ /* 0x003fea000383ffff */
.L_x_653:
[----:B------:R-:W-:Y:S01]  /*10b0*/  HFMA2.MMA R17, -RZ, RZ, 0, 1.847743988037109375e-06 ;  /* 0x0000001fff117435 */ /* 0x000fe200000001ff */
[----:B------:R-:W-:Y:S01]  /*10c0*/  MOV R19, R12 ;  /* 0x0000000c00137202 */ /* 0x000fe20000000f00 */
[----:B------:R-:W-:Y:S01]  /*10d0*/  IMAD.MOV.U32 R16, RZ, RZ, 0x2 ;  /* 0x00000002ff107424 */ /* 0x000fe200078e00ff */
[----:B------:R-:W-:Y:S02]  /*10e0*/  MOV R14, 0xffffffff ;  /* 0xffffffff000e7802 */ /* 0x000fe40000000f00 */
[----:B------:R-:W-:-:S02]  /*10f0*/  MOV R8, 0x1110 ;  /* 0x0000111000087802 */ /* 0x000fc40000000f00 */
[----:B-123--:R-:W-:Y:S05]  /*1100*/  CALL.REL.NOINC `($__internal_46_$__cuda_sm70_shflsync_bfly_p) ;  /* 0x0000074000007944 */ /* 0x00efea0003c00000 */
[----:B0-----:R-:W-:Y:S01]  /*1110*/  HFMA2.MMA R16, -RZ, RZ, 0, 2.384185791015625e-07 ;  /* 0x00000004ff107435 */ /* 0x001fe200000001ff */
[----:B-1----:R-:W-:Y:S01]  /*1120*/  FADD.FTZ R19, R12, R14 ;  /* 0x0000000e0c137221 */ /* 0x002fe20000010000 */
[----:B------:R-:W-:Y:S01]  /*1130*/  MOV R14, 0xffffffff ;  /* 0xffffffff000e7802 */ /* 0x000fe20000000f00 */
[----:B------:R-:W-:Y:S01]  /*1140*/  IMAD.MOV.U32 R17, RZ, RZ, 0x1f ;  /* 0x0000001fff117424 */ /* 0x000fe200078e00ff */
[----:B------:R-:W-:-:S02]  /*1150*/  MOV R8, 0x1170 ;  /* 0x0000117000087802 */ /* 0x000fc40000000f00 */
[----:B------:R-:W-:Y:S05]  /*1160*/  CALL.REL.NOINC `($__internal_46_$__cuda_sm70_shflsync_bfly_p) ;  /* 0x000006e000007944 */ /* 0x000fea0003c00000 */
[----:B0-----:R-:W-:Y:S01]  /*1170*/  HFMA2.MMA R16, -RZ, RZ, 0, 4.76837158203125e-07 ;  /* 0x00000008ff107435 */ /* 0x001fe200000001ff */
[----:B-1----:R-:W-:Y:S01]  /*1180*/  FADD.FTZ R19, R19, R14 ;  /* 0x0000000e13137221 */ /* 0x002fe20000010000 */
[----:B------:R-:W-:Y:S01]  /*1190*/  MOV R17, 0x1f ;  /* 0x0000001f00117802 */ /* 0x000fe20000000f00 */
[----:B------:R-:W-:Y:S01]  /*11a0*/  IMAD.MOV.U32 R14, RZ, RZ, -0x1 ;  /* 0xffffffffff0e7424 */ /* 0x000fe200078e00ff */
[----:B------:R-:W-:-:S02]  /*11b0*/  MOV R8, 0x11d0 ;  /* 0x000011d000087802 */ /* 0x000fc40000000f00 */
[----:B------:R-:W-:Y:S05]  /*11c0*/  CALL.REL.NOINC `($__internal_46_$__cuda_sm70_shflsync_bfly_p) ;  /* 0x0000068000007944 */ /* 0x000fea0003c00000 */
[----:B-1----:R-:W-:Y:S01]  /*11d0*/  FADD.FTZ R12, R19, R14 ;  /* 0x0000000e130c7221 */ /* 0x002fe20000010000 */
[----:B0-----:R-:W-:Y:S01]  /*11e0*/  HFMA2.MMA R16, -RZ, RZ, 0, 9.5367431640625e-07 ;  /* 0x00000010ff107435 */ /* 0x001fe200000001ff */
[----:B------:R-:W-:-:S02]  /*11f0*/  MOV R17, 0x1f ;  /* 0x0000001f00117802 */ /* 0x000fc40000000f00 */
[----:B------:R-:W-:Y:S01]  /*1200*/  MOV R14, 0xffffffff ;  /* 0xffffffff000e7802 */ /* 0x000fe20000000f00 */
[----:B------:R-:W-:Y:S01]  /*1210*/  IMAD.MOV.U32 R19, RZ, RZ, R12 ;  /* 0x000000ffff137224 */ /* 0x000fe200078e000c */
[----:B------:R-:W-:Y:S02]  /*1220*/  MOV R8, 0x1240 ;  /* 0x0000124000087802 */ /* 0x000fe40000000f00 */
[----:B------:R-:W-:Y:S05]  /*1230*/  CALL.REL.NOINC `($__internal_46_$__cuda_sm70_shflsync_bfly_p) ;  /* 0x0000061000007944 */ /* 0x000fea0003c00000 */
[----:B0-----:R-:W-:Y:S01]  /*1240*/  HFMA2.MMA R16, -RZ, RZ, 0, 5.9604644775390625e-08 ;  /* 0x00000001ff107435 */ /* 0x001fe200000001ff */
[----:B-1----:R-:W-:Y:S01]  /*1250*/  MOV R15, R14 ;  /* 0x0000000e000f7202 */ /* 0x002fe20000000f00 */
[----:B------:R-:W-:Y:S01]  /*1260*/  IMAD.MOV.U32 R17, RZ, RZ, 0x1f ;  /* 0x0000001fff117424 */ /* 0x000fe200078e00ff */
[----:B------:R-:W-:Y:S02]  /*1270*/  MOV R19, R13 ;  /* 0x0000000d00137202 */ /* 0x000fe40000000f00 */
[----:B------:R-:W-:Y:S02]  /*1280*/  MOV R14, 0xffffffff ;  /* 0xffffffff000e7802 */ /* 0x000fe40000000f00 */
[----:B------:R-:W-:Y:S02]  /*1290*/  MOV R8, 0x12b0 ;  /* 0x000012b000087802 */ /* 0x000fe40000000f00 */
[----:B------:R-:W-:Y:S05]  /*12a0*/  CALL.REL.NOINC `($__internal_46_$__cuda_sm70_shflsync_bfly_p) ;  /* 0x000005a000007944 */ /* 0x000fea0003c00000 */
[----:B0-----:R-:W-:Y:S01]  /*12b0*/  HFMA2.MMA R16, -RZ, RZ, 0, 1.1920928955078125e-07 ;  /* 0x00000002ff107435 */ /* 0x001fe200000001ff */
[----:B-1----:R-:W-:Y:S01]  /*12c0*/  FADD.FTZ R19, R13, R14 ;  /* 0x0000000e0d137221 */ /* 0x002fe20000010000 */
[----:B------:R-:W-:Y:S01]  /*12d0*/  MOV R17, 0x1f ;  /* 0x0000001f00117802 */ /* 0x000fe20000000f00 */
[----:B------:R-:W-:Y:S01]  /*12e0*/  IMAD.MOV.U32 R14, RZ, RZ, -0x1 ;  /* 0xffffffffff0e7424 */ /* 0x000fe200078e00ff */
[----:B------:R-:W-:-:S02]  /*12f0*/  MOV R8, 0x1310 ;  /* 0x0000131000087802 */ /* 0x000fc40000000f00 */
[----:B------:R-:W-:Y:S05]  /*1300*/  CALL.REL.NOINC `($__internal_46_$__cuda_sm70_shflsync_bfly_p) ;  /* 0x0000054000007944 */ /* 0x000fea0003c00000 */
[----:B0-----:R-:W-:Y:S01]  /*1310*/  HFMA2.MMA R16, -RZ, RZ, 0, 2.384185791015625e-07 ;  /* 0x00000004ff107435 */ /* 0x001fe200000001ff */
[----:B-1----:R-:W-:Y:S01]  /*1320*/  FADD.FTZ R19, R19, R14 ;  /* 0x0000000e13137221 */ /* 0x002fe20000010000 */
[----:B------:R-:W-:-:S02]  /*1330*/  MOV R17, 0x1f ;  /* 0x0000001f00117802 */ /* 0x000fc40000000f00 */
[----:B------:R-:W-:Y:S02]  /*1340*/  MOV R14, 0xffffffff ;  /* 0xffffffff000e7802 */ /* 0x000fe40000000f00 */
[----:B------:R-:W-:Y:S02]  /*1350*/  MOV R8, 0x1370 ;  /* 0x0000137000087802 */ /* 0x000fe40000000f00 */
[----:B------:R-:W-:Y:S05]  /*1360*/  CALL.REL.NOINC `($__internal_46_$__cuda_sm70_shflsync_bfly_p) ;  /* 0x000004e000007944 */ /* 0x000fea0003c00000 */
[----:B0-----:R-:W-:Y:S01]  /*1370*/  HFMA2.MMA R17, -RZ, RZ, 0, 1.847743988037109375e-06 ;  /* 0x0000001fff117435 */ /* 0x001fe200000001ff */
[----:B-1----:R-:W-:Y:S01]  /*1380*/  FADD.FTZ R19, R19, R14 ;  /* 0x0000000e13137221 */ /* 0x002fe20000010000 */
[----:B------:R-:W-:Y:S01]  /*1390*/  MOV R14, 0xffffffff ;  /* 0xffffffff000e7802 */ /* 0x000fe20000000f00 */
[----:B------:R-:W-:Y:S01]  /*13a0*/  IMAD.MOV.U32 R16, RZ, RZ, 0x8 ;  /* 0x00000008ff107424 */ /* 0x000fe200078e00ff */
[----:B------:R-:W-:Y:S02]  /*13b0*/  MOV R8, 0x13d0 ;  /* 0x000013d000087802 */ /* 0x000fe40000000f00 */
[----:B------:R-:W-:Y:S05]  /*13c0*/  CALL.REL.NOINC `($__internal_46_$__cuda_sm70_shflsync_bfly_p) ;  /* 0x0000048000007944 */ /* 0x000fea0003c00000 */
[----:B-1----:R-:W-:Y:S01]  /*13d0*/  FADD.FTZ R13, R19, R14 ;  /* 0x0000000e130d7221 */ /* 0x002fe20000010000 */
[----:B0-----:R-:W-:Y:S01]  /*13e0*/  HFMA2.MMA R16, -RZ, RZ, 0, 9.5367431640625e-07 ;  /* 0x00000010ff107435 */ /* 0x001fe200000001ff */
[----:B------:R-:W-:Y:S01]  /*13f0*/  IMAD.MOV.U32 R17, RZ, RZ, 0x1f ;  /* 0x0000001fff117424 */ /* 0x000fe200078e00ff */
[----:B------:R-:W-:Y:S02]  /*1400*/  MOV R14, 0xffffffff ;  /* 0xffffffff000e7802 */ /* 0x000fe40000000f00 */
[----:B------:R-:W-:-:S02]  /*1410*/  MOV R19, R13 ;  /* 0x0000000d00137202 */ /* 0x000fc40000000f00 */
[----:B------:R-:W-:Y:S02]  /*1420*/  MOV R8, 0x1440 ;  /* 0x0000144000087802 */ /* 0x000fe40000000f00 */
[----:B------:R-:W-:Y:S05]  /*1430*/  CALL.REL.NOINC `($__internal_46_$__cuda_sm70_shflsync_bfly_p) ;  /* 0x0000041000007944 */ /* 0x000fea0003c00000 */
[----:B0-----:R-:W-:Y:S01]  /*1440*/  HFMA2.MMA R16, -RZ, RZ, 0, 5.9604644775390625e-08 ;  /* 0x00000001ff107435 */ /* 0x001fe200000001ff */
[----:B-1----:R-:W-:Y:S01]  /*1450*/  MOV R18, R14 ;  /* 0x0000000e00127202 */ /* 0x002fe20000000f00 */
[----:B------:R-:W-:Y:S01]  /*1460*/  IMAD.MOV.U32 R19, RZ, RZ, R11 ;  /* 0x000000ffff137224 */ /* 0x000fe200078e000b */
[----:B------:R-:W-:Y:S02]  /*1470*/  MOV R17, 0x1f ;  /* 0x0000001f00117802 */ /* 0x000fe40000000f00 */
[----:B------:R-:W-:Y:S02]  /*1480*/  MOV R14, 0xffffffff ;  /* 0xffffffff000e7802 */ /* 0x000fe40000000f00 */
[----:B------:R-:W-:Y:S02]  /*1490*/  MOV R8, 0x14b0 ;  /* 0x000014b000087802 */ /* 0x000fe40000000f00 */
[----:B------:R-:W-:Y:S05]  /*14a0*/  CALL.REL.NOINC `($__internal_46_$__cuda_sm70_shflsync_bfly_p) ;  /* 0x000003a000007944 */ /* 0x000fea0003c00000 */
[----:B0-----:R-:W-:Y:S01]  /*14b0*/  HFMA2.MMA R17, -RZ, RZ, 0, 1.847743988037109375e-06 ;  /* 0x0000001fff117435 */ /* 0x001fe200000001ff */
[----:B-1----:R-:W-:Y:S01]  /*14c0*/  FADD.FTZ R19, R11, R14 ;  /* 0x0000000e0b137221 */ /* 0x002fe20000010000 */
[----:B------:R-:W-:Y:S01]  /*14d0*/  MOV R14, 0xffffffff ;  /* 0xffffffff000e7802 */ /* 0x000fe20000000f00 */
[----:B------:R-:W-:Y:S01]  /*14e0*/  IMAD.MOV.U32 R16, RZ, RZ, 0x2 ;  /* 0x00000002ff107424 */ /* 0x000fe200078e00ff */
[----:B------:R-:W-:-:S02]  /*14f0*/  MOV R8, 0x1510 ;  /* 0x0000151000087802 */ /* 0x000fc40000000f00 */
[----:B------:R-:W-:Y:S05]  /*1500*/  CALL.REL.NOINC `($__internal_46_$__cuda_sm70_shflsync_bfly_p) ;  /* 0x0000034000007944 */ /* 0x000fea0003c00000 */
        /* <DEDUP_REMOVED lines=44> */
[----:B0-----:R-:W-:Y:S01]  /*17d0*/  HFMA2.MMA R16, -RZ, RZ, 0, 9.5367431640625e-07 ;  /* 0x00000010ff107435 */ /* 0x001fe200000001ff */
[----:B-1----:R-:W-:Y:S01]  /*17e0*/  FADD.FTZ R19, R19, R14 ;  /* 0x0000000e13137221 */ /* 0x002fe20000010000 */
[----:B------:R-:W-:Y:S01]  /*17f0*/  MOV R14, 0xffffffff ;  /* 0xffffffff000e7802 */ /* 0x000fe20000000f00 */
[----:B------:R-:W-:Y:S01]  /*1800*/  IMAD.MOV.U32 R17, RZ, RZ, 0x1f ;  /* 0x0000001fff117424 */ /* 0x000fe200078e00ff */
[----:B------:R-:W-:-:S02]  /*1810*/  MOV R8, 0x1830 ;  /* 0x0000183000087802 */ /* 0x000fc40000000f00 */
[----:B------:R-:W-:Y:S05]  /*1820*/  CALL.REL.NOINC `($__internal_46_$__cuda_sm70_shflsync_bfly_p) ;  /* 0x0000002000007944 */ /* 0x000fea0003c00000 */
[----:B-1----:R-:W-:Y:S01]  /*1830*/  MOV R8, R14 ;  /* 0x0000000e00087202 */ /* 0x002fe20000000f00 */
[----:B0-----:R-:W-:Y:S05]  /*1840*/  BRA `(.L_x_659) ;  /* 0xfffff56000007947 */ /* 0x001fea000383ffff */
        .weak           $__internal_46_$__cuda_sm70_shflsync_bfly_p
        .type           $__internal_46_$__cuda_sm70_shflsync_bfly_p,@function
        .size           $__internal_46_$__cuda_sm70_shflsync_bfly_p,(.L_x_1809 - $__internal_46_$__cuda_sm70_shflsync_bfly_p)
$__internal_46_$__cuda_sm70_shflsync_bfly_p:
[----:B------:R-:W-:Y:S01]  /*1850*/  HFMA2.MMA R9, -RZ, RZ, 0, 0 ;  /* 0x00000000ff097435 */ /* 0x000fe200000001ff */
[----:B------:R-:W-:Y:S04]  /*1860*/  WARPSYNC R14 ;  /* 0x0000000e00007348 */ /* 0x000fe80003800000 */
[----:B------:R0:W1:Y:S01]  /*1870*/  SHFL.BFLY PT, R14, R19, R16, R17 ;  /* 0x0c000010130e7389 */ /* 0x00006200000e0011 */
[----:B------:R-:W-:Y:S05]  /*1880*/  RET.REL.NODEC R8 `(_ZN10layer_norm40ln_parallel_residual_bwd_finalize_kernelINS_22Kernel_traits_finalizeILj2048E13__nv_bfloat16S2_fS2_fjLb0ELj1024ELj4ENS_18Kernel_traits_baseILj2048ES2_S2_fS2_fjLj1024EEEEELb1EEEvNS_9BwdParamsE) ;  /* 0xffffe77008007950 */ /* 0x000fea0003c3ffff */
.L_x_660:
        /* <DEDUP_REMOVED lines=15> */
.L_x_1809:


//--------------------- .text._ZN10layer_norm31ln_parallel_residual_bwd_kernelINS_13Kernel_traitsI13__nv_bfloat16S2_fS2_fjLj2048ELj1ELj1ELj4ELj16ENS_18Kernel_traits_baseILj2048ES2_S2_fS2_fjLj128EEEEELb1ELb1ELb1EEEvNS_9BwdParamsE --------------------------
	.section	.text._ZN10layer_norm31ln_parallel_residual_bwd_kernelINS_13Kernel_traitsI13__nv_bfloat16S2_fS2_fjLj2048ELj1ELj1ELj4ELj16ENS_18Kernel_traits_baseILj2048ES2_S2_fS2_fjLj128EEEEELb1ELb1ELb1EEEvNS_9BwdParamsE,"ax",@progbits
	.sectioninfo	@"SHI_REGISTERS=156"
	.align	128
        .global         _ZN10layer_norm31ln_parallel_residual_bwd_kernelINS_13Kernel_traitsI13__nv_bfloat16S2_fS2_fjLj2048ELj1ELj1ELj4ELj16ENS_18Kernel_traits_baseILj2048ES2_S2_fS2_fjLj128EEEEELb1ELb1ELb1EEEvNS_9BwdParamsE
        .type           _ZN10layer_norm31ln_parallel_residual_bwd_kernelINS_13Kernel_traitsI13__nv_bfloat16S2_fS2_fjLj2048ELj1ELj1ELj4ELj16ENS_18Kernel_traits_baseILj2048ES2_S2_fS2_fjLj128EEEEELb1ELb1ELb1EEEvNS_9BwdParamsE,@function
        .size           _ZN10layer_norm31ln_parallel_residual_bwd_kernelINS_13Kernel_traitsI13__nv_bfloat16S2_fS2_fjLj2048ELj1ELj1ELj4ELj16ENS_18Kernel_traits_baseILj2048ES2_S2_fS2_fjLj128EEEEELb1ELb1ELb1EEEvNS_9BwdParamsE,(.L_x_1810 - _ZN10layer_norm31ln_parallel_residual_bwd_kernelINS_13Kernel_traitsI13__nv_bfloat16S2_fS2_fjLj2048ELj1ELj1ELj4ELj16ENS_18Kernel_traits_baseILj2048ES2_S2_fS2_fjLj128EEEEELb1ELb1ELb1EEEvNS_9BwdParamsE)
        .other          _ZN10layer_norm31ln_parallel_residual_bwd_kernelINS_13Kernel_traitsI13__nv_bfloat16S2_fS2_fjLj2048ELj1ELj1ELj4ELj16ENS_18Kernel_traits_baseILj2048ES2_S2_fS2_fjLj128EEEEELb1ELb1ELb1EEEvNS_9BwdParamsE,@"STO_CUDA_ENTRY STV_DEFAULT"
_ZN10layer_norm31ln_parallel_residual_bwd_kernelINS_13Kernel_traitsI13__nv_bfloat16S2_fS2_fjLj2048ELj1ELj1ELj4ELj16ENS_18Kernel_traits_baseILj2048ES2_S2_fS2_fjLj128EEEEELb1ELb1ELb1EEEvNS_9BwdParamsE:
.text._ZN10layer_norm31ln_parallel_residual_bwd_kernelINS_13Kernel_traitsI13__nv_bfloat16S2_fS2_fjLj2048ELj1ELj1ELj4ELj16ENS_18Kernel_traits_baseILj2048ES2_S2_fS2_fjLj128EEEEELb1ELb1ELb1EEEvNS_9BwdParamsE:
        /* <DEDUP_REMOVED lines=24> */
.L_x_661:
[----:B------:R-:W-:-:S04]  /*0180*/  SHF.L.U32 R0, R112, 0x4, RZ ;  /* 0x0000000470007819 */ /* 0x000fc800000006ff */
[----:B------:R-:W-:-:S04]  /*0190*/  LOP3.LUT R0, R0, 0x7f0, RZ, 0xc0, !PT ;  /* 0x000007f000007812 */ /* 0x000fc800078ec0ff */
[----:B------:R-:W-:-:S05]  /*01a0*/  IADD3 R2, P0, R0, c[0x0][0x1b0], RZ ;  /* 0x00006c0000027a10 */ /* 0x000fca0007f1e0ff */
[----:B------:R-:W-:-:S05]  /*01b0*/  IMAD.X R3, RZ, RZ, c[0x0][0x1b4], P0 ;  /* 0x00006d00ff037624 */ /* 0x000fca00000e06ff */
[----:B------:R-:W2:Y:S04]  /*01c0*/  LDG.E.128 R100, [R2.64] ;  /* 0x0000000402647981 */ /* 0x000ea8000c1e1d00 */
[----:B------:R-:W3:Y:S01]  /*01d0*/  LDG.E.128 R4, [R2.64+0x800] ;  /* 0x0008000402047981 */ /* 0x000ee2000c1e1d00 */
[----:B------:R-:W-:Y:S01]  /*01e0*/  HFMA2.MMA R70, -RZ, RZ, 0, 5.9604644775390625e-08 ;  /* 0x00000001ff467435 */ /* 0x000fe200000001ff */
        /* <DEDUP_REMOVED lines=24> */
[----:B------:R-:W-:Y:S02]  /*0370*/  MOV R102, RZ ;  /* 0x000000ff00667202 */ /* 0x000fe40000000f00 */
        /* <DEDUP_REMOVED lines=8> */
.L_x_666:
[C---:B------:R-:W-:Y:S01]  /*0400*/  IMAD R32, R111.reuse, c[0x0][0x168], RZ ;  /* 0x00005a006f207a24 */ /* 0x040fe200078e02ff */
[----:B------:R-:W-:Y:S02]  /*0410*/  LOP3.LUT R120, R112, 0x7f, RZ, 0xc0, !PT ;  /* 0x0000007f70787812 */ /* 0x000fe400078ec0ff */
[----:B------:R-:W-:Y:S02]  /*0420*/  MOV R122, 0x4 ;  /* 0x00000004007a7802 */ /* 0x000fe40000000f00 */
[----:B------:R-:W-:Y:S01]  /*0430*/  SHF.R.S32.HI R33, RZ, 0x1f, R32 ;  /* 0x0000001fff217819 */ /* 0x000fe20000011420 */
[----:B------:R-:W-:Y:S01]  /*0440*/  IMAD.MOV.U32 R52, RZ, RZ, 0x10 ;  /* 0x00000010ff347424 */ /* 0x000fe200078e00ff */
[----:B------:R-:W-:Y:S01]  /*0450*/  MOV R64, 0x20 ;  /* 0x0000002000407802 */ /* 0x000fe20000000f00 */
[----:B------:R-:W-:Y:S01]  /*0460*/  IMAD.WIDE R48, R111, R122, c[0x0][0x1a0] ;  /* 0x000068006f307625 */ /* 0x000fe200078e027a */
[----:B------:R-:W-:-:S04]  /*0470*/  LEA.HI R33, R33, R32, RZ, 0x3 ;  /* 0x0000002021217211 */ /* 0x000fc800078f18ff */
[----:B------:R-:W-:Y:S01]  /*0480*/  LEA.HI.SX32 R120, R33, R120, 0x1d ;  /* 0x0000007821787211 */ /* 0x000fe200078feaff */
[----:B------:R0:W2:Y:S03]  /*0490*/  LDG.E R124, [R48.64] ;  /* 0x00000004307c7981 */ /* 0x0000a6000c1e1900 */
[C---:B------:R-:W-:Y:S01]  /*04a0*/  IADD3 R119, R120.reuse, 0x80, RZ ;  /* 0x0000008078777810 */ /* 0x040fe20007ffe0ff */
[----:B------:R-:W-:-:S04]  /*04b0*/  IMAD.WIDE.U32 R36, R120, R52, c[0x0][0x208] ;  /* 0x0000820078247625 */ /* 0x000fc800078e0034 */
[----:B------:R-:W-:Y:S02]  /*04c0*/  IMAD.WIDE.U32 R60, R120, R64, c[0x0][0x188] ;  /* 0x00006200783c7625 */ /* 0x000fe400078e0040 */
[----:B------:R-:W3:Y:S02]  /*04d0*/  LDG.E.128 R36, [R36.64] ;  /* 0x0000000424247981 */ /* 0x000ee4000c1e1d00 */
[----:B------:R-:W-:Y:S02]  /*04e0*/  IMAD.WIDE.U32 R52, R119, R52, c[0x0][0x208] ;  /* 0x0000820077347625 */ /* 0x000fe400078e0034 */
[----:B------:R1:W4:Y:S02]  /*04f0*/  LDG.E.128 R32, [R60.64] ;  /* 0x000000043c207981 */ /* 0x000324000c1e1d00 */
[----:B------:R-:W-:Y:S02]  /*0500*/  IMAD.WIDE R122, R111, R122, c[0x0][0x1a8] ;  /* 0x00006a006f7a7625 */ /* 0x000fe400078e027a */
[----:B------:R1:W4:Y:S02]  /*0510*/  LDG.E.128 R40, [R60.64+0x10] ;  /* 0x000010043c287981 */ /* 0x000324000c1e1d00 */
[----:B------:R-:W-:-:S02]  /*0520*/  IMAD.WIDE.U32 R58, R119, R64, c[0x0][0x188] ;  /* 0x00006200773a7625 */ /* 0x000fc400078e0040 */
[----:B------:R-:W4:Y:S04]  /*0530*/  LDG.E.128 R52, [R52.64] ;  /* 0x0000000434347981 */ /* 0x000f28000c1e1d00 */
[----:B------:R1:W4:Y:S04]  /*0540*/  LDG.E.128 R44, [R58.64] ;  /* 0x000000043a2c7981 */ /* 0x000328000c1e1d00 */
[----:B0-----:R0:W4:Y:S04]  /*0550*/  LDG.E.128 R48, [R58.64+0x10] ;  /* 0x000010043a307981 */ /* 0x001128000c1e1d00 */
[----:B------:R0:W4:Y:S01]  /*0560*/  LDG.E R122, [R122.64] ;  /* 0x000000047a7a7981 */ /* 0x000122000c1e1900 */
        /* <DEDUP_REMOVED lines=24> */
[----:B--2---:R-:W-:Y:S02]  /*06f0*/  FSEL R124, R124, RZ, !P1 ;  /* 0x000000ff7c7c7208 */ /* 0x004fe40004800000 */
[----:B---3--:R-:W-:Y:S02]  /*0700*/  PRMT R65, RZ, 0x5410, R36 ;  /* 0x00005410ff417816 */ /* 0x008fe40000000024 */
[--C-:B------:R-:W-:Y:S01]  /*0710*/  PRMT R129, RZ, 0x5410, R37.reuse ;  /* 0x00005410ff817816 */ /* 0x100fe20000000025 */
[C---:B----4-:R-:W-:Y:S01]  /*0720*/  FADD.FTZ R69, -R124.reuse, R32 ;  /* 0x000000207c457221 */ /* 0x050fe20000010100 */
[----:B------:R-:W-:Y:S01]  /*0730*/  PRMT R64, RZ, 0x7610, R37 ;  /* 0x00007610ff407816 */ /* 0x000fe20000000025 */
[C---:B------:R-:W-:Y:S02]  /*0740*/  FADD.FTZ R123, -R124.reuse, R33 ;  /* 0x000000217c7b7221 */ /* 0x040fe40000010100 */
[C---:B------:R-:W-:Y:S01]  /*0750*/  FADD.FTZ R41, -R124.reuse, R41 ;  /* 0x000000297c297221 */ /* 0x040fe20000010100 */
[----:B------:R-:W-:Y:S01]  /*0760*/  PRMT R133, RZ, 0x5410, R38 ;  /* 0x00005410ff857816 */ /* 0x000fe20000000026 */
[C---:B------:R-:W-:Y:S01]  /*0770*/  FADD.FTZ R37, -R124.reuse, R40 ;  /* 0x000000287c257221 */ /* 0x040fe20000010100 */
        /* <DEDUP_REMOVED lines=11> */
[C---:B------:R-:W-:Y:S01]  /*0830*/  FADD.FTZ R141, -R124.reuse, R45 ;  /* 0x0000002d7c8d7221 */ /* 0x040fe20000010100 */
[----:B------:R-:W-:Y:S01]  /*0840*/  PRMT R32, RZ, 0x7610, R55 ;  /* 0x00007610ff207816 */ /* 0x000fe20000000037 */
[C---:B------:R-:W-:Y:S01]  /*0850*/  FADD.FTZ R143, -R124.reuse, R46 ;  /* 0x0000002e7c8f7221 */ /* 0x040fe20000010100 */
[----:B-1----:R-:W-:Y:S01]  /*0860*/  PRMT R62, RZ, 0x7610, R36 ;  /* 0x00007610ff3e7816 */ /* 0x002fe20000000024 */
[----:B------:R-:W-:-:S02]  /*0870*/  FADD.FTZ R145, -R124, R47 ;  /* 0x0000002f7c917221 */ /* 0x000fc40000010100 */
[C---:B------:R-:W-:Y:S02]  /*0880*/  FADD.FTZ R147, -R124.reuse, R48 ;  /* 0x000000307c937221 */ /* 0x040fe40000010100 */
[C---:B------:R-:W-:Y:S02]  /*0890*/  FADD.FTZ R149, -R124.reuse, R49 ;  /* 0x000000317c957221 */ /* 0x040fe40000010100 */
[C---:B------:R-:W-:Y:S02]  /*08a0*/  FADD.FTZ R151, -R124.reuse, R50 ;  /* 0x000000327c977221 */ /* 0x040fe40000010100 */
[----:B------:R-:W-:Y:S02]  /*08b0*/  FADD.FTZ R153, -R124, R51 ;  /* 0x000000337c997221 */ /* 0x000fe40000010100 */
[C---:B------:R-:W-:Y:S02]  /*08c0*/  FMUL.FTZ R55, R122.reuse, R69 ;  /* 0x000000457a377220 */ /* 0x040fe40000410000 */
[----:B------:R-:W-:-:S02]  /*08d0*/  FMUL.FTZ R52, R122, R41 ;  /* 0x000000297a347220 */ /* 0x000fc40000410000 */
[-C--:B------:R-:W-:Y:S02]  /*08e0*/  FMUL.FTZ R124, R110, R65.reuse ;  /* 0x000000416e7c7220 */ /* 0x080fe40000410000 */
[----:B------:R-:W-:Y:S02]  /*08f0*/  FADD.FTZ R88, R65, R88 ;  /* 0x0000005841587221 */ /* 0x000fe40000010000 */
[----:B------:R-:W-:Y:S02]  /*0900*/  FFMA.FTZ R72, R55, R65, R72 ;  /* 0x0000004137487223 */ /* 0x000fe40000010048 */
[----:B------:R-:W-:Y:S02]  /*0910*/  FMUL.FTZ R69, R122, R37 ;  /* 0x000000257a457220 */ /* 0x000fe40000410000 */
[----:B------:R-:W-:Y:S02]  /*0920*/  FADD.FTZ R91, R38, R91 ;  /* 0x0000005b265b7221 */ /* 0x000fe40000010000 */
[----:B------:R-:W-:-:S02]  /*0930*/  FFMA.FTZ R75, R52, R38, R75 ;  /* 0x00000026344b7223 */ /* 0x000fc4000001004b */
[----:B------:R-:W-:Y:S02]  /*0940*/  FMUL.FTZ R44, R105, R38 ;  /* 0x00000026692c7220 */ /* 0x000fe40000410000 */
[C---:B0-----:R-:W-:Y:S02]  /*0950*/  FMUL.FTZ R66, R122.reuse, R123 ;  /* 0x0000007b7a427220 */ /* 0x041fe40000410000 */
[----:B------:R-:W-:Y:S02]  /*0960*/  FMUL.FTZ R65, R109, R62 ;  /* 0x0000003e6d417220 */ /* 0x000fe40000410000 */
[----:B------:R-:W-:Y:S02]  /*0970*/  FADD.FTZ R38, RZ, R124 ;  /* 0x0000007cff267221 */ /* 0x000fe40000010000 */
[----:B------:R-:W-:Y:S02]  /*0980*/  FFMA.FTZ R37, R55, R124, RZ ;  /* 0x0000007c37257223 */ /* 0x000fe400000100ff */
[----:B------:R-:W-:-:S02]  /*0990*/  FMUL.FTZ R45, R122, R39 ;  /* 0x000000277a2d7220 */ /* 0x000fc40000410000 */
[----:B------:R-:W-:Y:S02]  /*09a0*/  FMUL.FTZ R63, R122, R125 ;  /* 0x0000007d7a3f7220 */ /* 0x000fe40000410000 */
[----:B------:R-:W-:Y:S02]  /*09b0*/  FMUL.FTZ R126, R108, R129 ;  /* 0x000000816c7e7220 */ /* 0x000fe40000410000 */
        /* <DEDUP_REMOVED lines=23> */
[----:B------:R-:W-:Y:S01]  /*0b30*/  FFMA.FTZ R37, R46, R43, R37 ;  /* 0x0000002b2e257223 */ /* 0x000fe20000010025 */
[----:B------:R-:W-:Y:S01]  /*0b40*/  PRMT R130, RZ, 0x5410, R53 ;  /* 0x00005410ff827816 */ /* 0x000fe20000000035 */
[C---:B------:R-:W-:Y:S02]  /*0b50*/  FMUL.FTZ R49, R122.reuse, R143 ;  /* 0x0000008f7a317220 */ /* 0x040fe40000410000 */
[----:B------:R-:W-:Y:S02]  /*0b60*/  FMUL.FTZ R48, R122, R141 ;  /* 0x0000008d7a307220 */ /* 0x000fe40000410000 */
[----:B------:R-:W-:Y:S02]  /*0b70*/  FMUL.FTZ R125, R114, R40 ;  /* 0x00000028727d7220 */ /* 0x000fe40000410000 */
[----:B------:R-:W-:-:S02]  /*0b80*/  FADD.FTZ R38, R39, R64 ;  /* 0x0000004027267221 */ /* 0x000fc40000010000 */
[----:B------:R-:W-:Y:S01]  /*0b90*/  FFMA.FTZ R37, R47, R64, R37 ;  /* 0x000000402f257223 */ /* 0x000fe20000010025 */
[----:B------:R-:W-:Y:S01]  /*0ba0*/  PRMT R127, RZ, 0x7610, R53 ;  /* 0x00007610ff7f7816 */ /* 0x000fe20000000035 */
[----:B------:R-:W-:Y:S02]  /*0bb0*/  FMUL.FTZ R50, R122, R145 ;  /* 0x000000917a327220 */ /* 0x000fe40000410000 */
[----:B------:R-:W-:Y:S02]  /*0bc0*/  FADD.FTZ R98, R130, R98 ;  /* 0x0000006282627221 */ /* 0x000fe40000010000 */
[-C--:B------:R-:W-:Y:S02]  /*0bd0*/  FFMA.FTZ R82, R49, R130.reuse, R82 ;  /* 0x0000008231527223 */ /* 0x080fe40000010052 */
        /* <DEDUP_REMOVED lines=11> */
[----:B------:R-:W-:Y:S02]  /*0c90*/  FADD.FTZ R93, R132, R93 ;  /* 0x0000005d845d7221 */ /* 0x000fe40000010000 */
[----:B------:R-:W-:Y:S02]  /*0ca0*/  FFMA.FTZ R77, R46, R132, R77 ;  /* 0x000000842e4d7223 */ /* 0x000fe4000001004d */
        /* <DEDUP_REMOVED lines=8> */
[----:B------:R-:W-:-:S02]  /*0d30*/  FMUL.FTZ R53, R122, R151 ;  /* 0x000000977a357220 */ /* 0x000fc40000410000 */
[----:B------:R-:W-:Y:S02]  /*0d40*/  FADD.FTZ R99, R36, R99 ;  /* 0x0000006324637221 */ /* 0x000fe40000010000 */
[-C--:B------:R-:W-:Y:S02]  /*0d50*/  FFMA.FTZ R83, R54, R36.reuse, R83 ;  /* 0x0000002436537223 */ /* 0x080fe40000010053 */
[----:B------:R-:W-:Y:S02]  /*0d60*/  FMUL.FTZ R129, R118, R36 ;  /* 0x0000002476817220 */ /* 0x000fe40000410000 */
[----:B------:R-:W-:Y:S02]  /*0d70*/  FADD.FTZ R36, R35, R132 ;  /* 0x0000008423247221 */ /* 0x000fe40000010000 */
[----:B------:R-:W-:Y:S01]  /*0d80*/  FFMA.FTZ R37, R51, R132, R37 ;  /* 0x0000008433257223 */ /* 0x000fe20000010025 */
[----:B------:R-:W-:Y:S01]  /*0d90*/  SHF.R.U32.HI R34, RZ, 0x5, R112 ;  /* 0x00000005ff227819 */ /* 0x000fe20000011670 */
[----:B------:R-:W-:-:S02]  /*0da0*/  FADD.FTZ R102, R33, R102 ;  /* 0x0000006621667221 */ /* 0x000fc40000010000 */
[-C--:B------:R-:W-:Y:S02]  /*0db0*/  FFMA.FTZ R86, R53, R33.reuse, R86 ;  /* 0x0000002135567223 */ /* 0x080fe40000010056 */
[----:B------:R-:W-:Y:S02]  /*0dc0*/  FMUL.FTZ R134, R117, R33 ;  /* 0x0000002175867220 */ /* 0x000fe40000410000 */
[----:B------:R-:W-:Y:S02]  /*0dd0*/  FADD.FTZ R33, R36, R129 ;  /* 0x0000008124217221 */ /* 0x000fe40000010000 */
[----:B------:R-:W-:Y:S01]  /*0de0*/  FFMA.FTZ R37, R54, R129, R37 ;  /* 0x0000008136257223 */ /* 0x000fe20000010025 */
[----:B------:R-:W-:Y:S01]  /*0df0*/  LOP3.LUT R67, R34, 0x7fffffc, RZ, 0xc0, !PT ;  /* 0x07fffffc22437812 */ /* 0x000fe200078ec0ff */
[----:B------:R-:W-:Y:S02]  /*0e00*/  FADD.FTZ R87, R62, R87 ;  /* 0x000000573e577221 */ /* 0x000fe40000010000 */
[----:B------:R-:W-:-:S02]  /*0e10*/  FFMA.FTZ R71, R66, R62, R71 ;  /* 0x0000003e42477223 */ /* 0x000fc40000010047 */
[----:B------:R-:W-:Y:S02]  /*0e20*/  FMUL.FTZ R62, R122, R153 ;  /* 0x000000997a3e7220 */ /* 0x000fe40000410000 */
[----:B------:R-:W-:Y:S02]  /*0e30*/  FMUL.FTZ R131, R121, R32 ;  /* 0x0000002079837220 */ /* 0x000fe40000410000 */
[----:B------:R-:W-:Y:S02]  /*0e40*/  FADD.FTZ R36, R33, R134 ;  /* 0x0000008621247221 */ /* 0x000fe40000010000 */
[----:B------:R-:W-:Y:S01]  /*0e50*/  FFMA.FTZ R37, R53, R134, R37 ;  /* 0x0000008635257223 */ /* 0x000fe20000010025 */
[----:B------:R-:W-:Y:S01]  /*0e60*/  LOP3.LUT P1, RZ, R112, 0x1f, RZ, 0xc0, !PT ;  /* 0x0000001f70ff7812 */ /* 0x000fe2000782c0ff */
[----:B------:R-:W-:Y:S01]  /*0e70*/  FADD.FTZ R95, R40, R95 ;  /* 0x0000005f285f7221 */ /* 0x000fe20000010000 */
[----:B------:R-:W-:Y:S01]  /*0e80*/  @!P2 IADD3 R67, R67, 0x4, RZ ;  /* 0x000000044343a810 */ /* 0x000fe20007ffe0ff */
        /* <DEDUP_REMOVED lines=13> */
.L_x_667:
        /* <DEDUP_REMOVED lines=18> */
.L_x_668:
[----:B------:R-:W-:Y:S01]  /*1080*/  @!P1 LOP3.LUT R34, R34, 0x3, RZ, 0xc0, !PT ;  /* 0x0000000322229812 */ /* 0x000fe200078ec0ff */
[----:B-1----:R-:W-:Y:S01]  /*1090*/  FADD.FTZ R41, R32, R39 ;  /* 0x0000002720297221 */ /* 0x002fe20000010000 */
[----:B------:R-:W-:Y:S01]  /*10a0*/  ULDC.U8 UR6, c[0x0][0x1f0] ;  /* 0x00007c0000067ab9 */ /* 0x000fe20000000000 */
[----:B--2---:R-:W-:Y:S01]  /*10b0*/  FADD.FTZ R40, R40, R37 ;  /* 0x0000002528287221 */ /* 0x004fe20000010000 */
[----:B------:R-:W-:Y:S02]  /*10c0*/  @!P1 IADD3 R133, R67, R34, RZ ;  /* 0x0000002243859210 */ /* 0x000fe40007ffe0ff */
        /* <DEDUP_REMOVED lines=10> */
[----:B------:R-:W-:Y:S01]  /*1170*/  FADD.FTZ R32, RZ, R33 ;  /* 0x00000021ff207221 */ /* 0x000fe20000010000 */
[----:B------:R-:W-:Y:S01]  /*1180*/  @P0 MOV R33, R2 ;  /* 0x0000000200210202 */ /* 0x000fe20000000f00 */
[----:B------:R-:W-:-:S02]  /*1190*/  FADD.FTZ R135, R34, R135 ;  /* 0x0000008722877221 */ /* 0x000fc40000010000 */
[----:B------:R-:W-:Y:S01]  /*11a0*/  FADD.FTZ R32, R35, R32 ;  /* 0x0000002023207221 */ /* 0x000fe20000010000 */
[----:B------:R-:W-:Y:S01]  /*11b0*/  @P0 LOP3.LUT P5, RZ, R33, 0xff, RZ, 0xc0, !PT ;  /* 0x000000ff21ff0812 */ /* 0x000fe200078ac0ff */
[----:B0-----:R-:W-:Y:S02]  /*11c0*/  FADD.FTZ R135, R135, R36 ;  /* 0x0000002487877221 */ /* 0x001fe40000010000 */
[----:B------:R-:W-:Y:S02]  /*11d0*/  FADD.FTZ R32, R32, R37 ;  /* 0x0000002520207221 */ /* 0x000fe40000010000 */
[----:B------:R-:W-:Y:S02]  /*11e0*/  FADD.FTZ R38, R38, R135 ;  /* 0x0000008726267221 */ /* 0x000fe40000010000 */
[----:B------:R-:W-:Y:S02]  /*11f0*/  FADD.FTZ R32, R39, R32 ;  /* 0x0000002027207221 */ /* 0x000fe40000010000 */
[----:B------:R-:W-:Y:S01]  /*1200*/  FMUL.FTZ R36, R38, c[0x0][0x1e0] ;  /* 0x0000780026247a20 */ /* 0x000fe20000410000 */
[----:B------:R-:W-:Y:S01]  /*1210*/  MOV R38, R60 ;  /* 0x0000003c00267202 */ /* 0x000fe20000000f00 */
[----:B------:R-:W-:-:S02]  /*1220*/  FMUL.FTZ R67, R32, c[0x0][0x1e0] ;  /* 0x0000780020437a20 */ /* 0x000fc40000410000 */
[----:B------:R-:W-:Y:S01]  /*1230*/  IMAD.MOV.U32 R32, RZ, RZ, R58 ;  /* 0x000000ffff207224 */ /* 0x000fe200078e003a */
[----:B------:R-:W-:Y:S02]  /*1240*/  FSEL R36, R36, RZ, !P2 ;  /* 0x000000ff24247208 */ /* 0x000fe40005000000 */
[----:B------:R-:W-:Y:S02]  /*1250*/  LOP3.LUT P2, RZ, R58, 0xff00, RZ, 0xc0, !PT ;  /* 0x0000ff003aff7812 */ /* 0x000fe4000784c0ff */
[----:B------:R-:W-:Y:S01]  /*1260*/  LOP3.LUT P6, RZ, R32, 0xff, RZ, 0xc0, !PT ;  /* 0x000000ff20ff7812 */ /* 0x000fe200078cc0ff */
[-CC-:B------:R-:W-:Y:S02]  /*1270*/  FFMA.FTZ R66, R66, R67.reuse, R36.reuse ;  /* 0x0000004342427223 */ /* 0x180fe40000010024 */
[----:B------:R-:W-:Y:S02]  /*1280*/  FFMA.FTZ R69, R69, R67, R36 ;  /* 0x0000004345457223 */ /* 0x000fe40000010024 */
[----:B------:R-:W-:-:S02]  /*1290*/  FADD.FTZ R65, R65, -R66 ;  /* 0x8000004241417221 */ /* 0x000fc40000010000 */
[-CC-:B------:R-:W-:Y:S02]  /*12a0*/  FFMA.FTZ R55, R55, R67.reuse, R36.reuse ;  /* 0x0000004337377223 */ /* 0x180fe40000010024 */
[----:B------:R-:W-:Y:S02]  /*12b0*/  FFMA.FTZ R68, R68, R67, R36 ;  /* 0x0000004344447223 */ /* 0x000fe40000010024 */
[----:B------:R-:W-:Y:S02]  /*12c0*/  FADD.FTZ R69, R128, -R69 ;  /* 0x8000004580457221 */ /* 0x000fe40000010000 */
[----:B------:R-:W-:Y:S02]  /*12d0*/  FMUL.FTZ R66, R122, R65 ;  /* 0x000000417a427220 */ /* 0x000fe40000410000 */
[----:B------:R-:W-:Y:S02]  /*12e0*/  FADD.FTZ R55, R124, -R55 ;  /* 0x800000377c377221 */ /* 0x000fe40000010000 */
[----:B------:R-:W-:-:S02]  /*12f0*/  FADD.FTZ R123, R123, -R68 ;  /* 0x800000447b7b7221 */ /* 0x000fc40000010000 */
[----:B------:R-:W-:Y:S02]  /*1300*/  FMUL.FTZ R41, R122, R69 ;  /* 0x000000457a297220 */ /* 0x000fe40000410000 */
[-CC-:B------:R-:W-:Y:S02]  /*1310*/  FFMA.FTZ R63, R63, R67.reuse, R36.reuse ;  /* 0x000000433f3f7223 */ /* 0x180fe40000010024 */
[----:B------:R-:W-:Y:S02]  /*1320*/  FFMA.FTZ R69, R52, R67, R36 ;  /* 0x0000004334457223 */ /* 0x000fe40000010024 */
[----:B------:R-:W-:Y:S02]  /*1330*/  @P1 FADD.FTZ R66, R5, R66 ;  /* 0x0000004205421221 */ /* 0x000fe40000010000 */
[C---:B------:R-:W-:Y:S02]  /*1340*/  FMUL.FTZ R33, R122.reuse, R55 ;  /* 0x000000377a217220 */ /* 0x040fe40000410000 */
[----:B------:R-:W-:-:S02]  /*1350*/  FMUL.FTZ R68, R122, R123 ;  /* 0x0000007b7a447220 */ /* 0x000fc40000410000 */
[----:B------:R-:W-:Y:S02]  /*1360*/  FADD.FTZ R63, R126, -R63 ;  /* 0x8000003f7e3f7221 */ /* 0x000fe40000010000 */
[----:B------:R-:W-:Y:S02]  /*1370*/  FADD.FTZ R69, R44, -R69 ;  /* 0x800000452c457221 */ /* 0x000fe40000010000 */
[----:B------:R-:W-:Y:S02]  /*1380*/  FMUL.FTZ R34, R66, c[0x0][0x1e8] ;  /* 0x00007a0042227a20 */ /* 0x000fe40000410000 */
[----:B------:R-:W-:Y:S02]  /*1390*/  @P1 FADD.FTZ R33, R4, R33 ;  /* 0x0000002104211221 */ /* 0x000fe40000010000 */
[----:B------:R-:W-:Y:S01]  /*13a0*/  @P1 FADD.FTZ R68, R7, R68 ;  /* 0x0000004407441221 */ /* 0x000fe20000010000 */
[----:B------:R-:W-:Y:S01]  /*13b0*/  FSEL R37, R34, RZ, P2 ;  /* 0x000000ff22257208 */ /* 0x000fe20001000000 */
[----:B------:R-:W-:Y:S01]  /*13c0*/  FMUL.FTZ R35, R122, R63 ;  /* 0x0000003f7a237220 */ /* 0x000fe20000410000 */
[----:B------:R-:W-:Y:S01]  /*13d0*/  LOP3.LUT P2, RZ, R58, 0xff000000, RZ, 0xc0, !PT ;  /* 0xff0000003aff7812 */ /* 0x000fe2000784c0ff */
[----:B------:R-:W-:-:S02]  /*13e0*/  FMUL.FTZ R44, R122, R69 ;  /* 0x000000457a2c7220 */ /* 0x000fc40000410000 */
[-C--:B------:R-:W-:Y:S02]  /*13f0*/  FFMA.FTZ R45, R45, R67.reuse, R36 ;  /* 0x000000432d2d7223 */ /* 0x080fe40000010024 */
[----:B------:R-:W-:Y:S02]  /*1400*/  FMUL.FTZ R65, R33, c[0x0][0x1e8] ;  /* 0x00007a0021417a20 */ /* 0x000fe40000410000 */
[----:B------:R-:W-:Y:S02]  /*1410*/  FMUL.FTZ R55, R68, c[0x0][0x1e8] ;  /* 0x00007a0044377a20 */ /* 0x000fe40000410000 */
[----:B------:R-:W-:Y:S01]  /*1420*/  @P1 FADD.FTZ R35, R6, R35 ;  /* 0x0000002306231221 */ /* 0x000fe20000010000 */
[----:B------:R-:W-:Y:S01]  /*1430*/  FSEL R32, R65, RZ, P6 ;  /* 0x000000ff41207208 */ /* 0x000fe20003000000 */
[----:B------:R-:W-:Y:S01]  /*1440*/  @P1 FADD.FTZ R44, R9, R44 ;  /* 0x0000002c092c1221 */ /* 0x000fe20000010000 */
[----:B------:R-:W-:Y:S01]  /*1450*/  FSEL R124, R55, RZ, P2 ;  /* 0x000000ff377c7208 */ /* 0x000fe20001000000 */
[----:B------:R-:W-:Y:S01]  /*1460*/  FADD.FTZ R45, R42, -R45 ;  /* 0x8000002d2a2d7221 */ /* 0x000fe20000010000 */
[----:B------:R-:W-:Y:S01]  /*1470*/  LOP3.LUT P6, RZ, R58, 0xff0000, RZ, 0xc0, !PT ;  /* 0x00ff00003aff7812 */ /* 0x000fe200078cc0ff */
[-CC-:B------:R-:W-:Y:S01]  /*1480*/  FFMA.FTZ R46, R46, R67.reuse, R36.reuse ;  /* 0x000000432e2e7223 */ /* 0x180fe20000010024 */
[----:B------:R-:W-:Y:S01]  /*1490*/  LOP3.LUT P2, RZ, R59, 0xff00, RZ, 0xc0, !PT ;  /* 0x0000ff003bff7812 */ /* 0x000fe2000784c0ff */
[-CC-:B------:R-:W-:Y:S01]  /*14a0*/  FFMA.FTZ R47, R47, R67.reuse, R36.reuse ;  /* 0x000000432f2f7223 */ /* 0x180fe20000010024 */
[----:B------:R-:W-:Y:S01]  /*14b0*/  @P0 FSEL R58, R34, RZ, P3 ;  /* 0x000000ff223a0208 */ /* 0x000fe20001800000 */
[-CC-:B------:R-:W-:Y:S01]  /*14c0*/  FFMA.FTZ R48, R48, R67.reuse, R36.reuse ;  /* 0x0000004330307223 */ /* 0x180fe20000010024 */
[----:B------:R-:W-:Y:S01]  /*14d0*/  @P0 LOP3.LUT P3, RZ, R2, 0xff000000, RZ, 0xc0, !PT ;  /* 0xff00000002ff0812 */ /* 0x000fe2000786c0ff */
[-CC-:B------:R-:W-:Y:S01]  /*14e0*/  FFMA.FTZ R49, R49, R67.reuse, R36.reuse ;  /* 0x0000004331317223 */ /* 0x180fe20000010024 */
[----:B------:R-:W-:Y:S01]  /*14f0*/  @P0 FSEL R65, R65, RZ, P5 ;  /* 0x000000ff41410208 */ /* 0x000fe20002800000 */
[-CC-:B------:R-:W-:Y:S01]  /*1500*/  FFMA.FTZ R50, R50, R67.reuse, R36.reuse ;  /* 0x0000004332327223 */ /* 0x180fe20000010024 */
[----:B------:R-:W-:Y:S01]  /*1510*/  @P0 FSEL R55, R55, RZ, P3 ;  /* 0x000000ff37370208 */ /* 0x000fe20001800000 */
[-CC-:B------:R-:W-:Y:S01]  /*1520*/  FFMA.FTZ R51, R51, R67.reuse, R36.reuse ;  /* 0x0000004333337223 */ /* 0x180fe20000010024 */
[----:B------:R-:W-:Y:S01]  /*1530*/  LOP3.LUT P3, RZ, R59, 0xff0000, RZ, 0xc0, !PT ;  /* 0x00ff00003bff7812 */ /* 0x000fe2000786c0ff */
[-CC-:B------:R-:W-:Y:S01]  /*1540*/  FFMA.FTZ R54, R54, R67.reuse, R36.reuse ;  /* 0x0000004336367223 */ /* 0x180fe20000010024 */
[----:B------:R-:W-:Y:S01]  /*1550*/  @P0 LOP3.LUT P5, RZ, R2, 0xff0000, RZ, 0xc0, !PT ;  /* 0x00ff000002ff0812 */ /* 0x000fe200078ac0ff */
[-CC-:B------:R-:W-:Y:S01]  /*1560*/  FFMA.FTZ R53, R53, R67.reuse, R36.reuse ;  /* 0x0000004335357223 */ /* 0x180fe20000010024 */
[----:B------:R-:W-:Y:S01]  /*1570*/  F2FP.BF16.PACK_AB R32, R37, R32 ;  /* 0x000000202520723e */ /* 0x000fe200000010ff */
[----:B------:R-:W-:Y:S01]  /*1580*/  FFMA.FTZ R36, R62, R67, R36 ;  /* 0x000000433e247223 */ /* 0x000fe20000010024 */
[----:B------:R-:W-:Y:S01]  /*1590*/  @P0 F2FP.BF16.PACK_AB R65, RZ, R65 ;  /* 0x00000041ff41023e */ /* 0x000fe200000010ff */
[----:B------:R-:W-:Y:S01]  /*15a0*/  FMUL.FTZ R63, R35, c[0x0][0x1e8] ;  /* 0x00007a00233f7a20 */ /* 0x000fe20000410000 */
[----:B------:R-:W-:Y:S01]  /*15b0*/  @P0 F2FP.BF16.PACK_AB R58, RZ, R58 ;  /* 0x0000003aff3a023e */ /* 0x000fe200000010ff */
[----:B------:R-:W-:Y:S01]  /*15c0*/  FMUL.FTZ R62, R44, c[0x0][0x1e8] ;  /* 0x00007a002c3e7a20 */ /* 0x000fe20000410000 */
[----:B------:R-:W-:Y:S01]  /*15d0*/  @P0 F2FP.BF16.PACK_AB R55, RZ, R55 ;  /* 0x00000037ff37023e */ /* 0x000fe200000010ff */
[----:B------:R-:W-:Y:S01]  /*15e0*/  @P1 FADD.FTZ R41, R8, R41 ;  /* 0x0000002908291221 */ /* 0x000fe20000010000 */
[----:B------:R-:W-:Y:S01]  /*15f0*/  FSEL R39, R63, RZ, P6 ;  /* 0x000000ff3f277208 */ /* 0x000fe20003000000 */
[----:B------:R-:W-:Y:S01]  /*1600*/  FMUL.FTZ R45, R122, R45 ;  /* 0x0000002d7a2d7220 */ /* 0x000fe20000410000 */
[----:B------:R-:W-:Y:S01]  /*1610*/  FSEL R123, R62, RZ, P2 ;  /* 0x000000ff3e7b7208 */ /* 0x000fe20001000000 */
[----:B------:R-:W-:Y:S01]  /*1620*/  FADD.FTZ R43, R43, -R46 ;  /* 0x8000002e2b2b7221 */ /* 0x000fe20000010000 */
[----:B------:R-:W-:Y:S01]  /*1630*/  LOP3.LUT P6, RZ, R59, 0xff, RZ, 0xc0, !PT ;  /* 0x000000ff3bff7812 */ /* 0x000fe200078cc0ff */
[----:B------:R-:W-:Y:S01]  /*1640*/  FMUL.FTZ R40, R41, c[0x0][0x1e8] ;  /* 0x00007a0029287a20 */ /* 0x000fe20000410000 */
[----:B------:R-:W-:Y:S01]  /*1650*/  @P0 LOP3.LUT P2, RZ, R3, 0xff00, RZ, 0xc0, !PT ;  /* 0x0000ff0003ff0812 */ /* 0x000fe2000784c0ff */
[----:B------:R-:W-:Y:S01]  /*1660*/  @P1 FADD.FTZ R45, R10, R45 ;  /* 0x0000002d0a2d1221 */ /* 0x000fe20000010000 */
[----:B------:R-:W-:Y:S01]  /*1670*/  @P0 FSEL R63, R63, RZ, P5 ;  /* 0x000000ff3f3f0208 */ /* 0x000fe20002800000 */
[----:B------:R-:W-:Y:S01]  /*1680*/  FMUL.FTZ R126, R122, R43 ;  /* 0x0000002b7a7e7220 */ /* 0x000fe20000410000 */
[----:B------:R-:W-:Y:S01]  /*1690*/  FSEL R34, R40, RZ, P6 ;  /* 0x000000ff28227208 */ /* 0x000fe20003000000 */
[----:B------:R-:W-:Y:S01]  /*16a0*/  FADD.FTZ R47, R64, -R47 ;  /* 0x8000002f402f7221 */ /* 0x000fe20000010000 */
[----:B------:R-:W-:Y:S01]  /*16b0*/  @P0 FSEL R62, R62, RZ, P2 ;  /* 0x000000ff3e3e0208 */ /* 0x000fe20001000000 */
[----:B------:R-:W-:Y:S01]  /*16c0*/  FADD.FTZ R51, R132, -R51 ;  /* 0x8000003384337221 */ /* 0x000fe20000010000 */
[----:B------:R-:W-:Y:S01]  /*16d0*/  LOP3.LUT P6, RZ, R59, 0xff000000, RZ, 0xc0, !PT ;  /* 0xff0000003bff7812 */ /* 0x000fe200078cc0ff */
[----:B------:R-:W-:Y:S01]  /*16e0*/  FMUL.FTZ R64, R45, c[0x0][0x1e8] ;  /* 0x00007a002d407a20 */ /* 0x000fe20000410000 */
[----:B------:R-:W-:Y:S01]  /*16f0*/  @P0 LOP3.LUT P2, RZ, R3, 0xff0000, RZ, 0xc0, !PT ;  /* 0x00ff000003ff0812 */ /* 0x000fe2000784c0ff */
[----:B------:R-:W-:Y:S01]  /*1700*/  @P1 FADD.FTZ R126, R11, R126 ;  /* 0x0000007e0b7e1221 */ /* 0x000fe20000010000 */
[----:B------:R-:W-:Y:S01]  /*1710*/  @P0 LOP3.LUT P5, RZ, R3, 0xff, RZ, 0xc0, !PT ;  /* 0x000000ff03ff0812 */ /* 0x000fe200078ac0ff */
[----:B------:R-:W-:Y:S01]  /*1720*/  FMUL.FTZ R59, R122, R51 ;  /* 0x000000337a3b7220 */ /* 0x000fe20000410000 */
[C---:B------:R-:W-:Y:S01]  /*1730*/  FSEL R46, R64.reuse, RZ, P3 ;  /* 0x000000ff402e7208 */ /* 0x040fe20001800000 */
[----:B------:R-:W-:Y:S01]  /*1740*/  FADD.FTZ R125, R125, -R48 ;  /* 0x800000307d7d7221 */ /* 0x000fe20000010000 */
[----:B------:R-:W-:Y:S01]  /*1750*/  @P0 FSEL R64, R64, RZ, P2 ;  /* 0x000000ff40400208 */ /* 0x000fe20001000000 */
[----:B------:R-:W-:Y:S01]  /*1760*/  FMUL.FTZ R67, R126, c[0x0][0x1e8] ;  /* 0x00007a007e437a20 */ /* 0x000fe20000410000 */
[----:B------:R-:W-:Y:S01]  /*1770*/  @P0 LOP3.LUT P2, RZ, R3, 0xff000000, RZ, 0xc0, !PT ;  /* 0xff00000003ff0812 */ /* 0x000fe2000784c0ff */
[----:B------:R-:W-:Y:S01]  /*1780*/  @P1 FADD.FTZ R59, R16, R59 ;  /* 0x0000003b103b1221 */ /* 0x000fe20000010000 */
[----:B------:R-:W-:Y:S01]  /*1790*/  ISETP.NE.U32.AND P3, PT, RZ, c[0x0][0x258], PT ;  /* 0x00009600ff007a0c */ /* 0x000fe20003f65070 */
[----:B------:R-:W-:Y:S01]  /*17a0*/  FADD.FTZ R129, R129, -R54 ;  /* 0x8000003681817221 */ /* 0x000fe20000010000 */
[----:B------:R-:W-:Y:S01]  /*17b0*/  @P0 FSEL R52, R40, RZ, P5 ;  /* 0x000000ff28340208 */ /* 0x000fe20002800000 */
[----:B------:R-:W-:Y:S01]  /*17c0*/  FMUL.FTZ R54, R122, R125 ;  /* 0x0000007d7a367220 */ /* 0x000fe20000410000 */
[----:B------:R-:W-:Y:S01]  /*17d0*/  FSEL R125, R67, RZ, P6 ;  /* 0x000000ff437d7208 */ /* 0x000fe20003000000 */
[----:B------:R-:W-:Y:S01]  /*17e0*/  FADD.FTZ R127, R127, -R50 ;  /* 0x800000327f7f7221 */ /* 0x000fe20000010000 */
[----:B------:R-:W-:Y:S01]  /*17f0*/  @P0 FSEL R67, R67, RZ, P2 ;  /* 0x000000ff43430208 */ /* 0x000fe20001000000 */
[----:B------:R-:W-:Y:S01]  /*1800*/  FMUL.FTZ R50, R59, c[0x0][0x1e8] ;  /* 0x00007a003b327a20 */ /* 0x000fe20000410000 */
[----:B------:R-:W-:Y:S01]  /*1810*/  LOP3.LUT P2, RZ, R61, 0xff, RZ, 0xc0, !PT ;  /* 0x000000ff3dff7812 */ /* 0x000fe2000784c0ff */
[----:B------:R-:W-:Y:S01]  /*1820*/  FADD.FTZ R49, R130, -R49 ;  /* 0x8000003182317221 */ /* 0x000fe20000010000 */
[----:B------:R-:W-:Y:S01]  /*1830*/  ISETP.NE.AND.EX P3, PT, RZ, c[0x0][0x25c], PT, P3 ;  /* 0x00009700ff007a0c */ /* 0x000fe20003f65330 */
[----:B------:R-:W-:Y:S01]  /*1840*/  FADD.FTZ R53, R134, -R53 ;  /* 0x8000003586357221 */ /* 0x000fe20000010000 */
[----:B------:R-:W-:Y:S01]  /*1850*/  FSEL R130, R50, RZ, P2 ;  /* 0x000000ff32827208 */ /* 0x000fe20001000000 */
[C---:B------:R-:W-:Y:S01]  /*1860*/  FMUL.FTZ R43, R122.reuse, R49 ;  /* 0x000000317a2b7220 */ /* 0x040fe20000410000 */
[----:B------:R-:W-:Y:S01]  /*1870*/  ISETP.NE.U32.AND P2, PT, RZ, c[0x0][0x258], PT ;  /* 0x00009600ff007a0c */ /* 0x000fe20003f45070 */
[----:B------:R-:W-:Y:S01]  /*1880*/  FMUL.FTZ R47, R122, R47 ;  /* 0x0000002f7a2f7220 */ /* 0x000fe20000410000 */
[----:B------:R-:W-:Y:S01]  /*1890*/  LOP3.LUT P6, RZ, R60, 0xff0000, RZ, 0xc0, !PT ;  /* 0x00ff00003cff7812 */ /* 0x000fe200078cc0ff */
[----:B------:R-:W-:Y:S01]  /*18a0*/  @P1 FADD.FTZ R43, R14, R43 ;  /* 0x0000002b0e2b1221 */ /* 0x000fe20000010000 */
[----:B------:R-:W-:Y:S01]  /*18b0*/  ISETP.NE.AND.EX P2, PT, RZ, c[0x0][0x25c], PT, P2 ;  /* 0x00009700ff007a0c */ /* 0x000fe20003f45320 */
[----:B------:R-:W-:Y:S01]  /*18c0*/  FMUL.FTZ R69, R122, R53 ;  /* 0x000000357a457220 */ /* 0x000fe20000410000 */
[----:B------:R-:W-:Y:S01]  /*18d0*/  LOP3.LUT P5, RZ, R38, 0xff, RZ, 0xc0, !PT ;  /* 0x000000ff26ff7812 */ /* 0x000fe200078ac0ff */
[----:B------:R-:W-:Y:S01]  /*18e0*/  @P1 FADD.FTZ R47, R12, R47 ;  /* 0x0000002f0c2f1221 */ /* 0x000fe20000010000 */
[----:B------:R-:W-:Y:S01]  /*18f0*/  SEL R38, R35, R22, P3 ;  /* 0x0000001623267207 */ /* 0x000fe20001800000 */
[----:B------:R-:W-:Y:S01]  /*1900*/  FMUL.FTZ R128, R122, R127 ;  /* 0x0000007f7a807220 */ /* 0x000fe20000410000 */
[-C--:B------:R-:W-:Y:S01]  /*1910*/  SEL R40, R41, R24.reuse, P3 ;  /* 0x0000001829287207 */ /* 0x080fe20001800000 */
[----:B------:R-:W-:Y:S01]  /*1920*/  FMUL.FTZ R51, R43, c[0x0][0x1e8] ;  /* 0x00007a002b337a20 */ /* 0x000fe20000410000 */
[----:B------:R-:W-:Y:S01]  /*1930*/  SEL R24, R59, R24, P3 ;  /* 0x000000183b187207 */ /* 0x000fe20001800000 */
[----:B------:R-:W-:Y:S01]  /*1940*/  FADD.FTZ R131, R131, -R36 ;  /* 0x8000002483837221 */ /* 0x000fe20000010000 */
[-C--:B------:R-:W-:Y:S01]  /*1950*/  SEL R36, R33, R20.reuse, P3 ;  /* 0x0000001421247207 */ /* 0x080fe20001800000 */
[----:B------:R-:W-:Y:S01]  /*1960*/  @P1 FADD.FTZ R69, R18, R69 ;  /* 0x0000004512451221 */ /* 0x000fe20000010000 */
[----:B------:R-:W-:Y:S01]  /*1970*/  SEL R20, R47, R20, P3 ;  /* 0x000000142f147207 */ /* 0x000fe20001800000 */
[----:B------:R-:W-:Y:S01]  /*1980*/  FMUL.FTZ R42, R122, R129 ;  /* 0x000000817a2a7220 */ /* 0x000fe20000410000 */
[----:B------:R-:W-:Y:S01]  /*1990*/  FSEL R129, R51, RZ, P6 ;  /* 0x000000ff33817208 */ /* 0x000fe20003000000 */
[----:B------:R-:W-:Y:S01]  /*19a0*/  FMUL.FTZ R53, R47, c[0x0][0x1e8] ;  /* 0x00007a002f357a20 */ /* 0x000fe20000410000 */
[----:B------:R-:W-:Y:S01]  /*19b0*/  @P2 MOV R47, 0x20 ;  /* 0x00000020002f2802 */ /* 0x000fe20000000f00 */
[----:B------:R-:W-:Y:S01]  /*19c0*/  @P1 FADD.FTZ R128, R15, R128 ;  /* 0x000000800f801221 */ /* 0x000fe20000010000 */
[----:B------:R-:W-:Y:S01]  /*19d0*/  LOP3.LUT P6, RZ, R61, 0xff0000, RZ, 0xc0, !PT ;  /* 0x00ff00003dff7812 */ /* 0x000fe200078cc0ff */
[----:B------:R-:W-:Y:S01]  /*19e0*/  FMUL.FTZ R48, R69, c[0x0][0x1e8] ;  /* 0x00007a0045307a20 */ /* 0x000fe20000410000 */
[----:B------:R-:W-:Y:S01]  /*19f0*/  F2FP.BF16.PACK_AB R33, R124, R39 ;  /* 0x000000277c21723e */ /* 0x000fe200000010ff */
[----:B------:R-:W-:Y:S01]  /*1a00*/  @P1 FADD.FTZ R42, R17, R42 ;  /* 0x0000002a112a1221 */ /* 0x000fe20000010000 */
[----:B------:R-:W-:Y:S01]  /*1a10*/  F2FP.BF16.PACK_AB R35, R125, R46 ;  /* 0x0000002e7d23723e */ /* 0x000fe200000010ff */
[----:B------:R-:W-:Y:S01]  /*1a20*/  FMUL.FTZ R122, R122, R131 ;  /* 0x000000837a7a7220 */ /* 0x000fe20000410000 */
[----:B------:R-:W-:Y:S01]  /*1a30*/  SEL R39, R68, R23, P3 ;  /* 0x0000001744277207 */ /* 0x000fe20001800000 */
[----:B------:R-:W-:Y:S01]  /*1a40*/  IMAD.MOV.U32 R59, RZ, RZ, 0x10 ;  /* 0x00000010ff3b7424 */ /* 0x000fe200078e00ff */
[----:B------:R-:W-:Y:S01]  /*1a50*/  SEL R37, R66, R21, P3 ;  /* 0x0000001542257207 */ /* 0x000fe20001800000 */
[----:B------:R-:W-:Y:S01]  /*1a60*/  @P2 IMAD.WIDE.U32 R46, R120, R47, c[0x0][0x258] ;  /* 0x00009600782e2625 */ /* 0x000fe200078e002f */
[----:B------:R-:W-:-:S02]  /*1a70*/  SEL R23, R128, R23, P3 ;  /* 0x0000001780177207 */ /* 0x000fc40001800000 */
[----:B------:R-:W-:Y:S01]  /*1a80*/  FSEL R132, R48, RZ, P6 ;  /* 0x000000ff30847208 */ /* 0x000fe20003000000 */
[----:B------:R-:W-:Y:S01]  /*1a90*/  FMUL.FTZ R128, R128, c[0x0][0x1e8] ;  /* 0x00007a0080807a20 */ /* 0x000fe20000410000 */
[-C--:B------:R-:W-:Y:S01]  /*1aa0*/  SEL R41, R44, R25.reuse, P3 ;  /* 0x000000192c297207 */ /* 0x080fe20001800000 */
[----:B------:R-:W-:Y:S01]  /*1ab0*/  FMUL.FTZ R49, R42, c[0x0][0x1e8] ;  /* 0x00007a002a317a20 */ /* 0x000fe20000410000 */
[----:B------:R-:W-:Y:S01]  /*1ac0*/  LOP3.LUT P6, RZ, R60, 0xff000000, RZ, 0xc0, !PT ;  /* 0xff0000003cff7812 */ /* 0x000fe200078cc0ff */
[----:B------:R-:W-:Y:S01]  /*1ad0*/  @P1 FADD.FTZ R122, R19, R122 ;  /* 0x0000007a137a1221 */ /* 0x000fe20000010000 */
[----:B------:R-:W-:Y:S01]  /*1ae0*/  SEL R22, R43, R22, P3 ;  /* 0x000000162b167207 */ /* 0x000fe20001800000 */
[----:B------:R0:W-:Y:S01]  /*1af0*/  @P2 STG.E.128 [R46.64], R36 ;  /* 0x000000242e002986 */ /* 0x0001e2000c101d04 */
[----:B------:R-:W-:Y:S01]  /*1b00*/  SEL R25, R42, R25, P3 ;  /* 0x000000192a197207 */ /* 0x000fe20001800000 */
[----:B------:R-:W-:Y:S01]  /*1b10*/  @P1 FADD.FTZ R54, R13, R54 ;  /* 0x000000360d361221 */ /* 0x000fe20000010000 */
[----:B------:R-:W-:-:S02]  /*1b20*/  FSEL R127, R53, RZ, P5 ;  /* 0x000000ff357f7208 */ /* 0x000fc40002800000 */
[----:B------:R-:W-:Y:S01]  /*1b30*/  SEL R42, R45, R26, P3 ;  /* 0x0000001a2d2a7207 */ /* 0x000fe20001800000 */
[----:B------:R-:W-:Y:S01]  /*1b40*/  IMAD.WIDE.U32 R44, R120, R59, c[0x0][0x248] ;  /* 0x00009200782c7625 */ /* 0x000fe200078e003b */
[----:B------:R-:W-:Y:S02]  /*1b50*/  SEL R43, R126, R27, P3 ;  /* 0x0000001b7e2b7207 */ /* 0x000fe40001800000 */
[----:B------:R-:W-:Y:S02]  /*1b60*/  @P0 F2FP.BF16.PACK_AB R63, RZ, R63 ;  /* 0x0000003fff3f023e */ /* 0x000fe400000010ff */
[----:B------:R-:W-:Y:S01]  /*1b70*/  @P0 F2FP.BF16.PACK_AB R52, RZ, R52 ;  /* 0x00000034ff34023e */ /* 0x000fe200000010ff */
[----:B------:R-:W-:Y:S01]  /*1b80*/  @P2 STG.E.128 [R46.64+0x10], R40 ;  /* 0x000010282e002986 */ /* 0x000fe2000c101d04 */
[----:B------:R-:W-:Y:S02]  /*1b90*/  @P0 F2FP.BF16.PACK_AB R64, RZ, R64 ;  /* 0x00000040ff40023e */ /* 0x000fe400000010ff */
[----:B------:R-:W-:-:S02]  /*1ba0*/  LOP3.LUT P5, RZ, R61, 0xff00, RZ, 0xc0, !PT ;  /* 0x0000ff003dff7812 */ /* 0x000fc400078ac0ff */
[----:B------:R-:W-:Y:S01]  /*1bb0*/  F2FP.BF16.PACK_AB R34, R123, R34 ;  /* 0x000000227b22723e */ /* 0x000fe200000010ff */
[----:B0-----:R-:W-:Y:S01]  /*1bc0*/  @P2 IMAD.MOV.U32 R38, RZ, RZ, 0x20 ;  /* 0x00000020ff262424 */ /* 0x001fe200078e00ff */
[----:B------:R-:W-:Y:S02]  /*1bd0*/  FSEL R36, R128, RZ, P6 ;  /* 0x000000ff80247208 */ /* 0x000fe40003000000 */
[C---:B------:R-:W-:Y:S01]  /*1be0*/  SEL R27, R122.reuse, R27, P3 ;  /* 0x0000001b7a1b7207 */ /* 0x040fe20001800000 */
[----:B------:R-:W-:Y:S01]  /*1bf0*/  FMUL.FTZ R122, R122, c[0x0][0x1e8] ;  /* 0x00007a007a7a7a20 */ /* 0x000fe20000410000 */
[----:B------:R-:W-:Y:S01]  /*1c00*/  @P0 F2FP.BF16.PACK_AB R62, RZ, R62 ;  /* 0x0000003eff3e023e */ /* 0x000fe200000010ff */
[----:B------:R0:W-:Y:S01]  /*1c10*/  STG.E.128 [R44.64], R32 ;  /* 0x000000202c007986 */ /* 0x0001e2000c101d04 */
[----:B------:R-:W-:Y:S01]  /*1c20*/  @P0 F2FP.BF16.PACK_AB R67, RZ, R67 ;  /* 0x00000043ff43023e */ /* 0x000fe200000010ff */
[----:B------:R-:W-:Y:S01]  /*1c30*/  @P2 IMAD.WIDE.U32 R38, R119, R38, c[0x0][0x258] ;  /* 0x0000960077262625 */ /* 0x000fe200078e0026 */
[----:B------:R-:W-:-:S02]  /*1c40*/  @P0 PRMT R28, R65, 0x7610, R28 ;  /* 0x00007610411c0816 */ /* 0x000fc4000000001c */
[----:B------:R-:W-:Y:S02]  /*1c50*/  @P0 PRMT R29, R63, 0x7610, R29 ;  /* 0x000076103f1d0816 */ /* 0x000fe4000000001d */
[----:B------:R-:W-:Y:S02]  /*1c60*/  @P0 PRMT R30, R52, 0x7610, R30 ;  /* 0x00007610341e0816 */ /* 0x000fe4000000001e */
[----:B------:R-:W-:Y:S02]  /*1c70*/  @P0 PRMT R31, R64, 0x7610, R31 ;  /* 0x00007610401f0816 */ /* 0x000fe4000000001f */
[----:B------:R-:W-:Y:S02]  /*1c80*/  FSEL R131, R49, RZ, P5 ;  /* 0x000000ff31837208 */ /* 0x000fe40002800000 */
[----:B------:R-:W-:Y:S02]  /*1c90*/  LOP3.LUT P5, RZ, R60, 0xff00, RZ, 0xc0, !PT ;  /* 0x0000ff003cff7812 */ /* 0x000fe400078ac0ff */
[----:B------:R-:W-:-:S02]  /*1ca0*/  LOP3.LUT P1, RZ, R61, 0xff000000, RZ, 0xc0, !PT ;  /* 0xff0000003dff7812 */ /* 0x000fc4000782c0ff */
[----:B------:R-:W-:Y:S02]  /*1cb0*/  @P0 MOV R60, R56 ;  /* 0x00000038003c0202 */ /* 0x000fe40000000f00 */
[----:B0-----:R-:W-:Y:S01]  /*1cc0*/  F2FP.BF16.PACK_AB R33, R36, R129 ;  /* 0x000000812421723e */ /* 0x001fe200000010ff */
[----:B------:R-:W-:Y:S01]  /*1cd0*/  @P0 IMAD.WIDE.U32 R36, R120, R59, c[0x0][0x250] ;  /* 0x0000940078240625 */ /* 0x000fe200078e003b */
[----:B------:R-:W-:Y:S02]  /*1ce0*/  SEL R21, R54, R21, P3 ;  /* 0x0000001536157207 */ /* 0x000fe40001800000 */
[----:B------:R-:W-:Y:S01]  /*1cf0*/  @P0 PRMT R28, R28, 0x5410, R58 ;  /* 0x000054101c1c0816 */ /* 0x000fe2000000003a */
[----:B------:R-:W-:Y:S01]  /*1d00*/  FMUL.FTZ R54, R54, c[0x0][0x1e8] ;  /* 0x00007a0036367a20 */ /* 0x000fe20000410000 */
[----:B------:R-:W-:Y:S02]  /*1d10*/  @P0 PRMT R29, R29, 0x5410, R55 ;  /* 0x000054101d1d0816 */ /* 0x000fe40000000037 */
[----:B------:R-:W-:-:S02]  /*1d20*/  @P0 PRMT R30, R30, 0x5410, R62 ;  /* 0x000054101e1e0816 */ /* 0x000fc4000000003e */
[----:B------:R-:W-:Y:S02]  /*1d30*/  @P0 PRMT R31, R31, 0x5410, R67 ;  /* 0x000054101f1f0816 */ /* 0x000fe40000000043 */
[----:B------:R-:W-:Y:S02]  /*1d40*/  SEL R26, R69, R26, P3 ;  /* 0x0000001a451a7207 */ /* 0x000fe40001800000 */
[----:B------:R-:W-:Y:S01]  /*1d50*/  FSEL R35, R122, RZ, P1 ;  /* 0x000000ff7a237208 */ /* 0x000fe20000800000 */
[----:B------:R-:W-:Y:S01]  /*1d60*/  @P0 STG.E.128 [R36.64], R28 ;  /* 0x0000001c24000986 */ /* 0x000fe2000c101d04 */
[----:B------:R-:W-:Y:S02]  /*1d70*/  @P0 LOP3.LUT P3, RZ, R60, 0xff, RZ, 0xc0, !PT ;  /* 0x000000ff3cff0812 */ /* 0x000fe4000786c0ff */
[----:B------:R-:W-:Y:S01]  /*1d80*/  @P0 LOP3.LUT P1, RZ, R56, 0xff00, RZ, 0xc0, !PT ;  /* 0x0000ff0038ff0812 */ /* 0x000fe2000782c0ff */
[----:B------:R-:W-:Y:S01]  /*1d90*/  @P2 STG.E.128 [R38.64], R20 ;  /* 0x0000001426002986 */ /* 0x000fe2000c101d04 */
[----:B------:R-:W-:-:S02]  /*1da0*/  IADD3 R44, R120, 0x80, RZ ;  /* 0x00000080782c7810 */ /* 0x000fc40007ffe0ff */
[----:B------:R-:W-:Y:S01]  /*1db0*/  FSEL R32, R54, RZ, P5 ;  /* 0x000000ff36207208 */ /* 0x000fe20002800000 */
[----:B------:R-:W-:Y:S01]  /*1dc0*/  @P2 STG.E.128 [R38.64+0x10], R24 ;  /* 0x0000101826002986 */ /* 0x000fe2000c101d04 */
[C---:B------:R-:W-:Y:S01]  /*1dd0*/  @P0 LOP3.LUT P2, RZ, R56.reuse, 0xff0000, RZ, 0xc0, !PT ;  /* 0x00ff000038ff0812 */ /* 0x040fe2000784c0ff */
[----:B------:R-:W-:Y:S01]  /*1de0*/  IMAD.WIDE.U32 R40, R59, R44, c[0x0][0x248] ;  /* 0x000092003b287625 */ /* 0x000fe200078e002c */
[----:B------:R-:W-:Y:S02]  /*1df0*/  @P0 LOP3.LUT P5, RZ, R56, 0xff000000, RZ, 0xc0, !PT ;  /* 0xff00000038ff0812 */ /* 0x000fe400078ac0ff */
[----:B------:R-:W-:Y:S02]  /*1e00*/  @P0 FSEL R53, R53, RZ, P3 ;  /* 0x000000ff35350208 */ /* 0x000fe40001800000 */
[----:B------:R-:W-:Y:S02]  /*1e10*/  @P0 FSEL R42, R54, RZ, P1 ;  /* 0x000000ff362a0208 */ /* 0x000fe40000800000 */
[----:B------:R-:W-:-:S02]  /*1e20*/  @P0 LOP3.LUT P1, RZ, R57, 0xff, RZ, 0xc0, !PT ;  /* 0x000000ff39ff0812 */ /* 0x000fc4000782c0ff */
[----:B------:R-:W-:Y:S02]  /*1e30*/  @P0 LOP3.LUT P3, RZ, R57, 0xff0000, RZ, 0xc0, !PT ;  /* 0x00ff000039ff0812 */ /* 0x000fe4000786c0ff */
[----:B------:R-:W-:Y:S02]  /*1e40*/  F2FP.BF16.PACK_AB R35, R35, R132 ;  /* 0x000000842323723e */ /* 0x000fe400000010ff */
[----:B------:R-:W-:Y:S02]  /*1e50*/  F2FP.BF16.PACK_AB R34, R131, R130 ;  /* 0x000000828322723e */ /* 0x000fe400000010ff */
[----:B------:R-:W-:Y:S02]  /*1e60*/  F2FP.BF16.PACK_AB R32, R32, R127 ;  /* 0x0000007f2020723e */ /* 0x000fe400000010ff */
[----:B------:R-:W-:Y:S02]  /*1e70*/  @P0 FSEL R51, R51, RZ, P2 ;  /* 0x000000ff33330208 */ /* 0x000fe40001000000 */
[----:B------:R-:W-:Y:S01]  /*1e80*/  @P0 FSEL R43, R128, RZ, P5 ;  /* 0x000000ff802b0208 */ /* 0x000fe20002800000 */
[----:B------:R0:W-:Y:S01]  /*1e90*/  STG.E.128 [R40.64], R32 ;  /* 0x0000002028007986 */ /* 0x0001e2000c101d04 */
[----:B------:R-:W-:-:S02]  /*1ea0*/  @P0 LOP3.LUT P2, RZ, R57, 0xff00, RZ, 0xc0, !PT ;  /* 0x0000ff0039ff0812 */ /* 0x000fc4000784c0ff */
[----:B------:R-:W-:Y:S02]  /*1eb0*/  @P0 LOP3.LUT P5, RZ, R57, 0xff000000, RZ, 0xc0, !PT ;  /* 0xff00000039ff0812 */ /* 0x000fe400078ac0ff */
[----:B------:R-:W-:Y:S02]  /*1ec0*/  @P0 FSEL R50, R50, RZ, P1 ;  /* 0x000000ff32320208 */ /* 0x000fe40000800000 */
[----:B------:R-:W-:Y:S02]  /*1ed0*/  @P0 FSEL R48, R48, RZ, P3 ;  /* 0x000000ff30300208 */ /* 0x000fe40001800000 */
[----:B------:R-:W-:Y:S02]  /*1ee0*/  @P0 F2FP.BF16.PACK_AB R53, RZ, R53 ;  /* 0x00000035ff35023e */ /* 0x000fe400000010ff */
[----:B------:R-:W-:Y:S02]  /*1ef0*/  @P0 F2FP.BF16.PACK_AB R51, RZ, R51 ;  /* 0x00000033ff33023e */ /* 0x000fe400000010ff */
[----:B------:R-:W-:-:S02]  /*1f00*/  @P0 FSEL R49, R49, RZ, P2 ;  /* 0x000000ff31310208 */ /* 0x000fc40001000000 */
[----:B------:R-:W-:Y:S02]  /*1f10*/  @P0 F2FP.BF16.PACK_AB R50, RZ, R50 ;  /* 0x00000032ff32023e */ /* 0x000fe400000010ff */
[----:B------:R-:W-:Y:S02]  /*1f20*/  @P0 F2FP.BF16.PACK_AB R48, RZ, R48 ;  /* 0x00000030ff30023e */ /* 0x000fe400000010ff */
[----:B0-----:R-:W-:Y:S02]  /*1f30*/  @P0 FSEL R32, R122, RZ, P5 ;  /* 0x000000ff7a200208 */ /* 0x001fe40002800000 */
[----:B------:R-:W-:Y:S02]  /*1f40*/  @P0 F2FP.BF16.PACK_AB R42, RZ, R42 ;  /* 0x0000002aff2a023e */ /* 0x000fe400000010ff */
[----:B------:R-:W-:Y:S02]  /*1f50*/  @P0 F2FP.BF16.PACK_AB R43, RZ, R43 ;  /* 0x0000002bff2b023e */ /* 0x000fe400000010ff */
[----:B------:R-:W-:-:S02]  /*1f60*/  @P0 F2FP.BF16.PACK_AB R49, RZ, R49 ;  /* 0x00000031ff31023e */ /* 0x000fc400000010ff */
[----:B------:R-:W-:Y:S01]  /*1f70*/  @P0 F2FP.BF16.PACK_AB R34, RZ, R32 ;  /* 0x00000020ff22023e */ /* 0x000fe200000010ff */
[----:B------:R-:W-:Y:S01]  /*1f80*/  @P0 IMAD.WIDE.U32 R32, R59, R44, c[0x0][0x250] ;  /* 0x000094003b200625 */ /* 0x000fe200078e002c */
[----:B------:R-:W-:Y:S02]  /*1f90*/  @P0 PRMT R28, R53, 0x7610, R28 ;  /* 0x00007610351c0816 */ /* 0x000fe4000000001c */
[----:B------:R-:W-:Y:S02]  /*1fa0*/  @P0 PRMT R29, R51, 0x7610, R29 ;  /* 0x00007610331d0816 */ /* 0x000fe4000000001d */
[----:B------:R-:W-:Y:S02]  /*1fb0*/  @P0 PRMT R30, R50, 0x7610, R30 ;  /* 0x00007610321e0816 */ /* 0x000fe4000000001e */
[----:B------:R-:W-:Y:S02]  /*1fc0*/  @P0 PRMT R31, R48, 0x7610, R31 ;  /* 0x00007610301f0816 */ /* 0x000fe4000000001f */
[----:B------:R-:W-:-:S02]  /*1fd0*/  @P0 PRMT R28, R28, 0x5410, R42 ;  /* 0x000054101c1c0816 */ /* 0x000fc4000000002a */
        /* <DEDUP_REMOVED lines=8> */
.L_x_665:
        /* <DEDUP_REMOVED lines=32> */
.L_x_662:
[----:B------:R-:W0:Y:S01]  /*2260*/  S2UR UR6, SR_CTAID.X ;  /* 0x00000000000679c3 */ /* 0x000e220000002500 */
[C---:B------:R-:W-:Y:S01]  /*2270*/  LOP3.LUT R3, R112.reuse, 0x7f, RZ, 0xc0, !PT ;  /* 0x0000007f70037812 */ /* 0x040fe200078ec0ff */
        /* <DEDUP_REMOVED lines=15> */
.L_x_663:
[----:B------:R-:W-:Y:S01]  /*2370*/  HFMA2.MMA R41, -RZ, RZ, 0, 9.5367431640625e-07 ;  /* 0x00000010ff297435 */ /* 0x000fe200000001ff */
[----:B------:R-:W-:Y:S01]  /*2380*/  MOV R36, R40 ;  /* 0x0000002800247202 */ /* 0x000fe20000000f00 */
[----:B------:R-:W-:Y:S01]  /*2390*/  IMAD.MOV.U32 R133, RZ, RZ, -0x1 ;  /* 0xffffffffff857424 */ /* 0x000fe200078e00ff */
[----:B------:R-:W-:-:S02]  /*23a0*/  MOV R38, 0x1f ;  /* 0x0000001f00267802 */ /* 0x000fc40000000f00 */
[----:B------:R-:W-:Y:S02]  /*23b0*/  MOV R32, 0x23d0 ;  /* 0x000023d000207802 */ /* 0x000fe40000000f00 */
[----:B-----5:R-:W-:Y:S05]  /*23c0*/  CALL.REL.NOINC `($__internal_47_$__cuda_sm70_shflsync_down_p) ;  /* 0x0000046000007944 */ /* 0x020fea0003c00000 */
[----:B-1----:R-:W-:Y:S01]  /*23d0*/  MOV R35, R36 ;  /* 0x0000002400237202 */ /* 0x002fe20000000f00 */
[----:B0-----:R-:W-:Y:S05]  /*23e0*/  BRA `(.L_x_667) ;  /* 0xffffeb7000007947 */ /* 0x001fea000383ffff */
.L_x_664:
[----:B------:R-:W-:Y:S01]  /*23f0*/  HFMA2.MMA R41, -RZ, RZ, 0, 9.5367431640625e-07 ;  /* 0x00000010ff297435 */ /* 0x000fe200000001ff */
[----:B------:R-:W-:Y:S01]  /*2400*/  MOV R36, R37 ;  /* 0x0000002500247202 */ /* 0x000fe20000000f00 */
[----:B------:R-:W-:Y:S01]  /*2410*/  IMAD.MOV.U32 R38, RZ, RZ, 0x1f ;  /* 0x0000001fff267424 */ /* 0x000fe200078e00ff */
[----:B------:R-:W-:Y:S02]  /*2420*/  MOV R133, 0xffffffff ;  /* 0xffffffff00857802 */ /* 0x000fe40000000f00 */
[----:B------:R-:W-:Y:S02]  /*2430*/  MOV R32, 0x2450 ;  /* 0x0000245000207802 */ /* 0x000fe40000000f00 */
[----:B01---5:R-:W-:Y:S05]  /*2440*/  CALL.REL.NOINC `($__internal_47_$__cuda_sm70_shflsync_down_p) ;  /* 0x000003e000007944 */ /* 0x023fea0003c00000 */
[----:B------:R-:W-:Y:S01]  /*2450*/  FADD.FTZ R40, R40, R35 ;  /* 0x0000002328287221 */ /* 0x000fe20000010000 */
[----:B0-----:R-:W-:Y:S01]  /*2460*/  HFMA2.MMA R41, -RZ, RZ, 0, 4.76837158203125e-07 ;  /* 0x00000008ff297435 */ /* 0x001fe200000001ff */
[----:B-1----:R-:W-:Y:S01]  /*2470*/  FADD.FTZ R37, R37, R36 ;  /* 0x0000002425257221 */ /* 0x002fe20000010000 */
[----:B------:R-:W-:Y:S01]  /*2480*/  MOV R38, 0x1f ;  /* 0x0000001f00267802 */ /* 0x000fe20000000f00 */
[----:B------:R-:W-:Y:S01]  /*2490*/  IMAD.MOV.U32 R133, RZ, RZ, -0x1 ;  /* 0xffffffffff857424 */ /* 0x000fe200078e00ff */
[----:B------:R-:W-:-:S02]  /*24a0*/  MOV R36, R40 ;  /* 0x0000002800247202 */ /* 0x000fc40000000f00 */
[----:B------:R-:W-:Y:S02]  /*24b0*/  MOV R32, 0x24d0 ;  /* 0x000024d000207802 */ /* 0x000fe40000000f00 */
[----:B------:R-:W-:Y:S05]  /*24c0*/  CALL.REL.NOINC `($__internal_47_$__cuda_sm70_shflsync_down_p) ;  /* 0x0000036000007944 */ /* 0x000fea0003c00000 */
[----:B0-----:R-:W-:Y:S01]  /*24d0*/  HFMA2.MMA R38, -RZ, RZ, 0, 1.847743988037109375e-06 ;  /* 0x0000001fff267435 */ /* 0x001fe200000001ff */
[----:B-1----:R-:W-:Y:S01]  /*24e0*/  MOV R35, R36 ;  /* 0x0000002400237202 */ /* 0x002fe20000000f00 */
[----:B------:R-:W-:Y:S01]  /*24f0*/  IMAD.MOV.U32 R41, RZ, RZ, 0x8 ;  /* 0x00000008ff297424 */ /* 0x000fe200078e00ff */
[----:B------:R-:W-:Y:S02]  /*2500*/  MOV R36, R37 ;  /* 0x0000002500247202 */ /* 0x000fe40000000f00 */
[----:B------:R-:W-:Y:S02]  /*2510*/  MOV R133, 0xffffffff ;  /* 0xffffffff00857802 */ /* 0x000fe40000000f00 */
[----:B------:R-:W-:Y:S02]  /*2520*/  MOV R32, 0x2540 ;  /* 0x0000254000207802 */ /* 0x000fe40000000f00 */
[----:B------:R-:W-:Y:S05]  /*2530*/  CALL.REL.NOINC `($__internal_47_$__cuda_sm70_shflsync_down_p) ;  /* 0x000002f000007944 */ /* 0x000fea0003c00000 */
[----:B------:R-:W-:Y:S01]  /*2540*/  FADD.FTZ R40, R35, R40 ;  /* 0x0000002823287221 */ /* 0x000fe20000010000 */
[----:B0-----:R-:W-:Y:S01]  /*2550*/  HFMA2.MMA R41, -RZ, RZ, 0, 2.384185791015625e-07 ;  /* 0x00000004ff297435 */ /* 0x001fe200000001ff */
[----:B-1----:R-:W-:Y:S01]  /*2560*/  FADD.FTZ R37, R37, R36 ;  /* 0x0000002425257221 */ /* 0x002fe20000010000 */
[----:B------:R-:W-:Y:S01]  /*2570*/  MOV R133, 0xffffffff ;  /* 0xffffffff00857802 */ /* 0x000fe20000000f00 */
[----:B------:R-:W-:Y:S01]  /*2580*/  IMAD.MOV.U32 R38, RZ, RZ, 0x1f ;  /* 0x0000001fff267424 */ /* 0x000fe200078e00ff */
[----:B------:R-:W-:-:S02]  /*2590*/  MOV R36, R40 ;  /* 0x0000002800247202 */ /* 0x000fc40000000f00 */
[----:B------:R-:W-:Y:S02]  /*25a0*/  MOV R32, 0x25c0 ;  /* 0x000025c000207802 */ /* 0x000fe40000000f00 */
[----:B------:R-:W-:Y:S05]  /*25b0*/  CALL.REL.NOINC `($__internal_47_$__cuda_sm70_shflsync_down_p) ;  /* 0x0000027000007944 */ /* 0x000fea0003c00000 */
[----:B0-----:R-:W-:Y:S01]  /*25c0*/  HFMA2.MMA R41, -RZ, RZ, 0, 2.384185791015625e-07 ;  /* 0x00000004ff297435 */ /* 0x001fe200000001ff */
[----:B-1----:R-:W-:Y:S01]  /*25d0*/  MOV R35, R36 ;  /* 0x0000002400237202 */ /* 0x002fe20000000f00 */
[----:B------:R-:W-:Y:S01]  /*25e0*/  IMAD.MOV.U32 R36, RZ, RZ, R37 ;  /* 0x000000ffff247224 */ /* 0x000fe200078e0025 */
[----:B------:R-:W-:Y:S02]  /*25f0*/  MOV R38, 0x1f ;  /* 0x0000001f00267802 */ /* 0x000fe40000000f00 */
[----:B------:R-:W-:Y:S02]  /*2600*/  MOV R133, 0xffffffff ;  /* 0xffffffff00857802 */ /* 0x000fe40000000f00 */
[----:B------:R-:W-:Y:S02]  /*2610*/  MOV R32, 0x2630 ;  /* 0x0000263000207802 */ /* 0x000fe40000000f00 */
[----:B------:R-:W-:Y:S05]  /*2620*/  CALL.REL.NOINC `($__internal_47_$__cuda_sm70_shflsync_down_p) ;  /* 0x0000020000007944 */ /* 0x000fea0003c00000 */
[----:B------:R-:W-:Y:S01]  /*2630*/  FADD.FTZ R40, R35, R40 ;  /* 0x0000002823287221 */ /* 0x000fe20000010000 */
[----:B0-----:R-:W-:Y:S01]  /*2640*/  HFMA2.MMA R38, -RZ, RZ, 0, 1.847743988037109375e-06 ;  /* 0x0000001fff267435 */ /* 0x001fe200000001ff */
[----:B-1----:R-:W-:Y:S01]  /*2650*/  FADD.FTZ R39, R37, R36 ;  /* 0x0000002425277221 */ /* 0x002fe20000010000 */
[----:B------:R-:W-:Y:S01]  /*2660*/  MOV R133, 0xffffffff ;  /* 0xffffffff00857802 */ /* 0x000fe20000000f00 */
[----:B------:R-:W-:Y:S01]  /*2670*/  IMAD.MOV.U32 R41, RZ, RZ, 0x2 ;  /* 0x00000002ff297424 */ /* 0x000fe200078e00ff */
[----:B------:R-:W-:-:S02]  /*2680*/  MOV R36, R40 ;  /* 0x0000002800247202 */ /* 0x000fc40000000f00 */
[----:B------:R-:W-:Y:S02]  /*2690*/  MOV R32, 0x26b0 ;  /* 0x000026b000207802 */ /* 0x000fe40000000f00 */
[----:B------:R-:W-:Y:S05]  /*26a0*/  CALL.REL.NOINC `($__internal_47_$__cuda_sm70_shflsync_down_p) ;  /* 0x0000018000007944 */ /* 0x000fea0003c00000 */
[----:B0-----:R-:W-:Y:S01]  /*26b0*/  HFMA2.MMA R41, -RZ, RZ, 0, 1.1920928955078125e-07 ;  /* 0x00000002ff297435 */ /* 0x001fe200000001ff */
[----:B-1----:R-:W-:Y:S01]  /*26c0*/  IMAD.MOV.U32 R35, RZ, RZ, R36 ;  /* 0x000000ffff237224 */ /* 0x002fe200078e0024 */
[----:B------:R-:W-:Y:S01]  /*26d0*/  MOV R36, R39 ;  /* 0x0000002700247202 */ /* 0x000fe20000000f00 */
[----:B------:R-:W-:Y:S01]  /*26e0*/  IMAD.MOV.U32 R133, RZ, RZ, -0x1 ;  /* 0xffffffffff857424 */ /* 0x000fe200078e00ff */
[----:B------:R-:W-:Y:S02]  /*26f0*/  MOV R38, 0x1f ;  /* 0x0000001f00267802 */ /* 0x000fe40000000f00 */
[----:B------:R-:W-:Y:S02]  /*2700*/  MOV R32, 0x2720 ;  /* 0x0000272000207802 */ /* 0x000fe40000000f00 */
[----:B------:R-:W-:Y:S05]  /*2710*/  CALL.REL.NOINC `($__internal_47_$__cuda_sm70_shflsync_down_p) ;  /* 0x0000011000007944 */ /* 0x000fea0003c00000 */
[----:B------:R-:W-:Y:S01]  /*2720*/  FADD.FTZ R37, R35, R40 ;  /* 0x0000002823257221 */ /* 0x000fe20000010000 */
[----:B0-----:R-:W-:Y:S01]  /*2730*/  HFMA2.MMA R41, -RZ, RZ, 0, 5.9604644775390625e-08 ;  /* 0x00000001ff297435 */ /* 0x001fe200000001ff */
[----:B-1----:R-:W-:Y:S01]  /*2740*/  FADD.FTZ R39, R39, R36 ;  /* 0x0000002427277221 */ /* 0x002fe20000010000 */
[----:B------:R-:W-:Y:S01]  /*2750*/  MOV R38, 0x1f ;  /* 0x0000001f00267802 */ /* 0x000fe20000000f00 */
[----:B------:R-:W-:Y:S01]  /*2760*/  IMAD.MOV.U32 R36, RZ, RZ, R37 ;  /* 0x000000ffff247224 */ /* 0x000fe200078e0025 */
[----:B------:R-:W-:-:S02]  /*2770*/  MOV R133, 0xffffffff ;  /* 0xffffffff00857802 */ /* 0x000fc40000000f00 */
[----:B------:R-:W-:Y:S02]  /*2780*/  MOV R32, 0x27a0 ;  /* 0x000027a000207802 */ /* 0x000fe40000000f00 */
[----:B------:R-:W-:Y:S05]  /*2790*/  CALL.REL.NOINC `($__internal_47_$__cuda_sm70_shflsync_down_p) ;  /* 0x0000009000007944 */ /* 0x000fea0003c00000 */
[----:B0-----:R-:W-:Y:S01]  /*27a0*/  HFMA2.MMA R41, -RZ, RZ, 0, 5.9604644775390625e-08 ;  /* 0x00000001ff297435 */ /* 0x001fe200000001ff */
[----:B-1----:R-:W-:Y:S01]  /*27b0*/  MOV R40, R36 ;  /* 0x0000002400287202 */ /* 0x002fe20000000f00 */
[----:B------:R-:W-:Y:S01]  /*27c0*/  IMAD.MOV.U32 R38, RZ, RZ, 0x1f ;  /* 0x0000001fff267424 */ /* 0x000fe200078e00ff */
[----:B------:R-:W-:Y:S02]  /*27d0*/  MOV R36, R39 ;  /* 0x0000002700247202 */ /* 0x000fe40000000f00 */
[----:B------:R-:W-:Y:S02]  /*27e0*/  MOV R133, 0xffffffff ;  /* 0xffffffff00857802 */ /* 0x000fe40000000f00 */
[----:B------:R-:W-:Y:S02]  /*27f0*/  MOV R32, 0x2810 ;  /* 0x0000281000207802 */ /* 0x000fe40000000f00 */
[----:B------:R-:W-:Y:S05]  /*2800*/  CALL.REL.NOINC `($__internal_47_$__cuda_sm70_shflsync_down_p) ;  /* 0x0000002000007944 */ /* 0x000fea0003c00000 */
[----:B-1----:R-:W-:Y:S01]  /*2810*/  MOV R32, R36 ;  /* 0x0000002400207202 */ /* 0x002fe20000000f00 */
[----:B0-----:R-:W-:Y:S05]  /*2820*/  BRA `(.L_x_668) ;  /* 0xffffe85000007947 */ /* 0x001fea000383ffff */
        .weak           $__internal_47_$__cuda_sm70_shflsync_down_p
        .type           $__internal_47_$__cuda_sm70_shflsync_down_p,@function
        .size           $__internal_47_$__cuda_sm70_shflsync_down_p,(.L_x_1810 - $__internal_47_$__cuda_sm70_shflsync_down_p)
$__internal_47_$__cuda_sm70_shflsync_down_p:
[----:B------:R-:W-:Y:S01]  /*2830*/  HFMA2.MMA R33, -RZ, RZ, 0, 0 ;  /* 0x00000000ff217435 */ /* 0x000fe200000001ff */
[----:B------:R-:W-:Y:S04]  /*2840*/  WARPSYNC R133 ;  /* 0x0000008500007348 */ /* 0x000fe80003800000 */
[----:B------:R0:W1:Y:S01]  /*2850*/  SHFL.DOWN PT, R36, R36, R41, R38 ;  /* 0x0800002924247389 */ /* 0x00006200000e0026 */
[----:B------:R-:W-:Y:S05]  /*2860*/  RET.REL.NODEC R32 `(_ZN10layer_norm31ln_parallel_residual_bwd_kernelINS_13Kernel_traitsI13__nv_bfloat16S2_fS2_fjLj2048ELj1ELj1ELj4ELj16ENS_18Kernel_traits_baseILj2048ES2_S2_fS2_fjLj128EEEEELb1ELb1ELb1EEEvNS_9BwdParamsE) ;  /* 0xffffd79020007950 */ /* 0x000fea0003c3ffff */
.L_x_669:
        /* <DEDUP_REMOVED lines=9> */
.L_x_1810:


//--------------------- .text._ZN10layer_norm31ln_parallel_residual_bwd_kernelINS_13Kernel_traitsIf13__nv_bfloat16fS2_fjLj2048ELj1ELj1ELj4ELj16ENS_18Kernel_traits_baseILj2048EfS2_fS2_fjLj128EEEEELb0ELb0ELb0EEEvNS_9BwdParamsE --------------------------
	.section	.text._ZN10layer_norm31ln_parallel_residual_bwd_kernelINS_13Kernel_traitsIf13__nv_bfloat16fS2_fjLj2048ELj1ELj1ELj4ELj16ENS_18Kernel_traits_baseILj2048EfS2_fS2_fjLj128EEEEELb0ELb0ELb0EEEvNS_9BwdParamsE,"ax",@progbits
	.sectioninfo	@"SHI_REGISTERS=189"
	.align	128
        .global         _ZN10layer_norm31ln_parallel_residual_bwd_kernelINS_13Kernel_traitsIf13__nv_bfloat16fS2_fjLj2048ELj1ELj1ELj4ELj16ENS_18Kernel_traits_baseILj2048EfS2_fS2_fjLj128EEEEELb0ELb0ELb0EEEvNS_9BwdParamsE
        .type           _ZN10layer_norm31ln_parallel_residual_bwd_kernelINS_13Kernel_traitsIf13__nv_bfloat16fS2_fjLj2048ELj1ELj1ELj4ELj16ENS_18Kernel_traits_baseILj2048EfS2_fS2_fjLj128EEEEELb0ELb0ELb0EEEvNS_9BwdParamsE,@function
        .size           _ZN10layer_norm31ln_parallel_residual_bwd_kernelINS_13Kernel_traitsIf13__nv_bfloat16fS2_fjLj2048ELj1ELj1ELj4ELj16ENS_18Kernel_traits_baseILj2048EfS2_fS2_fjLj128EEEEELb0ELb0ELb0EEEvNS_9BwdParamsE,(.L_x_1811 - _ZN10layer_norm31ln_parallel_residual_bwd_kernelINS_13Kernel_traitsIf13__nv_bfloat16fS2_fjLj2048ELj1ELj1ELj4ELj16ENS_18Kernel_traits_baseILj2048EfS2_fS2_fjLj128EEEEELb0ELb0ELb0EEEvNS_9BwdParamsE)
        .other          _ZN10layer_norm31ln_parallel_residual_bwd_kernelINS_13Kernel_traitsIf13__nv_bfloat16fS2_fjLj2048ELj1ELj1ELj4ELj16ENS_18Kernel_traits_baseILj2048EfS2_fS2_fjLj128EEEEELb0ELb0ELb0EEEvNS_9BwdParamsE,@"STO_CUDA_ENTRY STV_DEFAULT"
_ZN10layer_norm31ln_parallel_residual_bwd_kernelINS_13Kernel_traitsIf13__nv_bfloat16fS2_fjLj2048ELj1ELj1ELj4ELj16ENS_18Kernel_traits_baseILj2048EfS2_fS2_fjLj128EEEEELb0ELb0ELb0EEEvNS_9BwdParamsE:
.text._ZN10layer_norm31ln_parallel_residual_bwd_kernelINS_13Kernel_traitsIf13__nv_bfloat16fS2_fjLj2048ELj1ELj1ELj4ELj16ENS_18Kernel_traits_baseILj2048EfS2_fS2_fjLj128EEEEELb0ELb0ELb0EEEvNS_9BwdParamsE:
        /* <DEDUP_REMOVED lines=65> */
.L_x_681:
[----:B------:R-:W-:-:S05]  /*0410*/  MOV R130, 0x4 ;  /* 0x0000000400827802 */ /* 0x000fca0000000f00 */
[----:B------:R-:W-:-:S04]  /*0420*/  IMAD.WIDE R128, R3, R130, c[0x0][0x1a0] ;  /* 0x0000680003807625 */ /* 0x000fc800078e0282 */
[C---:B------:R-:W-:Y:S01]  /*0430*/  IMAD.WIDE R130, R3.reuse, R130, c[0x0][0x1a8] ;  /* 0x00006a0003827625 */ /* 0x040fe200078e0282 */
[----:B-----5:R1:W5:Y:S04]  /*0440*/  LDG.E R168, [R128.64] ;  /* 0x0000000480a87981 */ /* 0x020368000c1e1900 */
[----:B------:R1:W5:Y:S01]  /*0450*/  LDG.E R145, [R130.64] ;  /* 0x0000000482917981 */ /* 0x000362000c1e1900 */
[----:B------:R-:W-:Y:S01]  /*0460*/  IMAD R132, R3, c[0x0][0x168], RZ ;  /* 0x00005a0003847a24 */ /* 0x000fe200078e02ff */
[----:B------:R-:W-:Y:S01]  /*0470*/  LOP3.LUT R144, R0, 0x7f, RZ, 0xc0, !PT ;  /* 0x0000007f00907812 */ /* 0x000fe200078ec0ff */
[----:B------:R-:W-:Y:S01]  /*0480*/  BSSY B0, `(.L_x_671) ;  /* 0x000007e000007945 */ /* 0x000fe20003800000 */
[----:B------:R-:W-:Y:S02]  /*0490*/  SHF.R.U32.HI R169, RZ, 0x5, R0 ;  /* 0x00000005ffa97819 */ /* 0x000fe40000011600 */
[----:B------:R-:W-:-:S02]  /*04a0*/  SHF.R.S32.HI R133, RZ, 0x1f, R132 ;  /* 0x0000001fff857819 */ /* 0x000fc40000011484 */
[----:B------:R-:W-:Y:S02]  /*04b0*/  LOP3.LUT P1, RZ, R0, 0x1f, RZ, 0xc0, !PT ;  /* 0x0000001f00ff7812 */ /* 0x000fe4000782c0ff */
[----:B------:R-:W-:Y:S02]  /*04c0*/  LEA.HI R133, R133, R132, RZ, 0x3 ;  /* 0x0000008485857211 */ /* 0x000fe400078f18ff */
[----:B------:R-:W-:Y:S02]  /*04d0*/  LOP3.LUT P4, RZ, R2, 0xff, RZ, 0xc0, !PT ;  /* 0x000000ff02ff7812 */ /* 0x000fe4000788c0ff */
[----:B------:R-:W-:Y:S02]  /*04e0*/  LEA.HI.SX32 R144, R133, R144, 0x1d ;  /* 0x0000009085907211 */ /* 0x000fe400078feaff */
[----:B------:R-:W-:Y:S02]  /*04f0*/  MOV R181, RZ ;  /* 0x000000ff00b57202 */ /* 0x000fe40000000f00 */
[----:B------:R-:W-:-:S02]  /*0500*/  MOV R182, RZ ;  /* 0x000000ff00b67202 */ /* 0x000fc40000000f00 */
[----:B------:R-:W-:Y:S02]  /*0510*/  LOP3.LUT R166, R169, 0x7fffffc, RZ, 0xc0, !PT ;  /* 0x07fffffca9a67812 */ /* 0x000fe400078ec0ff */
[----:B------:R-:W-:Y:S01]  /*0520*/  MOV R184, R144 ;  /* 0x0000009000b87202 */ /* 0x000fe20000000f00 */
[----:B------:R-:W-:Y:S05]  /*0530*/  @!P2 BRA `(.L_x_672) ;  /* 0x000007200000a947 */ /* 0x000fea0003800000 */
[----:B-1----:R-:W-:Y:S01]  /*0540*/  HFMA2.MMA R137, -RZ, RZ, 0, 9.5367431640625e-07 ;  /* 0x00000010ff897435 */ /* 0x002fe200000001ff */
        /* <DEDUP_REMOVED lines=14> */
[----:B0-----:R-:W-:-:S04]  /*0630*/  ISETP.NE.AND P0, PT, R183, RZ, PT ;  /* 0x000000ffb700720c */ /* 0x001fc80003f05270 */
[----:B-----5:R-:W-:-:S05]  /*0640*/  FSEL R167, R168, RZ, !P0 ;  /* 0x000000ffa8a77208 */ /* 0x020fca0004000000 */
[--C-:B--2---:R-:W-:Y:S02]  /*0650*/  FADD.FTZ R128, R128, -R167.reuse ;  /* 0x800000a780807221 */ /* 0x104fe40000010000 */
[--C-:B------:R-:W-:Y:S02]  /*0660*/  FADD.FTZ R130, R130, -R167.reuse ;  /* 0x800000a782827221 */ /* 0x100fe40000010000 */
[----:B------:R-:W-:Y:S01]  /*0670*/  FADD.FTZ R174, R131, -R167 ;  /* 0x800000a783ae7221 */ /* 0x000fe20000010000 */
[--C-:B----4-:R-:W-:Y:S02]  /*0680*/  PRMT R171, RZ, 0x5410, R133.reuse ;  /* 0x00005410ffab7816 */ /* 0x110fe40000000085 */
[----:B------:R-:W-:Y:S02]  /*0690*/  PRMT R176, RZ, 0x7610, R133 ;  /* 0x00007610ffb07816 */ /* 0x000fe40000000085 */
[--C-:B------:R-:W-:Y:S02]  /*06a0*/  PRMT R175, RZ, 0x5410, R134.reuse ;  /* 0x00005410ffaf7816 */ /* 0x100fe40000000086 */
[----:B------:R-:W-:-:S02]  /*06b0*/  PRMT R178, RZ, 0x7610, R134 ;  /* 0x00007610ffb27816 */ /* 0x000fc40000000086 */
[--C-:B---3--:R-:W-:Y:S02]  /*06c0*/  PRMT R133, RZ, 0x5410, R137.reuse ;  /* 0x00005410ff857816 */ /* 0x108fe40000000089 */
[----:B------:R-:W-:Y:S02]  /*06d0*/  PRMT R134, RZ, 0x7610, R137 ;  /* 0x00007610ff867816 */ /* 0x000fe40000000089 */
[--C-:B------:R-:W-:Y:S02]  /*06e0*/  PRMT R179, RZ, 0x5410, R135.reuse ;  /* 0x00005410ffb37816 */ /* 0x100fe40000000087 */
[----:B------:R-:W-:Y:S01]  /*06f0*/  PRMT R184, RZ, 0x7610, R135 ;  /* 0x00007610ffb87816 */ /* 0x000fe20000000087 */
[----:B------:R-:W-:Y:S01]  /*0700*/  FADD.FTZ R170, R129, -R167 ;  /* 0x800000a781aa7221 */ /* 0x000fe20000010000 */
[----:B------:R-:W-:Y:S01]  /*0710*/  PRMT R131, RZ, 0x5410, R136 ;  /* 0x00005410ff837816 */ /* 0x000fe20000000088 */
[C---:B------:R-:W-:Y:S01]  /*0720*/  FADD.FTZ R140, -R167.reuse, R140 ;  /* 0x0000008ca78c7221 */ /* 0x040fe20000010100 */
[----:B------:R-:W-:Y:S01]  /*0730*/  PRMT R135, RZ, 0x5410, R138 ;  /* 0x00005410ff877816 */ /* 0x000fe2000000008a */
[C---:B------:R-:W-:Y:S01]  /*0740*/  FADD.FTZ R142, -R167.reuse, R142 ;  /* 0x0000008ea78e7221 */ /* 0x040fe20000010100 */
[----:B------:R-:W-:Y:S01]  /*0750*/  PRMT R180, RZ, 0x7610, R138 ;  /* 0x00007610ffb47816 */ /* 0x000fe2000000008a */
[----:B------:R-:W-:-:S02]  /*0760*/  FADD.FTZ R138, -R167, R141 ;  /* 0x0000008da78a7221 */ /* 0x000fc40000010100 */
[----:B------:R-:W-:Y:S02]  /*0770*/  FADD.FTZ R182, -R167, R143 ;  /* 0x0000008fa7b67221 */ /* 0x000fe40000010100 */
[C---:B-1----:R-:W-:Y:S02]  /*0780*/  FMUL.FTZ R163, R145.reuse, R128 ;  /* 0x0000008091a37220 */ /* 0x042fe40000410000 */
[----:B------:R-:W-:Y:S02]  /*0790*/  FMUL.FTZ R172, R106, R133 ;  /* 0x000000856aac7220 */ /* 0x000fe40000410000 */
[----:B------:R-:W-:Y:S01]  /*07a0*/  FMUL.FTZ R167, R145, R130 ;  /* 0x0000008291a77220 */ /* 0x000fe20000410000 */
[----:B------:R-:W-:Y:S01]  /*07b0*/  PRMT R129, RZ, 0x5410, R132 ;  /* 0x00005410ff817816 */ /* 0x000fe20000000084 */
[----:B------:R-:W-:Y:S01]  /*07c0*/  FMUL.FTZ R128, R107, R134 ;  /* 0x000000866b807220 */ /* 0x000fe20000410000 */
[----:B------:R-:W-:Y:S01]  /*07d0*/  PRMT R136, RZ, 0x7610, R136 ;  /* 0x00007610ff887816 */ /* 0x000fe20000000088 */
[----:B------:R-:W-:-:S02]  /*07e0*/  FMUL.FTZ R164, R104, R131 ;  /* 0x0000008368a47220 */ /* 0x000fc40000410000 */
[C---:B------:R-:W-:Y:S02]  /*07f0*/  FMUL.FTZ R162, R145.reuse, R170 ;  /* 0x000000aa91a27220 */ /* 0x040fe40000410000 */
[----:B------:R-:W-:Y:S02]  /*0800*/  FADD.FTZ R66, R66, R171 ;  /* 0x000000ab42427221 */ /* 0x000fe40000010000 */
[----:B------:R-:W-:Y:S02]  /*0810*/  FMUL.FTZ R170, R145, R174 ;  /* 0x000000ae91aa7220 */ /* 0x000fe40000410000 */
[-C--:B------:R-:W-:Y:S02]  /*0820*/  FFMA.FTZ R172, R114, R171.reuse, R172 ;  /* 0x000000ab72ac7223 */ /* 0x080fe400000100ac */
[----:B------:R-:W-:Y:S01]  /*0830*/  FFMA.FTZ R82, R167, R171, R82 ;  /* 0x000000aba7527223 */ /* 0x000fe20000010052 */
[----:B------:R-:W-:Y:S01]  /*0840*/  PRMT R132, RZ, 0x7610, R132 ;  /* 0x00007610ff847816 */ /* 0x000fe20000000084 */
        /* <DEDUP_REMOVED lines=12> */
[----:B------:R-:W-:-:S02]  /*0910*/  FFMA.FTZ R165, R113, R132, R165 ;  /* 0x0000008471a57223 */ /* 0x000fc400000100a5 */
[----:B------:R-:W-:Y:S02]  /*0920*/  FADD.FTZ R128, RZ, R164 ;  /* 0x000000a4ff807221 */ /* 0x000fe40000010000 */
[C---:B------:R-:W-:Y:S02]  /*0930*/  FFMA.FTZ R129, R163.reuse, R164, RZ ;  /* 0x000000a4a3817223 */ /* 0x040fe400000100ff */
[----:B------:R-:W-:Y:S02]  /*0940*/  FADD.FTZ R32, R32, R131 ;  /* 0x0000008320207221 */ /* 0x000fe40000010000 */
        /* <DEDUP_REMOVED lines=21> */
[----:B------:R-:W-:Y:S02]  /*0aa0*/  FMUL.FTZ R179, R103, R186 ;  /* 0x000000ba67b37220 */ /* 0x000fe40000410000 */
[----:B------:R-:W-:-:S02]  /*0ab0*/  FADD.FTZ R131, R128, R175 ;  /* 0x000000af80837221 */ /* 0x000fc40000010000 */
[C---:B------:R-:W-:Y:S02]  /*0ac0*/  FFMA.FTZ R129, R176.reuse, R175, R129 ;  /* 0x000000afb0817223 */ /* 0x040fe40000010081 */
[----:B------:R-:W-:Y:S02]  /*0ad0*/  FADD.FTZ R29, R29, R180 ;  /* 0x000000b41d1d7221 */ /* 0x000fe40000010000 */
[----:B------:R-:W-:Y:S02]  /*0ae0*/  FFMA.FTZ R45, R176, R180, R45 ;  /* 0x000000b4b02d7223 */ /* 0x000fe4000001002d */
[----:B------:R-:W-:Y:S02]  /*0af0*/  FMUL.FTZ R180, R145, R182 ;  /* 0x000000b691b47220 */ /* 0x000fe40000410000 */
[----:B------:R-:W-:Y:S02]  /*0b00*/  FFMA.FTZ R179, R111, R184, R179 ;  /* 0x000000b86fb37223 */ /* 0x000fe400000100b3 */
        /* <DEDUP_REMOVED lines=21> */
.L_x_672:
[----:B-1----:R-:W-:Y:S05]  /*0c60*/  BSYNC B0 ;  /* 0x0000000000007941 */ /* 0x002fea0003800000 */
.L_x_671:
        /* <DEDUP_REMOVED lines=10> */
[----:B------:R1:W4:Y:S01]  /*0d10*/  LDG.E.128 R140, [R148.64+0x10] ;  /* 0x00001004948c7981 */ /* 0x000322000c1e1d00 */
[----:B------:R-:W-:-:S04]  /*0d20*/  ISETP.NE.U32.AND P0, PT, RZ, c[0x0][0x218], PT ;  /* 0x00008600ff007a0c */ /* 0x000fc80003f05070 */
[----:B------:R-:W-:-:S13]  /*0d30*/  ISETP.NE.AND.EX P0, PT, RZ, c[0x0][0x21c], PT, P0 ;  /* 0x00008700ff007a0c */ /* 0x000fda0003f05300 */
[----:B------:R-:W-:-:S04]  /*0d40*/  @P0 LEA R146, P5, R184, c[0x0][0x218], 0x5 ;  /* 0x00008600b8920a11 */ /* 0x000fc800078a28ff */
[----:B------:R-:W-:-:S05]  /*0d50*/  @P0 LEA.HI.X R147, R184, c[0x0][0x21c], RZ, 0x5, P5 ;  /* 0x00008700b8930a11 */ /* 0x000fca00028f2cff */
[----:B------:R0:W5:Y:S04]  /*0d60*/  @P0 LDG.E.128 R8, [R146.64] ;  /* 0x0000000492080981 */ /* 0x000168000c1e1d00 */
[----:B------:R0:W5:Y:S02]  /*0d70*/  @P0 LDG.E.128 R4, [R146.64+0x10] ;  /* 0x0000100492040981 */ /* 0x000164000c1e1d00 */
[----:B0-----:R-:W-:-:S04]  /*0d80*/  ISETP.NE.AND P0, PT, R183, RZ, PT ;  /* 0x000000ffb700720c */ /* 0x001fc80003f05270 */
[----:B-----5:R-:W-:Y:S02]  /*0d90*/  FSEL R160, R168, RZ, !P0 ;  /* 0x000000ffa8a07208 */ /* 0x020fe40004000000 */
[--C-:B--2---:R-:W-:Y:S02]  /*0da0*/  PRMT R153, RZ, 0x5410, R129.reuse ;  /* 0x00005410ff997816 */ /* 0x104fe40000000081 */
[----:B------:R-:W-:Y:S02]  /*0db0*/  PRMT R154, RZ, 0x7610, R129 ;  /* 0x00007610ff9a7816 */ /* 0x000fe40000000081 */
[----:B---3--:R-:W-:Y:S01]  /*0dc0*/  PRMT R129, RZ, 0x5410, R132 ;  /* 0x00005410ff817816 */ /* 0x008fe20000000084 */
[----:B------:R-:W-:Y:S01]  /*0dd0*/  FADD.FTZ R58, R58, R153 ;  /* 0x000000993a3a7221 */ /* 0x000fe20000010000 */
[----:B-1----:R-:W-:Y:S01]  /*0de0*/  PRMT R149, RZ, 0x5410, R128 ;  /* 0x00005410ff957816 */ /* 0x002fe20000000080 */
[----:B------:R-:W-:Y:S01]  /*0df0*/  FADD.FTZ R59, R59, R154 ;  /* 0x0000009a3b3b7221 */ /* 0x000fe20000010000 */
[----:B------:R-:W-:Y:S01]  /*0e00*/  PRMT R132, RZ, 0x7610, R132 ;  /* 0x00007610ff847816 */ /* 0x000fe20000000084 */
[----:B----4-:R-:W-:Y:S01]  /*0e10*/  FADD.FTZ R136, -R160, R136 ;  /* 0x00000088a0887221 */ /* 0x010fe20000010100 */
[--C-:B------:R-:W-:Y:S01]  /*0e20*/  PRMT R161, RZ, 0x5410, R131.reuse ;  /* 0x00005410ffa17816 */ /* 0x100fe20000000083 */
[----:B------:R-:W-:Y:S01]  /*0e30*/  FMUL.FTZ R146, R88, R129 ;  /* 0x0000008158927220 */ /* 0x000fe20000410000 */
        /* <DEDUP_REMOVED lines=11> */
[C---:B------:R-:W-:Y:S01]  /*0ef0*/  FADD.FTZ R138, -R160.reuse, R138 ;  /* 0x0000008aa08a7221 */ /* 0x040fe20000010100 */
[--C-:B------:R-:W-:Y:S01]  /*0f00*/  PRMT R133, RZ, 0x5410, R134.reuse ;  /* 0x00005410ff857816 */ /* 0x100fe20000000086 */
[----:B------:R-:W-:Y:S01]  /*0f10*/  FMUL.FTZ R149, R89, R132 ;  /* 0x0000008459957220 */ /* 0x000fe20000410000 */
[----:B------:R-:W-:Y:S01]  /*0f20*/  PRMT R134, RZ, 0x7610, R134 ;  /* 0x00007610ff867816 */ /* 0x000fe20000000086 */
[----:B------:R-:W-:Y:S01]  /*0f30*/  FMUL.FTZ R148, R145, R148 ;  /* 0x0000009491947220 */ /* 0x000fe20000410000 */
[----:B------:R-:W-:Y:S01]  /*0f40*/  PRMT R185, RZ, 0x5410, R135 ;  /* 0x00005410ffb97816 */ /* 0x000fe20000000087 */
[----:B------:R-:W-:Y:S01]  /*0f50*/  FADD.FTZ R152, -R160, R139 ;  /* 0x0000008ba0987221 */ /* 0x000fe20000010100 */
[----:B------:R-:W-:Y:S01]  /*0f60*/  PRMT R168, RZ, 0x7610, R135 ;  /* 0x00007610ffa87816 */ /* 0x000fe20000000087 */
[----:B------:R-:W-:-:S02]  /*0f70*/  FADD.FTZ R57, R57, R128 ;  /* 0x0000008039397221 */ /* 0x000fc40000010000 */
[-C--:B------:R-:W-:Y:S02]  /*0f80*/  FFMA.FTZ R149, R97, R128.reuse, R149 ;  /* 0x0000008061957223 */ /* 0x080fe40000010095 */
[----:B------:R-:W-:Y:S02]  /*0f90*/  FFMA.FTZ R73, R148, R128, R73 ;  /* 0x0000008094497223 */ /* 0x000fe40000010049 */
[----:B------:R-:W-:Y:S02]  /*0fa0*/  FMUL.FTZ R150, R90, R131 ;  /* 0x000000835a967220 */ /* 0x000fe40000410000 */
[----:B------:R-:W-:Y:S02]  /*0fb0*/  FMUL.FTZ R151, R145, R138 ;  /* 0x0000008a91977220 */ /* 0x000fe40000410000 */
[----:B------:R-:W-:Y:S02]  /*0fc0*/  FMUL.FTZ R128, R91, R130 ;  /* 0x000000825b807220 */ /* 0x000fe40000410000 */
[----:B------:R-:W-:-:S02]  /*0fd0*/  FMUL.FTZ R152, R145, R152 ;  /* 0x0000009891987220 */ /* 0x000fc40000410000 */
[----:B------:R-:W-:Y:S02]  /*0fe0*/  FADD.FTZ R140, -R160, R140 ;  /* 0x0000008ca08c7221 */ /* 0x000fe40000010100 */
[-C--:B------:R-:W-:Y:S02]  /*0ff0*/  FFMA.FTZ R150, R98, R153.reuse, R150 ;  /* 0x0000009962967223 */ /* 0x080fe40000010096 */
[----:B------:R-:W-:Y:S02]  /*1000*/  FFMA.FTZ R74, R151, R153, R74 ;  /* 0x00000099974a7223 */ /* 0x000fe4000001004a */
        /* <DEDUP_REMOVED lines=10> */
[C---:B------:R-:W-:Y:S02]  /*10b0*/  FFMA.FTZ R182, R147.reuse, R146, R182 ;  /* 0x0000009293b67223 */ /* 0x040fe400000100b6 */
[----:B------:R-:W-:Y:S02]  /*10c0*/  FADD.FTZ R24, R24, R129 ;  /* 0x0000008118187221 */ /* 0x000fe40000010000 */
[----:B------:R-:W-:Y:S02]  /*10d0*/  FFMA.FTZ R40, R147, R129, R40 ;  /* 0x0000008193287223 */ /* 0x000fe40000010028 */
[----:B------:R-:W-:Y:S02]  /*10e0*/  FADD.FTZ R129, R128, R149 ;  /* 0x0000009580817221 */ /* 0x000fe40000010000 */
[----:B------:R-:W-:-:S02]  /*10f0*/  FFMA.FTZ R182, R148, R149, R182 ;  /* 0x0000009594b67223 */ /* 0x000fc400000100b6 */
[C---:B------:R-:W-:Y:S02]  /*1100*/  FADD.FTZ R156, -R160.reuse, R141 ;  /* 0x0000008da09c7221 */ /* 0x040fe40000010100 */
[----:B------:R-:W-:Y:S02]  /*1110*/  FADD.FTZ R128, R129, R150 ;  /* 0x0000009681807221 */ /* 0x000fe40000010000 */
[----:B------:R-:W-:Y:S02]  /*1120*/  FFMA.FTZ R182, R151, R150, R182 ;  /* 0x0000009697b67223 */ /* 0x000fe400000100b6 */
[----:B------:R-:W-:Y:S02]  /*1130*/  FMUL.FTZ R156, R145, R156 ;  /* 0x0000009c919c7220 */ /* 0x000fe40000410000 */
[----:B------:R-:W-:Y:S02]  /*1140*/  FADD.FTZ R142, -R160, R142 ;  /* 0x0000008ea08e7221 */ /* 0x000fe40000010100 */
        /* <DEDUP_REMOVED lines=37> */
.L_x_674:
[----:B------:R-:W-:Y:S05]  /*13a0*/  BSYNC B0 ;  /* 0x0000000000007941 */ /* 0x000fea0003800000 */
.L_x_673:
[----:B------:R-:W-:Y:S01]  /*13b0*/  @!P4 IADD3 R166, R166, 0x4, RZ ;  /* 0x00000004a6a6c810 */ /* 0x000fe20007ffe0ff */
[----:B------:R-:W-:Y:S05]  /*13c0*/  BRA.DIV ~URZ, `(.L_x_675) ;  /* 0x00000f227f007947 */ /* 0x000fea000b800000 */
[----:B------:R1:W2:Y:S02]  /*13d0*/  SHFL.DOWN PT, R130, R181, 0x10, 0x1f ;  /* 0x0a001f00b5827f89 */ /* 0x0002a400000e0000 */
.L_x_684:
        /* <DEDUP_REMOVED lines=18> */
.L_x_685:
[----:B------:R-:W-:Y:S01]  /*1500*/  @!P1 LOP3.LUT R169, R169, 0x3, RZ, 0xc0, !PT ;  /* 0x00000003a9a99812 */ /* 0x000fe200078ec0ff */
[----:B---3--:R-:W-:Y:S01]  /*1510*/  FADD.FTZ R138, R135, R132 ;  /* 0x00000084878a7221 */ /* 0x008fe20000010000 */
[----:B------:R-:W-:Y:S01]  /*1520*/  WARPSYNC 0xffffffff ;  /* 0xffffffff00007948 */ /* 0x000fe20003800000 */
[----:B--2---:R-:W-:Y:S01]  /*1530*/  FADD.FTZ R139, R129, R134 ;  /* 0x00000086818b7221 */ /* 0x004fe20000010000 */
[----:B------:R-:W-:Y:S01]  /*1540*/  @!P1 IADD3 R169, R166, R169, RZ ;  /* 0x000000a9a6a99210 */ /* 0x000fe20007ffe0ff */
[----:B------:R-:W-:Y:S01]  /*1550*/  BSSY B0, `(.L_x_677) ;  /* 0x000005f000007945 */ /* 0x000fe20003800000 */
[----:B0-----:R-:W-:-:S03]  /*1560*/  ISETP.NE.AND P0, PT, R183, RZ, PT ;  /* 0x000000ffb700720c */ /* 0x001fc60003f05270 */
[----:B------:R-:W-:Y:S04]  /*1570*/  @!P1 STS.64 [R169.X8+0x2000], R138 ;  /* 0x0020008aa9009388 */ /* 0x000fe80000008a00 */
[----:B------:R-:W-:Y:S06]  /*1580*/  BAR.SYNC.DEFER_BLOCKING 0x0 ;  /* 0x0000000000007b1d */ /* 0x000fec0000010000 */
[----:B------:R-:W0:Y:S04]  /*1590*/  LDS.128 R128, [R166.X8+0x2000] ;  /* 0x00200000a6807984 */ /* 0x000e280000008c00 */
[----:B-1----:R-:W1:Y:S01]  /*15a0*/  LDS.128 R132, [R166.X8+0x2010] ;  /* 0x00201000a6847984 */ /* 0x002e620000008c00 */
        /* <DEDUP_REMOVED lines=31> */
[----:B------:R-:W-:Y:S01]  /*17a0*/  FADD.FTZ R140, R174, -R133 ;  /* 0x80000085ae8c7221 */ /* 0x000fe20000010000 */
[----:B------:R-:W-:Y:S01]  /*17b0*/  @P4 MOV R133, 0x20 ;  /* 0x0000002000854802 */ /* 0x000fe20000000f00 */
[----:B------:R-:W-:Y:S02]  /*17c0*/  FADD.FTZ R142, R175, -R136 ;  /* 0x80000088af8e7221 */ /* 0x000fe40000010000 */
[----:B------:R-:W-:Y:S02]  /*17d0*/  FADD.FTZ R166, R178, -R135 ;  /* 0x80000087b2a67221 */ /* 0x000fe40000010000 */
        /* <DEDUP_REMOVED lines=54> */
.L_x_678:
[----:B------:R-:W-:Y:S05]  /*1b40*/  BSYNC B0 ;  /* 0x0000000000007941 */ /* 0x000fea0003800000 */
.L_x_677:
        /* <DEDUP_REMOVED lines=21> */
[----:B------:R-:W-:Y:S01]  /*1ca0*/  FADD.FTZ R140, R154, -R133 ;  /* 0x800000859a8c7221 */ /* 0x000fe20000010000 */
[----:B------:R-:W-:Y:S01]  /*1cb0*/  @P4 MOV R133, 0x20 ;  /* 0x0000002000854802 */ /* 0x000fe20000000f00 */
[----:B------:R-:W-:Y:S02]  /*1cc0*/  FADD.FTZ R142, R157, -R136 ;  /* 0x800000889d8e7221 */ /* 0x000fe40000010000 */
[----:B------:R-:W-:Y:S02]  /*1cd0*/  FADD.FTZ R166, R158, -R135 ;  /* 0x800000879ea67221 */ /* 0x000fe40000010000 */
        /* <DEDUP_REMOVED lines=53> */
.L_x_680:
[----:B------:R-:W-:Y:S05]  /*2030*/  BSYNC B0 ;  /* 0x0000000000007941 */ /* 0x000fea0003800000 */
.L_x_679:
[----:B------:R-:W-:Y:S02]  /*2040*/  IADD3 R3, R3, c[0x0][0x160], RZ ;  /* 0x0000580003037a10 */ /* 0x000fe40007ffe0ff */
[----:B------:R-:W-:Y:S02]  /*2050*/  LOP3.LUT P1, RZ, R2, 0xff, RZ, 0xc0, !PT ;  /* 0x000000ff02ff7812 */ /* 0x000fe4000782c0ff */
[----:B------:R-:W-:Y:S02]  /*2060*/  ISETP.GE.AND P0, PT, R3, c[0x0][0x164], PT ;  /* 0x0000590003007a0c */ /* 0x000fe40003f06270 */
[----:B------:R-:W-:-:S11]  /*2070*/  SEL R2, RZ, 0x1, P1 ;  /* 0x00000001ff027807 */ /* 0x000fd60000800000 */
[----:B-1---5:R-:W-:Y:S01]  /*2080*/  @P0 CALL.REL.NOINC `(.L_x_670) ;  /* 0x0000001000000944 */ /* 0x022fe20003c00000 */
[----:B------:R-:W-:Y:S05]  /*2090*/  BRA `(.L_x_681) ;  /* 0xffffe37000007947 */ /* 0x000fea000383ffff */
.L_x_670:
        /* <DEDUP_REMOVED lines=21> */
.L_x_683:
[----:B------:R-:W-:Y:S05]  /*21f0*/  BSYNC B0 ;  /* 0x0000000000007941 */ /* 0x000fea0003800000 */
.L_x_682:
        /* <DEDUP_REMOVED lines=15> */
.L_x_675:
[----:B------:R-:W-:Y:S01]  /*22f0*/  HFMA2.MMA R136, -RZ, RZ, 0, 9.5367431640625e-07 ;  /* 0x00000010ff887435 */ /* 0x000fe200000001ff */
[----:B------:R-:W-:-:S02]  /*2300*/  MOV R131, R181 ;  /* 0x000000b500837202 */ /* 0x000fc40000000f00 */
[----:B------:R-:W-:Y:S02]  /*2310*/  MOV R133, 0x1f ;  /* 0x0000001f00857802 */ /* 0x000fe40000000f00 */
[----:B------:R-:W-:Y:S02]  /*2320*/  MOV R138, 0xffffffff ;  /* 0xffffffff008a7802 */ /* 0x000fe40000000f00 */
[----:B------:R-:W-:Y:S02]  /*2330*/  MOV R128, 0x2350 ;  /* 0x0000235000807802 */ /* 0x000fe40000000f00 */
[----:B0----5:R-:W-:Y:S05]  /*2340*/  CALL.REL.NOINC `($__internal_48_$__cuda_sm70_shflsync_down_p) ;  /* 0x0000046000007944 */ /* 0x021fea0003c00000 */
[----:B-1----:R-:W-:Y:S01]  /*2350*/  MOV R130, R131 ;  /* 0x0000008300827202 */ /* 0x002fe20000000f00 */
[----:B0-----:R-:W-:Y:S05]  /*2360*/  BRA `(.L_x_684) ;  /* 0xfffff07000007947 */ /* 0x001fea000383ffff */
.L_x_676:
[----:B------:R-:W-:Y:S01]  /*2370*/  HFMA2.MMA R136, -RZ, RZ, 0, 9.5367431640625e-07 ;  /* 0x00000010ff887435 */ /* 0x000fe200000001ff */
[----:B------:R-:W-:Y:S02]  /*2380*/  MOV R131, R182 ;  /* 0x000000b600837202 */ /* 0x000fe40000000f00 */
[----:B------:R-:W-:Y:S02]  /*2390*/  MOV R133, 0x1f ;  /* 0x0000001f00857802 */ /* 0x000fe40000000f00 */
[----:B------:R-:W-:-:S02]  /*23a0*/  MOV R138, 0xffffffff ;  /* 0xffffffff008a7802 */ /* 0x000fc40000000f00 */
[----:B------:R-:W-:Y:S02]  /*23b0*/  MOV R128, 0x23d0 ;  /* 0x000023d000807802 */ /* 0x000fe40000000f00 */
[----:B012--5:R-:W-:Y:S05]  /*23c0*/  CALL.REL.NOINC `($__internal_48_$__cuda_sm70_shflsync_down_p) ;  /* 0x000003e000007944 */ /* 0x027fea0003c00000 */
[----:B------:R-:W-:Y:S01]  /*23d0*/  FADD.FTZ R181, R130, R181 ;  /* 0x000000b582b57221 */ /* 0x000fe20000010000 */
[----:B0-----:R-:W-:Y:S01]  /*23e0*/  HFMA2.MMA R136, -RZ, RZ, 0, 4.76837158203125e-07 ;  /* 0x00000008ff887435 */ /* 0x001fe200000001ff */
[----:B-1----:R-:W-:Y:S01]  /*23f0*/  FADD.FTZ R182, R182, R131 ;  /* 0x00000083b6b67221 */ /* 0x002fe20000010000 */
[----:B------:R-:W-:Y:S02]  /*2400*/  MOV R133, 0x1f ;  /* 0x0000001f00857802 */ /* 0x000fe40000000f00 */
[----:B------:R-:W-:Y:S02]  /*2410*/  MOV R138, 0xffffffff ;  /* 0xffffffff008a7802 */ /* 0x000fe40000000f00 */
[----:B------:R-:W-:Y:S02]  /*2420*/  MOV R131, R181 ;  /* 0x000000b500837202 */ /* 0x000fe40000000f00 */
[----:B------:R-:W-:Y:S02]  /*2430*/  MOV R128, 0x2450 ;  /* 0x0000245000807802 */ /* 0x000fe40000000f00 */
[----:B------:R-:W-:Y:S05]  /*2440*/  CALL.REL.NOINC `($__internal_48_$__cuda_sm70_shflsync_down_p) ;  /* 0x0000036000007944 */ /* 0x000fea0003c00000 */
[----:B0-----:R-:W-:Y:S01]  /*2450*/  HFMA2.MMA R136, -RZ, RZ, 0, 4.76837158203125e-07 ;  /* 0x00000008ff887435 */ /* 0x001fe200000001ff */
[----:B-1----:R-:W-:-:S02]  /*2460*/  MOV R130, R131 ;  /* 0x0000008300827202 */ /* 0x002fc40000000f00 */
[----:B------:R-:W-:Y:S02]  /*2470*/  MOV R131, R182 ;  /* 0x000000b600837202 */ /* 0x000fe40000000f00 */
[----:B------:R-:W-:Y:S02]  /*2480*/  MOV R133, 0x1f ;  /* 0x0000001f00857802 */ /* 0x000fe40000000f00 */
[----:B------:R-:W-:Y:S02]  /*2490*/  MOV R138, 0xffffffff ;  /* 0xffffffff008a7802 */ /* 0x000fe40000000f00 */
[----:B------:R-:W-:Y:S02]  /*24a0*/  MOV R128, 0x24c0 ;  /* 0x000024c000807802 */ /* 0x000fe40000000f00 */
[----:B------:R-:W-:Y:S05]  /*24b0*/  CALL.REL.NOINC `($__internal_48_$__cuda_sm70_shflsync_down_p) ;  /* 0x000002f000007944 */ /* 0x000fea0003c00000 */
[----:B------:R-:W-:Y:S01]  /*24c0*/  FADD.FTZ R181, R130, R181 ;  /* 0x000000b582b57221 */ /* 0x000fe20000010000 */
[----:B0-----:R-:W-:Y:S01]  /*24d0*/  HFMA2.MMA R136, -RZ, RZ, 0, 2.384185791015625e-07 ;  /* 0x00000004ff887435 */ /* 0x001fe200000001ff */
[----:B-1----:R-:W-:Y:S01]  /*24e0*/  FADD.FTZ R182, R182, R131 ;  /* 0x00000083b6b67221 */ /* 0x002fe20000010000 */
[----:B------:R-:W-:Y:S02]  /*24f0*/  MOV R133, 0x1f ;  /* 0x0000001f00857802 */ /* 0x000fe40000000f00 */
[----:B------:R-:W-:-:S02]  /*2500*/  MOV R138, 0xffffffff ;  /* 0xffffffff008a7802 */ /* 0x000fc40000000f00 */
[----:B------:R-:W-:Y:S02]  /*2510*/  MOV R131, R181 ;  /* 0x000000b500837202 */ /* 0x000fe40000000f00 */
[----:B------:R-:W-:Y:S02]  /*2520*/  MOV R128, 0x2540 ;  /* 0x0000254000807802 */ /* 0x000fe40000000f00 */
[----:B------:R-:W-:Y:S05]  /*2530*/  CALL.REL.NOINC `($__internal_48_$__cuda_sm70_shflsync_down_p) ;  /* 0x0000027000007944 */ /* 0x000fea0003c00000 */
[----:B0-----:R-:W-:Y:S01]  /*2540*/  HFMA2.MMA R136, -RZ, RZ, 0, 2.384185791015625e-07 ;  /* 0x00000004ff887435 */ /* 0x001fe200000001ff */
[----:B-1----:R-:W-:Y:S02]  /*2550*/  MOV R130, R131 ;  /* 0x0000008300827202 */ /* 0x002fe40000000f00 */
[----:B------:R-:W-:Y:S02]  /*2560*/  MOV R131, R182 ;  /* 0x000000b600837202 */ /* 0x000fe40000000f00 */
[----:B------:R-:W-:Y:S02]  /*2570*/  MOV R133, 0x1f ;  /* 0x0000001f00857802 */ /* 0x000fe40000000f00 */
[----:B------:R-:W-:Y:S02]  /*2580*/  MOV R138, 0xffffffff ;  /* 0xffffffff008a7802 */ /* 0x000fe40000000f00 */
[----:B------:R-:W-:-:S02]  /*2590*/  MOV R128, 0x25b0 ;  /* 0x000025b000807802 */ /* 0x000fc40000000f00 */
[----:B------:R-:W-:Y:S05]  /*25a0*/  CALL.REL.NOINC `($__internal_48_$__cuda_sm70_shflsync_down_p) ;  /* 0x0000020000007944 */ /* 0x000fea0003c00000 */
[----:B------:R-:W-:Y:S01]  /*25b0*/  FADD.FTZ R181, R130, R181 ;  /* 0x000000b582b57221 */ /* 0x000fe20000010000 */
[----:B0-----:R-:W-:Y:S01]  /*25c0*/  HFMA2.MMA R136, -RZ, RZ, 0, 1.1920928955078125e-07 ;  /* 0x00000002ff887435 */ /* 0x001fe200000001ff */
[----:B-1----:R-:W-:Y:S01]  /*25d0*/  FADD.FTZ R134, R182, R131 ;  /* 0x00000083b6867221 */ /* 0x002fe20000010000 */
[----:B------:R-:W-:-:S02]  /*25e0*/  MOV R133, 0x1f ;  /* 0x0000001f00857802 */ /* 0x000fc40000000f00 */
[----:B------:R-:W-:Y:S02]  /*25f0*/  MOV R138, 0xffffffff ;  /* 0xffffffff008a7802 */ /* 0x000fe40000000f00 */
[----:B------:R-:W-:Y:S02]  /*2600*/  MOV R131, R181 ;  /* 0x000000b500837202 */ /* 0x000fe40000000f00 */
[----:B------:R-:W-:Y:S02]  /*2610*/  MOV R128, 0x2630 ;  /* 0x0000263000807802 */ /* 0x000fe40000000f00 */
[----:B------:R-:W-:Y:S05]  /*2620*/  CALL.REL.NOINC `($__internal_48_$__cuda_sm70_shflsync_down_p) ;  /* 0x0000018000007944 */ /* 0x000fea0003c00000 */
[----:B0-----:R-:W-:Y:S01]  /*2630*/  HFMA2.MMA R136, -RZ, RZ, 0, 1.1920928955078125e-07 ;  /* 0x00000002ff887435 */ /* 0x001fe200000001ff */
[----:B-1----:R-:W-:Y:S02]  /*2640*/  MOV R130, R131 ;  /* 0x0000008300827202 */ /* 0x002fe40000000f00 */
[----:B------:R-:W-:Y:S02]  /*2650*/  MOV R131, R134 ;  /* 0x0000008600837202 */ /* 0x000fe40000000f00 */
[----:B------:R-:W-:Y:S02]  /*2660*/  MOV R133, 0x1f ;  /* 0x0000001f00857802 */ /* 0x000fe40000000f00 */
[----:B------:R-:W-:-:S02]  /*2670*/  MOV R138, 0xffffffff ;  /* 0xffffffff008a7802 */ /* 0x000fc40000000f00 */
[----:B------:R-:W-:Y:S02]  /*2680*/  MOV R128, 0x26a0 ;  /* 0x000026a000807802 */ /* 0x000fe40000000f00 */
[----:B------:R-:W-:Y:S05]  /*2690*/  CALL.REL.NOINC `($__internal_48_$__cuda_sm70_shflsync_down_p) ;  /* 0x0000011000007944 */ /* 0x000fea0003c00000 */
[----:B------:R-:W-:Y:S01]  /*26a0*/  FADD.FTZ R132, R130, R181 ;  /* 0x000000b582847221 */ /* 0x000fe20000010000 */
[----:B0-----:R-:W-:Y:S01]  /*26b0*/  HFMA2.MMA R136, -RZ, RZ, 0, 5.9604644775390625e-08 ;  /* 0x00000001ff887435 */ /* 0x001fe200000001ff */
[----:B-1----:R-:W-:Y:S01]  /*26c0*/  FADD.FTZ R134, R134, R131 ;  /* 0x0000008386867221 */ /* 0x002fe20000010000 */
[----:B------:R-:W-:Y:S02]  /*26d0*/  MOV R133, 0x1f ;  /* 0x0000001f00857802 */ /* 0x000fe40000000f00 */
[----:B------:R-:W-:Y:S02]  /*26e0*/  MOV R138, 0xffffffff ;  /* 0xffffffff008a7802 */ /* 0x000fe40000000f00 */
[----:B------:R-:W-:Y:S02]  /*26f0*/  MOV R131, R132 ;  /* 0x0000008400837202 */ /* 0x000fe40000000f00 */
[----:B------:R-:W-:Y:S02]  /*2700*/  MOV R128, 0x2720 ;  /* 0x0000272000807802 */ /* 0x000fe40000000f00 */
[----:B------:R-:W-:Y:S05]  /*2710*/  CALL.REL.NOINC `($__internal_48_$__cuda_sm70_shflsync_down_p) ;  /* 0x0000009000007944 */ /* 0x000fea0003c00000 */
[----:B0-----:R-:W-:Y:S01]  /*2720*/  HFMA2.MMA R136, -RZ, RZ, 0, 5.9604644775390625e-08 ;  /* 0x00000001ff887435 */ /* 0x001fe200000001ff */
[----:B-1----:R-:W-:-:S02]  /*2730*/  MOV R135, R131 ;  /* 0x0000008300877202 */ /* 0x002fc40000000f00 */
[----:B------:R-:W-:Y:S02]  /*2740*/  MOV R131, R134 ;  /* 0x0000008600837202 */ /* 0x000fe40000000f00 */
[----:B------:R-:W-:Y:S02]  /*2750*/  MOV R133, 0x1f ;  /* 0x0000001f00857802 */ /* 0x000fe40000000f00 */
[----:B------:R-:W-:Y:S02]  /*2760*/  MOV R138, 0xffffffff ;  /* 0xffffffff008a7802 */ /* 0x000fe40000000f00 */
[----:B------:R-:W-:Y:S02]  /*2770*/  MOV R128, 0x2790 ;  /* 0x0000279000807802 */ /* 0x000fe40000000f00 */
[----:B------:R-:W-:Y:S05]  /*2780*/  CALL.REL.NOINC `($__internal_48_$__cuda_sm70_shflsync_down_p) ;  /* 0x0000002000007944 */ /* 0x000fea0003c00000 */
[----:B-1----:R-:W-:Y:S01]  /*2790*/  MOV R129, R131 ;  /* 0x0000008300817202 */ /* 0x002fe20000000f00 */
[----:B0-----:R-:W-:Y:S05]  /*27a0*/  BRA `(.L_x_685) ;  /* 0xffffed5000007947 */ /* 0x001fea000383ffff */
        .weak           $__internal_48_$__cuda_sm70_shflsync_down_p
        .type           $__internal_48_$__cuda_sm70_shflsync_down_p,@function
        .size           $__internal_48_$__cuda_sm70_shflsync_down_p,(.L_x_1811 - $__internal_48_$__cuda_sm70_shflsync_down_p)
$__internal_48_$__cuda_sm70_shflsync_down_p:
[----:B------:R-:W-:Y:S01]  /*27b0*/  HFMA2.MMA R129, -RZ, RZ, 0, 0 ;  /* 0x00000000ff817435 */ /* 0x000fe200000001ff */
[----:B------:R-:W-:Y:S04]  /*27c0*/  WARPSYNC R138 ;  /* 0x0000008a00007348 */ /* 0x000fe80003800000 */
[----:B------:R0:W1:Y:S01]  /*27d0*/  SHFL.DOWN PT, R131, R131, R136, R133 ;  /* 0x0800008883837389 */ /* 0x00006200000e0085 */
[----:B------:R-:W-:Y:S05]  /*27e0*/  RET.REL.NODEC R128 `(_ZN10layer_norm31ln_parallel_residual_bwd_kernelINS_13Kernel_traitsIf13__nv_bfloat16fS2_fjLj2048ELj1ELj1ELj4ELj16ENS_18Kernel_traits_baseILj2048EfS2_fS2_fjLj128EEEEELb0ELb0ELb0EEEvNS_9BwdParamsE) ;  /* 0xffffd81080007950 */ /* 0x000fea0003c3ffff */
.L_x_686:
        /* <DEDUP_REMOVED lines=9> */
.L_x_1811:


//--------------------- .text._ZN10layer_norm31ln_parallel_residual_bwd_kernelINS_13Kernel_traitsIf13__nv_bfloat16fS2_fjLj2048ELj1ELj1ELj4ELj16ENS_18Kernel_traits_baseILj2048EfS2_fS2_fjLj128EEEEELb0ELb0ELb1EEEvNS_9BwdParamsE --------------------------
	.section	.text._ZN10layer_norm31ln_parallel_residual_bwd_kernelINS_13Kernel_traitsIf13__nv_bfloat16fS2_fjLj2048ELj1ELj1ELj4ELj16ENS_18Kernel_traits_baseILj2048EfS2_fS2_fjLj128EEEEELb0ELb0ELb1EEEvNS_9BwdParamsE,"ax",@progbits
	.sectioninfo	@"SHI_REGISTERS=183"
	.align	128
        .global         _ZN10layer_norm31ln_parallel_residual_bwd_kernelINS_13Kernel_traitsIf13__nv_bfloat16fS2_fjLj2048ELj1ELj1ELj4ELj16ENS_18Kernel_traits_baseILj2048EfS2_fS2_fjLj128EEEEELb0ELb0ELb1EEEvNS_9BwdParamsE
        .type           _ZN10layer_norm31ln_parallel_residual_bwd_kernelINS_13Kernel_traitsIf13__nv_bfloat16fS2_fjLj2048ELj1ELj1ELj4ELj16ENS_18Kernel_traits_baseILj2048EfS2_fS2_fjLj128EEEEELb0ELb0ELb1EEEvNS_9BwdParamsE,@function
        .size           _ZN10layer_norm31ln_parallel_residual_bwd_kernelINS_13Kernel_traitsIf13__nv_bfloat16fS2_fjLj2048ELj1ELj1ELj4ELj16ENS_18Kernel_traits_baseILj2048EfS2_fS2_fjLj128EEEEELb0ELb0ELb1EEEvNS_9BwdParamsE,(.L_x_1812 - _ZN10layer_norm31ln_parallel_residual_bwd_kernelINS_13Kernel_traitsIf13__nv_bfloat16fS2_fjLj2048ELj1ELj1ELj4ELj16ENS_18Kernel_traits_baseILj2048EfS2_fS2_fjLj128EEEEELb0ELb0ELb1EEEvNS_9BwdParamsE)
        .other          _ZN10layer_norm31ln_parallel_residual_bwd_kernelINS_13Kernel_traitsIf13__nv_bfloat16fS2_fjLj2048ELj1ELj1ELj4ELj16ENS_18Kernel_traits_baseILj2048EfS2_fS2_fjLj128EEEEELb0ELb0ELb1EEEvNS_9BwdParamsE,@"STO_CUDA_ENTRY STV_DEFAULT"
_ZN10layer_norm31ln_parallel_residual_bwd_kernelINS_13Kernel_traitsIf13__nv_bfloat16fS2_fjLj2048ELj1ELj1ELj4ELj16ENS_18Kernel_traits_baseILj2048EfS2_fS2_fjLj128EEEEELb0ELb0ELb1EEEvNS_9BwdParamsE:
.text._ZN10layer_norm31ln_parallel_residual_bwd_kernelINS_13Kernel_traitsIf13__nv_bfloat16fS2_fjLj2048ELj1ELj1ELj4ELj16ENS_18Kernel_traits_baseILj2048EfS2_fS2_fjLj128EEEEELb0ELb0ELb1EEEvNS_9BwdParamsE:
        /* <DEDUP_REMOVED lines=40> */
.L_x_687:
[----:B------:R-:W-:-:S04]  /*0280*/  SHF.L.U32 R2, R0, 0x5, RZ ;  /* 0x0000000500027819 */ /* 0x000fc800000006ff */
[----:B------:R-:W-:-:S04]  /*0290*/  LOP3.LUT R36, R2, 0xfe0, RZ, 0xc0, !PT ;  /* 0x00000fe002247812 */ /* 0x000fc800078ec0ff */
[C---:B------:R-:W-:Y:S02]  /*02a0*/  IADD3 R2, P0, R36.reuse, c[0x0][0x1b0], RZ ;  /* 0x00006c0024027a10 */ /* 0x040fe40007f1e0ff */
[----:B------:R-:W-:Y:S02]  /*02b0*/  IADD3 R36, P1, R36, c[0x0][0x1b8], RZ ;  /* 0x00006e0024247a10 */ /* 0x000fe40007f3e0ff */
[----:B------:R-:W-:Y:S02]  /*02c0*/  IADD3.X R3, RZ, c[0x0][0x1b4], RZ, P0, !PT ;  /* 0x00006d00ff037a10 */ /* 0x000fe400007fe4ff */
[----:B------:R-:W-:-:S03]  /*02d0*/  IADD3.X R37, RZ, c[0x0][0x1bc], RZ, P1, !PT ;  /* 0x00006f00ff257a10 */ /* 0x000fc60000ffe4ff */
        /* <DEDUP_REMOVED lines=8> */
[----:B------:R-:W-:Y:S01]  /*0360*/  HFMA2.MMA R161, -RZ, RZ, 0, 5.9604644775390625e-08 ;  /* 0x00000001ffa17435 */ /* 0x000fe200000001ff */
[----:B------:R-:W-:Y:S01]  /*0370*/  CS2R R96, SRZ ;  /* 0x0000000000607805 */ /* 0x000fe2000001ff00 */
        /* <DEDUP_REMOVED lines=31> */
[----:B0-----:R-:W-:-:S02]  /*0570*/  CS2R R126, SRZ ;  /* 0x00000000007e7805 */ /* 0x001fc4000001ff00 */
.L_x_692:
[----:B------:R-:W-:Y:S01]  /*0580*/  IMAD R2, R155, c[0x0][0x168], RZ ;  /* 0x00005a009b027a24 */ /* 0x000fe200078e02ff */
[----:B------:R-:W-:-:S02]  /*0590*/  MOV R164, 0x4 ;  /* 0x0000000400a47802 */ /* 0x000fc40000000f00 */
[----:B------:R-:W-:Y:S02]  /*05a0*/  LOP3.LUT R65, R0, 0x7f, RZ, 0xc0, !PT ;  /* 0x0000007f00417812 */ /* 0x000fe400078ec0ff */
[----:B------:R-:W-:Y:S02]  /*05b0*/  SHF.R.S32.HI R3, RZ, 0x1f, R2 ;  /* 0x0000001fff037819 */ /* 0x000fe40000011402 */
[----:B------:R-:W-:Y:S02]  /*05c0*/  MOV R170, 0x20 ;  /* 0x0000002000aa7802 */ /* 0x000fe40000000f00 */
[----:B------:R-:W-:Y:S01]  /*05d0*/  LEA.HI R162, R3, R2, RZ, 0x3 ;  /* 0x0000000203a27211 */ /* 0x000fe200078f18ff */
[----:B------:R-:W-:Y:S01]  /*05e0*/  IMAD.WIDE R2, R155, R164, c[0x0][0x1a0] ;  /* 0x000068009b027625 */ /* 0x000fe200078e02a4 */
[----:B------:R-:W-:Y:S02]  /*05f0*/  MOV R88, 0x10 ;  /* 0x0000001000587802 */ /* 0x000fe40000000f00 */
[----:B------:R-:W-:-:S02]  /*0600*/  LEA.HI.SX32 R162, R162, R65, 0x1d ;  /* 0x00000041a2a27211 */ /* 0x000fc400078feaff */
[----:B------:R0:W2:Y:S03]  /*0610*/  LDG.E R171, [R2.64] ;  /* 0x0000000402ab7981 */ /* 0x0000a6000c1e1900 */
[----:B------:R-:W-:-:S04]  /*0620*/  IMAD.WIDE.U32 R166, R162, R170, c[0x0][0x188] ;  /* 0x00006200a2a67625 */ /* 0x000fc800078e00aa */
[CC--:B------:R-:W-:Y:S01]  /*0630*/  IMAD.WIDE.U32 R68, R162.reuse, R88.reuse, c[0x0][0x208] ;  /* 0x00008200a2447625 */ /* 0x0c0fe200078e0058 */
[----:B------:R1:W3:Y:S03]  /*0640*/  LDG.E.128 R64, [R166.64] ;  /* 0x00000004a6407981 */ /* 0x0002e6000c1e1d00 */
[----:B------:R-:W-:-:S04]  /*0650*/  IMAD.WIDE.U32 R72, R162, R88, c[0x0][0x210] ;  /* 0x00008400a2487625 */ /* 0x000fc800078e0058 */
[----:B------:R-:W-:Y:S01]  /*0660*/  IMAD.WIDE R164, R155, R164, c[0x0][0x1a8] ;  /* 0x00006a009ba47625 */ /* 0x000fe200078e02a4 */
[----:B------:R-:W4:Y:S04]  /*0670*/  LDG.E.128 R68, [R68.64] ;  /* 0x0000000444447981 */ /* 0x000f28000c1e1d00 */
[----:B------:R-:W4:Y:S01]  /*0680*/  LDG.E.128 R72, [R72.64] ;  /* 0x0000000448487981 */ /* 0x000f22000c1e1d00 */
[----:B------:R-:W-:-:S03]  /*0690*/  IADD3 R163, R162, 0x80, RZ ;  /* 0x00000080a2a37810 */ /* 0x000fc60007ffe0ff */
[----:B------:R3:W4:Y:S04]  /*06a0*/  LDG.E R164, [R164.64] ;  /* 0x00000004a4a47981 */ /* 0x000728000c1e1900 */
[----:B------:R1:W4:Y:S01]  /*06b0*/  LDG.E.128 R76, [R166.64+0x10] ;  /* 0x00001004a64c7981 */ /* 0x000322000c1e1d00 */
[----:B------:R-:W-:-:S04]  /*06c0*/  IMAD.WIDE.U32 R84, R163, R88, c[0x0][0x208] ;  /* 0x00008200a3547625 */ /* 0x000fc800078e0058 */
[C---:B------:R-:W-:Y:S02]  /*06d0*/  IMAD.WIDE.U32 R88, R163.reuse, R88, c[0x0][0x210] ;  /* 0x00008400a3587625 */ /* 0x040fe400078e0058 */
[----:B------:R-:W4:Y:S02]  /*06e0*/  LDG.E.128 R84, [R84.64] ;  /* 0x0000000454547981 */ /* 0x000f24000c1e1d00 */
[----:B------:R-:W-:Y:S02]  /*06f0*/  IMAD.WIDE.U32 R168, R163, R170, c[0x0][0x188] ;  /* 0x00006200a3a87625 */ /* 0x000fe400078e00aa */
[----:B------:R-:W4:Y:S04]  /*0700*/  LDG.E.128 R88, [R88.64] ;  /* 0x0000000458587981 */ /* 0x000f28000c1e1d00 */
[----:B------:R0:W4:Y:S04]  /*0710*/  LDG.E.128 R80, [R168.64] ;  /* 0x00000004a8507981 */ /* 0x000128000c1e1d00 */
[----:B------:R0:W4:Y:S01]  /*0720*/  LDG.E.128 R92, [R168.64+0x10] ;  /* 0x00001004a85c7981 */ /* 0x000122000c1e1d00 */
[----:B------:R-:W-:-:S04]  /*0730*/  ISETP.NE.U32.AND P0, PT, RZ, c[0x0][0x218], PT ;  /* 0x00008600ff007a0c */ /* 0x000fc80003f05070 */
[----:B------:R-:W-:Y:S01]  /*0740*/  ISETP.NE.AND.EX P0, PT, RZ, c[0x0][0x21c], PT, P0 ;  /* 0x00008700ff007a0c */ /* 0x000fe20003f05300 */
[----:B------:R-:W-:-:S12]  /*0750*/  ULDC.U8 UR6, c[0x0][0x1f0] ;  /* 0x00007c0000067ab9 */ /* 0x000fd80000000000 */
[----:B0-----:R-:W-:-:S04]  /*0760*/  @P0 IMAD.WIDE.U32 R2, R162, R170, c[0x0][0x218] ;  /* 0x00008600a2020625 */ /* 0x001fc800078e00aa */
[----:B-1----:R-:W-:Y:S01]  /*0770*/  @P0 IMAD.WIDE.U32 R166, R163, R170, c[0x0][0x218] ;  /* 0x00008600a3a60625 */ /* 0x002fe200078e00aa */
[----:B-----5:R0:W5:Y:S04]  /*0780*/  @P0 LDG.E.128 R36, [R2.64] ;  /* 0x0000000402240981 */ /* 0x020168000c1e1d00 */
        /* <DEDUP_REMOVED lines=9> */
[----:B------:R-:W-:Y:S01]  /*0820*/  FADD.FTZ R169, R66, -R179 ;  /* 0x800000b342a97221 */ /* 0x000fe20000010000 */
[--C-:B----4-:R-:W-:Y:S02]  /*0830*/  PRMT R171, RZ, 0x5410, R70.reuse ;  /* 0x00005410ffab7816 */ /* 0x110fe40000000046 */
[----:B------:R-:W-:Y:S02]  /*0840*/  PRMT R170, RZ, 0x7610, R70 ;  /* 0x00007610ffaa7816 */ /* 0x000fe40000000046 */
[----:B0-----:R-:W-:Y:S02]  /*0850*/  PRMT R3, RZ, 0x5410, R72 ;  /* 0x00005410ff037816 */ /* 0x001fe40000000048 */
[--C-:B------:R-:W-:Y:S02]  /*0860*/  PRMT R66, RZ, 0x5410, R73.reuse ;  /* 0x00005410ff427816 */ /* 0x100fe40000000049 */
[----:B------:R-:W-:Y:S01]  /*0870*/  PRMT R70, RZ, 0x7610, R73 ;  /* 0x00007610ff467816 */ /* 0x000fe20000000049 */
[----:B------:R-:W-:Y:S01]  /*0880*/  FMUL.FTZ R73, R164, R165 ;  /* 0x000000a5a4497220 */ /* 0x000fe20000410000 */
[----:B------:R-:W-:Y:S01]  /*0890*/  PRMT R2, RZ, 0x5410, R68 ;  /* 0x00005410ff027816 */ /* 0x000fe20000000044 */
[----:B------:R-:W-:Y:S01]  /*08a0*/  FADD.FTZ R156, R3, R156 ;  /* 0x0000009c039c7221 */ /* 0x000fe20000010000 */
[----:B------:R-:W-:Y:S01]  /*08b0*/  PRMT R172, RZ, 0x7610, R74 ;  /* 0x00007610ffac7816 */ /* 0x000fe2000000004a */
[----:B------:R-:W-:-:S02]  /*08c0*/  FFMA.FTZ R158, R73, R3, R158 ;  /* 0x00000003499e7223 */ /* 0x000fc4000001009e */
[----:B------:R-:W-:Y:S02]  /*08d0*/  FADD.FTZ R65, R65, -R179 ;  /* 0x800000b341417221 */ /* 0x000fe40000010000 */
[----:B------:R-:W-:Y:S02]  /*08e0*/  FMUL.FTZ R3, R16, R3 ;  /* 0x0000000310037220 */ /* 0x000fe40000410000 */
[----:B------:R-:W-:Y:S01]  /*08f0*/  FADD.FTZ R77, -R179, R77 ;  /* 0x0000004db34d7221 */ /* 0x000fe20000010100 */
[----:B------:R-:W-:Y:S01]  /*0900*/  PRMT R173, RZ, 0x5410, R71 ;  /* 0x00005410ffad7816 */ /* 0x000fe20000000047 */
[----:B------:R-:W-:Y:S01]  /*0910*/  FADD.FTZ R67, R67, -R179 ;  /* 0x800000b343437221 */ /* 0x000fe20000010000 */
[----:B------:R-:W-:Y:S01]  /*0920*/  PRMT R175, RZ, 0x7610, R71 ;  /* 0x00007610ffaf7816 */ /* 0x000fe20000000047 */
[C---:B-1----:R-:W-:Y:S01]  /*0930*/  FMUL.FTZ R166, R164.reuse, R169 ;  /* 0x000000a9a4a67220 */ /* 0x042fe20000410000 */
[----:B------:R-:W-:Y:S01]  /*0940*/  PRMT R64, RZ, 0x7610, R72 ;  /* 0x00007610ff407816 */ /* 0x000fe20000000048 */
[----:B------:R-:W-:Y:S01]  /*0950*/  FADD.FTZ R169, -R179, R78 ;  /* 0x0000004eb3a97221 */ /* 0x000fe20000010100 */
[----:B------:R-:W-:Y:S01]  /*0960*/  PRMT R71, RZ, 0x5410, R74 ;  /* 0x00005410ff477816 */ /* 0x000fe2000000004a */
[----:B------:R-:W-:Y:S01]  /*0970*/  FMUL.FTZ R72, R164, R65 ;  /* 0x00000041a4487220 */ /* 0x000fe20000410000 */
[----:B------:R-:W-:Y:S01]  /*0980*/  PRMT R167, RZ, 0x5410, R69 ;  /* 0x00005410ffa77816 */ /* 0x000fe20000000045 */
[----:B------:R-:W-:Y:S01]  /*0990*/  FFMA.FTZ R74, R32, R2, R3 ;  /* 0x00000002204a7223 */ /* 0x000fe20000010003 */
[----:B------:R-:W-:Y:S01]  /*09a0*/  PRMT R69, RZ, 0x7610, R69 ;  /* 0x00007610ff457816 */ /* 0x000fe20000000045 */
[----:B------:R-:W-:Y:S01]  /*09b0*/  FMUL.FTZ R78, R13, R172 ;  /* 0x000000ac0d4e7220 */ /* 0x000fe20000410000 */
[----:B------:R-:W-:Y:S01]  /*09c0*/  PRMT R176, RZ, 0x7610, R75 ;  /* 0x00007610ffb07816 */ /* 0x000fe2000000004b */
[----:B------:R-:W-:-:S02]  /*09d0*/  FMUL.FTZ R77, R164, R77 ;  /* 0x0000004da44d7220 */ /* 0x000fc40000410000 */
[C---:B------:R-:W-:Y:S02]  /*09e0*/  FADD.FTZ R3, -R179.reuse, R76 ;  /* 0x0000004cb3037221 */ /* 0x040fe40000010100 */
[----:B------:R-:W-:Y:S02]  /*09f0*/  FADD.FTZ R65, -R179, R79 ;  /* 0x0000004fb3417221 */ /* 0x000fe40000010100 */
[----:B------:R-:W-:Y:S02]  /*0a00*/  FMUL.FTZ R165, R164, R67 ;  /* 0x00000043a4a57220 */ /* 0x000fe40000410000 */
[----:B------:R-:W-:Y:S02]  /*0a10*/  FMUL.FTZ R168, R19, R70 ;  /* 0x0000004613a87220 */ /* 0x000fe40000410000 */
[----:B------:R-:W-:Y:S02]  /*0a20*/  FADD.FTZ R138, R170, R138 ;  /* 0x0000008aaa8a7221 */ /* 0x000fe40000010000 */
[----:B------:R-:W-:-:S02]  /*0a30*/  FFMA.FTZ R78, R29, R170, R78 ;  /* 0x000000aa1d4e7223 */ /* 0x000fc4000001004e */
[----:B------:R-:W-:Y:S02]  /*0a40*/  FFMA.FTZ R140, R77, R170, R140 ;  /* 0x000000aa4d8c7223 */ /* 0x000fe4000001008c */
[----:B------:R-:W-:Y:S02]  /*0a50*/  FADD.FTZ R159, R2, R159 ;  /* 0x0000009f029f7221 */ /* 0x000fe40000010000 */
[----:B------:R-:W-:Y:S02]  /*0a60*/  FFMA.FTZ R160, R73, R2, R160 ;  /* 0x0000000249a07223 */ /* 0x000fe400000100a0 */
[----:B------:R-:W-:Y:S02]  /*0a70*/  FMUL.FTZ R79, R12, R71 ;  /* 0x000000470c4f7220 */ /* 0x000fe40000410000 */
[C---:B------:R-:W-:Y:S02]  /*0a80*/  FMUL.FTZ R76, R164.reuse, R3 ;  /* 0x00000003a44c7220 */ /* 0x040fe40000410000 */
[----:B------:R-:W-:Y:S01]  /*0a90*/  FMUL.FTZ R170, R164, R65 ;  /* 0x00000041a4aa7220 */ /* 0x000fe20000410000 */
[----:B------:R-:W-:Y:S01]  /*0aa0*/  PRMT R65, RZ, 0x5410, R88 ;  /* 0x00005410ff417816 */ /* 0x000fe20000000058 */
[----:B------:R-:W-:Y:S01]  /*0ab0*/  FADD.FTZ R146, R69, R146 ;  /* 0x0000009245927221 */ /* 0x000fe20000010000 */
[----:B------:R-:W-:Y:S01]  /*0ac0*/  PRMT R88, RZ, 0x7610, R88 ;  /* 0x00007610ff587816 */ /* 0x000fe20000000058 */
[----:B------:R-:W-:-:S02]  /*0ad0*/  FFMA.FTZ R148, R165, R69, R148 ;  /* 0x00000045a5947223 */ /* 0x000fc40000010094 */
[----:B------:R-:W-:Y:S01]  /*0ae0*/  FFMA.FTZ R168, R35, R69, R168 ;  /* 0x0000004523a87223 */ /* 0x000fe200000100a8 */
[----:B------:R-:W-:Y:S01]  /*0af0*/  PRMT R69, RZ, 0x5410, R89 ;  /* 0x00005410ff457816 */ /* 0x000fe20000000059 */
[----:B------:R-:W-:Y:S02]  /*0b00*/  FMUL.FTZ R2, R15, R176 ;  /* 0x000000b00f027220 */ /* 0x000fe40000410000 */
[C---:B------:R-:W-:Y:S01]  /*0b10*/  FADD.FTZ R81, -R179.reuse, R81 ;  /* 0x00000051b3517221 */ /* 0x040fe20000010100 */
[----:B------:R-:W-:Y:S01]  /*0b20*/  PRMT R174, RZ, 0x5410, R75 ;  /* 0x00005410ffae7816 */ /* 0x000fe2000000004b */
[----:B------:R-:W-:Y:S01]  /*0b30*/  FADD.FTZ R67, -R179, R82 ;  /* 0x00000052b3437221 */ /* 0x000fe20000010100 */
[----:B------:R-:W-:Y:S01]  /*0b40*/  PRMT R82, RZ, 0x7610, R84 ;  /* 0x00007610ff527816 */ /* 0x000fe20000000054 */
[----:B------:R-:W-:Y:S02]  /*0b50*/  FADD.FTZ R142, R171, R142 ;  /* 0x0000008eab8e7221 */ /* 0x000fe40000010000 */
[----:B------:R-:W-:-:S02]  /*0b60*/  FFMA.FTZ R79, R28, R171, R79 ;  /* 0x000000ab1c4f7223 */ /* 0x000fc4000001004f */
[C---:B------:R-:W-:Y:S02]  /*0b70*/  FFMA.FTZ R144, R76.reuse, R171, R144 ;  /* 0x000000ab4c907223 */ /* 0x040fe40000010090 */
[----:B------:R-:W-:Y:S02]  /*0b80*/  FADD.FTZ R139, R71, R139 ;  /* 0x0000008b478b7221 */ /* 0x000fe40000010000 */
[----:B------:R-:W-:Y:S01]  /*0b90*/  FFMA.FTZ R141, R76, R71, R141 ;  /* 0x000000474c8d7223 */ /* 0x000fe2000001008d */
[----:B------:R-:W-:Y:S01]  /*0ba0*/  PRMT R178, RZ, 0x7610, R87 ;  /* 0x00007610ffb27816 */ /* 0x000fe20000000057 */
[-C--:B------:R-:W-:Y:S02]  /*0bb0*/  FMUL.FTZ R75, R17, R64.reuse ;  /* 0x00000040114b7220 */ /* 0x080fe40000410000 */
[----:B------:R-:W-:Y:S02]  /*0bc0*/  FADD.FTZ R152, R64, R152 ;  /* 0x0000009840987221 */ /* 0x000fe40000010000 */
[----:B------:R-:W-:Y:S01]  /*0bd0*/  FFMA.FTZ R153, R72, R64, R153 ;  /* 0x0000004048997223 */ /* 0x000fe20000010099 */
[----:B------:R-:W-:Y:S01]  /*0be0*/  PRMT R64, RZ, 0x5410, R85 ;  /* 0x00005410ff407816 */ /* 0x000fe20000000055 */
[----:B------:R-:W-:-:S02]  /*0bf0*/  FADD.FTZ R130, R175, R130 ;  /* 0x00000082af827221 */ /* 0x000fc40000010000 */
[-C--:B------:R-:W-:Y:S02]  /*0c00*/  FFMA.FTZ R171, R31, R175.reuse, R2 ;  /* 0x000000af1fab7223 */ /* 0x080fe40000010002 */
[----:B------:R-:W-:Y:S01]  /*0c10*/  FFMA.FTZ R131, R170, R175, R131 ;  /* 0x000000afaa837223 */ /* 0x000fe20000010083 */
[----:B------:R-:W-:Y:S01]  /*0c20*/  PRMT R175, RZ, 0x5410, R87 ;  /* 0x00005410ffaf7816 */ /* 0x000fe20000000057 */
[----:B------:R-:W-:Y:S01]  /*0c30*/  FADD.FTZ R71, -R179, R83 ;  /* 0x00000053b3477221 */ /* 0x000fe20000010100 */
[----:B------:R-:W-:Y:S01]  /*0c40*/  PRMT R83, RZ, 0x5410, R84 ;  /* 0x00005410ff537816 */ /* 0x000fe20000000054 */
[C---:B------:R-:W-:Y:S01]  /*0c50*/  FMUL.FTZ R81, R164.reuse, R81 ;  /* 0x00000051a4517220 */ /* 0x040fe20000410000 */
[----:B------:R-:W-:Y:S01]  /*0c60*/  PRMT R68, RZ, 0x7610, R68 ;  /* 0x00007610ff447816 */ /* 0x000fe20000000044 */
[----:B------:R-:W-:Y:S02]  /*0c70*/  FMUL.FTZ R2, R9, R88 ;  /* 0x0000005809027220 */ /* 0x000fe40000410000 */
[----:B------:R-:W-:-:S02]  /*0c80*/  FMUL.FTZ R84, R164, R67 ;  /* 0x00000043a4547220 */ /* 0x000fc40000410000 */
[----:B------:R-:W-:Y:S02]  /*0c90*/  FMUL.FTZ R87, R10, R69 ;  /* 0x000000450a577220 */ /* 0x000fe40000410000 */
[----:B------:R-:W-:Y:S02]  /*0ca0*/  FADD.FTZ R3, -R179, R80 ;  /* 0x00000050b3037221 */ /* 0x000fe40000010100 */
[----:B------:R-:W-:Y:S02]  /*0cb0*/  FADD.FTZ R120, R82, R120 ;  /* 0x0000007852787221 */ /* 0x000fe40000010000 */
[----:B------:R-:W-:Y:S02]  /*0cc0*/  FFMA.FTZ R128, R81, R82, R128 ;  /* 0x0000005251807223 */ /* 0x000fe40000010080 */
[----:B------:R-:W-:Y:S02]  /*0cd0*/  FADD.FTZ R147, R66, R147 ;  /* 0x0000009342937221 */ /* 0x000fe40000010000 */
[----:B------:R-:W-:-:S02]  /*0ce0*/  FFMA.FTZ R149, R166, R66, R149 ;  /* 0x00000042a6957223 */ /* 0x000fc40000010095 */
[----:B------:R-:W-:Y:S02]  /*0cf0*/  FFMA.FTZ R82, R25, R82, R2 ;  /* 0x0000005219527223 */ /* 0x000fe40000010002 */
[----:B------:R-:W-:Y:S02]  /*0d00*/  FADD.FTZ R117, R64, R117 ;  /* 0x0000007540757221 */ /* 0x000fe40000010000 */
[-C--:B------:R-:W-:Y:S02]  /*0d10*/  FFMA.FTZ R125, R84, R64.reuse, R125 ;  /* 0x00000040547d7223 */ /* 0x080fe4000001007d */
[----:B------:R-:W-:Y:S02]  /*0d20*/  FFMA.FTZ R87, R26, R64, R87 ;  /* 0x000000401a577223 */ /* 0x000fe40000010057 */
[----:B------:R-:W-:Y:S02]  /*0d30*/  FFMA.FTZ R75, R33, R68, R75 ;  /* 0x00000044214b7223 */ /* 0x000fe4000001004b */
[----:B------:R-:W-:-:S02]  /*0d40*/  FMUL.FTZ R66, R18, R66 ;  /* 0x0000004212427220 */ /* 0x000fc40000410000 */
[----:B------:R-:W-:Y:S02]  /*0d50*/  FADD.FTZ R64, RZ, R74 ;  /* 0x0000004aff407221 */ /* 0x000fe40000010000 */
[----:B------:R-:W-:Y:S02]  /*0d60*/  FFMA.FTZ R2, R73, R74, RZ ;  /* 0x0000004a49027223 */ /* 0x000fe400000100ff */
[----:B------:R-:W-:Y:S02]  /*0d70*/  FMUL.FTZ R80, R164, R3 ;  /* 0x00000003a4507220 */ /* 0x000fe40000410000 */
[----:B------:R-:W-:Y:S02]  /*0d80*/  FADD.FTZ R150, R167, R150 ;  /* 0x00000096a7967221 */ /* 0x000fe40000010000 */
[----:B------:R-:W-:Y:S02]  /*0d90*/  FFMA.FTZ R151, R166, R167, R151 ;  /* 0x000000a7a6977223 */ /* 0x000fe40000010097 */
[----:B------:R-:W-:-:S02]  /*0da0*/  FADD.FTZ R3, -R179, R92 ;  /* 0x0000005cb3037221 */ /* 0x000fc40000010100 */
[----:B------:R-:W-:Y:S02]  /*0db0*/  FFMA.FTZ R167, R34, R167, R66 ;  /* 0x000000a722a77223 */ /* 0x000fe40000010042 */
[----:B------:R-:W-:Y:S02]  /*0dc0*/  FADD.FTZ R64, R75, R64 ;  /* 0x000000404b407221 */ /* 0x000fe40000010000 */
[----:B------:R-:W-:Y:S02]  /*0dd0*/  FFMA.FTZ R2, R72, R75, R2 ;  /* 0x0000004b48027223 */ /* 0x000fe40000010002 */
[----:B------:R-:W-:Y:S02]  /*0de0*/  FADD.FTZ R103, R88, R103 ;  /* 0x0000006758677221 */ /* 0x000fe40000010000 */
[----:B------:R-:W-:Y:S02]  /*0df0*/  FFMA.FTZ R112, R81, R88, R112 ;  /* 0x0000005851707223 */ /* 0x000fe40000010070 */
        /* <DEDUP_REMOVED lines=9> */
[----:B------:R-:W-:Y:S02]  /*0e90*/  FFMA.FTZ R2, R76, R79, R2 ;  /* 0x0000004f4c027223 */ /* 0x000fe40000010002 */
[----:B------:R-:W-:Y:S02]  /*0ea0*/  FMUL.FTZ R169, R164, R169 ;  /* 0x000000a9a4a97220 */ /* 0x000fe40000410000 */
[----:B------:R-:W-:Y:S02]  /*0eb0*/  FFMA.FTZ R172, R30, R173, R172 ;  /* 0x000000ad1eac7223 */ /* 0x000fe400000100ac */
        /* <DEDUP_REMOVED lines=8> */
[-C--:B------:R-:W-:Y:S02]  /*0f40*/  FFMA.FTZ R127, R80, R83.reuse, R127 ;  /* 0x00000053507f7223 */ /* 0x080fe4000001007f */
        /* <DEDUP_REMOVED lines=12> */
[----:B------:R-:W-:-:S02]  /*1010*/  FADD.FTZ R134, R173, R134 ;  /* 0x00000086ad867221 */ /* 0x000fc40000010000 */
[C---:B------:R-:W-:Y:S01]  /*1020*/  FFMA.FTZ R136, R169.reuse, R173, R136 ;  /* 0x000000ada9887223 */ /* 0x040fe20000010088 */
[----:B------:R-:W-:Y:S01]  /*1030*/  PRMT R173, RZ, 0x5410, R90 ;  /* 0x00005410ffad7816 */ /* 0x000fe2000000005a */
[----:B------:R-:W-:Y:S02]  /*1040*/  FADD.FTZ R132, R174, R132 ;  /* 0x00000084ae847221 */ /* 0x000fe40000010000 */
[----:B------:R-:W-:Y:S01]  /*1050*/  FFMA.FTZ R133, R169, R174, R133 ;  /* 0x000000aea9857223 */ /* 0x000fe20000010085 */
[----:B------:R-:W-:Y:S01]  /*1060*/  PRMT R174, RZ, 0x7610, R86 ;  /* 0x00007610ffae7816 */ /* 0x000fe20000000056 */
[----:B------:R-:W-:Y:S02]  /*1070*/  FMUL.FTZ R86, R11, R68 ;  /* 0x000000440b567220 */ /* 0x000fe40000410000 */
[----:B------:R-:W-:Y:S02]  /*1080*/  FADD.FTZ R64, R3, R82 ;  /* 0x0000005203407221 */ /* 0x000fe40000010000 */
[----:B------:R-:W-:-:S02]  /*1090*/  FFMA.FTZ R2, R81, R82, R2 ;  /* 0x0000005251027223 */ /* 0x000fc40000010002 */
[----:B------:R-:W-:Y:S02]  /*10a0*/  FADD.FTZ R104, R176, R104 ;  /* 0x00000068b0687221 */ /* 0x000fe40000010000 */
[----:B------:R-:W-:Y:S01]  /*10b0*/  FFMA.FTZ R129, R170, R176, R129 ;  /* 0x000000b0aa817223 */ /* 0x000fe20000010081 */
[----:B------:R-:W-:Y:S01]  /*10c0*/  PRMT R176, RZ, 0x7610, R90 ;  /* 0x00007610ffb07816 */ /* 0x000fe2000000005a */
[----:B------:R-:W-:Y:S02]  /*10d0*/  FMUL.FTZ R85, R164, R71 ;  /* 0x00000047a4557220 */ /* 0x000fe40000410000 */
[----:B------:R-:W-:Y:S02]  /*10e0*/  FFMA.FTZ R86, R27, R66, R86 ;  /* 0x000000421b567223 */ /* 0x000fe40000010056 */
[----:B------:R-:W-:Y:S02]  /*10f0*/  FMUL.FTZ R89, R4, R173 ;  /* 0x000000ad04597220 */ /* 0x000fe40000410000 */
[----:B------:R-:W-:-:S02]  /*1100*/  FADD.FTZ R3, R64, R87 ;  /* 0x0000005740037221 */ /* 0x000fc40000010000 */
[----:B------:R-:W-:Y:S01]  /*1110*/  FFMA.FTZ R2, R84, R87, R2 ;  /* 0x0000005754027223 */ /* 0x000fe20000010002 */
[----:B------:R-:W-:Y:S01]  /*1120*/  PRMT R177, RZ, 0x5410, R91 ;  /* 0x00005410ffb17816 */ /* 0x000fe2000000005b */
[----:B------:R-:W-:Y:S01]  /*1130*/  FFMA.FTZ R89, R20, R70, R89 ;  /* 0x0000004614597223 */ /* 0x000fe20000010059 */
[----:B------:R-:W-:Y:S01]  /*1140*/  PRMT R180, RZ, 0x7610, R91 ;  /* 0x00007610ffb47816 */ /* 0x000fe2000000005b */
[----:B------:R-:W-:Y:S02]  /*1150*/  FADD.FTZ R91, -R179, R93 ;  /* 0x0000005db35b7221 */ /* 0x000fe40000010100 */
[----:B------:R-:W-:Y:S02]  /*1160*/  FMUL.FTZ R90, R5, R176 ;  /* 0x000000b0055a7220 */ /* 0x000fe40000410000 */
[----:B------:R-:W-:Y:S02]  /*1170*/  FADD.FTZ R64, R3, R86 ;  /* 0x0000005603407221 */ /* 0x000fe40000010000 */
[----:B------:R-:W-:-:S02]  /*1180*/  FFMA.FTZ R2, R85, R86, R2 ;  /* 0x0000005655027223 */ /* 0x000fc40000010002 */
[----:B------:R-:W-:Y:S02]  /*1190*/  FADD.FTZ R65, -R179, R94 ;  /* 0x0000005eb3417221 */ /* 0x000fe40000010100 */
        /* <DEDUP_REMOVED lines=8> */
[----:B------:R-:W-:Y:S02]  /*1220*/  FMUL.FTZ R94, R164, R65 ;  /* 0x00000041a45e7220 */ /* 0x000fe40000410000 */
[----:B------:R-:W-:Y:S02]  /*1230*/  FADD.FTZ R95, -R179, R95 ;  /* 0x0000005fb35f7221 */ /* 0x000fe40000010100 */
[----:B------:R-:W-:Y:S02]  /*1240*/  FFMA.FTZ R92, R22, R175, R92 ;  /* 0x000000af165c7223 */ /* 0x000fe4000001005c */
[----:B------:R-:W-:-:S02]  /*1250*/  FMUL.FTZ R93, R7, R180 ;  /* 0x000000b4075d7220 */ /* 0x000fc40000410000 */
[----:B------:R-:W-:Y:S02]  /*1260*/  FADD.FTZ R3, R3, R90 ;  /* 0x0000005a03037221 */ /* 0x000fe40000010000 */
[----:B------:R-:W-:Y:S02]  /*1270*/  FFMA.FTZ R65, R91, R90, R2 ;  /* 0x0000005a5b417223 */ /* 0x000fe40000010002 */
[----:B------:R-:W-:Y:S02]  /*1280*/  FADD.FTZ R98, R173, R98 ;  /* 0x00000062ad627221 */ /* 0x000fe40000010000 */
[----:B------:R-:W-:Y:S01]  /*1290*/  FFMA.FTZ R107, R88, R173, R107 ;  /* 0x000000ad586b7223 */ /* 0x000fe2000001006b */
[----:B------:R-:W-:Y:S01]  /*12a0*/  LOP3.LUT R173, R66, 0x7fffffc, RZ, 0xc0, !PT ;  /* 0x07fffffc42ad7812 */ /* 0x000fe200078ec0ff */
[----:B------:R-:W-:Y:S02]  /*12b0*/  FMUL.FTZ R95, R164, R95 ;  /* 0x0000005fa45f7220 */ /* 0x000fe40000410000 */
[----:B------:R-:W-:-:S02]  /*12c0*/  FFMA.FTZ R93, R23, R178, R93 ;  /* 0x000000b2175d7223 */ /* 0x000fc4000001005d */
[----:B------:R-:W-:Y:S02]  /*12d0*/  FADD.FTZ R2, R3, R92 ;  /* 0x0000005c03027221 */ /* 0x000fe40000010000 */
[----:B------:R-:W-:Y:S01]  /*12e0*/  FFMA.FTZ R64, R94, R92, R65 ;  /* 0x0000005c5e407223 */ /* 0x000fe20000010041 */
[----:B------:R-:W-:Y:S01]  /*12f0*/  LOP3.LUT P0, RZ, R0, 0x1f, RZ, 0xc0, !PT ;  /* 0x0000001f00ff7812 */ /* 0x000fe2000780c0ff */
[----:B------:R-:W-:Y:S01]  /*1300*/  FADD.FTZ R100, R69, R100 ;  /* 0x0000006445647221 */ /* 0x000fe20000010000 */
[----:B------:R-:W-:Y:S01]  /*1310*/  @!P1 IADD3 R173, R173, 0x4, RZ ;  /* 0x00000004adad9810 */ /* 0x000fe20007ffe0ff */
[----:B------:R-:W-:Y:S02]  /*1320*/  FFMA.FTZ R109, R84, R69, R109 ;  /* 0x00000045546d7223 */ /* 0x000fe4000001006d */
        /* <DEDUP_REMOVED lines=17> */
[----:B------:R-:W-:Y:S01]  /*1440*/  FFMA.FTZ R69, R95, R93, R64 ;  /* 0x0000005d5f457223 */ /* 0x000fe20000010040 */
[----:B------:R-:W-:Y:S05]  /*1450*/  BRA.DIV ~URZ, `(.L_x_689) ;  /* 0x000011927f007947 */ /* 0x000fea000b800000 */
[----:B------:R0:W1:Y:S02]  /*1460*/  SHFL.DOWN PT, R64, R67, 0x10, 0x1f ;  /* 0x0a001f0043407f89 */ /* 0x00006400000e0000 */
.L_x_693:
        /* <DEDUP_REMOVED lines=18> */
.L_x_694:
        /* <DEDUP_REMOVED lines=81> */
[----:B------:R-:W-:Y:S01]  /*1aa0*/  SEL R70, R169, R58, P3 ;  /* 0x0000003aa9467207 */ /* 0x000fe20001800000 */
[----:B------:R-:W-:Y:S01]  /*1ab0*/  FADD.FTZ R89, R89, -R88 ;  /* 0x8000005859597221 */ /* 0x000fe20000010000 */
[-C--:B------:R-:W-:Y:S01]  /*1ac0*/  F2FP.BF16.PACK_AB R75, R84, R169.reuse ;  /* 0x000000a9544b723e */ /* 0x080fe200000010ff */
[----:B------:R-:W-:Y:S01]  /*1ad0*/  FADD.FTZ R91, R90, -R91 ;  /* 0x8000005b5a5b7221 */ /* 0x000fe20000010000 */
[----:B------:R-:W-:Y:S01]  /*1ae0*/  @P1 F2FP.BF16.PACK_AB R169, RZ, R169 ;  /* 0x000000a9ffa9123e */ /* 0x000fe200000010ff */
[----:B------:R-:W-:Y:S01]  /*1af0*/  FADD.FTZ R95, R92, -R3 ;  /* 0x800000035c5f7221 */ /* 0x000fe20000010000 */
[----:B------:R-:W-:Y:S01]  /*1b00*/  @P0 MOV R3, 0x20 ;  /* 0x0000002000030802 */ /* 0x000fe20000000f00 */
[----:B------:R-:W-:Y:S01]  /*1b10*/  FADD.FTZ R93, R93, -R2 ;  /* 0x800000025d5d7221 */ /* 0x000fe20000010000 */
[----:B------:R-:W-:Y:S01]  /*1b20*/  @P1 F2FP.BF16.PACK_AB R81, RZ, R81 ;  /* 0x00000051ff51123e */ /* 0x000fe200000010ff */
[C---:B------:R-:W-:Y:S01]  /*1b30*/  FMUL.FTZ R83, R164.reuse, R83 ;  /* 0x00000053a4537220 */ /* 0x040fe20000410000 */
[----:B------:R-:W-:Y:S01]  /*1b40*/  @P1 F2FP.BF16.PACK_AB R167, RZ, R167 ;  /* 0x000000a7ffa7123e */ /* 0x000fe200000010ff */
[C---:B------:R-:W-:Y:S01]  /*1b50*/  FMUL.FTZ R86, R164.reuse, R69 ;  /* 0x00000045a4567220 */ /* 0x040fe20000410000 */
        /* <DEDUP_REMOVED lines=11> */
[----:B------:R-:W-:Y:S01]  /*1c10*/  FMUL.FTZ R164, R164, R93 ;  /* 0x0000005da4a47220 */ /* 0x000fe20000410000 */
[----:B------:R-:W-:Y:S01]  /*1c20*/  @P1 F2FP.BF16.PACK_AB R82, RZ, R82 ;  /* 0x00000052ff52123e */ /* 0x000fe200000010ff */
[----:B------:R-:W-:Y:S01]  /*1c30*/  @P0 IMAD.WIDE.U32 R2, R162, R3, c[0x0][0x258] ;  /* 0x00009600a2020625 */ /* 0x000fe200078e0003 */
[----:B------:R-:W-:-:S02]  /*1c40*/  @P1 F2FP.BF16.PACK_AB R80, RZ, R80 ;  /* 0x00000050ff50123e */ /* 0x000fc400000010ff */
[----:B------:R-:W-:Y:S01]  /*1c50*/  @P1 F2FP.BF16.PACK_AB R78, RZ, R78 ;  /* 0x0000004eff4e123e */ /* 0x000fe200000010ff */
        /* <DEDUP_REMOVED lines=9> */
[----:B------:R0:W-:Y:S01]  /*1cf0*/  @P0 STG.E.128 [R2.64], R64 ;  /* 0x0000004002000986 */ /* 0x0001e2000c101d04 */
[----:B------:R-:W-:Y:S01]  /*1d00*/  @P2 FADD.FTZ R88, R47, R88 ;  /* 0x000000582f582221 */ /* 0x000fe20000010000 */
[----:B------:R-:W-:Y:S01]  /*1d10*/  @P1 PRMT R63, R63, 0x5410, R84 ;  /* 0x000054103f3f1816 */ /* 0x000fe20000000054 */
[----:B------:R-:W-:Y:S01]  /*1d20*/  @P2 FADD.FTZ R89, R48, R89 ;  /* 0x0000005930592221 */ /* 0x000fe20000010000 */
[----:B------:R1:W-:Y:S01]  /*1d30*/  @P0 STG.E.128 [R2.64+0x10], R68 ;  /* 0x0000104402000986 */ /* 0x0003e2000c101d04 */
[----:B------:R-:W-:Y:S01]  /*1d40*/  @P2 FADD.FTZ R90, R49, R90 ;  /* 0x0000005a315a2221 */ /* 0x000fe20000010000 */
[----:B------:R-:W-:Y:S01]  /*1d50*/  @P1 PRMT R62, R62, 0x5410, R82 ;  /* 0x000054103e3e1816 */ /* 0x000fe20000000052 */
[----:B------:R-:W-:Y:S01]  /*1d60*/  IMAD.WIDE.U32 R76, R162, R173, c[0x0][0x248] ;  /* 0x00009200a24c7625 */ /* 0x000fe200078e00ad */
[----:B------:R-:W-:-:S02]  /*1d70*/  @P1 PRMT R61, R61, 0x5410, R80 ;  /* 0x000054103d3d1816 */ /* 0x000fc40000000050 */
[----:B------:R-:W-:Y:S02]  /*1d80*/  @P1 PRMT R60, R60, 0x5410, R78 ;  /* 0x000054103c3c1816 */ /* 0x000fe4000000004e */
[----:B------:R-:W-:Y:S01]  /*1d90*/  SEL R52, R83, R52, P3 ;  /* 0x0000003453347207 */ /* 0x000fe20001800000 */
[----:B------:R-:W-:Y:S01]  /*1da0*/  STG.E.128 [R76.64], R72 ;  /* 0x000000484c007986 */ /* 0x000fe2000c101d04 */
[----:B------:R-:W-:Y:S02]  /*1db0*/  SEL R54, R87, R54, P3 ;  /* 0x0000003657367207 */ /* 0x000fe40001800000 */
[----:B------:R-:W-:Y:S02]  /*1dc0*/  SEL R56, R89, R56, P3 ;  /* 0x0000003859387207 */ /* 0x000fe40001800000 */
[----:B0-----:R-:W-:Y:S02]  /*1dd0*/  F2FP.BF16.PACK_AB R67, R164, R95 ;  /* 0x0000005fa443723e */ /* 0x001fe400000010ff */
[----:B------:R-:W-:Y:S01]  /*1de0*/  SEL R58, R95, R58, P3 ;  /* 0x0000003a5f3a7207 */ /* 0x000fe20001800000 */
[----:B-1----:R-:W-:Y:S01]  /*1df0*/  @P1 IMAD.WIDE.U32 R2, R162, R173, c[0x0][0x250] ;  /* 0x00009400a2021625 */ /* 0x002fe200078e00ad */
[----:B------:R-:W-:-:S02]  /*1e00*/  F2FP.BF16.PACK_AB R66, R90, R89 ;  /* 0x000000595a42723e */ /* 0x000fc400000010ff */
[----:B------:R-:W-:Y:S02]  /*1e10*/  F2FP.BF16.PACK_AB R65, R88, R87 ;  /* 0x000000575841723e */ /* 0x000fe400000010ff */
[----:B------:R-:W-:Y:S01]  /*1e20*/  F2FP.BF16.PACK_AB R64, R86, R83 ;  /* 0x000000535640723e */ /* 0x000fe200000010ff */
[----:B------:R0:W-:Y:S01]  /*1e30*/  @P1 STG.E.128 [R2.64], R60 ;  /* 0x0000003c02001986 */ /* 0x0001e2000c101d04 */
[----:B------:R-:W-:Y:S02]  /*1e40*/  @P1 F2FP.BF16.PACK_AB R95, RZ, R95 ;  /* 0x0000005fff5f123e */ /* 0x000fe400000010ff */
[----:B------:R-:W-:Y:S02]  /*1e50*/  @P1 F2FP.BF16.PACK_AB R89, RZ, R89 ;  /* 0x00000059ff59123e */ /* 0x000fe400000010ff */
[----:B------:R-:W-:Y:S02]  /*1e60*/  @P1 F2FP.BF16.PACK_AB R87, RZ, R87 ;  /* 0x00000057ff57123e */ /* 0x000fe400000010ff */
[----:B------:R-:W-:-:S02]  /*1e70*/  @P1 F2FP.BF16.PACK_AB R83, RZ, R83 ;  /* 0x00000053ff53123e */ /* 0x000fc400000010ff */
[----:B------:R-:W-:Y:S02]  /*1e80*/  @P0 MOV R68, 0x20 ;  /* 0x0000002000440802 */ /* 0x000fe40000000f00 */
[----:B------:R-:W-:Y:S02]  /*1e90*/  IADD3 R162, R162, 0x80, RZ ;  /* 0x00000080a2a27810 */ /* 0x000fe40007ffe0ff */
[----:B------:R-:W-:Y:S01]  /*1ea0*/  SEL R53, R86, R53, P3 ;  /* 0x0000003556357207 */ /* 0x000fe20001800000 */
[----:B------:R-:W-:Y:S01]  /*1eb0*/  @P0 IMAD.WIDE.U32 R68, R163, R68, c[0x0][0x258] ;  /* 0x00009600a3440625 */ /* 0x000fe200078e0044 */
[----:B------:R-:W-:Y:S02]  /*1ec0*/  SEL R55, R88, R55, P3 ;  /* 0x0000003758377207 */ /* 0x000fe40001800000 */
[----:B------:R-:W-:Y:S01]  /*1ed0*/  SEL R57, R90, R57, P3 ;  /* 0x000000395a397207 */ /* 0x000fe20001800000 */
[C---:B------:R-:W-:Y:S01]  /*1ee0*/  IMAD.WIDE.U32 R70, R173.reuse, R162, c[0x0][0x248] ;  /* 0x00009200ad467625 */ /* 0x040fe200078e00a2 */
[----:B------:R-:W-:Y:S01]  /*1ef0*/  SEL R59, R164, R59, P3 ;  /* 0x0000003ba43b7207 */ /* 0x000fe20001800000 */
[----:B------:R1:W-:Y:S01]  /*1f00*/  @P0 STG.E.128 [R68.64], R52 ;  /* 0x0000003444000986 */ /* 0x0003e2000c101d04 */
[----:B------:R-:W-:Y:S01]  /*1f10*/  @P1 F2FP.BF16.PACK_AB R164, RZ, R164 ;  /* 0x000000a4ffa4123e */ /* 0x000fe200000010ff */
[----:B0-----:R-:W-:Y:S01]  /*1f20*/  @P1 IMAD.WIDE.U32 R2, R173, R162, c[0x0][0x250] ;  /* 0x00009400ad021625 */ /* 0x001fe200078e00a2 */
[----:B------:R-:W-:Y:S01]  /*1f30*/  @P1 F2FP.BF16.PACK_AB R90, RZ, R90 ;  /* 0x0000005aff5a123e */ /* 0x000fe200000010ff */
[----:B------:R1:W-:Y:S01]  /*1f40*/  @P0 STG.E.128 [R68.64+0x10], R56 ;  /* 0x0000103844000986 */ /* 0x0003e2000c101d04 */
        /* <DEDUP_REMOVED lines=11> */
[----:B------:R-:W-:-:S03]  /*2000*/  LOP3.LUT P0, RZ, R161, 0xff, RZ, 0xc0, !PT ;  /* 0x000000ffa1ff7812 */ /* 0x000fc6000780c0ff */
[----:B------:R1:W-:Y:S01]  /*2010*/  @P1 STG.E.128 [R2.64], R60 ;  /* 0x0000003c02001986 */ /* 0x0003e2000c101d04 */
[----:B------:R-:W-:Y:S01]  /*2020*/  SEL R161, RZ, 0x1, P0 ;  /* 0x00000001ffa17807 */ /* 0x000fe20000000000 */
[----:B-1----:R-:W-:Y:S01]  /*2030*/  @P4 CALL.REL.NOINC `(.L_x_691) ;  /* 0x0000001000004944 */ /* 0x002fe20003c00000 */
[----:B------:R-:W-:Y:S05]  /*2040*/  BRA `(.L_x_692) ;  /* 0xffffe53000007947 */ /* 0x000fea000383ffff */
.L_x_691:
        /* <DEDUP_REMOVED lines=63> */
.L_x_688:
        /* <DEDUP_REMOVED lines=27> */
.L_x_689:
[----:B------:R-:W-:Y:S01]  /*25f0*/  HFMA2.MMA R68, -RZ, RZ, 0, 9.5367431640625e-07 ;  /* 0x00000010ff447435 */ /* 0x000fe200000001ff */
[----:B------:R-:W-:-:S02]  /*2600*/  MOV R65, R67 ;  /* 0x0000004300417202 */ /* 0x000fc40000000f00 */
[----:B------:R-:W-:Y:S02]  /*2610*/  MOV R71, 0x1f ;  /* 0x0000001f00477802 */ /* 0x000fe40000000f00 */
[----:B------:R-:W-:Y:S02]  /*2620*/  MOV R174, 0xffffffff ;  /* 0xffffffff00ae7802 */ /* 0x000fe40000000f00 */
[----:B------:R-:W-:Y:S02]  /*2630*/  MOV R2, 0x2650 ;  /* 0x0000265000027802 */ /* 0x000fe40000000f00 */
[----:B-----5:R-:W-:Y:S05]  /*2640*/  CALL.REL.NOINC `($__internal_49_$__cuda_sm70_shflsync_down_p) ;  /* 0x0000046000007944 */ /* 0x020fea0003c00000 */
[----:B-1----:R-:W-:Y:S01]  /*2650*/  MOV R64, R65 ;  /* 0x0000004100407202 */ /* 0x002fe20000000f00 */
[----:B0-----:R-:W-:Y:S05]  /*2660*/  BRA `(.L_x_693) ;  /* 0xffffee0000007947 */ /* 0x001fea000383ffff */
.L_x_690:
[----:B------:R-:W-:Y:S01]  /*2670*/  HFMA2.MMA R68, -RZ, RZ, 0, 9.5367431640625e-07 ;  /* 0x00000010ff447435 */ /* 0x000fe200000001ff */
[----:B------:R-:W-:Y:S02]  /*2680*/  MOV R65, R69 ;  /* 0x0000004500417202 */ /* 0x000fe40000000f00 */
[----:B------:R-:W-:Y:S02]  /*2690*/  MOV R71, 0x1f ;  /* 0x0000001f00477802 */ /* 0x000fe40000000f00 */
[----:B------:R-:W-:-:S02]  /*26a0*/  MOV R174, 0xffffffff ;  /* 0xffffffff00ae7802 */ /* 0x000fc40000000f00 */
[----:B------:R-:W-:Y:S02]  /*26b0*/  MOV R2, 0x26d0 ;  /* 0x000026d000027802 */ /* 0x000fe40000000f00 */
[----:B01---5:R-:W-:Y:S05]  /*26c0*/  CALL.REL.NOINC `($__internal_49_$__cuda_sm70_shflsync_down_p) ;  /* 0x000003e000007944 */ /* 0x023fea0003c00000 */
[----:B------:R-:W-:Y:S01]  /*26d0*/  FADD.FTZ R67, R67, R64 ;  /* 0x0000004043437221 */ /* 0x000fe20000010000 */
[----:B0-----:R-:W-:Y:S01]  /*26e0*/  HFMA2.MMA R68, -RZ, RZ, 0, 4.76837158203125e-07 ;  /* 0x00000008ff447435 */ /* 0x001fe200000001ff */
[----:B-1----:R-:W-:Y:S01]  /*26f0*/  FADD.FTZ R70, R69, R65 ;  /* 0x0000004145467221 */ /* 0x002fe20000010000 */
[----:B------:R-:W-:Y:S02]  /*2700*/  MOV R71, 0x1f ;  /* 0x0000001f00477802 */ /* 0x000fe40000000f00 */
[----:B------:R-:W-:Y:S02]  /*2710*/  MOV R174, 0xffffffff ;  /* 0xffffffff00ae7802 */ /* 0x000fe40000000f00 */
[----:B------:R-:W-:Y:S02]  /*2720*/  MOV R65, R67 ;  /* 0x0000004300417202 */ /* 0x000fe40000000f00 */
[----:B------:R-:W-:Y:S02]  /*2730*/  MOV R2, 0x2750 ;  /* 0x0000275000027802 */ /* 0x000fe40000000f00 */
[----:B------:R-:W-:Y:S05]  /*2740*/  CALL.REL.NOINC `($__internal_49_$__cuda_sm70_shflsync_down_p) ;  /* 0x0000036000007944 */ /* 0x000fea0003c00000 */
[----:B0-----:R-:W-:Y:S01]  /*2750*/  HFMA2.MMA R68, -RZ, RZ, 0, 4.76837158203125e-07 ;  /* 0x00000008ff447435 */ /* 0x001fe200000001ff */
[----:B-1----:R-:W-:-:S02]  /*2760*/  MOV R64, R65 ;  /* 0x0000004100407202 */ /* 0x002fc40000000f00 */
[----:B------:R-:W-:Y:S02]  /*2770*/  MOV R65, R70 ;  /* 0x0000004600417202 */ /* 0x000fe40000000f00 */
[----:B------:R-:W-:Y:S02]  /*2780*/  MOV R71, 0x1f ;  /* 0x0000001f00477802 */ /* 0x000fe40000000f00 */
[----:B------:R-:W-:Y:S02]  /*2790*/  MOV R174, 0xffffffff ;  /* 0xffffffff00ae7802 */ /* 0x000fe40000000f00 */
[----:B------:R-:W-:Y:S02]  /*27a0*/  MOV R2, 0x27c0 ;  /* 0x000027c000027802 */ /* 0x000fe40000000f00 */
[----:B------:R-:W-:Y:S05]  /*27b0*/  CALL.REL.NOINC `($__internal_49_$__cuda_sm70_shflsync_down_p) ;  /* 0x000002f000007944 */ /* 0x000fea0003c00000 */
[----:B------:R-:W-:Y:S01]  /*27c0*/  FADD.FTZ R67, R64, R67 ;  /* 0x0000004340437221 */ /* 0x000fe20000010000 */
[----:B0-----:R-:W-:Y:S01]  /*27d0*/  HFMA2.MMA R68, -RZ, RZ, 0, 2.384185791015625e-07 ;  /* 0x00000004ff447435 */ /* 0x001fe200000001ff */
[----:B-1----:R-:W-:Y:S01]  /*27e0*/  FADD.FTZ R70, R70, R65 ;  /* 0x0000004146467221 */ /* 0x002fe20000010000 */
[----:B------:R-:W-:Y:S02]  /*27f0*/  MOV R71, 0x1f ;  /* 0x0000001f00477802 */ /* 0x000fe40000000f00 */
[----:B------:R-:W-:-:S02]  /*2800*/  MOV R174, 0xffffffff ;  /* 0xffffffff00ae7802 */ /* 0x000fc40000000f00 */
[----:B------:R-:W-:Y:S02]  /*2810*/  MOV R65, R67 ;  /* 0x0000004300417202 */ /* 0x000fe40000000f00 */
[----:B------:R-:W-:Y:S02]  /*2820*/  MOV R2, 0x2840 ;  /* 0x0000284000027802 */ /* 0x000fe40000000f00 */
[----:B------:R-:W-:Y:S05]  /*2830*/  CALL.REL.NOINC `($__internal_49_$__cuda_sm70_shflsync_down_p) ;  /* 0x0000027000007944 */ /* 0x000fea0003c00000 */
[----:B0-----:R-:W-:Y:S01]  /*2840*/  HFMA2.MMA R68, -RZ, RZ, 0, 2.384185791015625e-07 ;  /* 0x00000004ff447435 */ /* 0x001fe200000001ff */
[----:B-1----:R-:W-:Y:S02]  /*2850*/  MOV R64, R65 ;  /* 0x0000004100407202 */ /* 0x002fe40000000f00 */
[----:B------:R-:W-:Y:S02]  /*2860*/  MOV R65, R70 ;  /* 0x0000004600417202 */ /* 0x000fe40000000f00 */
[----:B------:R-:W-:Y:S02]  /*2870*/  MOV R71, 0x1f ;  /* 0x0000001f00477802 */ /* 0x000fe40000000f00 */
[----:B------:R-:W-:Y:S02]  /*2880*/  MOV R174, 0xffffffff ;  /* 0xffffffff00ae7802 */ /* 0x000fe40000000f00 */
[----:B------:R-:W-:-:S02]  /*2890*/  MOV R2, 0x28b0 ;  /* 0x000028b000027802 */ /* 0x000fc40000000f00 */
[----:B------:R-:W-:Y:S05]  /*28a0*/  CALL.REL.NOINC `($__internal_49_$__cuda_sm70_shflsync_down_p) ;  /* 0x0000020000007944 */ /* 0x000fea0003c00000 */
[----:B------:R-:W-:Y:S01]  /*28b0*/  FADD.FTZ R67, R64, R67 ;  /* 0x0000004340437221 */ /* 0x000fe20000010000 */
[----:B0-----:R-:W-:Y:S01]  /*28c0*/  HFMA2.MMA R68, -RZ, RZ, 0, 1.1920928955078125e-07 ;  /* 0x00000002ff447435 */ /* 0x001fe200000001ff */
[----:B-1----:R-:W-:Y:S01]  /*28d0*/  FADD.FTZ R70, R70, R65 ;  /* 0x0000004146467221 */ /* 0x002fe20000010000 */
[----:B------:R-:W-:-:S02]  /*28e0*/  MOV R71, 0x1f ;  /* 0x0000001f00477802 */ /* 0x000fc40000000f00 */
[----:B------:R-:W-:Y:S02]  /*28f0*/  MOV R174, 0xffffffff ;  /* 0xffffffff00ae7802 */ /* 0x000fe40000000f00 */
[----:B------:R-:W-:Y:S02]  /*2900*/  MOV R65, R67 ;  /* 0x0000004300417202 */ /* 0x000fe40000000f00 */
[----:B------:R-:W-:Y:S02]  /*2910*/  MOV R2, 0x2930 ;  /* 0x0000293000027802 */ /* 0x000fe40000000f00 */
[----:B------:R-:W-:Y:S05]  /*2920*/  CALL.REL.NOINC `($__internal_49_$__cuda_sm70_shflsync_down_p) ;  /* 0x0000018000007944 */ /* 0x000fea0003c00000 */
[----:B0-----:R-:W-:Y:S01]  /*2930*/  HFMA2.MMA R68, -RZ, RZ, 0, 1.1920928955078125e-07 ;  /* 0x00000002ff447435 */ /* 0x001fe200000001ff */
[----:B-1----:R-:W-:Y:S02]  /*2940*/  MOV R64, R65 ;  /* 0x0000004100407202 */ /* 0x002fe40000000f00 */
[----:B------:R-:W-:Y:S02]  /*2950*/  MOV R65, R70 ;  /* 0x0000004600417202 */ /* 0x000fe40000000f00 */
[----:B------:R-:W-:Y:S02]  /*2960*/  MOV R71, 0x1f ;  /* 0x0000001f00477802 */ /* 0x000fe40000000f00 */
[----:B------:R-:W-:-:S02]  /*2970*/  MOV R174, 0xffffffff ;  /* 0xffffffff00ae7802 */ /* 0x000fc40000000f00 */
[----:B------:R-:W-:Y:S02]  /*2980*/  MOV R2, 0x29a0 ;  /* 0x000029a000027802 */ /* 0x000fe40000000f00 */
[----:B------:R-:W-:Y:S05]  /*2990*/  CALL.REL.NOINC `($__internal_49_$__cuda_sm70_shflsync_down_p) ;  /* 0x0000011000007944 */ /* 0x000fea0003c00000 */
[----:B------:R-:W-:Y:S01]  /*29a0*/  FADD.FTZ R67, R64, R67 ;  /* 0x0000004340437221 */ /* 0x000fe20000010000 */
[----:B0-----:R-:W-:Y:S01]  /*29b0*/  HFMA2.MMA R68, -RZ, RZ, 0, 5.9604644775390625e-08 ;  /* 0x00000001ff447435 */ /* 0x001fe200000001ff */
[----:B-1----:R-:W-:Y:S01]  /*29c0*/  FADD.FTZ R69, R70, R65 ;  /* 0x0000004146457221 */ /* 0x002fe20000010000 */
[----:B------:R-:W-:Y:S02]  /*29d0*/  MOV R71, 0x1f ;  /* 0x0000001f00477802 */ /* 0x000fe40000000f00 */
[----:B------:R-:W-:Y:S02]  /*29e0*/  MOV R174, 0xffffffff ;  /* 0xffffffff00ae7802 */ /* 0x000fe40000000f00 */
[----:B------:R-:W-:Y:S02]  /*29f0*/  MOV R65, R67 ;  /* 0x0000004300417202 */ /* 0x000fe40000000f00 */
[----:B------:R-:W-:Y:S02]  /*2a00*/  MOV R2, 0x2a20 ;  /* 0x00002a2000027802 */ /* 0x000fe40000000f00 */
[----:B------:R-:W-:Y:S05]  /*2a10*/  CALL.REL.NOINC `($__internal_49_$__cuda_sm70_shflsync_down_p) ;  /* 0x0000009000007944 */ /* 0x000fea0003c00000 */
[----:B0-----:R-:W-:Y:S01]  /*2a20*/  HFMA2.MMA R68, -RZ, RZ, 0, 5.9604644775390625e-08 ;  /* 0x00000001ff447435 */ /* 0x001fe200000001ff */
[----:B-1----:R-:W-:-:S02]  /*2a30*/  MOV R70, R65 ;  /* 0x0000004100467202 */ /* 0x002fc40000000f00 */
[----:B------:R-:W-:Y:S02]  /*2a40*/  MOV R65, R69 ;  /* 0x0000004500417202 */ /* 0x000fe40000000f00 */
[----:B------:R-:W-:Y:S02]  /*2a50*/  MOV R71, 0x1f ;  /* 0x0000001f00477802 */ /* 0x000fe40000000f00 */
[----:B------:R-:W-:Y:S02]  /*2a60*/  MOV R174, 0xffffffff ;  /* 0xffffffff00ae7802 */ /* 0x000fe40000000f00 */
[----:B------:R-:W-:Y:S02]  /*2a70*/  MOV R2, 0x2a90 ;  /* 0x00002a9000027802 */ /* 0x000fe40000000f00 */
[----:B------:R-:W-:Y:S05]  /*2a80*/  CALL.REL.NOINC `($__internal_49_$__cuda_sm70_shflsync_down_p) ;  /* 0x0000002000007944 */ /* 0x000fea0003c00000 */
[----:B-1----:R-:W-:Y:S01]  /*2a90*/  MOV R2, R65 ;  /* 0x0000004100027202 */ /* 0x002fe20000000f00 */
[----:B0-----:R-:W-:Y:S05]  /*2aa0*/  BRA `(.L_x_694) ;  /* 0xffffeae000007947 */ /* 0x001fea000383ffff */
        .weak           $__internal_49_$__cuda_sm70_shflsync_down_p
        .type           $__internal_49_$__cuda_sm70_shflsync_down_p,@function
        .size           $__internal_49_$__cuda_sm70_shflsync_down_p,(.L_x_1812 - $__internal_49_$__cuda_sm70_shflsync_down_p)
$__internal_49_$__cuda_sm70_shflsync_down_p:
[----:B------:R-:W-:Y:S01]  /*2ab0*/  HFMA2.MMA R3, -RZ, RZ, 0, 0 ;  /* 0x00000000ff037435 */ /* 0x000fe200000001ff */
[----:B------:R-:W-:Y:S04]  /*2ac0*/  WARPSYNC R174 ;  /* 0x000000ae00007348 */ /* 0x000fe80003800000 */
[----:B------:R0:W1:Y:S01]  /*2ad0*/  SHFL.DOWN PT, R65, R65, R68, R71 ;  /* 0x0800004441417389 */ /* 0x00006200000e0047 */
[----:B------:R-:W-:Y:S05]  /*2ae0*/  RET.REL.NODEC R2 `(_ZN10layer_norm31ln_parallel_residual_bwd_kernelINS_13Kernel_traitsIf13__nv_bfloat16fS2_fjLj2048ELj1ELj1ELj4ELj16ENS_18Kernel_traits_baseILj2048EfS2_fS2_fjLj128EEEEELb0ELb0ELb1EEEvNS_9BwdParamsE) ;  /* 0xffffd51002007950 */ /* 0x000fea0003c3ffff */
.L_x_695:
        /* <DEDUP_REMOVED lines=9> */
.L_x_1812:


//--------------------- .text._ZN10layer_norm31ln_parallel_residual_bwd_kernelINS_13Kernel_traitsIf13__nv_bfloat16fS2_fjLj2048ELj1ELj1ELj4ELj16ENS_18Kernel_traits_baseILj2048EfS2_fS2_fjLj128EEEEELb0ELb1ELb0EEEvNS_9BwdParamsE --------------------------
	.section	.text._ZN10layer_norm31ln_parallel_residual_bwd_kernelINS_13Kernel_traitsIf13__nv_bfloat16fS2_fjLj2048ELj1ELj1ELj4ELj16ENS_18Kernel_traits_baseILj2048EfS2_fS2_fjLj128EEEEELb0ELb1ELb0EEEvNS_9BwdParamsE,"ax",@progbits
	.sectioninfo	@"SHI_REGISTERS=128"
	.align	128
        .global         _ZN10layer_norm31ln_parallel_residual_bwd_kernelINS_13Kernel_traitsIf13__nv_bfloat16fS2_fjLj2048ELj1ELj1ELj4ELj16ENS_18Kernel_traits_baseILj2048EfS2_fS2_fjLj128EEEEELb0ELb1ELb0EEEvNS_9BwdParamsE
        .type           _ZN10layer_norm31ln_parallel_residual_bwd_kernelINS_13Kernel_traitsIf13__nv_bfloat16fS2_fjLj2048ELj1ELj1ELj4ELj16ENS_18Kernel_traits_baseILj2048EfS2_fS2_fjLj128EEEEELb0ELb1ELb0EEEvNS_9BwdParamsE,@function
        .size           _ZN10layer_norm31ln_parallel_residual_bwd_kernelINS_13Kernel_traitsIf13__nv_bfloat16fS2_fjLj2048ELj1ELj1ELj4ELj16ENS_18Kernel_traits_baseILj2048EfS2_fS2_fjLj128EEEEELb0ELb1ELb0EEEvNS_9BwdParamsE,(.L_x_1813 - _ZN10layer_norm31ln_parallel_residual_bwd_kernelINS_13Kernel_traitsIf13__nv_bfloat16fS2_fjLj2048ELj1ELj1ELj4ELj16ENS_18Kernel_traits_baseILj2048EfS2_fS2_fjLj128EEEEELb0ELb1ELb0EEEvNS_9BwdParamsE)
        .other          _ZN10layer_norm31ln_parallel_residual_bwd_kernelINS_13Kernel_traitsIf13__nv_bfloat16fS2_fjLj2048ELj1ELj1ELj4ELj16ENS_18Kernel_traits_baseILj2048EfS2_fS2_fjLj128EEEEELb0ELb1ELb0EEEvNS_9BwdParamsE,@"STO_CUDA_ENTRY STV_DEFAULT"
_ZN10layer_norm31ln_parallel_residual_bwd_kernelINS_13Kernel_traitsIf13__nv_bfloat16fS2_fjLj2048ELj1ELj1ELj4ELj16ENS_18Kernel_traits_baseILj2048EfS2_fS2_fjLj128EEEEELb0ELb1ELb0EEEvNS_9BwdParamsE:
.text._ZN10layer_norm31ln_parallel_residual_bwd_kernelINS_13Kernel_traitsIf13__nv_bfloat16fS2_fjLj2048ELj1ELj1ELj4ELj16ENS_18Kernel_traits_baseILj2048EfS2_fS2_fjLj128EEEEELb0ELb1ELb0EEEvNS_9BwdParamsE:
        /* <DEDUP_REMOVED lines=41> */
[----:B------:R-:W-:-:S02]  /*0290*/  MOV R57, RZ ;  /* 0x000000ff00397202 */ /* 0x000fc40000000f00 */
.L_x_707:
[----:B------:R-:W-:-:S05]  /*02a0*/  MOV R88, 0x4 ;  /* 0x0000000400587802 */ /* 0x000fca0000000f00 */
[----:B------:R-:W-:-:S04]  /*02b0*/  IMAD.WIDE R90, R3, R88, c[0x0][0x1a0] ;  /* 0x00006800035a7625 */ /* 0x000fc800078e0258 */
[C---:B------:R-:W-:Y:S02]  /*02c0*/  IMAD.WIDE R88, R3.reuse, R88, c[0x0][0x1a8] ;  /* 0x00006a0003587625 */ /* 0x040fe400078e0258 */
[----:B------:R-:W2:Y:S04]  /*02d0*/  LDG.E R90, [R90.64] ;  /* 0x000000045a5a7981 */ /* 0x000ea8000c1e1900 */
[----:B-----5:R0:W5:Y:S01]  /*02e0*/  LDG.E R109, [R88.64] ;  /* 0x00000004586d7981 */ /* 0x020162000c1e1900 */
[----:B------:R-:W-:Y:S01]  /*02f0*/  IMAD R0, R3, c[0x0][0x168], RZ ;  /* 0x00005a0003007a24 */ /* 0x000fe200078e02ff */
[----:B------:R-:W-:Y:S01]  /*0300*/  ULDC.U8 UR6, c[0x0][0x1f0] ;  /* 0x00007c0000067ab9 */ /* 0x000fe20000000000 */
[----:B------:R-:W-:Y:S01]  /*0310*/  BSSY B0, `(.L_x_697) ;  /* 0x0000059000007945 */ /* 0x000fe20003800000 */
[----:B------:R-:W-:-:S02]  /*0320*/  ISETP.NE.AND P0, PT, RZ, UR6, PT ;  /* 0x00000006ff007c0c */ /* 0x000fc4000bf05270 */
[----:B------:R-:W-:Y:S02]  /*0330*/  SHF.R.S32.HI R93, RZ, 0x1f, R0 ;  /* 0x0000001fff5d7819 */ /* 0x000fe40000011400 */
[----:B------:R-:W-:Y:S02]  /*0340*/  MOV R125, RZ ;  /* 0x000000ff007d7202 */ /* 0x000fe40000000f00 */
[----:B------:R-:W-:Y:S02]  /*0350*/  LEA.HI R0, R93, R0, RZ, 0x3 ;  /* 0x000000005d007211 */ /* 0x000fe400078f18ff */
        /* <DEDUP_REMOVED lines=10> */
[----:B------:R-:W2:Y:S04]  /*0400*/  LDG.E.128 R88, [R112.64] ;  /* 0x0000000470587981 */ /* 0x000ea8000c1e1d00 */
[----:B------:R-:W3:Y:S04]  /*0410*/  LDG.E.128 R96, [R112.64+0x10] ;  /* 0x0000100470607981 */ /* 0x000ee8000c1e1d00 */
[----:B------:R-:W4:Y:S01]  /*0420*/  LDG.E.128 R92, [R92.64] ;  /* 0x000000045c5c7981 */ /* 0x000f22000c1e1d00 */
        /* <DEDUP_REMOVED lines=9> */
[--C-:B----4-:R-:W-:Y:S01]  /*04c0*/  PRMT R91, RZ, 0x5410, R92.reuse ;  /* 0x00005410ff5b7816 */ /* 0x110fe2000000005c */
[----:B---3--:R-:W-:Y:S01]  /*04d0*/  FADD.FTZ R114, -R123, R97 ;  /* 0x000000617b727221 */ /* 0x008fe20000010100 */
[----:B------:R-:W-:Y:S01]  /*04e0*/  PRMT R90, RZ, 0x7610, R93 ;  /* 0x00007610ff5a7816 */ /* 0x000fe2000000005d */
[C---:B-----5:R-:W-:Y:S01]  /*04f0*/  FMUL.FTZ R97, R109.reuse, R116 ;  /* 0x000000746d617220 */ /* 0x060fe20000410000 */
[----:B------:R-:W-:Y:S01]  /*0500*/  PRMT R92, RZ, 0x7610, R92 ;  /* 0x00007610ff5c7816 */ /* 0x000fe2000000005c */
[----:B------:R-:W-:-:S02]  /*0510*/  FMUL.FTZ R118, R109, R118 ;  /* 0x000000766d767220 */ /* 0x000fc40000410000 */
[----:B------:R-:W-:Y:S02]  /*0520*/  FADD.FTZ R122, -R123, R89 ;  /* 0x000000597b7a7221 */ /* 0x000fe40000010100 */
[-C--:B------:R-:W-:Y:S01]  /*0530*/  FMUL.FTZ R124, R72, R91.reuse ;  /* 0x0000005b487c7220 */ /* 0x080fe20000410000 */
[----:B------:R-:W-:Y:S01]  /*0540*/  PRMT R119, RZ, 0x5410, R93 ;  /* 0x00005410ff777816 */ /* 0x000fe2000000005d */
[----:B------:R-:W-:Y:S02]  /*0550*/  FADD.FTZ R40, R40, R91 ;  /* 0x0000005b28287221 */ /* 0x000fe40000010000 */
[----:B------:R-:W-:Y:S02]  /*0560*/  FFMA.FTZ R56, R97, R91, R56 ;  /* 0x0000005b61387223 */ /* 0x000fe40000010038 */
[----:B------:R-:W-:Y:S02]  /*0570*/  FMUL.FTZ R120, R109, R120 ;  /* 0x000000786d787220 */ /* 0x000fe40000410000 */
[----:B------:R-:W-:-:S02]  /*0580*/  FADD.FTZ R43, R43, R90 ;  /* 0x0000005a2b2b7221 */ /* 0x000fc40000010000 */
[-C--:B------:R-:W-:Y:S02]  /*0590*/  FFMA.FTZ R59, R118, R90.reuse, R59 ;  /* 0x0000005a763b7223 */ /* 0x080fe4000001003b */
[----:B------:R-:W-:Y:S02]  /*05a0*/  FMUL.FTZ R117, R75, R90 ;  /* 0x0000005a4b757220 */ /* 0x000fe40000410000 */
[----:B------:R-:W-:Y:S02]  /*05b0*/  FMUL.FTZ R122, R109, R122 ;  /* 0x0000007a6d7a7220 */ /* 0x000fe40000410000 */
[----:B------:R-:W-:Y:S02]  /*05c0*/  FMUL.FTZ R121, R73, R92 ;  /* 0x0000005c49797220 */ /* 0x000fe40000410000 */
[----:B------:R-:W-:Y:S02]  /*05d0*/  FADD.FTZ R90, RZ, R124 ;  /* 0x0000007cff5a7221 */ /* 0x000fe40000010000 */
[----:B------:R-:W-:-:S02]  /*05e0*/  FFMA.FTZ R91, R97, R124, RZ ;  /* 0x0000007c615b7223 */ /* 0x000fc400000100ff */
[C---:B0-----:R-:W-:Y:S02]  /*05f0*/  FADD.FTZ R110, -R123.reuse, R96 ;  /* 0x000000607b6e7221 */ /* 0x041fe40000010100 */
[----:B------:R-:W-:Y:S02]  /*0600*/  FADD.FTZ R42, R42, R119 ;  /* 0x000000772a2a7221 */ /* 0x000fe40000010000 */
[-C--:B------:R-:W-:Y:S02]  /*0610*/  FFMA.FTZ R58, R120, R119.reuse, R58 ;  /* 0x00000077783a7223 */ /* 0x080fe4000001003a */
[----:B------:R-:W-:Y:S02]  /*0620*/  FMUL.FTZ R119, R74, R119 ;  /* 0x000000774a777220 */ /* 0x000fe40000410000 */
[----:B------:R-:W-:Y:S02]  /*0630*/  FADD.FTZ R90, R90, R121 ;  /* 0x000000795a5a7221 */ /* 0x000fe40000010000 */
[----:B------:R-:W-:Y:S01]  /*0640*/  FFMA.FTZ R91, R122, R121, R91 ;  /* 0x000000797a5b7223 */ /* 0x000fe2000001005b */
[----:B------:R-:W-:Y:S01]  /*0650*/  PRMT R115, RZ, 0x5410, R94 ;  /* 0x00005410ff737816 */ /* 0x000fe2000000005e */
[----:B------:R-:W-:-:S02]  /*0660*/  FADD.FTZ R98, -R123, R98 ;  /* 0x000000627b627221 */ /* 0x000fc40000010100 */
[C---:B------:R-:W-:Y:S02]  /*0670*/  FMUL.FTZ R116, R109.reuse, R110 ;  /* 0x0000006e6d747220 */ /* 0x040fe40000410000 */
[----:B------:R-:W-:Y:S02]  /*0680*/  FADD.FTZ R90, R90, R119 ;  /* 0x000000775a5a7221 */ /* 0x000fe40000010000 */
[----:B------:R-:W-:Y:S01]  /*0690*/  FFMA.FTZ R91, R120, R119, R91 ;  /* 0x00000077785b7223 */ /* 0x000fe2000001005b */
[----:B------:R-:W-:Y:S01]  /*06a0*/  PRMT R89, RZ, 0x5410, R95 ;  /* 0x00005410ff597816 */ /* 0x000fe2000000005f */
[----:B------:R-:W-:Y:S01]  /*06b0*/  FADD.FTZ R36, R36, R115 ;  /* 0x0000007324247221 */ /* 0x000fe20000010000 */
[----:B------:R-:W-:Y:S01]  /*06c0*/  PRMT R94, RZ, 0x7610, R94 ;  /* 0x00007610ff5e7816 */ /* 0x000fe2000000005e */
[----:B------:R-:W-:Y:S02]  /*06d0*/  FFMA.FTZ R52, R116, R115, R52 ;  /* 0x0000007374347223 */ /* 0x000fe40000010034 */
        /* <DEDUP_REMOVED lines=9> */
[----:B------:R-:W-:Y:S02]  /*0770*/  FMUL.FTZ R112, R69, R94 ;  /* 0x0000005e45707220 */ /* 0x000fe40000410000 */
[----:B------:R-:W-:Y:S02]  /*0780*/  FADD.FTZ R89, R90, R115 ;  /* 0x000000735a597221 */ /* 0x000fe40000010000 */
[----:B------:R-:W-:Y:S01]  /*0790*/  FFMA.FTZ R91, R116, R115, R91 ;  /* 0x00000073745b7223 */ /* 0x000fe2000001005b */
[----:B------:R-:W-:Y:S01]  /*07a0*/  PRMT R88, RZ, 0x7610, R95 ;  /* 0x00007610ff587816 */ /* 0x000fe2000000005f */
[----:B------:R-:W-:-:S02]  /*07b0*/  FMUL.FTZ R96, R109, R96 ;  /* 0x000000606d607220 */ /* 0x000fc40000410000 */
[----:B------:R-:W-:Y:S02]  /*07c0*/  FADD.FTZ R89, R89, R112 ;  /* 0x0000007059597221 */ /* 0x000fe40000010000 */
[----:B------:R-:W-:Y:S02]  /*07d0*/  FFMA.FTZ R91, R114, R112, R91 ;  /* 0x00000070725b7223 */ /* 0x000fe4000001005b */
[----:B------:R-:W-:Y:S02]  /*07e0*/  FADD.FTZ R39, R39, R88 ;  /* 0x0000005827277221 */ /* 0x000fe40000010000 */
[-C--:B------:R-:W-:Y:S02]  /*07f0*/  FFMA.FTZ R55, R96, R88.reuse, R55 ;  /* 0x0000005860377223 */ /* 0x080fe40000010037 */
[----:B------:R-:W-:Y:S02]  /*0800*/  FMUL.FTZ R111, R71, R88 ;  /* 0x00000058476f7220 */ /* 0x000fe40000410000 */
        /* <DEDUP_REMOVED lines=9> */
.L_x_698:
[----:B0-----:R-:W-:Y:S05]  /*08a0*/  BSYNC B0 ;  /* 0x0000000000007941 */ /* 0x001fea0003800000 */
.L_x_697:
[----:B------:R-:W-:Y:S01]  /*08b0*/  BSSY B0, `(.L_x_699) ;  /* 0x000004f000007945 */ /* 0x000fe20003800000 */
[----:B------:R-:W-:Y:S05]  /*08c0*/  @!P3 BRA `(.L_x_700) ;  /* 0x000004d00000b947 */ /* 0x000fea0003800000 */
[----:B------:R-:W-:Y:S02]  /*08d0*/  MOV R9, 0x10 ;  /* 0x0000001000097802 */ /* 0x000fe40000000f00 */
[----:B------:R-:W-:-:S03]  /*08e0*/  LEA R100, P0, R98, c[0x0][0x188], 0x5 ;  /* 0x0000620062647a11 */ /* 0x000fc600078028ff */
[C---:B------:R-:W-:Y:S01]  /*08f0*/  IMAD.WIDE.U32 R8, R98.reuse, R9, c[0x0][0x208] ;  /* 0x0000820062087625 */ /* 0x040fe200078e0009 */
[----:B------:R-:W-:-:S05]  /*0900*/  LEA.HI.X R101, R98, c[0x0][0x18c], RZ, 0x5, P0 ;  /* 0x0000630062657a11 */ /* 0x000fca00000f2cff */
[----:B------:R-:W2:Y:S04]  /*0910*/  LDG.E.128 R8, [R8.64] ;  /* 0x0000000408087981 */ /* 0x000ea8000c1e1d00 */
[----:B------:R-:W3:Y:S04]  /*0920*/  LDG.E.128 R88, [R100.64] ;  /* 0x0000000464587981 */ /* 0x000ee8000c1e1d00 */
[----:B------:R0:W4:Y:S01]  /*0930*/  LDG.E.128 R92, [R100.64+0x10] ;  /* 0x00001004645c7981 */ /* 0x000122000c1e1d00 */
[----:B------:R-:W-:-:S04]  /*0940*/  ISETP.NE.U32.AND P0, PT, RZ, c[0x0][0x218], PT ;  /* 0x00008600ff007a0c */ /* 0x000fc80003f05070 */
[----:B------:R-:W-:-:S13]  /*0950*/  ISETP.NE.AND.EX P0, PT, RZ, c[0x0][0x21c], PT, P0 ;  /* 0x00008700ff007a0c */ /* 0x000fda0003f05300 */
[----:B------:R-:W-:-:S04]  /*0960*/  @P0 LEA R6, P1, R98, c[0x0][0x218], 0x5 ;  /* 0x0000860062060a11 */ /* 0x000fc800078228ff */
[----:B------:R-:W-:-:S05]  /*0970*/  @P0 LEA.HI.X R7, R98, c[0x0][0x21c], RZ, 0x5, P1 ;  /* 0x0000870062070a11 */ /* 0x000fca00008f2cff */
[----:B------:R2:W5:Y:S04]  /*0980*/  @P0 LDG.E.128 R16, [R6.64] ;  /* 0x0000000406100981 */ /* 0x000568000c1e1d00 */
[----:B------:R2:W5:Y:S02]  /*0990*/  @P0 LDG.E.128 R12, [R6.64+0x10] ;  /* 0x00001004060c0981 */ /* 0x000564000c1e1d00 */
[----:B--2---:R-:W-:Y:S01]  /*09a0*/  PRMT R7, RZ, 0x5410, R8 ;  /* 0x00005410ff077816 */ /* 0x004fe20000000008 */
[C---:B---3--:R-:W-:Y:S01]  /*09b0*/  FADD.FTZ R5, -R123.reuse, R88 ;  /* 0x000000587b057221 */ /* 0x048fe20000010100 */
[----:B0-----:R-:W-:Y:S01]  /*09c0*/  PRMT R100, RZ, 0x7610, R8 ;  /* 0x00007610ff647816 */ /* 0x001fe20000000008 */
[C---:B------:R-:W-:Y:S02]  /*09d0*/  FADD.FTZ R106, -R123.reuse, R89 ;  /* 0x000000597b6a7221 */ /* 0x040fe40000010100 */
[----:B------:R-:W-:-:S02]  /*09e0*/  FADD.FTZ R88, -R123, R91 ;  /* 0x0000005b7b587221 */ /* 0x000fc40000010100 */
[----:B----4-:R-:W-:Y:S02]  /*09f0*/  FADD.FTZ R92, -R123, R92 ;  /* 0x0000005c7b5c7221 */ /* 0x010fe40000010100 */
[----:B-----5:R-:W-:Y:S02]  /*0a00*/  FMUL.FTZ R5, R109, R5 ;  /* 0x000000056d057220 */ /* 0x020fe40000410000 */
[----:B------:R-:W-:Y:S01]  /*0a10*/  FMUL.FTZ R8, R64, R7 ;  /* 0x0000000740087220 */ /* 0x000fe20000410000 */
[----:B------:R-:W-:Y:S01]  /*0a20*/  PRMT R91, RZ, 0x5410, R10 ;  /* 0x00005410ff5b7816 */ /* 0x000fe2000000000a */
[C---:B------:R-:W-:Y:S01]  /*0a30*/  FADD.FTZ R102, -R123.reuse, R90 ;  /* 0x0000005a7b667221 */ /* 0x040fe20000010100 */
[----:B------:R-:W-:Y:S01]  /*0a40*/  PRMT R98, RZ, 0x7610, R10 ;  /* 0x00007610ff627816 */ /* 0x000fe2000000000a */
[----:B------:R-:W-:Y:S01]  /*0a50*/  FADD.FTZ R104, -R123, R93 ;  /* 0x0000005d7b687221 */ /* 0x000fe20000010100 */
[--C-:B------:R-:W-:Y:S01]  /*0a60*/  PRMT R89, RZ, 0x5410, R11.reuse ;  /* 0x00005410ff597816 */ /* 0x100fe2000000000b */
[C---:B------:R-:W-:Y:S01]  /*0a70*/  FMUL.FTZ R6, R109.reuse, R106 ;  /* 0x0000006a6d067220 */ /* 0x040fe20000410000 */
[----:B------:R-:W-:Y:S01]  /*0a80*/  PRMT R90, RZ, 0x7610, R11 ;  /* 0x00007610ff5a7816 */ /* 0x000fe2000000000b */
[C---:B------:R-:W-:Y:S01]  /*0a90*/  FMUL.FTZ R10, R109.reuse, R88 ;  /* 0x000000586d0a7220 */ /* 0x040fe20000410000 */
[--C-:B------:R-:W-:Y:S01]  /*0aa0*/  PRMT R93, RZ, 0x5410, R9.reuse ;  /* 0x00005410ff5d7816 */ /* 0x100fe20000000009 */
[----:B------:R-:W-:Y:S01]  /*0ab0*/  FMUL.FTZ R11, R109, R92 ;  /* 0x0000005c6d0b7220 */ /* 0x000fe20000410000 */
[----:B------:R-:W-:Y:S01]  /*0ac0*/  PRMT R101, RZ, 0x7610, R9 ;  /* 0x00007610ff657816 */ /* 0x000fe20000000009 */
[----:B------:R-:W-:-:S02]  /*0ad0*/  FMUL.FTZ R9, R65, R100 ;  /* 0x0000006441097220 */ /* 0x000fc40000410000 */
[----:B------:R-:W-:Y:S02]  /*0ae0*/  FADD.FTZ R88, R125, R8 ;  /* 0x000000087d587221 */ /* 0x000fe40000010000 */
[C---:B------:R-:W-:Y:S02]  /*0af0*/  FFMA.FTZ R99, R5.reuse, R8, R99 ;  /* 0x0000000805637223 */ /* 0x040fe40000010063 */
[----:B------:R-:W-:Y:S02]  /*0b00*/  FADD.FTZ R32, R32, R7 ;  /* 0x0000000720207221 */ /* 0x000fe40000010000 */
[----:B------:R-:W-:Y:S02]  /*0b10*/  FFMA.FTZ R48, R5, R7, R48 ;  /* 0x0000000705307223 */ /* 0x000fe40000010030 */
[----:B------:R-:W-:Y:S02]  /*0b20*/  FMUL.FTZ R7, R109, R102 ;  /* 0x000000666d077220 */ /* 0x000fe40000410000 */
[----:B------:R-:W-:-:S02]  /*0b30*/  FADD.FTZ R33, R33, R100 ;  /* 0x0000006421217221 */ /* 0x000fc40000010000 */
[----:B------:R-:W-:Y:S02]  /*0b40*/  FFMA.FTZ R49, R6, R100, R49 ;  /* 0x0000006406317223 */ /* 0x000fe40000010031 */
        /* <DEDUP_REMOVED lines=37> */
.L_x_700:
[----:B------:R-:W-:Y:S05]  /*0da0*/  BSYNC B0 ;  /* 0x0000000000007941 */ /* 0x000fea0003800000 */
.L_x_699:
[----:B------:R-:W-:Y:S02]  /*0db0*/  LOP3.LUT P1, RZ, R2, 0xff, RZ, 0xc0, !PT ;  /* 0x000000ff02ff7812 */ /* 0x000fe4000782c0ff */
[----:B------:R-:W-:Y:S02]  /*0dc0*/  SHF.R.U32.HI R88, RZ, 0x5, R4 ;  /* 0x00000005ff587819 */ /* 0x000fe40000011604 */
[----:B------:R-:W-:Y:S02]  /*0dd0*/  LOP3.LUT P0, RZ, R4, 0x1f, RZ, 0xc0, !PT ;  /* 0x0000001f04ff7812 */ /* 0x000fe4000780c0ff */
[----:B------:R-:W-:-:S07]  /*0de0*/  LOP3.LUT R123, R88, 0x7fffffc, RZ, 0xc0, !PT ;  /* 0x07fffffc587b7812 */ /* 0x000fce00078ec0ff */
[----:B------:R-:W-:Y:S01]  /*0df0*/  @!P1 IADD3 R123, R123, 0x4, RZ ;  /* 0x000000047b7b9810 */ /* 0x000fe20007ffe0ff */
[----:B------:R-:W-:Y:S05]  /*0e00*/  BRA.DIV ~URZ, `(.L_x_701) ;  /* 0x00000e427f007947 */ /* 0x000fea000b800000 */
[----:B------:R0:W1:Y:S02]  /*0e10*/  SHFL.DOWN PT, R98, R125, 0x10, 0x1f ;  /* 0x0a001f007d627f89 */ /* 0x00006400000e0000 */
.L_x_708:
        /* <DEDUP_REMOVED lines=18> */
.L_x_709:
[----:B------:R-:W-:Y:S01]  /*0f40*/  @!P0 LOP3.LUT R88, R88, 0x3, RZ, 0xc0, !PT ;  /* 0x0000000358588812 */ /* 0x000fe200078ec0ff */
[----:B0-2---:R-:W-:Y:S01]  /*0f50*/  FADD.FTZ R98, R93, R98 ;  /* 0x000000625d627221 */ /* 0x005fe20000010000 */
[----:B------:R-:W-:Y:S01]  /*0f60*/  ULDC.U8 UR6, c[0x0][0x1f0] ;  /* 0x00007c0000067ab9 */ /* 0x000fe20000000000 */
[----:B-1----:R-:W-:Y:S01]  /*0f70*/  FADD.FTZ R99, R90, R99 ;  /* 0x000000635a637221 */ /* 0x002fe20000010000 */
[----:B------:R-:W-:-:S05]  /*0f80*/  @!P0 IADD3 R125, R123, R88, RZ ;  /* 0x000000587b7d8210 */ /* 0x000fca0007ffe0ff */
[----:B------:R-:W-:Y:S01]  /*0f90*/  @!P0 STS.64 [R125.X8+0x2000], R98 ;  /* 0x002000627d008388 */ /* 0x000fe20000008a00 */
[----:B------:R-:W-:Y:S01]  /*0fa0*/  ISETP.NE.AND P0, PT, RZ, UR6, PT ;  /* 0x00000006ff007c0c */ /* 0x000fe2000bf05270 */
[----:B------:R-:W-:Y:S01]  /*0fb0*/  WARPSYNC 0xffffffff ;  /* 0xffffffff00007948 */ /* 0x000fe20003800000 */
[----:B------:R-:W-:Y:S01]  /*0fc0*/  BSSY B0, `(.L_x_703) ;  /* 0x000005d000007945 */ /* 0x000fe20003800000 */
[----:B------:R-:W-:Y:S06]  /*0fd0*/  BAR.SYNC.DEFER_BLOCKING 0x0 ;  /* 0x0000000000007b1d */ /* 0x000fec0000010000 */
        /* <DEDUP_REMOVED lines=27> */
[----:B------:R-:W-:Y:S02]  /*1190*/  FADD.FTZ R94, R117, -R94 ;  /* 0x8000005e755e7221 */ /* 0x000fe40000010000 */
[C---:B-----5:R-:W-:Y:S02]  /*11a0*/  FMUL.FTZ R89, R109.reuse, R88 ;  /* 0x000000586d597220 */ /* 0x060fe40000410000 */
[C---:B------:R-:W-:Y:S02]  /*11b0*/  FMUL.FTZ R88, R109.reuse, R90 ;  /* 0x0000005a6d587220 */ /* 0x040fe40000410000 */
[----:B------:R-:W-:-:S02]  /*11c0*/  FMUL.FTZ R95, R109, R92 ;  /* 0x0000005c6d5f7220 */ /* 0x000fc40000410000 */
[----:B------:R-:W-:Y:S02]  /*11d0*/  FMUL.FTZ R94, R109, R94 ;  /* 0x0000005e6d5e7220 */ /* 0x000fe40000410000 */
[----:B------:R-:W-:Y:S02]  /*11e0*/  @P1 FADD.FTZ R88, R25, R88 ;  /* 0x0000005819581221 */ /* 0x000fe40000010000 */
[----:B------:R-:W-:Y:S02]  /*11f0*/  @P1 FADD.FTZ R89, R24, R89 ;  /* 0x0000005918591221 */ /* 0x000fe40000010000 */
[----:B------:R-:W-:Y:S01]  /*1200*/  @P1 FADD.FTZ R95, R26, R95 ;  /* 0x0000005f1a5f1221 */ /* 0x000fe20000010000 */
[----:B------:R-:W-:Y:S01]  /*1210*/  @P0 F2FP.BF16.PACK_AB R90, RZ, R88 ;  /* 0x00000058ff5a023e */ /* 0x000fe200000010ff */
[----:B------:R-:W-:Y:S01]  /*1220*/  @P1 FADD.FTZ R94, R27, R94 ;  /* 0x0000005e1b5e1221 */ /* 0x000fe20000010000 */
[----:B------:R-:W-:Y:S01]  /*1230*/  SEL R77, R88, R77, P4 ;  /* 0x0000004d584d7207 */ /* 0x000fe20002000000 */
[----:B------:R-:W-:Y:S01]  /*1240*/  FFMA.FTZ R98, R116, R125, R123 ;  /* 0x0000007d74627223 */ /* 0x000fe2000001007b */
[----:B------:R-:W-:-:S02]  /*1250*/  @P0 F2FP.BF16.PACK_AB R93, RZ, R89 ;  /* 0x00000059ff5d023e */ /* 0x000fc400000010ff */
[----:B------:R-:W-:Y:S01]  /*1260*/  SEL R76, R89, R76, P4 ;  /* 0x0000004c594c7207 */ /* 0x000fe20002000000 */
[----:B------:R-:W-:Y:S01]  /*1270*/  FADD.FTZ R98, R115, -R98 ;  /* 0x8000006273627221 */ /* 0x000fe20000010000 */
[----:B------:R-:W-:Y:S02]  /*1280*/  F2FP.BF16.PACK_AB R88, R88, R89 ;  /* 0x000000595858723e */ /* 0x000fe400000010ff */
[-C--:B------:R-:W-:Y:S01]  /*1290*/  @P0 F2FP.BF16.PACK_AB R99, RZ, R95.reuse ;  /* 0x0000005fff63023e */ /* 0x080fe200000010ff */
[----:B------:R-:W-:Y:S01]  /*12a0*/  FMUL.FTZ R91, R109, R98 ;  /* 0x000000626d5b7220 */ /* 0x000fe20000410000 */
[----:B------:R-:W-:Y:S02]  /*12b0*/  SEL R78, R95, R78, P4 ;  /* 0x0000004e5f4e7207 */ /* 0x000fe40002000000 */
[----:B------:R-:W-:Y:S01]  /*12c0*/  F2FP.BF16.PACK_AB R89, R94, R95 ;  /* 0x0000005f5e59723e */ /* 0x000fe200000010ff */
[----:B------:R-:W-:Y:S01]  /*12d0*/  FFMA.FTZ R95, R114, R125, R123 ;  /* 0x0000007d725f7223 */ /* 0x000fe2000001007b */
[----:B------:R-:W-:Y:S01]  /*12e0*/  @P0 PRMT R80, R93, 0x7610, R80 ;  /* 0x000076105d500816 */ /* 0x000fe20000000050 */
[----:B------:R-:W-:Y:S01]  /*12f0*/  @P1 FADD.FTZ R91, R20, R91 ;  /* 0x0000005b145b1221 */ /* 0x000fe20000010000 */
[----:B------:R-:W-:Y:S01]  /*1300*/  @P0 F2FP.BF16.PACK_AB R92, RZ, R94 ;  /* 0x0000005eff5c023e */ /* 0x000fe200000010ff */
[----:B------:R-:W-:Y:S01]  /*1310*/  FADD.FTZ R98, R112, -R95 ;  /* 0x8000005f70627221 */ /* 0x000fe20000010000 */
[----:B------:R-:W-:-:S02]  /*1320*/  @P0 PRMT R80, R80, 0x5410, R90 ;  /* 0x0000541050500816 */ /* 0x000fc4000000005a */
[----:B------:R-:W-:Y:S01]  /*1330*/  @P0 F2FP.BF16.PACK_AB R93, RZ, R91 ;  /* 0x0000005bff5d023e */ /* 0x000fe200000010ff */
[----:B------:R-:W-:Y:S01]  /*1340*/  FMUL.FTZ R98, R109, R98 ;  /* 0x000000626d627220 */ /* 0x000fe20000410000 */
[----:B------:R-:W-:Y:S02]  /*1350*/  SEL R79, R94, R79, P4 ;  /* 0x0000004f5e4f7207 */ /* 0x000fe40002000000 */
[----:B------:R-:W-:Y:S01]  /*1360*/  @P0 PRMT R82, R93, 0x7610, R82 ;  /* 0x000076105d520816 */ /* 0x000fe20000000052 */
[----:B------:R-:W-:Y:S01]  /*1370*/  @P1 FADD.FTZ R98, R21, R98 ;  /* 0x0000006215621221 */ /* 0x000fe20000010000 */
[----:B------:R-:W-:Y:S01]  /*1380*/  @P0 PRMT R81, R99, 0x7610, R81 ;  /* 0x0000761063510816 */ /* 0x000fe20000000051 */
[----:B------:R-:W-:Y:S01]  /*1390*/  FFMA.FTZ R93, R113, R125, R123 ;  /* 0x0000007d715d7223 */ /* 0x000fe2000001007b */
[----:B------:R-:W-:Y:S02]  /*13a0*/  SEL R84, R91, R84, P4 ;  /* 0x000000545b547207 */ /* 0x000fe40002000000 */
[----:B------:R-:W-:Y:S01]  /*13b0*/  @P0 F2FP.BF16.PACK_AB R90, RZ, R98 ;  /* 0x00000062ff5a023e */ /* 0x000fe200000010ff */
[----:B------:R-:W-:Y:S01]  /*13c0*/  FADD.FTZ R94, R110, -R93 ;  /* 0x8000005d6e5e7221 */ /* 0x000fe20000010000 */
[----:B------:R-:W-:-:S02]  /*13d0*/  @P0 PRMT R81, R81, 0x5410, R92 ;  /* 0x0000541051510816 */ /* 0x000fc4000000005c */
[----:B------:R-:W-:Y:S01]  /*13e0*/  @P0 PRMT R82, R82, 0x5410, R90 ;  /* 0x0000541052520816 */ /* 0x000fe2000000005a */
[----:B------:R-:W-:Y:S01]  /*13f0*/  FFMA.FTZ R90, R96, R125, R123 ;  /* 0x0000007d605a7223 */ /* 0x000fe2000001007b */
[----:B------:R-:W-:Y:S01]  /*1400*/  @P4 MOV R95, 0x20 ;  /* 0x00000020005f4802 */ /* 0x000fe20000000f00 */
[----:B------:R-:W-:Y:S01]  /*1410*/  FMUL.FTZ R93, R109, R94 ;  /* 0x0000005e6d5d7220 */ /* 0x000fe20000410000 */
[----:B------:R-:W-:Y:S01]  /*1420*/  SEL R85, R98, R85, P4 ;  /* 0x0000005562557207 */ /* 0x000fe20002000000 */
[----:B------:R-:W-:Y:S02]  /*1430*/  FADD.FTZ R90, R111, -R90 ;  /* 0x8000005a6f5a7221 */ /* 0x000fe40000010000 */
[----:B------:R-:W-:Y:S02]  /*1440*/  @P1 FADD.FTZ R93, R22, R93 ;  /* 0x0000005d165d1221 */ /* 0x000fe40000010000 */
[----:B------:R-:W-:-:S03]  /*1450*/  FMUL.FTZ R92, R109, R90 ;  /* 0x0000005a6d5c7220 */ /* 0x000fc60000410000 */
[----:B------:R-:W-:Y:S01]  /*1460*/  @P0 F2FP.BF16.PACK_AB R94, RZ, R93 ;  /* 0x0000005dff5e023e */ /* 0x000fe200000010ff */
[----:B------:R-:W-:Y:S01]  /*1470*/  @P1 FADD.FTZ R92, R23, R92 ;  /* 0x0000005c175c1221 */ /* 0x000fe20000010000 */
[----:B------:R-:W-:Y:S02]  /*1480*/  SEL R86, R93, R86, P4 ;  /* 0x000000565d567207 */ /* 0x000fe40002000000 */
[----:B------:R-:W-:Y:S01]  /*1490*/  @P0 PRMT R83, R94, 0x7610, R83 ;  /* 0x000076105e530816 */ /* 0x000fe20000000053 */
[----:B------:R-:W-:Y:S01]  /*14a0*/  @P4 IMAD.WIDE.U32 R94, R0, R95, c[0x0][0x258] ;  /* 0x00009600005e4625 */ /* 0x000fe200078e005f */
[----:B------:R-:W-:Y:S02]  /*14b0*/  @P0 F2FP.BF16.PACK_AB R90, RZ, R92 ;  /* 0x0000005cff5a023e */ /* 0x000fe400000010ff */
[----:B------:R-:W-:Y:S02]  /*14c0*/  SEL R87, R92, R87, P4 ;  /* 0x000000575c577207 */ /* 0x000fe40002000000 */
[----:B------:R-:W-:Y:S01]  /*14d0*/  @P0 PRMT R83, R83, 0x5410, R90 ;  /* 0x0000541053530816 */ /* 0x000fe2000000005a */
[----:B------:R0:W-:Y:S01]  /*14e0*/  @P4 STG.E.128 [R94.64], R76 ;  /* 0x0000004c5e004986 */ /* 0x0001e2000c101d04 */
[----:B------:R-:W-:-:S02]  /*14f0*/  F2FP.BF16.PACK_AB R90, R98, R91 ;  /* 0x0000005b625a723e */ /* 0x000fc400000010ff */
[----:B------:R-:W-:Y:S01]  /*1500*/  F2FP.BF16.PACK_AB R91, R92, R93 ;  /* 0x0000005d5c5b723e */ /* 0x000fe200000010ff */
[----:B------:R-:W-:Y:S01]  /*1510*/  HFMA2.MMA R93, -RZ, RZ, 0, 9.5367431640625e-07 ;  /* 0x00000010ff5d7435 */ /* 0x000fe200000001ff */
[C---:B------:R-:W-:Y:S01]  /*1520*/  @P0 LEA R98, P1, R0.reuse, c[0x0][0x250], 0x4 ;  /* 0x0000940000620a11 */ /* 0x040fe200078220ff */
[----:B------:R0:W-:Y:S03]  /*1530*/  @P4 STG.E.128 [R94.64+0x10], R84 ;  /* 0x000010545e004986 */ /* 0x0001e6000c101d04 */
[----:B------:R-:W-:-:S05]  /*1540*/  @P0 LEA.HI.X R99, R0, c[0x0][0x254], RZ, 0x4, P1 ;  /* 0x0000950000630a11 */ /* 0x000fca00008f24ff */
[C---:B------:R-:W-:Y:S01]  /*1550*/  IMAD.WIDE.U32 R92, R0.reuse, R93, c[0x0][0x248] ;  /* 0x00009200005c7625 */ /* 0x040fe200078e005d */
[----:B------:R-:W-:-:S04]  /*1560*/  IADD3 R0, R0, 0x80, RZ ;  /* 0x0000008000007810 */ /* 0x000fc80007ffe0ff */
[----:B------:R0:W-:Y:S04]  /*1570*/  STG.E.128 [R92.64], R88 ;  /* 0x000000585c007986 */ /* 0x0001e8000c101d04 */
[----:B------:R0:W-:Y:S02]  /*1580*/  @P0 STG.E.128 [R98.64], R80 ;  /* 0x0000005062000986 */ /* 0x0001e4000c101d04 */
.L_x_704:
[----:B------:R-:W-:Y:S05]  /*1590*/  BSYNC B0 ;  /* 0x0000000000007941 */ /* 0x000fea0003800000 */
.L_x_703:
        /* <DEDUP_REMOVED lines=17> */
[----:B------:R-:W-:Y:S01]  /*16b0*/  FADD.FTZ R98, R9, -R98 ;  /* 0x8000006209627221 */ /* 0x000fe20000010000 */
[----:B------:R-:W-:Y:S01]  /*16c0*/  @P0 MOV R93, 0x20 ;  /* 0x00000020005d0802 */ /* 0x000fe20000000f00 */
        /* <DEDUP_REMOVED lines=32> */
[----:B------:R-:W-:Y:S02]  /*18d0*/  @P4 F2FP.BF16.PACK_AB R90, RZ, R95 ;  /* 0x0000005fff5a423e */ /* 0x000fe400000010ff */
[----:B------:R-:W-:Y:S01]  /*18e0*/  @P4 F2FP.BF16.PACK_AB R109, RZ, R99 ;  /* 0x00000063ff6d423e */ /* 0x000fe200000010ff */
[----:B------:R0:W-:Y:S01]  /*18f0*/  @P0 STG.E.128 [R92.64+0x10], R84 ;  /* 0x000010545c000986 */ /* 0x0001e2000c101d04 */
[----:B------:R-:W-:Y:S02]  /*1900*/  @P4 PRMT R82, R90, 0x7610, R82 ;  /* 0x000076105a524816 */ /* 0x000fe40000000052 */
[----:B------:R-:W-:Y:S02]  /*1910*/  F2FP.BF16.PACK_AB R90, R94, R95 ;  /* 0x0000005f5e5a723e */ /* 0x000fe400000010ff */
[----:B------:R-:W-:-:S02]  /*1920*/  @P4 F2FP.BF16.PACK_AB R94, RZ, R94 ;  /* 0x0000005eff5e423e */ /* 0x000fc400000010ff */
[----:B------:R-:W-:Y:S02]  /*1930*/  @P4 F2FP.BF16.PACK_AB R123, RZ, R91 ;  /* 0x0000005bff7b423e */ /* 0x000fe400000010ff */
[----:B------:R-:W-:Y:S02]  /*1940*/  @P4 F2FP.BF16.PACK_AB R95, RZ, R88 ;  /* 0x00000058ff5f423e */ /* 0x000fe400000010ff */
[----:B------:R-:W-:Y:S02]  /*1950*/  @P4 PRMT R82, R82, 0x5410, R94 ;  /* 0x0000541052524816 */ /* 0x000fe4000000005e */
[----:B------:R-:W-:Y:S02]  /*1960*/  @P4 PRMT R80, R109, 0x7610, R80 ;  /* 0x000076106d504816 */ /* 0x000fe40000000050 */
[----:B------:R-:W-:Y:S02]  /*1970*/  @P4 PRMT R83, R123, 0x7610, R83 ;  /* 0x000076107b534816 */ /* 0x000fe40000000053 */
[----:B------:R-:W-:-:S02]  /*1980*/  @P4 LEA R94, P0, R0, c[0x0][0x250], 0x4 ;  /* 0x00009400005e4a11 */ /* 0x000fc400078020ff */
[-C--:B0-----:R-:W-:Y:S02]  /*1990*/  @P4 F2FP.BF16.PACK_AB R93, RZ, R89.reuse ;  /* 0x00000059ff5d423e */ /* 0x081fe400000010ff */
[----:B------:R-:W-:Y:S02]  /*19a0*/  F2FP.BF16.PACK_AB R89, R88, R89 ;  /* 0x000000595859723e */ /* 0x000fe400000010ff */
[----:B------:R-:W-:Y:S01]  /*19b0*/  @P4 PRMT R81, R93, 0x7610, R81 ;  /* 0x000076105d514816 */ /* 0x000fe20000000051 */
[----:B------:R-:W-:Y:S01]  /*19c0*/  HFMA2.MMA R93, -RZ, RZ, 0, 9.5367431640625e-07 ;  /* 0x00000010ff5d7435 */ /* 0x000fe200000001ff */
[----:B------:R-:W-:Y:S02]  /*19d0*/  F2FP.BF16.PACK_AB R88, R98, R99 ;  /* 0x000000636258723e */ /* 0x000fe400000010ff */
[----:B------:R-:W-:Y:S02]  /*19e0*/  @P4 F2FP.BF16.PACK_AB R98, RZ, R98 ;  /* 0x00000062ff62423e */ /* 0x000fe400000010ff */
[----:B------:R-:W-:-:S02]  /*19f0*/  @P4 F2FP.BF16.PACK_AB R99, RZ, R125 ;  /* 0x0000007dff63423e */ /* 0x000fc400000010ff */
[----:B------:R-:W-:Y:S02]  /*1a00*/  F2FP.BF16.PACK_AB R91, R125, R91 ;  /* 0x0000005b7d5b723e */ /* 0x000fe400000010ff */
[----:B------:R-:W-:Y:S01]  /*1a10*/  @P4 PRMT R81, R81, 0x5410, R95 ;  /* 0x0000541051514816 */ /* 0x000fe2000000005f */
[C---:B------:R-:W-:Y:S01]  /*1a20*/  IMAD.WIDE.U32 R92, R0.reuse, R93, c[0x0][0x248] ;  /* 0x00009200005c7625 */ /* 0x040fe200078e005d */
[----:B------:R-:W-:Y:S02]  /*1a30*/  @P4 LEA.HI.X R95, R0, c[0x0][0x254], RZ, 0x4, P0 ;  /* 0x00009500005f4a11 */ /* 0x000fe400000f24ff */
[----:B------:R-:W-:Y:S02]  /*1a40*/  @P4 PRMT R80, R80, 0x5410, R98 ;  /* 0x0000541050504816 */ /* 0x000fe40000000062 */
[----:B------:R-:W-:Y:S01]  /*1a50*/  @P4 PRMT R83, R83, 0x5410, R99 ;  /* 0x0000541053534816 */ /* 0x000fe20000000063 */
[----:B------:R0:W-:Y:S04]  /*1a60*/  STG.E.128 [R92.64], R88 ;  /* 0x000000585c007986 */ /* 0x0001e8000c101d04 */
[----:B------:R0:W-:Y:S02]  /*1a70*/  @P4 STG.E.128 [R94.64], R80 ;  /* 0x000000505e004986 */ /* 0x0001e4000c101d04 */
.L_x_706:
[----:B------:R-:W-:Y:S05]  /*1a80*/  BSYNC B0 ;  /* 0x0000000000007941 */ /* 0x000fea0003800000 */
.L_x_705:
[----:B------:R-:W-:Y:S02]  /*1a90*/  IADD3 R3, R3, c[0x0][0x160], RZ ;  /* 0x0000580003037a10 */ /* 0x000fe40007ffe0ff */
[----:B------:R-:W-:-:S02]  /*1aa0*/  LOP3.LUT P1, RZ, R2, 0xff, RZ, 0xc0, !PT ;  /* 0x000000ff02ff7812 */ /* 0x000fc4000782c0ff */
[----:B------:R-:W-:Y:S02]  /*1ab0*/  ISETP.GE.AND P0, PT, R3, c[0x0][0x164], PT ;  /* 0x0000590003007a0c */ /* 0x000fe40003f06270 */
[----:B------:R-:W-:-:S11]  /*1ac0*/  SEL R2, RZ, 0x1, P1 ;  /* 0x00000001ff027807 */ /* 0x000fd60000800000 */
[----:B0----5:R-:W-:Y:S01]  /*1ad0*/  @P0 CALL.REL.NOINC `(.L_x_696) ;  /* 0x0000001000000944 */ /* 0x021fe20003c00000 */
[----:B------:R-:W-:Y:S05]  /*1ae0*/  BRA `(.L_x_707) ;  /* 0xffffe7b000007947 */ /* 0x000fea000383ffff */
.L_x_696:
        /* <DEDUP_REMOVED lines=22> */
.L_x_701:
[----:B------:R-:W-:Y:S01]  /*1c50*/  HFMA2.MMA R91, -RZ, RZ, 0, 9.5367431640625e-07 ;  /* 0x00000010ff5b7435 */ /* 0x000fe200000001ff */
[----:B------:R-:W-:-:S02]  /*1c60*/  MOV R92, R125 ;  /* 0x0000007d005c7202 */ /* 0x000fc40000000f00 */
[----:B------:R-:W-:Y:S02]  /*1c70*/  MOV R90, 0x1f ;  /* 0x0000001f005a7802 */ /* 0x000fe40000000f00 */
[----:B------:R-:W-:Y:S02]  /*1c80*/  MOV R89, 0xffffffff ;  /* 0xffffffff00597802 */ /* 0x000fe40000000f00 */
[----:B------:R-:W-:Y:S02]  /*1c90*/  MOV R94, 0x1cb0 ;  /* 0x00001cb0005e7802 */ /* 0x000fe40000000f00 */
[----:B-----5:R-:W-:Y:S05]  /*1ca0*/  CALL.REL.NOINC `($__internal_50_$__cuda_sm70_shflsync_down_p) ;  /* 0x0000045000007944 */ /* 0x020fea0003c00000 */
[----:B-1----:R-:W-:Y:S01]  /*1cb0*/  MOV R98, R90 ;  /* 0x0000005a00627202 */ /* 0x002fe20000000f00 */
[----:B0-----:R-:W-:Y:S05]  /*1cc0*/  BRA `(.L_x_708) ;  /* 0xfffff15000007947 */ /* 0x001fea000383ffff */
.L_x_702:
[----:B------:R-:W-:Y:S01]  /*1cd0*/  HFMA2.MMA R91, -RZ, RZ, 0, 9.5367431640625e-07 ;  /* 0x00000010ff5b7435 */ /* 0x000fe200000001ff */
[----:B------:R-:W-:Y:S02]  /*1ce0*/  MOV R92, R99 ;  /* 0x00000063005c7202 */ /* 0x000fe40000000f00 */
[----:B------:R-:W-:Y:S02]  /*1cf0*/  MOV R90, 0x1f ;  /* 0x0000001f005a7802 */ /* 0x000fe40000000f00 */
[----:B------:R-:W-:-:S02]  /*1d00*/  MOV R89, 0xffffffff ;  /* 0xffffffff00597802 */ /* 0x000fc40000000f00 */
[----:B------:R-:W-:Y:S02]  /*1d10*/  MOV R94, 0x1d30 ;  /* 0x00001d30005e7802 */ /* 0x000fe40000000f00 */
[----:B01---5:R-:W-:Y:S05]  /*1d20*/  CALL.REL.NOINC `($__internal_50_$__cuda_sm70_shflsync_down_p) ;  /* 0x000003d000007944 */ /* 0x023fea0003c00000 */
[----:B------:R-:W-:Y:S01]  /*1d30*/  FADD.FTZ R125, R98, R125 ;  /* 0x0000007d627d7221 */ /* 0x000fe20000010000 */
[----:B0-----:R-:W-:Y:S01]  /*1d40*/  HFMA2.MMA R91, -RZ, RZ, 0, 4.76837158203125e-07 ;  /* 0x00000008ff5b7435 */ /* 0x001fe200000001ff */
[----:B-1----:R-:W-:Y:S01]  /*1d50*/  FADD.FTZ R99, R99, R90 ;  /* 0x0000005a63637221 */ /* 0x002fe20000010000 */
[----:B------:R-:W-:Y:S02]  /*1d60*/  MOV R90, 0x1f ;  /* 0x0000001f005a7802 */ /* 0x000fe40000000f00 */
[----:B------:R-:W-:Y:S02]  /*1d70*/  MOV R89, 0xffffffff ;  /* 0xffffffff00597802 */ /* 0x000fe40000000f00 */
[----:B------:R-:W-:Y:S02]  /*1d80*/  MOV R92, R125 ;  /* 0x0000007d005c7202 */ /* 0x000fe40000000f00 */
[----:B------:R-:W-:Y:S02]  /*1d90*/  MOV R94, 0x1db0 ;  /* 0x00001db0005e7802 */ /* 0x000fe40000000f00 */
[----:B------:R-:W-:Y:S05]  /*1da0*/  CALL.REL.NOINC `($__internal_50_$__cuda_sm70_shflsync_down_p) ;  /* 0x0000035000007944 */ /* 0x000fea0003c00000 */
[----:B0-----:R-:W-:Y:S01]  /*1db0*/  HFMA2.MMA R91, -RZ, RZ, 0, 4.76837158203125e-07 ;  /* 0x00000008ff5b7435 */ /* 0x001fe200000001ff */
[----:B-1----:R-:W-:-:S02]  /*1dc0*/  MOV R98, R90 ;  /* 0x0000005a00627202 */ /* 0x002fc40000000f00 */
[----:B------:R-:W-:Y:S02]  /*1dd0*/  MOV R92, R99 ;  /* 0x00000063005c7202 */ /* 0x000fe40000000f00 */
[----:B------:R-:W-:Y:S02]  /*1de0*/  MOV R90, 0x1f ;  /* 0x0000001f005a7802 */ /* 0x000fe40000000f00 */
[----:B------:R-:W-:Y:S02]  /*1df0*/  MOV R89, 0xffffffff ;  /* 0xffffffff00597802 */ /* 0x000fe40000000f00 */
[----:B------:R-:W-:Y:S02]  /*1e00*/  MOV R94, 0x1e20 ;  /* 0x00001e20005e7802 */ /* 0x000fe40000000f00 */
[----:B------:R-:W-:Y:S05]  /*1e10*/  CALL.REL.NOINC `($__internal_50_$__cuda_sm70_shflsync_down_p) ;  /* 0x000002e000007944 */ /* 0x000fea0003c00000 */
[----:B------:R-:W-:Y:S01]  /*1e20*/  FADD.FTZ R125, R98, R125 ;  /* 0x0000007d627d7221 */ /* 0x000fe20000010000 */
[----:B0-----:R-:W-:Y:S01]  /*1e30*/  HFMA2.MMA R91, -RZ, RZ, 0, 2.384185791015625e-07 ;  /* 0x00000004ff5b7435 */ /* 0x001fe200000001ff */
[----:B-1----:R-:W-:Y:S01]  /*1e40*/  FADD.FTZ R99, R99, R90 ;  /* 0x0000005a63637221 */ /* 0x002fe20000010000 */
[----:B------:R-:W-:Y:S02]  /*1e50*/  MOV R90, 0x1f ;  /* 0x0000001f005a7802 */ /* 0x000fe40000000f00 */
[----:B------:R-:W-:-:S02]  /*1e60*/  MOV R89, 0xffffffff ;  /* 0xffffffff00597802 */ /* 0x000fc40000000f00 */
[----:B------:R-:W-:Y:S02]  /*1e70*/  MOV R92, R125 ;  /* 0x0000007d005c7202 */ /* 0x000fe40000000f00 */
[----:B------:R-:W-:Y:S02]  /*1e80*/  MOV R94, 0x1ea0 ;  /* 0x00001ea0005e7802 */ /* 0x000fe40000000f00 */
[----:B------:R-:W-:Y:S05]  /*1e90*/  CALL.REL.NOINC `($__internal_50_$__cuda_sm70_shflsync_down_p) ;  /* 0x0000026000007944 */ /* 0x000fea0003c00000 */
[----:B0-----:R-:W-:Y:S01]  /*1ea0*/  HFMA2.MMA R91, -RZ, RZ, 0, 2.384185791015625e-07 ;  /* 0x00000004ff5b7435 */ /* 0x001fe200000001ff */
[----:B-1----:R-:W-:Y:S02]  /*1eb0*/  MOV R98, R90 ;  /* 0x0000005a00627202 */ /* 0x002fe40000000f00 */
[----:B------:R-:W-:Y:S02]  /*1ec0*/  MOV R92, R99 ;  /* 0x00000063005c7202 */ /* 0x000fe40000000f00 */
[----:B------:R-:W-:Y:S02]  /*1ed0*/  MOV R90, 0x1f ;  /* 0x0000001f005a7802 */ /* 0x000fe40000000f00 */
[----:B------:R-:W-:Y:S02]  /*1ee0*/  MOV R89, 0xffffffff ;  /* 0xffffffff00597802 */ /* 0x000fe40000000f00 */
[----:B------:R-:W-:-:S02]  /*1ef0*/  MOV R94, 0x1f10 ;  /* 0x00001f10005e7802 */ /* 0x000fc40000000f00 */
[----:B------:R-:W-:Y:S05]  /*1f00*/  CALL.REL.NOINC `($__internal_50_$__cuda_sm70_shflsync_down_p) ;  /* 0x000001f000007944 */ /* 0x000fea0003c00000 */
[----:B------:R-:W-:Y:S01]  /*1f10*/  FADD.FTZ R125, R98, R125 ;  /* 0x0000007d627d7221 */ /* 0x000fe20000010000 */
[----:B0-----:R-:W-:Y:S01]  /*1f20*/  HFMA2.MMA R91, -RZ, RZ, 0, 1.1920928955078125e-07 ;  /* 0x00000002ff5b7435 */ /* 0x001fe200000001ff */
[----:B-1----:R-:W-:Y:S01]  /*1f30*/  FADD.FTZ R99, R99, R90 ;  /* 0x0000005a63637221 */ /* 0x002fe20000010000 */
[----:B------:R-:W-:-:S02]  /*1f40*/  MOV R90, 0x1f ;  /* 0x0000001f005a7802 */ /* 0x000fc40000000f00 */
[----:B------:R-:W-:Y:S02]  /*1f50*/  MOV R89, 0xffffffff ;  /* 0xffffffff00597802 */ /* 0x000fe40000000f00 */
[----:B------:R-:W-:Y:S02]  /*1f60*/  MOV R92, R125 ;  /* 0x0000007d005c7202 */ /* 0x000fe40000000f00 */
[----:B------:R-:W-:Y:S02]  /*1f70*/  MOV R94, 0x1f90 ;  /* 0x00001f90005e7802 */ /* 0x000fe40000000f00 */
[----:B------:R-:W-:Y:S05]  /*1f80*/  CALL.REL.NOINC `($__internal_50_$__cuda_sm70_shflsync_down_p) ;  /* 0x0000017000007944 */ /* 0x000fea0003c00000 */
[----:B0-----:R-:W-:Y:S01]  /*1f90*/  HFMA2.MMA R91, -RZ, RZ, 0, 1.1920928955078125e-07 ;  /* 0x00000002ff5b7435 */ /* 0x001fe200000001ff */
[----:B-1----:R-:W-:Y:S02]  /*1fa0*/  MOV R98, R90 ;  /* 0x0000005a00627202 */ /* 0x002fe40000000f00 */
[----:B------:R-:W-:Y:S02]  /*1fb0*/  MOV R92, R99 ;  /* 0x00000063005c7202 */ /* 0x000fe40000000f00 */
[----:B------:R-:W-:Y:S02]  /*1fc0*/  MOV R90, 0x1f ;  /* 0x0000001f005a7802 */ /* 0x000fe40000000f00 */
[----:B------:R-:W-:-:S02]  /*1fd0*/  MOV R89, 0xffffffff ;  /* 0xffffffff00597802 */ /* 0x000fc40000000f00 */
[----:B------:R-:W-:Y:S02]  /*1fe0*/  MOV R94, 0x2000 ;  /* 0x00002000005e7802 */ /* 0x000fe40000000f00 */
[----:B------:R-:W-:Y:S05]  /*1ff0*/  CALL.REL.NOINC `($__internal_50_$__cuda_sm70_shflsync_down_p) ;  /* 0x0000010000007944 */ /* 0x000fea0003c00000 */
[----:B------:R-:W-:Y:S01]  /*2000*/  FADD.FTZ R98, R98, R125 ;  /* 0x0000007d62627221 */ /* 0x000fe20000010000 */
[----:B0-----:R-:W-:Y:S01]  /*2010*/  HFMA2.MMA R91, -RZ, RZ, 0, 5.9604644775390625e-08 ;  /* 0x00000001ff5b7435 */ /* 0x001fe200000001ff */
[----:B-1----:R-:W-:Y:S01]  /*2020*/  FADD.FTZ R99, R99, R90 ;  /* 0x0000005a63637221 */ /* 0x002fe20000010000 */
[----:B------:R-:W-:Y:S02]  /*2030*/  MOV R90, 0x1f ;  /* 0x0000001f005a7802 */ /* 0x000fe40000000f00 */
[----:B------:R-:W-:Y:S02]  /*2040*/  MOV R89, 0xffffffff ;  /* 0xffffffff00597802 */ /* 0x000fe40000000f00 */
[----:B------:R-:W-:Y:S02]  /*2050*/  MOV R92, R98 ;  /* 0x00000062005c7202 */ /* 0x000fe40000000f00 */
[----:B------:R-:W-:Y:S02]  /*2060*/  MOV R94, 0x2080 ;  /* 0x00002080005e7802 */ /* 0x000fe40000000f00 */
[----:B------:R-:W-:Y:S05]  /*2070*/  CALL.REL.NOINC `($__internal_50_$__cuda_sm70_shflsync_down_p) ;  /* 0x0000008000007944 */ /* 0x000fea0003c00000 */
[----:B0-----:R-:W-:Y:S01]  /*2080*/  HFMA2.MMA R91, -RZ, RZ, 0, 5.9604644775390625e-08 ;  /* 0x00000001ff5b7435 */ /* 0x001fe200000001ff */
[----:B-1----:R-:W-:-:S02]  /*2090*/  MOV R93, R90 ;  /* 0x0000005a005d7202 */ /* 0x002fc40000000f00 */
[----:B------:R-:W-:Y:S02]  /*20a0*/  MOV R92, R99 ;  /* 0x00000063005c7202 */ /* 0x000fe40000000f00 */
[----:B------:R-:W-:Y:S02]  /*20b0*/  MOV R90, 0x1f ;  /* 0x0000001f005a7802 */ /* 0x000fe40000000f00 */
[----:B------:R-:W-:Y:S02]  /*20c0*/  MOV R89, 0xffffffff ;  /* 0xffffffff00597802 */ /* 0x000fe40000000f00 */
[----:B------:R-:W-:Y:S02]  /*20d0*/  MOV R94, 0x20f0 ;  /* 0x000020f0005e7802 */ /* 0x000fe40000000f00 */
[----:B------:R-:W-:Y:S05]  /*20e0*/  CALL.REL.NOINC `($__internal_50_$__cuda_sm70_shflsync_down_p) ;  /* 0x0000001000007944 */ /* 0x000fea0003c00000 */
[----:B01----:R-:W-:Y:S05]  /*20f0*/  BRA `(.L_x_709) ;  /* 0xffffee4000007947 */ /* 0x003fea000383ffff */
        .weak           $__internal_50_$__cuda_sm70_shflsync_down_p
        .type           $__internal_50_$__cuda_sm70_shflsync_down_p,@function
        .size           $__internal_50_$__cuda_sm70_shflsync_down_p,(.L_x_1813 - $__internal_50_$__cuda_sm70_shflsync_down_p)
$__internal_50_$__cuda_sm70_shflsync_down_p:
[----:B------:R-:W-:Y:S01]  /*2100*/  HFMA2.MMA R95, -RZ, RZ, 0, 0 ;  /* 0x00000000ff5f7435 */ /* 0x000fe200000001ff */
[----:B------:R-:W-:Y:S04]  /*2110*/  WARPSYNC R89 ;  /* 0x0000005900007348 */ /* 0x000fe80003800000 */
[----:B------:R0:W1:Y:S01]  /*2120*/  SHFL.DOWN PT, R90, R92, R91, R90 ;  /* 0x0800005b5c5a7389 */ /* 0x00006200000e005a */
[----:B------:R-:W-:Y:S05]  /*2130*/  RET.REL.NODEC R94 `(_ZN10layer_norm31ln_parallel_residual_bwd_kernelINS_13Kernel_traitsIf13__nv_bfloat16fS2_fjLj2048ELj1ELj1ELj4ELj16ENS_18Kernel_traits_baseILj2048EfS2_fS2_fjLj128EEEEELb0ELb1ELb0EEEvNS_9BwdParamsE) ;  /* 0xffffdec05e007950 */ /* 0x000fea0003c3ffff */
.L_x_710:
        /* <DEDUP_REMOVED lines=12> */
.L_x_1813:


//--------------------- .text._ZN10layer_norm31ln_parallel_residual_bwd_kernelINS_13Kernel_traitsIf13__nv_bfloat16fS2_fjLj2048ELj1ELj1ELj4ELj16ENS_18Kernel_traits_baseILj2048EfS2_fS2_fjLj128EEEEELb0ELb1ELb1EEEvNS_9BwdParamsE --------------------------
	.section	.text._ZN10layer_norm31ln_parallel_residual_bwd_kernelINS_13Kernel_traitsIf13__nv_bfloat16fS2_fjLj2048ELj1ELj1ELj4ELj16ENS_18Kernel_traits_baseILj2048EfS2_fS2_fjLj128EEEEELb0ELb1ELb1EEEvNS_9BwdParamsE,"ax",@progbits
	.sectioninfo	@"SHI_REGISTERS=128"
	.align	128
        .global         _ZN10layer_norm31ln_parallel_residual_bwd_kernelINS_13Kernel_traitsIf13__nv_bfloat16fS2_fjLj2048ELj1ELj1ELj4ELj16ENS_18Kernel_traits_baseILj2048EfS2_fS2_fjLj128EEEEELb0ELb1ELb1EEEvNS_9BwdParamsE
        .type           _ZN10layer_norm31ln_parallel_residual_bwd_kernelINS_13Kernel_traitsIf13__nv_bfloat16fS2_fjLj2048ELj1ELj1ELj4ELj16ENS_18Kernel_traits_baseILj2048EfS2_fS2_fjLj128EEEEELb0ELb1ELb1EEEvNS_9BwdParamsE,@function
        .size           _ZN10layer_norm31ln_parallel_residual_bwd_kernelINS_13Kernel_traitsIf13__nv_bfloat16fS2_fjLj2048ELj1ELj1ELj4ELj16ENS_18Kernel_traits_baseILj2048EfS2_fS2_fjLj128EEEEELb0ELb1ELb1EEEvNS_9BwdParamsE,(.L_x_1814 - _ZN10layer_norm31ln_parallel_residual_bwd_kernelINS_13Kernel_traitsIf13__nv_bfloat16fS2_fjLj2048ELj1ELj1ELj4ELj16ENS_18Kernel_traits_baseILj2048EfS2_fS2_fjLj128EEEEELb0ELb1ELb1EEEvNS_9BwdParamsE)
        .other          _ZN10layer_norm31ln_parallel_residual_bwd_kernelINS_13Kernel_traitsIf13__nv_bfloat16fS2_fjLj2048ELj1ELj1ELj4ELj16ENS_18Kernel_traits_baseILj2048EfS2_fS2_fjLj128EEEEELb0ELb1ELb1EEEvNS_9BwdParamsE,@"STO_CUDA_ENTRY STV_DEFAULT"
_ZN10layer_norm31ln_parallel_residual_bwd_kernelINS_13Kernel_traitsIf13__nv_bfloat16fS2_fjLj2048ELj1ELj1ELj4ELj16ENS_18Kernel_traits_baseILj2048EfS2_fS2_fjLj128EEEEELb0ELb1ELb1EEEvNS_9BwdParamsE:
.text._ZN10layer_norm31ln_parallel_residual_bwd_kernelINS_13Kernel_traitsIf13__nv_bfloat16fS2_fjLj2048ELj1ELj1ELj4ELj16ENS_18Kernel_traits_baseILj2048EfS2_fS2_fjLj128EEEEELb0ELb1ELb1EEEvNS_9BwdParamsE:
        /* <DEDUP_REMOVED lines=24> */
.L_x_711:
[----:B------:R-:W-:-:S04]  /*0180*/  SHF.L.U32 R2, R0, 0x5, RZ ;  /* 0x0000000500027819 */ /* 0x000fc800000006ff */
[----:B------:R-:W-:-:S04]  /*0190*/  LOP3.LUT R2, R2, 0xfe0, RZ, 0xc0, !PT ;  /* 0x00000fe002027812 */ /* 0x000fc800078ec0ff */
[----:B------:R-:W-:-:S04]  /*01a0*/  IADD3 R12, P0, R2, c[0x0][0x1b0], RZ ;  /* 0x00006c00020c7a10 */ /* 0x000fc80007f1e0ff */
[----:B------:R-:W-:Y:S01]  /*01b0*/  IADD3.X R13, RZ, c[0x0][0x1b4], RZ, P0, !PT ;  /* 0x00006d00ff0d7a10 */ /* 0x000fe200007fe4ff */
[----:B------:R-:W-:Y:S01]  /*01c0*/  HFMA2.MMA R102, -RZ, RZ, 0, 5.9604644775390625e-08 ;  /* 0x00000001ff667435 */ /* 0x000fe200000001ff */
[----:B------:R-:W-:Y:S01]  /*01d0*/  CS2R R2, SRZ ;  /* 0x0000000000027805 */ /* 0x000fe2000001ff00 */
[----:B------:R-:W-:Y:S01]  /*01e0*/  CS2R R4, SRZ ;  /* 0x0000000000047805 */ /* 0x000fe2000001ff00 */
[----:B------:R-:W-:Y:S01]  /*01f0*/  CS2R R6, SRZ ;  /* 0x0000000000067805 */ /* 0x000fe2000001ff00 */
[----:B------:R0:W5:Y:S01]  /*0200*/  LDG.E.128 R28, [R12.64] ;  /* 0x000000040c1c7981 */ /* 0x000162000c1e1d00 */
        /* <DEDUP_REMOVED lines=15> */
[----:B0-----:R-:W-:-:S02]  /*0300*/  CS2R R12, SRZ ;  /* 0x00000000000c7805 */ /* 0x001fc4000001ff00 */
.L_x_716:
[----:B------:R-:W-:Y:S01]  /*0310*/  IMAD R60, R103, c[0x0][0x168], RZ ;  /* 0x00005a00673c7a24 */ /* 0x000fe200078e02ff */
[----:B------:R-:W-:-:S02]  /*0320*/  MOV R106, 0x4 ;  /* 0x00000004006a7802 */ /* 0x000fc40000000f00 */
[----:B------:R-:W-:Y:S02]  /*0330*/  LOP3.LUT R62, R0, 0x7f, RZ, 0xc0, !PT ;  /* 0x0000007f003e7812 */ /* 0x000fe400078ec0ff */
[----:B------:R-:W-:Y:S01]  /*0340*/  SHF.R.S32.HI R61, RZ, 0x1f, R60 ;  /* 0x0000001fff3d7819 */ /* 0x000fe2000001143c */
[----:B------:R-:W-:Y:S01]  /*0350*/  IMAD.WIDE R76, R103, R106, c[0x0][0x1a0] ;  /* 0x00006800674c7625 */ /* 0x000fe200078e026a */
[----:B------:R-:W-:Y:S02]  /*0360*/  MOV R114, 0x20 ;  /* 0x0000002000727802 */ /* 0x000fe40000000f00 */
        /* <DEDUP_REMOVED lines=11> */
[----:B------:R-:W4:Y:S03]  /*0420*/  LDG.E.128 R64, [R64.64] ;  /* 0x0000000440407981 */ /* 0x000f26000c1e1d00 */
[----:B------:R-:W-:Y:S01]  /*0430*/  IMAD.WIDE.U32 R80, R104, R80, c[0x0][0x208] ;  /* 0x0000820068507625 */ /* 0x000fe200078e0050 */
[----:B0-----:R0:W4:Y:S04]  /*0440*/  LDG.E.128 R76, [R108.64+0x10] ;  /* 0x000010046c4c7981 */ /* 0x001128000c1e1d00 */
[----:B------:R2:W4:Y:S04]  /*0450*/  LDG.E R106, [R106.64] ;  /* 0x000000046a6a7981 */ /* 0x000528000c1e1900 */
[----:B------:R-:W4:Y:S04]  /*0460*/  LDG.E.128 R80, [R80.64] ;  /* 0x0000000450507981 */ /* 0x000f28000c1e1d00 */
[----:B------:R0:W4:Y:S01]  /*0470*/  LDG.E.128 R72, [R108.64] ;  /* 0x000000046c487981 */ /* 0x000122000c1e1d00 */
[----:B------:R-:W-:-:S04]  /*0480*/  ISETP.NE.U32.AND P0, PT, RZ, c[0x0][0x218], PT ;  /* 0x00008600ff007a0c */ /* 0x000fc80003f05070 */
[----:B------:R-:W-:Y:S01]  /*0490*/  ISETP.NE.AND.EX P0, PT, RZ, c[0x0][0x21c], PT, P0 ;  /* 0x00008700ff007a0c */ /* 0x000fe20003f05300 */
[----:B------:R-:W-:-:S12]  /*04a0*/  ULDC.U8 UR6, c[0x0][0x1f0] ;  /* 0x00007c0000067ab9 */ /* 0x000fd80000000000 */
[----:B------:R-:W-:-:S04]  /*04b0*/  @P0 IMAD.WIDE.U32 R116, R105, R114, c[0x0][0x218] ;  /* 0x0000860069740625 */ /* 0x000fc800078e0072 */
[----:B------:R-:W-:Y:S01]  /*04c0*/  @P0 IMAD.WIDE.U32 R114, R104, R114, c[0x0][0x218] ;  /* 0x0000860068720625 */ /* 0x000fe200078e0072 */
        /* <DEDUP_REMOVED lines=10> */
[C---:B0-----:R-:W-:Y:S02]  /*0570*/  FADD.FTZ R109, -R107.reuse, R60 ;  /* 0x0000003c6b6d7221 */ /* 0x041fe40000010100 */
[C---:B----4-:R-:W-:Y:S01]  /*0580*/  FADD.FTZ R119, -R107.reuse, R70 ;  /* 0x000000466b777221 */ /* 0x050fe20000010100 */
[----:B------:R-:W-:Y:S01]  /*0590*/  PRMT R63, RZ, 0x5410, R64 ;  /* 0x00005410ff3f7816 */ /* 0x000fe20000000040 */
[C---:B------:R-:W-:Y:S01]  /*05a0*/  FADD.FTZ R111, -R107.reuse, R62 ;  /* 0x0000003e6b6f7221 */ /* 0x040fe20000010100 */
[----:B------:R-:W-:Y:S01]  /*05b0*/  PRMT R60, RZ, 0x7610, R65 ;  /* 0x00007610ff3c7816 */ /* 0x000fe20000000041 */
[C---:B------:R-:W-:Y:S01]  /*05c0*/  FADD.FTZ R71, -R107.reuse, R71 ;  /* 0x000000476b477221 */ /* 0x040fe20000010100 */
[----:B------:R-:W-:Y:S01]  /*05d0*/  PRMT R64, RZ, 0x7610, R64 ;  /* 0x00007610ff407816 */ /* 0x000fe20000000040 */
[----:B------:R-:W-:Y:S01]  /*05e0*/  FADD.FTZ R70, -R107, R79 ;  /* 0x0000004f6b467221 */ /* 0x000fe20000010100 */
[--C-:B-1----:R-:W-:Y:S01]  /*05f0*/  PRMT R117, RZ, 0x5410, R67.reuse ;  /* 0x00005410ff757816 */ /* 0x102fe20000000043 */
[----:B------:R-:W-:Y:S01]  /*0600*/  FMUL.FTZ R79, R28, R63 ;  /* 0x0000003f1c4f7220 */ /* 0x000fe20000410000 */
[----:B------:R-:W-:Y:S01]  /*0610*/  PRMT R62, RZ, 0x7610, R67 ;  /* 0x00007610ff3e7816 */ /* 0x000fe20000000043 */
[----:B------:R-:W-:-:S02]  /*0620*/  FMUL.FTZ R113, R106, R113 ;  /* 0x000000716a717220 */ /* 0x000fc40000410000 */
[C---:B------:R-:W-:Y:S01]  /*0630*/  FADD.FTZ R67, -R107.reuse, R68 ;  /* 0x000000446b437221 */ /* 0x040fe20000010100 */
[--C-:B------:R-:W-:Y:S01]  /*0640*/  PRMT R110, RZ, 0x7610, R81.reuse ;  /* 0x00007610ff6e7816 */ /* 0x100fe20000000051 */
[----:B------:R-:W-:Y:S01]  /*0650*/  FADD.FTZ R125, -R107, R76 ;  /* 0x0000004c6b7d7221 */ /* 0x000fe20000010100 */
[----:B------:R-:W-:Y:S01]  /*0660*/  PRMT R76, RZ, 0x5410, R81 ;  /* 0x00005410ff4c7816 */ /* 0x000fe20000000051 */
[----:B------:R-:W-:Y:S02]  /*0670*/  FMUL.FTZ R68, R106, R109 ;  /* 0x0000006d6a447220 */ /* 0x000fe40000410000 */
[----:B------:R-:W-:Y:S02]  /*0680*/  FADD.FTZ R94, R60, R94 ;  /* 0x0000005e3c5e7221 */ /* 0x000fe40000010000 */
[-C--:B------:R-:W-:Y:S02]  /*0690*/  FFMA.FTZ R95, R113, R60.reuse, R95 ;  /* 0x0000003c715f7223 */ /* 0x080fe4000001005f */
[----:B------:R-:W-:-:S02]  /*06a0*/  FMUL.FTZ R112, R31, R60 ;  /* 0x0000003c1f707220 */ /* 0x000fc40000410000 */
[C---:B------:R-:W-:Y:S02]  /*06b0*/  FMUL.FTZ R109, R106.reuse, R71 ;  /* 0x000000476a6d7220 */ /* 0x040fe40000410000 */
[----:B------:R-:W-:Y:S02]  /*06c0*/  FMUL.FTZ R81, R29, R64 ;  /* 0x000000401d517220 */ /* 0x000fe40000410000 */
[----:B------:R-:W-:Y:S01]  /*06d0*/  FADD.FTZ R60, RZ, R79 ;  /* 0x0000004fff3c7221 */ /* 0x000fe20000010000 */
[----:B------:R-:W-:Y:S01]  /*06e0*/  PRMT R115, RZ, 0x5410, R65 ;  /* 0x00005410ff737816 */ /* 0x000fe20000000041 */
[C---:B------:R-:W-:Y:S02]  /*06f0*/  FADD.FTZ R61, -R107.reuse, R61 ;  /* 0x0000003d6b3d7221 */ /* 0x040fe40000010100 */
[----:B------:R-:W-:Y:S02]  /*0700*/  FADD.FTZ R123, -R107, R74 ;  /* 0x0000004a6b7b7221 */ /* 0x000fe40000010100 */
[----:B------:R-:W-:-:S02]  /*0710*/  FMUL.FTZ R74, R106, R111 ;  /* 0x0000006f6a4a7220 */ /* 0x000fc40000410000 */
[----:B------:R-:W-:Y:S02]  /*0720*/  FADD.FTZ R11, R62, R11 ;  /* 0x0000000b3e0b7221 */ /* 0x000fe40000010000 */
[-C--:B------:R-:W-:Y:S02]  /*0730*/  FFMA.FTZ R91, R109, R62.reuse, R91 ;  /* 0x0000003e6d5b7223 */ /* 0x080fe4000001005b */
[----:B------:R-:W-:Y:S02]  /*0740*/  FMUL.FTZ R124, R27, R62 ;  /* 0x0000003e1b7c7220 */ /* 0x000fe40000410000 */
[----:B------:R-:W-:Y:S02]  /*0750*/  FADD.FTZ R121, -R107, R72 ;  /* 0x000000486b797221 */ /* 0x000fe40000010100 */
[----:B------:R-:W-:Y:S02]  /*0760*/  FADD.FTZ R62, R60, R81 ;  /* 0x000000513c3e7221 */ /* 0x000fe40000010000 */
[----:B------:R-:W-:-:S02]  /*0770*/  FMUL.FTZ R72, R106, R61 ;  /* 0x0000003d6a487220 */ /* 0x000fc40000410000 */
[----:B------:R-:W-:Y:S02]  /*0780*/  FFMA.FTZ R60, R68, R79, RZ ;  /* 0x0000004f443c7223 */ /* 0x000fe400000100ff */
[----:B------:R-:W-:Y:S02]  /*0790*/  FADD.FTZ R96, R115, R96 ;  /* 0x0000006073607221 */ /* 0x000fe40000010000 */
[-C--:B------:R-:W-:Y:S02]  /*07a0*/  FFMA.FTZ R97, R74, R115.reuse, R97 ;  /* 0x000000734a617223 */ /* 0x080fe40000010061 */
[----:B------:R-:W-:Y:S02]  /*07b0*/  FMUL.FTZ R115, R30, R115 ;  /* 0x000000731e737220 */ /* 0x000fe40000410000 */
[----:B------:R-:W-:Y:S01]  /*07c0*/  FFMA.FTZ R60, R72, R81, R60 ;  /* 0x00000051483c7223 */ /* 0x000fe2000001003c */
[----:B------:R-:W-:Y:S01]  /*07d0*/  PRMT R65, RZ, 0x5410, R66 ;  /* 0x00005410ff417816 */ /* 0x000fe20000000042 */
[----:B------:R-:W-:-:S02]  /*07e0*/  FADD.FTZ R61, R62, R115 ;  /* 0x000000733e3d7221 */ /* 0x000fc40000010000 */
[----:B------:R-:W-:Y:S01]  /*07f0*/  FFMA.FTZ R60, R74, R115, R60 ;  /* 0x000000734a3c7223 */ /* 0x000fe2000001003c */
[----:B------:R-:W-:Y:S01]  /*0800*/  PRMT R66, RZ, 0x7610, R66 ;  /* 0x00007610ff427816 */ /* 0x000fe20000000042 */
[----:B------:R-:W-:Y:S01]  /*0810*/  FADD.FTZ R62, R61, R112 ;  /* 0x000000703d3e7221 */ /* 0x000fe20000010000 */
[--C-:B------:R-:W-:Y:S02]  /*0820*/  PRMT R116, RZ, 0x5410, R83.reuse ;  /* 0x00005410ff747816 */ /* 0x100fe40000000053 */
[----:B------:R-:W-:Y:S01]  /*0830*/  PRMT R118, RZ, 0x7610, R83 ;  /* 0x00007610ff767816 */ /* 0x000fe20000000053 */
[----:B------:R-:W-:Y:S01]  /*0840*/  FMUL.FTZ R83, R24, R65 ;  /* 0x0000004118537220 */ /* 0x000fe20000410000 */
[--C-:B------:R-:W-:Y:S01]  /*0850*/  PRMT R108, RZ, 0x5410, R82.reuse ;  /* 0x00005410ff6c7816 */ /* 0x100fe20000000052 */
[----:B------:R-:W-:Y:S01]  /*0860*/  FADD.FTZ R69, -R107, R69 ;  /* 0x000000456b457221 */ /* 0x000fe20000010100 */
[----:B------:R-:W-:Y:S01]  /*0870*/  PRMT R114, RZ, 0x7610, R82 ;  /* 0x00007610ff727816 */ /* 0x000fe20000000052 */
[----:B------:R-:W-:-:S02]  /*0880*/  FMUL.FTZ R82, R106, R67 ;  /* 0x000000436a527220 */ /* 0x000fc40000410000 */
[----:B------:R-:W-:Y:S02]  /*0890*/  FFMA.FTZ R60, R113, R112, R60 ;  /* 0x00000070713c7223 */ /* 0x000fe4000001003c */
[----:B------:R-:W-:Y:S02]  /*08a0*/  FMUL.FTZ R120, R25, R66 ;  /* 0x0000004219787220 */ /* 0x000fe40000410000 */
[----:B------:R-:W-:Y:S02]  /*08b0*/  FADD.FTZ R61, R62, R83 ;  /* 0x000000533e3d7221 */ /* 0x000fe40000010000 */
[----:B------:R-:W-:Y:S02]  /*08c0*/  FMUL.FTZ R69, R106, R69 ;  /* 0x000000456a457220 */ /* 0x000fe40000410000 */
[----:B------:R-:W-:Y:S02]  /*08d0*/  FFMA.FTZ R60, R82, R83, R60 ;  /* 0x00000053523c7223 */ /* 0x000fe4000001003c */
[----:B------:R-:W-:-:S02]  /*08e0*/  FMUL.FTZ R122, R26, R117 ;  /* 0x000000751a7a7220 */ /* 0x000fc40000410000 */
[----:B------:R-:W-:Y:S02]  /*08f0*/  FADD.FTZ R61, R61, R120 ;  /* 0x000000783d3d7221 */ /* 0x000fe40000010000 */
[C---:B------:R-:W-:Y:S02]  /*0900*/  FADD.FTZ R73, -R107.reuse, R73 ;  /* 0x000000496b497221 */ /* 0x040fe40000010100 */
[C---:B------:R-:W-:Y:S02]  /*0910*/  FADD.FTZ R75, -R107.reuse, R75 ;  /* 0x0000004b6b4b7221 */ /* 0x040fe40000010100 */
[C---:B------:R-:W-:Y:S02]  /*0920*/  FADD.FTZ R77, -R107.reuse, R77 ;  /* 0x0000004d6b4d7221 */ /* 0x040fe40000010100 */
[----:B------:R-:W-:Y:S01]  /*0930*/  FADD.FTZ R78, -R107, R78 ;  /* 0x0000004e6b4e7221 */ /* 0x000fe20000010100 */
[----:B------:R-:W-:Y:S01]  /*0940*/  PRMT R107, RZ, 0x5410, R80 ;  /* 0x00005410ff6b7816 */ /* 0x000fe20000000050 */
[----:B------:R-:W-:-:S02]  /*0950*/  FMUL.FTZ R119, R106, R119 ;  /* 0x000000776a777220 */ /* 0x000fc40000410000 */
[----:B------:R-:W-:Y:S02]  /*0960*/  FFMA.FTZ R60, R69, R120, R60 ;  /* 0x00000078453c7223 */ /* 0x000fe4000001003c */
[C---:B------:R-:W-:Y:S02]  /*0970*/  FMUL.FTZ R121, R106.reuse, R121 ;  /* 0x000000796a797220 */ /* 0x040fe40000410000 */
[----:B------:R-:W-:Y:S01]  /*0980*/  FADD.FTZ R61, R61, R122 ;  /* 0x0000007a3d3d7221 */ /* 0x000fe20000010000 */
[----:B------:R-:W-:Y:S01]  /*0990*/  PRMT R80, RZ, 0x7610, R80 ;  /* 0x00007610ff507816 */ /* 0x000fe20000000050 */
[----:B------:R-:W-:Y:S02]  /*09a0*/  FFMA.FTZ R60, R119, R122, R60 ;  /* 0x0000007a773c7223 */ /* 0x000fe4000001003c */
[----:B------:R-:W-:Y:S02]  /*09b0*/  FMUL.FTZ R73, R106, R73 ;  /* 0x000000496a497220 */ /* 0x000fe40000410000 */
[----:B------:R-:W-:-:S02]  /*09c0*/  FADD.FTZ R8, R107, R8 ;  /* 0x000000086b087221 */ /* 0x000fc40000010000 */
[-C--:B------:R-:W-:Y:S02]  /*09d0*/  FFMA.FTZ R88, R121, R107.reuse, R88 ;  /* 0x0000006b79587223 */ /* 0x080fe40000010058 */
[----:B------:R-:W-:Y:S02]  /*09e0*/  FMUL.FTZ R107, R20, R107 ;  /* 0x0000006b146b7220 */ /* 0x000fe40000410000 */
[----:B------:R-:W-:Y:S02]  /*09f0*/  FADD.FTZ R62, R61, R124 ;  /* 0x0000007c3d3e7221 */ /* 0x000fe40000010000 */
        /* <DEDUP_REMOVED lines=35> */
[----:B------:R-:W-:Y:S01]  /*0c30*/  FMUL.FTZ R117, R106, R70 ;  /* 0x000000466a757220 */ /* 0x000fe20000410000 */
[----:B------:R-:W-:Y:S01]  /*0c40*/  SHF.R.U32.HI R60, RZ, 0x5, R0 ;  /* 0x00000005ff3c7819 */ /* 0x000fe20000011600 */
[----:B------:R-:W-:Y:S02]  /*0c50*/  FMUL.FTZ R116, R18, R116 ;  /* 0x0000007412747220 */ /* 0x000fe40000410000 */
[----:B------:R-:W-:Y:S02]  /*0c60*/  FADD.FTZ R61, R61, R114 ;  /* 0x000000723d3d7221 */ /* 0x000fe40000010000 */
[----:B------:R-:W-:-:S02]  /*0c70*/  FFMA.FTZ R62, R77, R114, R62 ;  /* 0x000000724d3e7223 */ /* 0x000fc4000001003e */
[----:B------:R-:W-:Y:S02]  /*0c80*/  FADD.FTZ R3, R118, R3 ;  /* 0x0000000376037221 */ /* 0x000fe40000010000 */
[-C--:B------:R-:W-:Y:S01]  /*0c90*/  FFMA.FTZ R15, R117, R118.reuse, R15 ;  /* 0x00000076750f7223 */ /* 0x080fe2000001000f */
[----:B------:R-:W-:Y:S01]  /*0ca0*/  LOP3.LUT R78, R60, 0x7fffffc, RZ, 0xc0, !PT ;  /* 0x07fffffc3c4e7812 */ /* 0x000fe200078ec0ff */
[----:B------:R-:W-:Y:S02]  /*0cb0*/  FMUL.FTZ R118, R19, R118 ;  /* 0x0000007613767220 */ /* 0x000fe40000410000 */
[----:B------:R-:W-:Y:S02]  /*0cc0*/  FADD.FTZ R61, R61, R116 ;  /* 0x000000743d3d7221 */ /* 0x000fe40000010000 */
[----:B------:R-:W-:Y:S01]  /*0cd0*/  FFMA.FTZ R62, R111, R116, R62 ;  /* 0x000000746f3e7223 */ /* 0x000fe2000001003e */
[----:B------:R-:W-:Y:S01]  /*0ce0*/  LOP3.LUT P0, RZ, R0, 0x1f, RZ, 0xc0, !PT ;  /* 0x0000001f00ff7812 */ /* 0x000fe2000780c0ff */
[----:B------:R-:W-:Y:S01]  /*0cf0*/  FADD.FTZ R70, R61, R118 ;  /* 0x000000763d467221 */ /* 0x000fe20000010000 */
[----:B------:R-:W-:Y:S01]  /*0d00*/  @!P1 IADD3 R78, R78, 0x4, RZ ;  /* 0x000000044e4e9810 */ /* 0x000fe20007ffe0ff */
        /* <DEDUP_REMOVED lines=8> */
[----:B------:R-:W-:Y:S01]  /*0d90*/  FFMA.FTZ R61, R117, R118, R62 ;  /* 0x00000076753d7223 */ /* 0x000fe2000001003e */
[----:B------:R-:W-:Y:S05]  /*0da0*/  BRA.DIV ~URZ, `(.L_x_713) ;  /* 0x00000e827f007947 */ /* 0x000fea000b800000 */
[----:B------:R0:W1:Y:S02]  /*0db0*/  SHFL.DOWN PT, R67, R70, 0x10, 0x1f ;  /* 0x0a001f0046437f89 */ /* 0x00006400000e0000 */
.L_x_717:
        /* <DEDUP_REMOVED lines=18> */
.L_x_718:
        /* <DEDUP_REMOVED lines=46> */
[----:B------:R-:W-:Y:S01]  /*11c0*/  FADD.FTZ R79, R79, -R68 ;  /* 0x800000444f4f7221 */ /* 0x000fe20000010000 */
[----:B------:R-:W-:Y:S01]  /*11d0*/  @P0 MOV R68, 0x20 ;  /* 0x0000002000440802 */ /* 0x000fe20000000f00 */
[----:B------:R-:W-:Y:S01]  /*11e0*/  FADD.FTZ R81, R81, -R72 ;  /* 0x8000004851517221 */ /* 0x000fe20000010000 */
[----:B------:R-:W-:Y:S01]  /*11f0*/  HFMA2.MMA R72, -RZ, RZ, 0, 9.5367431640625e-07 ;  /* 0x00000010ff487435 */ /* 0x000fe200000001ff */
[----:B------:R-:W-:-:S02]  /*1200*/  FADD.FTZ R115, R115, -R74 ;  /* 0x8000004a73737221 */ /* 0x000fc40000010000 */
[----:B------:R-:W-:Y:S02]  /*1210*/  FADD.FTZ R61, R112, -R113 ;  /* 0x80000071703d7221 */ /* 0x000fe40000010000 */
[----:B------:R-:W-:Y:S02]  /*1220*/  FADD.FTZ R67, R80, -R73 ;  /* 0x8000004950437221 */ /* 0x000fe40000010000 */
        /* <DEDUP_REMOVED lines=20> */
[----:B------:R-:W-:Y:S01]  /*1370*/  FMUL.FTZ R108, R106, R65 ;  /* 0x000000416a6c7220 */ /* 0x000fe20000410000 */
[----:B------:R-:W-:Y:S01]  /*1380*/  F2FP.BF16.PACK_AB R65, R76, R75 ;  /* 0x0000004b4c41723e */ /* 0x000fe200000010ff */
[C---:B------:R-:W-:Y:S01]  /*1390*/  FMUL.FTZ R119, R106.reuse, R119 ;  /* 0x000000776a777220 */ /* 0x040fe20000410000 */
[----:B------:R-:W-:Y:S01]  /*13a0*/  @P3 F2FP.BF16.PACK_AB R73, RZ, R73 ;  /* 0x00000049ff49323e */ /* 0x000fe200000010ff */
[----:B------:R-:W-:Y:S01]  /*13b0*/  FMUL.FTZ R110, R106, R109 ;  /* 0x0000006d6a6e7220 */ /* 0x000fe20000410000 */
[----:B------:R-:W-:Y:S01]  /*13c0*/  @P3 F2FP.BF16.PACK_AB R76, RZ, R76 ;  /* 0x0000004cff4c323e */ /* 0x000fe200000010ff */
        /* <DEDUP_REMOVED lines=19> */
[----:B------:R-:W-:Y:S01]  /*1500*/  FADD.FTZ R117, R118, -R117 ;  /* 0x8000007576757221 */ /* 0x000fe20000010000 */
[----:B------:R-:W-:Y:S01]  /*1510*/  IADD3 R73, R105, 0x80, RZ ;  /* 0x0000008069497810 */ /* 0x000fe20007ffe0ff */
[----:B------:R-:W-:-:S02]  /*1520*/  FMUL.FTZ R82, R106, R77 ;  /* 0x0000004d6a527220 */ /* 0x000fc40000410000 */
[C---:B------:R-:W-:Y:S01]  /*1530*/  FMUL.FTZ R79, R106.reuse, R107 ;  /* 0x0000006b6a4f7220 */ /* 0x040fe20000410000 */
[----:B0-----:R-:W-:Y:S01]  /*1540*/  SEL R60, R115, R52, P2 ;  /* 0x00000034733c7207 */ /* 0x001fe20001000000 */
[C---:B------:R-:W-:Y:S01]  /*1550*/  FMUL.FTZ R81, R106.reuse, R123 ;  /* 0x0000007b6a517220 */ /* 0x040fe20000410000 */
[----:B------:R-:W-:Y:S01]  /*1560*/  SEL R62, R119, R54, P2 ;  /* 0x00000036773e7207 */ /* 0x000fe20001000000 */
        /* <DEDUP_REMOVED lines=8> */
[----:B------:R-:W-:Y:S01]  /*15f0*/  IMAD.WIDE.U32 R70, R105, R72, c[0x0][0x248] ;  /* 0x0000920069467625 */ /* 0x000fe200078e0048 */
[----:B------:R-:W-:-:S02]  /*1600*/  @P3 F2FP.BF16.PACK_AB R110, RZ, R110 ;  /* 0x0000006eff6e323e */ /* 0x000fc400000010ff */
[----:B------:R-:W-:Y:S01]  /*1610*/  @P3 F2FP.BF16.PACK_AB R108, RZ, R108 ;  /* 0x0000006cff6c323e */ /* 0x000fe200000010ff */
[----:B------:R0:W-:Y:S01]  /*1620*/  @P0 STG.E.128 [R68.64+0x10], R60 ;  /* 0x0000103c44000986 */ /* 0x0001e2000c101d04 */
        /* <DEDUP_REMOVED lines=8> */
[----:B------:R1:W-:Y:S01]  /*16b0*/  STG.E.128 [R70.64], R64 ;  /* 0x0000004046007986 */ /* 0x0003e2000c101d04 */
        /* <DEDUP_REMOVED lines=9> */
[----:B------:R-:W-:-:S02]  /*1750*/  F2FP.BF16.PACK_AB R63, R106, R77 ;  /* 0x0000004d6a3f723e */ /* 0x000fc400000010ff */
[----:B------:R-:W-:Y:S02]  /*1760*/  SEL R52, R83, R52, P2 ;  /* 0x0000003453347207 */ /* 0x000fe40001000000 */
[----:B------:R0:W-:Y:S01]  /*1770*/  @P3 STG.E.128 [R60.64], R56 ;  /* 0x000000383c003986 */ /* 0x0001e2000c101d04 */
[----:B------:R-:W-:Y:S02]  /*1780*/  F2FP.BF16.PACK_AB R62, R82, R83 ;  /* 0x00000053523e723e */ /* 0x000fe400000010ff */
[----:B------:R-:W-:Y:S01]  /*1790*/  @P3 F2FP.BF16.PACK_AB R77, RZ, R77 ;  /* 0x0000004dff4d323e */ /* 0x000fe200000010ff */
[C---:B-1----:R-:W-:Y:S01]  /*17a0*/  IMAD.WIDE.U32 R64, R72.reuse, R73, c[0x0][0x248] ;  /* 0x0000920048407625 */ /* 0x042fe200078e0049 */
[----:B------:R-:W-:Y:S02]  /*17b0*/  @P3 F2FP.BF16.PACK_AB R83, RZ, R83 ;  /* 0x00000053ff53323e */ /* 0x000fe400000010ff */
[----:B------:R-:W-:Y:S01]  /*17c0*/  @P0 MOV R105, 0x20 ;  /* 0x0000002000690802 */ /* 0x000fe20000000f00 */
[----:B------:R-:W-:Y:S01]  /*17d0*/  @P3 IMAD.WIDE.U32 R72, R72, R73, c[0x0][0x250] ;  /* 0x0000940048483625 */ /* 0x000fe200078e0049 */
[----:B------:R-:W-:-:S02]  /*17e0*/  SEL R51, R80, R51, P2 ;  /* 0x0000003350337207 */ /* 0x000fc40001000000 */
[----:B------:R-:W-:Y:S01]  /*17f0*/  SEL R53, R82, R53, P2 ;  /* 0x0000003552357207 */ /* 0x000fe20001000000 */
[----:B------:R-:W-:Y:S01]  /*1800*/  @P0 IMAD.WIDE.U32 R104, R104, R105, c[0x0][0x258] ;  /* 0x0000960068680625 */ /* 0x000fe200078e0069 */
[----:B------:R-:W-:Y:S02]  /*1810*/  SEL R55, R106, R55, P2 ;  /* 0x000000376a377207 */ /* 0x000fe40001000000 */
[----:B------:R-:W-:Y:S02]  /*1820*/  @P3 F2FP.BF16.PACK_AB R106, RZ, R106 ;  /* 0x0000006aff6a323e */ /* 0x000fe400000010ff */
[----:B------:R-:W-:Y:S01]  /*1830*/  @P3 F2FP.BF16.PACK_AB R82, RZ, R82 ;  /* 0x00000052ff52323e */ /* 0x000fe200000010ff */
[----:B------:R1:W-:Y:S01]  /*1840*/  @P0 STG.E.128 [R104.64], R48 ;  /* 0x0000003068000986 */ /* 0x0003e2000c101d04 */
[----:B0-----:R-:W-:Y:S02]  /*1850*/  F2FP.BF16.PACK_AB R61, R80, R81 ;  /* 0x00000051503d723e */ /* 0x001fe400000010ff */
[----:B------:R-:W-:Y:S01]  /*1860*/  F2FP.BF16.PACK_AB R60, R78, R79 ;  /* 0x0000004f4e3c723e */ /* 0x000fe200000010ff */
[----:B------:R1:W-:Y:S01]  /*1870*/  @P0 STG.E.128 [R104.64+0x10], R52 ;  /* 0x0000103468000986 */ /* 0x0003e2000c101d04 */
        /* <DEDUP_REMOVED lines=18> */
.L_x_715:
        /* <DEDUP_REMOVED lines=24> */
.L_x_712:
        /* <DEDUP_REMOVED lines=17> */
.L_x_713:
[----:B------:R-:W-:Y:S01]  /*1c30*/  HFMA2.MMA R64, -RZ, RZ, 0, 9.5367431640625e-07 ;  /* 0x00000010ff407435 */ /* 0x000fe200000001ff */
[----:B------:R-:W-:-:S02]  /*1c40*/  MOV R65, R70 ;  /* 0x0000004600417202 */ /* 0x000fc40000000f00 */
[----:B------:R-:W-:Y:S02]  /*1c50*/  MOV R63, 0x1f ;  /* 0x0000001f003f7802 */ /* 0x000fe40000000f00 */
[----:B------:R-:W-:Y:S02]  /*1c60*/  MOV R62, 0xffffffff ;  /* 0xffffffff003e7802 */ /* 0x000fe40000000f00 */
[----:B------:R-:W-:Y:S02]  /*1c70*/  MOV R66, 0x1c90 ;  /* 0x00001c9000427802 */ /* 0x000fe40000000f00 */
[----:B-----5:R-:W-:Y:S05]  /*1c80*/  CALL.REL.NOINC `($__internal_51_$__cuda_sm70_shflsync_down_p) ;  /* 0x0000046000007944 */ /* 0x020fea0003c00000 */
[----:B-1----:R-:W-:Y:S01]  /*1c90*/  MOV R67, R64 ;  /* 0x0000004000437202 */ /* 0x002fe20000000f00 */
[----:B------:R-:W-:Y:S05]  /*1ca0*/  BRA `(.L_x_717) ;  /* 0xfffff11000007947 */ /* 0x000fea000383ffff */
.L_x_714:
[----:B------:R-:W-:Y:S01]  /*1cb0*/  HFMA2.MMA R64, -RZ, RZ, 0, 9.5367431640625e-07 ;  /* 0x00000010ff407435 */ /* 0x000fe200000001ff */
[----:B------:R-:W-:Y:S02]  /*1cc0*/  MOV R65, R61 ;  /* 0x0000003d00417202 */ /* 0x000fe40000000f00 */
[----:B------:R-:W-:Y:S02]  /*1cd0*/  MOV R63, 0x1f ;  /* 0x0000001f003f7802 */ /* 0x000fe40000000f00 */
[----:B------:R-:W-:-:S02]  /*1ce0*/  MOV R62, 0xffffffff ;  /* 0xffffffff003e7802 */ /* 0x000fc40000000f00 */
[----:B------:R-:W-:Y:S02]  /*1cf0*/  MOV R66, 0x1d10 ;  /* 0x00001d1000427802 */ /* 0x000fe40000000f00 */
[----:B01---5:R-:W-:Y:S05]  /*1d00*/  CALL.REL.NOINC `($__internal_51_$__cuda_sm70_shflsync_down_p) ;  /* 0x000003e000007944 */ /* 0x023fea0003c00000 */
[----:B------:R-:W-:Y:S01]  /*1d10*/  FADD.FTZ R70, R70, R67 ;  /* 0x0000004346467221 */ /* 0x000fe20000010000 */
[----:B------:R-:W-:Y:S01]  /*1d20*/  MOV R63, 0x1f ;  /* 0x0000001f003f7802 */ /* 0x000fe20000000f00 */
[----:B-1----:R-:W-:Y:S01]  /*1d30*/  FADD.FTZ R61, R61, R64 ;  /* 0x000000403d3d7221 */ /* 0x002fe20000010000 */
[----:B------:R-:W-:Y:S01]  /*1d40*/  HFMA2.MMA R64, -RZ, RZ, 0, 4.76837158203125e-07 ;  /* 0x00000008ff407435 */ /* 0x000fe200000001ff */
[----:B------:R-:W-:Y:S02]  /*1d50*/  MOV R62, 0xffffffff ;  /* 0xffffffff003e7802 */ /* 0x000fe40000000f00 */
[----:B------:R-:W-:Y:S02]  /*1d60*/  MOV R65, R70 ;  /* 0x0000004600417202 */ /* 0x000fe40000000f00 */
[----:B------:R-:W-:Y:S02]  /*1d70*/  MOV R66, 0x1d90 ;  /* 0x00001d9000427802 */ /* 0x000fe40000000f00 */
[----:B------:R-:W-:Y:S05]  /*1d80*/  CALL.REL.NOINC `($__internal_51_$__cuda_sm70_shflsync_down_p) ;  /* 0x0000036000007944 */ /* 0x000fea0003c00000 */
[----:B-1----:R-:W-:Y:S01]  /*1d90*/  MOV R67, R64 ;  /* 0x0000004000437202 */ /* 0x002fe20000000f00 */
[----:B------:R-:W-:Y:S01]  /*1da0*/  HFMA2.MMA R64, -RZ, RZ, 0, 4.76837158203125e-07 ;  /* 0x00000008ff407435 */ /* 0x000fe200000001ff */
[----:B------:R-:W-:-:S02]  /*1db0*/  MOV R65, R61 ;  /* 0x0000003d00417202 */ /* 0x000fc40000000f00 */
[----:B------:R-:W-:Y:S02]  /*1dc0*/  MOV R63, 0x1f ;  /* 0x0000001f003f7802 */ /* 0x000fe40000000f00 */
[----:B------:R-:W-:Y:S02]  /*1dd0*/  MOV R62, 0xffffffff ;  /* 0xffffffff003e7802 */ /* 0x000fe40000000f00 */
[----:B------:R-:W-:Y:S02]  /*1de0*/  MOV R66, 0x1e00 ;  /* 0x00001e0000427802 */ /* 0x000fe40000000f00 */
[----:B------:R-:W-:Y:S05]  /*1df0*/  CALL.REL.NOINC `($__internal_51_$__cuda_sm70_shflsync_down_p) ;  /* 0x000002f000007944 */ /* 0x000fea0003c00000 */
[----:B------:R-:W-:Y:S01]  /*1e00*/  FADD.FTZ R70, R67, R70 ;  /* 0x0000004643467221 */ /* 0x000fe20000010000 */
[----:B------:R-:W-:Y:S01]  /*1e10*/  MOV R63, 0x1f ;  /* 0x0000001f003f7802 */ /* 0x000fe20000000f00 */
[----:B-1----:R-:W-:Y:S01]  /*1e20*/  FADD.FTZ R61, R61, R64 ;  /* 0x000000403d3d7221 */ /* 0x002fe20000010000 */
[----:B------:R-:W-:Y:S01]  /*1e30*/  HFMA2.MMA R64, -RZ, RZ, 0, 2.384185791015625e-07 ;  /* 0x00000004ff407435 */ /* 0x000fe200000001ff */
[----:B------:R-:W-:Y:S02]  /*1e40*/  MOV R62, 0xffffffff ;  /* 0xffffffff003e7802 */ /* 0x000fe40000000f00 */
[----:B------:R-:W-:-:S02]  /*1e50*/  MOV R65, R70 ;  /* 0x0000004600417202 */ /* 0x000fc40000000f00 */
[----:B------:R-:W-:Y:S02]  /*1e60*/  MOV R66, 0x1e80 ;  /* 0x00001e8000427802 */ /* 0x000fe40000000f00 */
[----:B------:R-:W-:Y:S05]  /*1e70*/  CALL.REL.NOINC `($__internal_51_$__cuda_sm70_shflsync_down_p) ;  /* 0x0000027000007944 */ /* 0x000fea0003c00000 */
[----:B-1----:R-:W-:Y:S01]  /*1e80*/  MOV R67, R64 ;  /* 0x0000004000437202 */ /* 0x002fe20000000f00 */
[----:B------:R-:W-:Y:S01]  /*1e90*/  HFMA2.MMA R64, -RZ, RZ, 0, 2.384185791015625e-07 ;  /* 0x00000004ff407435 */ /* 0x000fe200000001ff */
[----:B------:R-:W-:Y:S02]  /*1ea0*/  MOV R65, R61 ;  /* 0x0000003d00417202 */ /* 0x000fe40000000f00 */
[----:B------:R-:W-:Y:S02]  /*1eb0*/  MOV R63, 0x1f ;  /* 0x0000001f003f7802 */ /* 0x000fe40000000f00 */
[----:B------:R-:W-:Y:S02]  /*1ec0*/  MOV R62, 0xffffffff ;  /* 0xffffffff003e7802 */ /* 0x000fe40000000f00 */
[----:B------:R-:W-:Y:S02]  /*1ed0*/  MOV R66, 0x1ef0 ;  /* 0x00001ef000427802 */ /* 0x000fe40000000f00 */
[----:B------:R-:W-:Y:S05]  /*1ee0*/  CALL.REL.NOINC `($__internal_51_$__cuda_sm70_shflsync_down_p) ;  /* 0x0000020000007944 */ /* 0x000fea0003c00000 */
[----:B------:R-:W-:Y:S01]  /*1ef0*/  FADD.FTZ R70, R67, R70 ;  /* 0x0000004643467221 */ /* 0x000fe20000010000 */
[----:B------:R-:W-:Y:S01]  /*1f00*/  MOV R63, 0x1f ;  /* 0x0000001f003f7802 */ /* 0x000fe20000000f00 */
[----:B-1----:R-:W-:Y:S01]  /*1f10*/  FADD.FTZ R61, R61, R64 ;  /* 0x000000403d3d7221 */ /* 0x002fe20000010000 */
[----:B------:R-:W-:Y:S01]  /*1f20*/  HFMA2.MMA R64, -RZ, RZ, 0, 1.1920928955078125e-07 ;  /* 0x00000002ff407435 */ /* 0x000fe200000001ff */
[----:B------:R-:W-:-:S02]  /*1f30*/  MOV R62, 0xffffffff ;  /* 0xffffffff003e7802 */ /* 0x000fc40000000f00 */
[----:B------:R-:W-:Y:S02]  /*1f40*/  MOV R65, R70 ;  /* 0x0000004600417202 */ /* 0x000fe40000000f00 */
[----:B------:R-:W-:Y:S02]  /*1f50*/  MOV R66, 0x1f70 ;  /* 0x00001f7000427802 */ /* 0x000fe40000000f00 */
[----:B------:R-:W-:Y:S05]  /*1f60*/  CALL.REL.NOINC `($__internal_51_$__cuda_sm70_shflsync_down_p) ;  /* 0x0000018000007944 */ /* 0x000fea0003c00000 */
[----:B-1----:R-:W-:Y:S01]  /*1f70*/  MOV R67, R64 ;  /* 0x0000004000437202 */ /* 0x002fe20000000f00 */
[----:B------:R-:W-:Y:S01]  /*1f80*/  HFMA2.MMA R64, -RZ, RZ, 0, 1.1920928955078125e-07 ;  /* 0x00000002ff407435 */ /* 0x000fe200000001ff */
[----:B------:R-:W-:Y:S02]  /*1f90*/  MOV R65, R61 ;  /* 0x0000003d00417202 */ /* 0x000fe40000000f00 */
[----:B------:R-:W-:Y:S02]  /*1fa0*/  MOV R63, 0x1f ;  /* 0x0000001f003f7802 */ /* 0x000fe40000000f00 */
[----:B------:R-:W-:Y:S02]  /*1fb0*/  MOV R62, 0xffffffff ;  /* 0xffffffff003e7802 */ /* 0x000fe40000000f00 */
[----:B------:R-:W-:-:S02]  /*1fc0*/  MOV R66, 0x1fe0 ;  /* 0x00001fe000427802 */ /* 0x000fc40000000f00 */
[----:B------:R-:W-:Y:S05]  /*1fd0*/  CALL.REL.NOINC `($__internal_51_$__cuda_sm70_shflsync_down_p) ;  /* 0x0000011000007944 */ /* 0x000fea0003c00000 */
[----:B------:R-:W-:Y:S01]  /*1fe0*/  FADD.FTZ R70, R67, R70 ;  /* 0x0000004643467221 */ /* 0x000fe20000010000 */
[----:B------:R-:W-:Y:S01]  /*1ff0*/  MOV R63, 0x1f ;  /* 0x0000001f003f7802 */ /* 0x000fe20000000f00 */
[----:B-1----:R-:W-:Y:S01]  /*2000*/  FADD.FTZ R71, R61, R64 ;  /* 0x000000403d477221 */ /* 0x002fe20000010000 */
[----:B------:R-:W-:Y:S01]  /*2010*/  HFMA2.MMA R64, -RZ, RZ, 0, 5.9604644775390625e-08 ;  /* 0x00000001ff407435 */ /* 0x000fe200000001ff */
[----:B------:R-:W-:-:S02]  /*2020*/  MOV R62, 0xffffffff ;  /* 0xffffffff003e7802 */ /* 0x000fc40000000f00 */
[----:B------:R-:W-:Y:S02]  /*2030*/  MOV R65, R70 ;  /* 0x0000004600417202 */ /* 0x000fe40000000f00 */
[----:B------:R-:W-:Y:S02]  /*2040*/  MOV R66, 0x2060 ;  /* 0x0000206000427802 */ /* 0x000fe40000000f00 */
[----:B------:R-:W-:Y:S05]  /*2050*/  CALL.REL.NOINC `($__internal_51_$__cuda_sm70_shflsync_down_p) ;  /* 0x0000009000007944 */ /* 0x000fea0003c00000 */
[----:B-1----:R-:W-:Y:S01]  /*2060*/  MOV R61, R64 ;  /* 0x00000040003d7202 */ /* 0x002fe20000000f00 */
[----:B------:R-:W-:Y:S01]  /*2070*/  HFMA2.MMA R64, -RZ, RZ, 0, 5.9604644775390625e-08 ;  /* 0x00000001ff407435 */ /* 0x000fe200000001ff */
[----:B------:R-:W-:Y:S02]  /*2080*/  MOV R65, R71 ;  /* 0x0000004700417202 */ /* 0x000fe40000000f00 */
[----:B------:R-:W-:Y:S02]  /*2090*/  MOV R63, 0x1f ;  /* 0x0000001f003f7802 */ /* 0x000fe40000000f00 */
[----:B------:R-:W-:Y:S02]  /*20a0*/  MOV R62, 0xffffffff ;  /* 0xffffffff003e7802 */ /* 0x000fe40000000f00 */
[----:B------:R-:W-:-:S02]  /*20b0*/  MOV R66, 0x20d0 ;  /* 0x000020d000427802 */ /* 0x000fc40000000f00 */
[----:B------:R-:W-:Y:S05]  /*20c0*/  CALL.REL.NOINC `($__internal_51_$__cuda_sm70_shflsync_down_p) ;  /* 0x0000002000007944 */ /* 0x000fea0003c00000 */
[----:B-1----:R-:W-:Y:S01]  /*20d0*/  MOV R62, R64 ;  /* 0x00000040003e7202 */ /* 0x002fe20000000f00 */
[----:B------:R-:W-:Y:S05]  /*20e0*/  BRA `(.L_x_718) ;  /* 0xffffedf000007947 */ /* 0x000fea000383ffff */
        .weak           $__internal_51_$__cuda_sm70_shflsync_down_p
        .type           $__internal_51_$__cuda_sm70_shflsync_down_p,@function
        .size           $__internal_51_$__cuda_sm70_shflsync_down_p,(.L_x_1814 - $__internal_51_$__cuda_sm70_shflsync_down_p)
$__internal_51_$__cuda_sm70_shflsync_down_p:
[----:B------:R-:W-:Y:S04]  /*20f0*/  WARPSYNC R62 ;  /* 0x0000003e00007348 */ /* 0x000fe80003800000 */
[----:B------:R0:W1:Y:S02]  /*2100*/  SHFL.DOWN PT, R64, R65, R64, R63 ;  /* 0x0800004041407389 */ /* 0x00006400000e003f */
[----:B0-----:R-:W-:Y:S01]  /*2110*/  HFMA2.MMA R63, -RZ, RZ, 0, 0 ;  /* 0x00000000ff3f7435 */ /* 0x001fe200000001ff */
[----:B------:R-:W-:-:S05]  /*2120*/  MOV R62, R66 ;  /* 0x00000042003e7202 */ /* 0x000fca0000000f00 */
[----:B------:R-:W-:Y:S05]  /*2130*/  RET.REL.NODEC R62 `(_ZN10layer_norm31ln_parallel_residual_bwd_kernelINS_13Kernel_traitsIf13__nv_bfloat16fS2_fjLj2048ELj1ELj1ELj4ELj16ENS_18Kernel_traits_baseILj2048EfS2_fS2_fjLj128EEEEELb0ELb1ELb1EEEvNS_9BwdParamsE) ;  /* 0xffffdec03e007950 */ /* 0x000fea0003c3ffff */
.L_x_719:
        /* <DEDUP_REMOVED lines=12> */
.L_x_1814:


//--------------------- .text._ZN10layer_norm31ln_parallel_residual_bwd_kernelINS_13Kernel_traitsIf13__nv_bfloat16fS2_fjLj2048ELj1ELj1ELj4ELj16ENS_18Kernel_traits_baseILj2048EfS2_fS2_fjLj128EEEEELb1ELb0ELb0EEEvNS_9BwdParamsE --------------------------
	.section	.text._ZN10layer_norm31ln_parallel_residual_bwd_kernelINS_13Kernel_traitsIf13__nv_bfloat16fS2_fjLj2048ELj1ELj1ELj4ELj16ENS_18Kernel_traits_baseILj2048EfS2_fS2_fjLj128EEEEELb1ELb0ELb0EEEvNS_9BwdParamsE,"ax",@progbits
	.sectioninfo	@"SHI_REGISTERS=199"
	.align	128
        .global         _ZN10layer_norm31ln_parallel_residual_bwd_kernelINS_13Kernel_traitsIf13__nv_bfloat16fS2_fjLj2048ELj1ELj1ELj4ELj16ENS_18Kernel_traits_baseILj2048EfS2_fS2_fjLj128EEEEELb1ELb0ELb0EEEvNS_9BwdParamsE
        .type           _ZN10layer_norm31ln_parallel_residual_bwd_kernelINS_13Kernel_traitsIf13__nv_bfloat16fS2_fjLj2048ELj1ELj1ELj4ELj16ENS_18Kernel_traits_baseILj2048EfS2_fS2_fjLj128EEEEELb1ELb0ELb0EEEvNS_9BwdParamsE,@function
        .size           _ZN10layer_norm31ln_parallel_residual_bwd_kernelINS_13Kernel_traitsIf13__nv_bfloat16fS2_fjLj2048ELj1ELj1ELj4ELj16ENS_18Kernel_traits_baseILj2048EfS2_fS2_fjLj128EEEEELb1ELb0ELb0EEEvNS_9BwdParamsE,(.L_x_1815 - _ZN10layer_norm31ln_parallel_residual_bwd_kernelINS_13Kernel_traitsIf13__nv_bfloat16fS2_fjLj2048ELj1ELj1ELj4ELj16ENS_18Kernel_traits_baseILj2048EfS2_fS2_fjLj128EEEEELb1ELb0ELb0EEEvNS_9BwdParamsE)
        .other          _ZN10layer_norm31ln_parallel_residual_bwd_kernelINS_13Kernel_traitsIf13__nv_bfloat16fS2_fjLj2048ELj1ELj1ELj4ELj16ENS_18Kernel_traits_baseILj2048EfS2_fS2_fjLj128EEEEELb1ELb0ELb0EEEvNS_9BwdParamsE,@"STO_CUDA_ENTRY STV_DEFAULT"
_ZN10layer_norm31ln_parallel_residual_bwd_kernelINS_13Kernel_traitsIf13__nv_bfloat16fS2_fjLj2048ELj1ELj1ELj4ELj16ENS_18Kernel_traits_baseILj2048EfS2_fS2_fjLj128EEEEELb1ELb0ELb0EEEvNS_9BwdParamsE:
.text._ZN10layer_norm31ln_parallel_residual_bwd_kernelINS_13Kernel_traitsIf13__nv_bfloat16fS2_fjLj2048ELj1ELj1ELj4ELj16ENS_18Kernel_traits_baseILj2048EfS2_fS2_fjLj128EEEEELb1ELb0ELb0EEEvNS_9BwdParamsE:
        /* <DEDUP_REMOVED lines=63> */
[----:B------:R-:W-:Y:S01]  /*03f0*/  HFMA2.MMA R151, -RZ, RZ, 0, 5.9604644775390625e-08 ;  /* 0x00000001ff977435 */ /* 0x000fe200000001ff */
[----:B------:R-:W-:-:S06]  /*0400*/  IMAD.MOV.U32 R81, RZ, RZ, RZ ;  /* 0x000000ffff517224 */ /* 0x000fcc00078e00ff */
.L_x_731:
        /* <DEDUP_REMOVED lines=19> */
[----:B-1----:R-:W-:Y:S02]  /*0540*/  MOV R137, 0x10 ;  /* 0x0000001000897802 */ /* 0x002fe40000000f00 */
[----:B------:R-:W-:-:S03]  /*0550*/  LEA R2, P0, R152, c[0x0][0x188], 0x5 ;  /* 0x0000620098027a11 */ /* 0x000fc600078028ff */
[C---:B------:R-:W-:Y:S01]  /*0560*/  IMAD.WIDE.U32 R132, R152.reuse, R137, c[0x0][0x208] ;  /* 0x0000820098847625 */ /* 0x040fe200078e0089 */
[----:B------:R-:W-:-:S03]  /*0570*/  LEA.HI.X R3, R152, c[0x0][0x18c], RZ, 0x5, P0 ;  /* 0x0000630098037a11 */ /* 0x000fc600000f2cff */
[C---:B------:R-:W-:Y:S02]  /*0580*/  IMAD.WIDE.U32 R136, R152.reuse, R137, c[0x0][0x210] ;  /* 0x0000840098887625 */ /* 0x040fe400078e0089 */
[----:B------:R-:W2:Y:S04]  /*0590*/  LDG.E.128 R132, [R132.64] ;  /* 0x0000000484847981 */ /* 0x000ea8000c1e1d00 */
[----:B------:R-:W3:Y:S04]  /*05a0*/  LDG.E.128 R136, [R136.64] ;  /* 0x0000000488887981 */ /* 0x000ee8000c1e1d00 */
[----:B------:R1:W4:Y:S04]  /*05b0*/  LDG.E.128 R128, [R2.64] ;  /* 0x0000000402807981 */ /* 0x000328000c1e1d00 */
[----:B------:R1:W4:Y:S01]  /*05c0*/  LDG.E.128 R140, [R2.64+0x10] ;  /* 0x00001004028c7981 */ /* 0x000322000c1e1d00 */
[----:B------:R-:W-:Y:S01]  /*05d0*/  ISETP.NE.U32.AND P0, PT, RZ, c[0x0][0x250], PT ;  /* 0x00009400ff007a0c */ /* 0x000fe20003f05070 */
[----:B------:R-:W-:-:S03]  /*05e0*/  IMAD.SHL.U32 R178, R152, 0x8, RZ ;  /* 0x0000000898b27824 */ /* 0x000fc600078e00ff */
[----:B------:R-:W-:Y:S02]  /*05f0*/  ISETP.NE.AND.EX P0, PT, RZ, c[0x0][0x254], PT, P0 ;  /* 0x00009500ff007a0c */ /* 0x000fe40003f05300 */
[----:B------:R-:W-:Y:S02]  /*0600*/  SHF.L.U64.HI R170, R152, 0x3, RZ ;  /* 0x0000000398aa7819 */ /* 0x000fe400000102ff */
[----:B------:R-:W-:Y:S02]  /*0610*/  IADD3 R176, P6, R178, c[0x0][0x190], RZ ;  /* 0x00006400b2b07a10 */ /* 0x000fe40007fde0ff */
[----:B------:R-:W-:Y:S02]  /*0620*/  ISETP.NE.U32.AND P1, PT, RZ, c[0x0][0x218], PT ;  /* 0x00008600ff007a0c */ /* 0x000fe40003f25070 */
[----:B------:R-:W-:Y:S02]  /*0630*/  IADD3.X R177, R170, c[0x0][0x194], RZ, P6, !PT ;  /* 0x00006500aab17a10 */ /* 0x000fe400037fe4ff */
[----:B------:R-:W-:-:S03]  /*0640*/  ISETP.NE.AND.EX P1, PT, RZ, c[0x0][0x21c], PT, P1 ;  /* 0x00008700ff007a0c */ /* 0x000fc60003f25310 */
[----:B------:R-:W-:Y:S01]  /*0650*/  @P0 IADD3 R178, P6, R178, c[0x0][0x198], RZ ;  /* 0x00006600b2b20a10 */ /* 0x000fe20007fde0ff */
[----:B-1----:R1:W5:Y:S03]  /*0660*/  LDG.E.64 R2, [R176.64] ;  /* 0x00000004b0027981 */ /* 0x002366000c1e1b00 */
[----:B------:R-:W-:-:S05]  /*0670*/  @P0 IADD3.X R179, R170, c[0x0][0x19c], RZ, P6, !PT ;  /* 0x00006700aab30a10 */ /* 0x000fca00037fe4ff */
[----:B------:R0:W5:Y:S02]  /*0680*/  @P0 LDG.E.64 R144, [R178.64] ;  /* 0x00000004b2900981 */ /* 0x000164000c1e1b00 */
[----:B0-----:R-:W-:Y:S02]  /*0690*/  ISETP.NE.AND P0, PT, R190, RZ, PT ;  /* 0x000000ffbe00720c */ /* 0x001fe40003f05270 */
[C---:B------:R-:W-:Y:S02]  /*06a0*/  @P1 LEA R170, P6, R152.reuse, c[0x0][0x218], 0x5 ;  /* 0x0000860098aa1a11 */ /* 0x040fe400078c28ff */
[----:B-----5:R-:W-:Y:S02]  /*06b0*/  FSEL R174, R173, RZ, !P0 ;  /* 0x000000ffadae7208 */ /* 0x020fe40004000000 */
[----:B------:R-:W-:-:S05]  /*06c0*/  @P1 LEA.HI.X R171, R152, c[0x0][0x21c], RZ, 0x5, P6 ;  /* 0x0000870098ab1a11 */ /* 0x000fca00030f2cff */
[----:B------:R0:W5:Y:S04]  /*06d0*/  @P1 LDG.E.128 R16, [R170.64] ;  /* 0x00000004aa101981 */ /* 0x000168000c1e1d00 */
[----:B------:R0:W5:Y:S01]  /*06e0*/  @P1 LDG.E.128 R12, [R170.64+0x10] ;  /* 0x00001004aa0c1981 */ /* 0x000162000c1e1d00 */
[--C-:B--2---:R-:W-:Y:S02]  /*06f0*/  PRMT R181, RZ, 0x5410, R133.reuse ;  /* 0x00005410ffb57816 */ /* 0x104fe40000000085 */
[----:B------:R-:W-:Y:S02]  /*0700*/  PRMT R184, RZ, 0x7610, R133 ;  /* 0x00007610ffb87816 */ /* 0x000fe40000000085 */
[--C-:B------:R-:W-:Y:S02]  /*0710*/  PRMT R185, RZ, 0x5410, R134.reuse ;  /* 0x00005410ffb97816 */ /* 0x100fe40000000086 */
[----:B------:R-:W-:-:S02]  /*0720*/  PRMT R186, RZ, 0x7610, R134 ;  /* 0x00007610ffba7816 */ /* 0x000fc40000000086 */
[--C-:B---3--:R-:W-:Y:S01]  /*0730*/  PRMT R133, RZ, 0x5410, R137.reuse ;  /* 0x00005410ff857816 */ /* 0x108fe20000000089 */
[--C-:B----4-:R-:W-:Y:S01]  /*0740*/  FADD.FTZ R128, R128, -R174.reuse ;  /* 0x800000ae80807221 */ /* 0x110fe20000010000 */
[----:B------:R-:W-:Y:S01]  /*0750*/  PRMT R134, RZ, 0x7610, R137 ;  /* 0x00007610ff867816 */ /* 0x000fe20000000089 */
[--C-:B------:R-:W-:Y:S02]  /*0760*/  FADD.FTZ R130, R130, -R174.reuse ;  /* 0x800000ae82827221 */ /* 0x100fe40000010000 */
[----:B------:R-:W-:Y:S01]  /*0770*/  FADD.FTZ R182, R131, -R174 ;  /* 0x800000ae83b67221 */ /* 0x000fe20000010000 */
[----:B------:R-:W-:Y:S01]  /*0780*/  PRMT R131, RZ, 0x5410, R136 ;  /* 0x00005410ff837816 */ /* 0x000fe20000000088 */
[----:B------:R-:W-:Y:S01]  /*0790*/  FADD.FTZ R180, R129, -R174 ;  /* 0x800000ae81b47221 */ /* 0x000fe20000010000 */
[--C-:B------:R-:W-:Y:S01]  /*07a0*/  PRMT R189, RZ, 0x5410, R135.reuse ;  /* 0x00005410ffbd7816 */ /* 0x100fe20000000087 */
[C---:B0-----:R-:W-:Y:S01]  /*07b0*/  FMUL.FTZ R171, R153.reuse, R128 ;  /* 0x0000008099ab7220 */ /* 0x041fe20000410000 */
[----:B------:R-:W-:Y:S01]  /*07c0*/  PRMT R194, RZ, 0x7610, R135 ;  /* 0x00007610ffc27816 */ /* 0x000fe20000000087 */
[----:B------:R-:W-:Y:S01]  /*07d0*/  FMUL.FTZ R178, R106, R133 ;  /* 0x000000856ab27220 */ /* 0x000fe20000410000 */
[--C-:B------:R-:W-:Y:S01]  /*07e0*/  PRMT R135, RZ, 0x5410, R138.reuse ;  /* 0x00005410ff877816 */ /* 0x100fe2000000008a */
[----:B------:R-:W-:Y:S01]  /*07f0*/  FMUL.FTZ R179, R153, R130 ;  /* 0x0000008299b37220 */ /* 0x000fe20000410000 */
[----:B------:R-:W-:Y:S01]  /*0800*/  PRMT R188, RZ, 0x7610, R138 ;  /* 0x00007610ffbc7816 */ /* 0x000fe2000000008a */
[----:B------:R-:W-:Y:S01]  /*0810*/  FADD.FTZ R140, R140, -R174 ;  /* 0x800000ae8c8c7221 */ /* 0x000fe20000010000 */
[----:B------:R-:W-:Y:S01]  /*0820*/  PRMT R129, RZ, 0x5410, R132 ;  /* 0x00005410ff817816 */ /* 0x000fe20000000084 */
[----:B------:R-:W-:Y:S01]  /*0830*/  FMUL.FTZ R128, R107, R134 ;  /* 0x000000866b807220 */ /* 0x000fe20000410000 */
[----:B------:R-:W-:Y:S01]  /*0840*/  PRMT R136, RZ, 0x7610, R136 ;  /* 0x00007610ff887816 */ /* 0x000fe20000000088 */
[----:B------:R-:W-:-:S02]  /*0850*/  FADD.FTZ R138, R141, -R174 ;  /* 0x800000ae8d8a7221 */ /* 0x000fc40000010000 */
[--C-:B------:R-:W-:Y:S02]  /*0860*/  FADD.FTZ R142, R142, -R174.reuse ;  /* 0x800000ae8e8e7221 */ /* 0x100fe40000010000 */
[----:B------:R-:W-:Y:S02]  /*0870*/  FADD.FTZ R192, R143, -R174 ;  /* 0x800000ae8fc07221 */ /* 0x000fe40000010000 */
[----:B------:R-:W-:Y:S02]  /*0880*/  FMUL.FTZ R174, R104, R131 ;  /* 0x0000008368ae7220 */ /* 0x000fe40000410000 */
[----:B------:R-:W-:Y:S02]  /*0890*/  FMUL.FTZ R170, R153, R180 ;  /* 0x000000b499aa7220 */ /* 0x000fe40000410000 */
[----:B------:R-:W-:Y:S02]  /*08a0*/  FADD.FTZ R66, R66, R181 ;  /* 0x000000b542427221 */ /* 0x000fe40000010000 */
[----:B------:R-:W-:-:S02]  /*08b0*/  FFMA.FTZ R178, R114, R181, R178 ;  /* 0x000000b572b27223 */ /* 0x000fc400000100b2 */
[----:B------:R-:W-:Y:S01]  /*08c0*/  FFMA.FTZ R82, R179, R181, R82 ;  /* 0x000000b5b3527223 */ /* 0x000fe20000010052 */
[----:B------:R-:W-:Y:S01]  /*08d0*/  PRMT R132, RZ, 0x7610, R132 ;  /* 0x00007610ff847816 */ /* 0x000fe20000000084 */
[----:B------:R-:W-:Y:S02]  /*08e0*/  FFMA.FTZ R181, R115, R184, R128 ;  /* 0x000000b873b57223 */ /* 0x000fe40000010080 */
[----:B------:R-:W-:Y:S02]  /*08f0*/  FMUL.FTZ R180, R100, R135 ;  /* 0x0000008764b47220 */ /* 0x000fe40000410000 */
[----:B------:R-:W-:Y:S02]  /*0900*/  FMUL.FTZ R183, R153, R140 ;  /* 0x0000008c99b77220 */ /* 0x000fe40000410000 */
[----:B------:R-:W-:Y:S02]  /*0910*/  FMUL.FTZ R128, R101, R188 ;  /* 0x000000bc65807220 */ /* 0x000fe40000410000 */
[----:B-1----:R-:W-:-:S02]  /*0920*/  FMUL.FTZ R177, R105, R136 ;  /* 0x0000008869b17220 */ /* 0x002fc40000410000 */
[----:B------:R-:W-:Y:S02]  /*0930*/  FFMA.FTZ R174, R112, R129, R174 ;  /* 0x0000008170ae7223 */ /* 0x000fe400000100ae */
[----:B------:R-:W-:Y:S02]  /*0940*/  FADD.FTZ R60, R60, R185 ;  /* 0x000000b93c3c7221 */ /* 0x000fe40000010000 */
[-C--:B------:R-:W-:Y:S02]  /*0950*/  FFMA.FTZ R180, R108, R185.reuse, R180 ;  /* 0x000000b96cb47223 */ /* 0x080fe400000100b4 */
[----:B------:R-:W-:Y:S02]  /*0960*/  FFMA.FTZ R76, R183, R185, R76 ;  /* 0x000000b9b74c7223 */ /* 0x000fe4000001004c */
[----:B------:R-:W-:Y:S02]  /*0970*/  FADD.FTZ R64, R64, R129 ;  /* 0x0000008140407221 */ /* 0x000fe40000010000 */
[----:B------:R-:W-:-:S02]  /*0980*/  FFMA.FTZ R80, R171, R129, R80 ;  /* 0x00000081ab507223 */ /* 0x000fc40000010050 */
[----:B------:R-:W-:Y:S02]  /*0990*/  FFMA.FTZ R185, R109, R186, R128 ;  /* 0x000000ba6db97223 */ /* 0x000fe40000010080 */
[----:B------:R-:W-:Y:S02]  /*09a0*/  FFMA.FTZ R177, R113, R132, R177 ;  /* 0x0000008471b17223 */ /* 0x000fe400000100b1 */
[----:B------:R-:W-:Y:S02]  /*09b0*/  FADD.FTZ R128, RZ, R174 ;  /* 0x000000aeff807221 */ /* 0x000fe40000010000 */
[C---:B------:R-:W-:Y:S02]  /*09c0*/  FFMA.FTZ R129, R171.reuse, R174, RZ ;  /* 0x000000aeab817223 */ /* 0x040fe400000100ff */
[----:B------:R-:W-:Y:S02]  /*09d0*/  FADD.FTZ R32, R32, R131 ;  /* 0x0000008320207221 */ /* 0x000fe40000010000 */
[----:B------:R-:W-:-:S02]  /*09e0*/  FFMA.FTZ R48, R171, R131, R48 ;  /* 0x00000083ab307223 */ /* 0x000fc40000010030 */
[----:B------:R-:W-:Y:S02]  /*09f0*/  FADD.FTZ R131, R128, R177 ;  /* 0x000000b180837221 */ /* 0x000fe40000010000 */
[----:B------:R-:W-:Y:S02]  /*0a00*/  FFMA.FTZ R129, R170, R177, R129 ;  /* 0x000000b1aa817223 */ /* 0x000fe40000010081 */
[----:B------:R-:W-:Y:S02]  /*0a10*/  FMUL.FTZ R176, R153, R182 ;  /* 0x000000b699b07220 */ /* 0x000fe40000410000 */
[----:B------:R-:W-:Y:S02]  /*0a20*/  FADD.FTZ R128, R131, R178 ;  /* 0x000000b283807221 */ /* 0x000fe40000010000 */
[----:B------:R-:W-:Y:S01]  /*0a30*/  FFMA.FTZ R129, R179, R178, R129 ;  /* 0x000000b2b3817223 */ /* 0x000fe20000010081 */
[----:B------:R-:W-:Y:S01]  /*0a40*/  PRMT R137, RZ, 0x5410, R139 ;  /* 0x00005410ff897816 */ /* 0x000fe2000000008b */
[----:B------:R-:W-:-:S02]  /*0a50*/  FADD.FTZ R131, R128, R181 ;  /* 0x000000b580837221 */ /* 0x000fc40000010000 */
[C---:B------:R-:W-:Y:S01]  /*0a60*/  FFMA.FTZ R129, R176.reuse, R181, R129 ;  /* 0x000000b5b0817223 */ /* 0x040fe20000010081 */
[----:B------:R-:W-:Y:S01]  /*0a70*/  PRMT R196, RZ, 0x7610, R139 ;  /* 0x00007610ffc47816 */ /* 0x000fe2000000008b */
[----:B------:R-:W-:Y:S02]  /*0a80*/  FADD.FTZ R67, R67, R184 ;  /* 0x000000b843437221 */ /* 0x000fe40000010000 */
[----:B------:R-:W-:Y:S02]  /*0a90*/  FFMA.FTZ R83, R176, R184, R83 ;  /* 0x000000b8b0537223 */ /* 0x000fe40000010053 */
[----:B------:R-:W-:Y:S02]  /*0aa0*/  FMUL.FTZ R184, R102, R137 ;  /* 0x0000008966b87220 */ /* 0x000fe40000410000 */
[C---:B------:R-:W-:Y:S02]  /*0ab0*/  FMUL.FTZ R187, R153.reuse, R142 ;  /* 0x0000008e99bb7220 */ /* 0x040fe40000410000 */
        /* <DEDUP_REMOVED lines=36> */
.L_x_722:
[----:B-1----:R-:W-:Y:S05]  /*0d00*/  BSYNC B0 ;  /* 0x0000000000007941 */ /* 0x002fea0003800000 */
.L_x_721:
[----:B------:R-:W-:Y:S01]  /*0d10*/  BSSY B0, `(.L_x_723) ;  /* 0x000007d000007945 */ /* 0x000fe20003800000 */
[----:B------:R-:W-:Y:S05]  /*0d20*/  @!P4 BRA `(.L_x_724) ;  /* 0x000007b00000c947 */ /* 0x000fea0003800000 */
[----:B------:R-:W-:Y:S01]  /*0d30*/  HFMA2.MMA R137, -RZ, RZ, 0, 9.5367431640625e-07 ;  /* 0x00000010ff897435 */ /* 0x000fe200000001ff */
[----:B------:R-:W-:-:S04]  /*0d40*/  LEA R148, P0, R192, c[0x0][0x188], 0x5 ;  /* 0x00006200c0947a11 */ /* 0x000fc800078028ff */
[----:B------:R-:W-:-:S05]  /*0d50*/  LEA.HI.X R149, R192, c[0x0][0x18c], RZ, 0x5, P0 ;  /* 0x00006300c0957a11 */ /* 0x000fca00000f2cff */
[CC--:B------:R-:W-:Y:S01]  /*0d60*/  IMAD.WIDE.U32 R132, R192.reuse, R137.reuse, c[0x0][0x208] ;  /* 0x00008200c0847625 */ /* 0x0c0fe200078e0089 */
[----:B------:R1:W2:Y:S03]  /*0d70*/  LDG.E.128 R140, [R148.64] ;  /* 0x00000004948c7981 */ /* 0x0002a6000c1e1d00 */
[----:B------:R-:W-:Y:S01]  /*0d80*/  IMAD.WIDE.U32 R136, R192, R137, c[0x0][0x210] ;  /* 0x00008400c0887625 */ /* 0x000fe200078e0089 */
[----:B------:R1:W3:Y:S04]  /*0d90*/  LDG.E.128 R128, [R148.64+0x10] ;  /* 0x0000100494807981 */ /* 0x0002e8000c1e1d00 */
[----:B------:R-:W4:Y:S04]  /*0da0*/  LDG.E.128 R132, [R132.64] ;  /* 0x0000000484847981 */ /* 0x000f28000c1e1d00 */
[----:B------:R-:W3:Y:S01]  /*0db0*/  LDG.E.128 R136, [R136.64] ;  /* 0x0000000488887981 */ /* 0x000ee2000c1e1d00 */
[----:B------:R-:W-:-:S04]  /*0dc0*/  ISETP.NE.U32.AND P0, PT, RZ, c[0x0][0x218], PT ;  /* 0x00008600ff007a0c */ /* 0x000fc80003f05070 */
[----:B------:R-:W-:Y:S02]  /*0dd0*/  ISETP.NE.AND.EX P0, PT, RZ, c[0x0][0x21c], PT, P0 ;  /* 0x00008700ff007a0c */ /* 0x000fe40003f05300 */
[----:B------:R-:W-:-:S04]  /*0de0*/  ISETP.NE.U32.AND P1, PT, RZ, c[0x0][0x250], PT ;  /* 0x00009400ff007a0c */ /* 0x000fc80003f25070 */
[----:B------:R-:W-:Y:S02]  /*0df0*/  ISETP.NE.AND.EX P1, PT, RZ, c[0x0][0x254], PT, P1 ;  /* 0x00009500ff007a0c */ /* 0x000fe40003f25310 */
[----:B------:R-:W-:-:S05]  /*0e00*/  SHF.L.U32 R158, R192, 0x3, RZ ;  /* 0x00000003c09e7819 */ /* 0x000fca00000006ff */
[C---:B------:R-:W-:Y:S02]  /*0e10*/  @P0 LEA R154, P6, R192.reuse, c[0x0][0x218], 0x5 ;  /* 0x00008600c09a0a11 */ /* 0x040fe400078c28ff */
[----:B------:R-:W-:Y:S02]  /*0e20*/  SHF.R.U32.HI R159, RZ, 0x1d, R192 ;  /* 0x0000001dff9f7819 */ /* 0x000fe400000116c0 */
[----:B------:R-:W-:Y:S02]  /*0e30*/  @P0 LEA.HI.X R155, R192, c[0x0][0x21c], RZ, 0x5, P6 ;  /* 0x00008700c09b0a11 */ /* 0x000fe400030f2cff */
[----:B------:R-:W-:-:S03]  /*0e40*/  IADD3 R156, P6, R158, c[0x0][0x190], RZ ;  /* 0x000064009e9c7a10 */ /* 0x000fc60007fde0ff */
[----:B------:R0:W5:Y:S01]  /*0e50*/  @P0 LDG.E.128 R8, [R154.64] ;  /* 0x000000049a080981 */ /* 0x000162000c1e1d00 */
[C---:B------:R-:W-:Y:S02]  /*0e60*/  IADD3.X R157, R159.reuse, c[0x0][0x194], RZ, P6, !PT ;  /* 0x000065009f9d7a10 */ /* 0x040fe400037fe4ff */
[----:B------:R-:W-:Y:S01]  /*0e70*/  @P1 IADD3 R158, P6, R158, c[0x0][0x198], RZ ;  /* 0x000066009e9e1a10 */ /* 0x000fe20007fde0ff */
[----:B------:R0:W5:Y:S02]  /*0e80*/  @P0 LDG.E.128 R4, [R154.64+0x10] ;  /* 0x000010049a040981 */ /* 0x000164000c1e1d00 */
[----:B0-----:R-:W-:Y:S02]  /*0e90*/  ISETP.NE.AND P0, PT, R190, RZ, PT ;  /* 0x000000ffbe00720c */ /* 0x001fe40003f05270 */
[----:B------:R-:W-:Y:S01]  /*0ea0*/  @P1 IADD3.X R159, R159, c[0x0][0x19c], RZ, P6, !PT ;  /* 0x000067009f9f1a10 */ /* 0x000fe200037fe4ff */
[----:B-1----:R0:W5:Y:S04]  /*0eb0*/  LDG.E.64 R148, [R156.64] ;  /* 0x000000049c947981 */ /* 0x002168000c1e1b00 */
[----:B------:R1:W5:Y:S02]  /*0ec0*/  @P1 LDG.E.64 R146, [R158.64] ;  /* 0x000000049e921981 */ /* 0x000364000c1e1b00 */
[----:B-1---5:R-:W-:-:S05]  /*0ed0*/  FSEL R158, R173, RZ, !P0 ;  /* 0x000000ffad9e7208 */ /* 0x022fca0004000000 */
[C---:B--2---:R-:W-:Y:S02]  /*0ee0*/  FADD.FTZ R140, -R158.reuse, R140 ;  /* 0x0000008c9e8c7221 */ /* 0x044fe40000010100 */
[C---:B------:R-:W-:Y:S02]  /*0ef0*/  FADD.FTZ R142, -R158.reuse, R142 ;  /* 0x0000008e9e8e7221 */ /* 0x040fe40000010100 */
[----:B------:R-:W-:Y:S01]  /*0f00*/  FADD.FTZ R160, -R158, R143 ;  /* 0x0000008f9ea07221 */ /* 0x000fe20000010100 */
[--C-:B----4-:R-:W-:Y:S02]  /*0f10*/  PRMT R169, RZ, 0x5410, R135.reuse ;  /* 0x00005410ffa97816 */ /* 0x110fe40000000087 */
[----:B------:R-:W-:Y:S02]  /*0f20*/  PRMT R192, RZ, 0x7610, R135 ;  /* 0x00007610ffc07816 */ /* 0x000fe40000000087 */
[--C-:B------:R-:W-:Y:S02]  /*0f30*/  PRMT R165, RZ, 0x5410, R134.reuse ;  /* 0x00005410ffa57816 */ /* 0x100fe40000000086 */
[----:B------:R-:W-:-:S02]  /*0f40*/  PRMT R166, RZ, 0x7610, R134 ;  /* 0x00007610ffa67816 */ /* 0x000fc40000000086 */
[--C-:B---3--:R-:W-:Y:S02]  /*0f50*/  PRMT R135, RZ, 0x5410, R137.reuse ;  /* 0x00005410ff877816 */ /* 0x108fe40000000089 */
[----:B------:R-:W-:Y:S01]  /*0f60*/  PRMT R134, RZ, 0x7610, R137 ;  /* 0x00007610ff867816 */ /* 0x000fe20000000089 */
[----:B------:R-:W-:Y:S01]  /*0f70*/  FMUL.FTZ R155, R153, R140 ;  /* 0x0000008c999b7220 */ /* 0x000fe20000410000 */
[--C-:B------:R-:W-:Y:S02]  /*0f80*/  PRMT R161, RZ, 0x5410, R133.reuse ;  /* 0x00005410ffa17816 */ /* 0x100fe40000000085 */
[----:B------:R-:W-:Y:S01]  /*0f90*/  PRMT R162, RZ, 0x7610, R133 ;  /* 0x00007610ffa27816 */ /* 0x000fe20000000085 */
[C---:B0-----:R-:W-:Y:S01]  /*0fa0*/  FADD.FTZ R156, -R158.reuse, R141 ;  /* 0x0000008d9e9c7221 */ /* 0x041fe20000010100 */
[----:B------:R-:W-:Y:S01]  /*0fb0*/  PRMT R133, RZ, 0x5410, R136 ;  /* 0x00005410ff857816 */ /* 0x000fe20000000088 */
[C---:B------:R-:W-:Y:S01]  /*0fc0*/  FADD.FTZ R164, -R158.reuse, R129 ;  /* 0x000000819ea47221 */ /* 0x040fe20000010100 */
[----:B------:R-:W-:Y:S01]  /*0fd0*/  PRMT R137, RZ, 0x5410, R138 ;  /* 0x00005410ff897816 */ /* 0x000fe2000000008a */
[C---:B------:R-:W-:Y:S01]  /*0fe0*/  FADD.FTZ R130, -R158.reuse, R130 ;  /* 0x000000829e827221 */ /* 0x040fe20000010100 */
[----:B------:R-:W-:Y:S01]  /*0ff0*/  PRMT R168, RZ, 0x7610, R138 ;  /* 0x00007610ffa87816 */ /* 0x000fe2000000008a */
[----:B------:R-:W-:-:S02]  /*1000*/  FADD.FTZ R138, -R158, R128 ;  /* 0x000000809e8a7221 */ /* 0x000fc40000010100 */
[----:B------:R-:W-:Y:S02]  /*1010*/  FADD.FTZ R140, -R158, R131 ;  /* 0x000000839e8c7221 */ /* 0x000fe40000010100 */
[----:B------:R-:W-:Y:S02]  /*1020*/  FMUL.FTZ R158, R90, R135 ;  /* 0x000000875a9e7220 */ /* 0x000fe40000410000 */
[----:B------:R-:W-:Y:S01]  /*1030*/  FMUL.FTZ R159, R153, R142 ;  /* 0x0000008e999f7220 */ /* 0x000fe20000410000 */
[----:B------:R-:W-:Y:S01]  /*1040*/  PRMT R157, RZ, 0x5410, R132 ;  /* 0x00005410ff9d7816 */ /* 0x000fe20000000084 */
[----:B------:R-:W-:Y:S02]  /*1050*/  FMUL.FTZ R128, R91, R134 ;  /* 0x000000865b807220 */ /* 0x000fe40000410000 */
[----:B------:R-:W-:Y:S01]  /*1060*/  FMUL.FTZ R160, R153, R160 ;  /* 0x000000a099a07220 */ /* 0x000fe20000410000 */
[----:B------:R-:W-:Y:S01]  /*1070*/  PRMT R136, RZ, 0x7610, R136 ;  /* 0x00007610ff887816 */ /* 0x000fe20000000088 */
[----:B------:R-:W-:-:S02]  /*1080*/  FMUL.FTZ R154, R88, R133 ;  /* 0x00000085589a7220 */ /* 0x000fc40000410000 */
[----:B------:R-:W-:Y:S02]  /*1090*/  FADD.FTZ R58, R58, R161 ;  /* 0x000000a13a3a7221 */ /* 0x000fe40000010000 */
[-C--:B------:R-:W-:Y:S02]  /*10a0*/  FFMA.FTZ R158, R98, R161.reuse, R158 ;  /* 0x000000a1629e7223 */ /* 0x080fe4000001009e */
[----:B------:R-:W-:Y:S02]  /*10b0*/  FFMA.FTZ R74, R159, R161, R74 ;  /* 0x000000a19f4a7223 */ /* 0x000fe4000001004a */
[----:B------:R-:W-:Y:S02]  /*10c0*/  FADD.FTZ R59, R59, R162 ;  /* 0x000000a23b3b7221 */ /* 0x000fe40000010000 */
[-C--:B------:R-:W-:Y:S02]  /*10d0*/  FFMA.FTZ R161, R99, R162.reuse, R128 ;  /* 0x000000a263a17223 */ /* 0x080fe40000010080 */
[----:B------:R-:W-:Y:S01]  /*10e0*/  FFMA.FTZ R75, R160, R162, R75 ;  /* 0x000000a2a04b7223 */ /* 0x000fe2000001004b */
[----:B------:R-:W-:Y:S01]  /*10f0*/  PRMT R132, RZ, 0x7610, R132 ;  /* 0x00007610ff847816 */ /* 0x000fe20000000084 */
[----:B------:R-:W-:-:S02]  /*1100*/  FMUL.FTZ R162, R84, R137 ;  /* 0x0000008954a27220 */ /* 0x000fc40000410000 */
[----:B------:R-:W-:Y:S02]  /*1110*/  FMUL.FTZ R163, R153, R138 ;  /* 0x0000008a99a37220 */ /* 0x000fe40000410000 */
[----:B------:R-:W-:Y:S02]  /*1120*/  FADD.FTZ R56, R56, R157 ;  /* 0x0000009d38387221 */ /* 0x000fe40000010000 */
[-C--:B------:R-:W-:Y:S02]  /*1130*/  FFMA.FTZ R154, R96, R157.reuse, R154 ;  /* 0x0000009d609a7223 */ /* 0x080fe4000001009a */
[----:B------:R-:W-:Y:S02]  /*1140*/  FFMA.FTZ R72, R155, R157, R72 ;  /* 0x0000009d9b487223 */ /* 0x000fe40000010048 */
[----:B------:R-:W-:Y:S02]  /*1150*/  FMUL.FTZ R128, R85, R168 ;  /* 0x000000a855807220 */ /* 0x000fe40000410000 */
[----:B------:R-:W-:-:S02]  /*1160*/  FMUL.FTZ R157, R89, R136 ;  /* 0x00000088599d7220 */ /* 0x000fc40000410000 */
[----:B------:R-:W-:Y:S02]  /*1170*/  FADD.FTZ R52, R52, R165 ;  /* 0x000000a534347221 */ /* 0x000fe40000010000 */
[-C--:B------:R-:W-:Y:S02]  /*1180*/  FFMA.FTZ R162, R92, R165.reuse, R162 ;  /* 0x000000a55ca27223 */ /* 0x080fe400000100a2 */
[----:B------:R-:W-:Y:S02]  /*1190*/  FFMA.FTZ R68, R163, R165, R68 ;  /* 0x000000a5a3447223 */ /* 0x000fe40000010044 */
        /* <DEDUP_REMOVED lines=52> */
.L_x_724:
[----:B------:R-:W-:Y:S05]  /*14e0*/  BSYNC B0 ;  /* 0x0000000000007941 */ /* 0x000fea0003800000 */
.L_x_723:
[----:B------:R-:W-:Y:S01]  /*14f0*/  @!P5 IADD3 R172, R172, 0x4, RZ ;  /* 0x00000004acacd810 */ /* 0x000fe20007ffe0ff */
[----:B------:R-:W-:Y:S05]  /*1500*/  BRA.DIV ~URZ, `(.L_x_725) ;  /* 0x000014827f007947 */ /* 0x000fea000b800000 */
[----:B------:R1:W2:Y:S02]  /*1510*/  SHFL.DOWN PT, R130, R191, 0x10, 0x1f ;  /* 0x0a001f00bf827f89 */ /* 0x0002a400000e0000 */
.L_x_734:
        /* <DEDUP_REMOVED lines=18> */
.L_x_735:
        /* <DEDUP_REMOVED lines=21> */
[----:B0-----:R-:W-:Y:S01]  /*1790*/  ISETP.NE.AND P0, PT, R190, RZ, PT ;  /* 0x000000ffbe00720c */ /* 0x001fe20003f05270 */
[----:B------:R-:W-:Y:S01]  /*17a0*/  HFMA2.MMA R191, -RZ, RZ, 0, 9.5367431640625e-07 ;  /* 0x00000010ffbf7435 */ /* 0x000fe200000001ff */
[----:B------:R-:W-:Y:S02]  /*17b0*/  ISETP.NE.U32.AND P1, PT, RZ, c[0x0][0x218], PT ;  /* 0x00008600ff007a0c */ /* 0x000fe40003f25070 */
[----:B------:R-:W-:Y:S02]  /*17c0*/  FSEL R135, R140, RZ, !P0 ;  /* 0x000000ff8c877208 */ /* 0x000fe40004000000 */
[----:B------:R-:W-:-:S02]  /*17d0*/  MOV R128, R2 ;  /* 0x0000000200807202 */ /* 0x000fc40000000f00 */
[----:B------:R-:W-:Y:S01]  /*17e0*/  ISETP.NE.AND.EX P1, PT, RZ, c[0x0][0x21c], PT, P1 ;  /* 0x00008700ff007a0c */ /* 0x000fe20003f25310 */
[-CC-:B------:R-:W-:Y:S01]  /*17f0*/  FFMA.FTZ R129, R179, R142.reuse, R135.reuse ;  /* 0x0000008eb3817223 */ /* 0x180fe20000010087 */
[----:B------:R-:W-:Y:S01]  /*1800*/  LOP3.LUT P6, RZ, R128, 0xff, RZ, 0xc0, !PT ;  /* 0x000000ff80ff7812 */ /* 0x000fe200078cc0ff */
[-C--:B------:R-:W-:Y:S01]  /*1810*/  FFMA.FTZ R131, R183, R142.reuse, R135 ;  /* 0x0000008eb7837223 */ /* 0x080fe20000010087 */
[----:B------:R-:W-:Y:S01]  /*1820*/  ISETP.NE.U32.AND P0, PT, RZ, c[0x0][0x258], PT ;  /* 0x00009600ff007a0c */ /* 0x000fe20003f05070 */
[----:B------:R-:W-:Y:S01]  /*1830*/  FADD.FTZ R128, R178, -R129 ;  /* 0x80000081b2807221 */ /* 0x000fe20000010000 */
[----:B------:R-:W-:Y:S01]  /*1840*/  LOP3.LUT P2, RZ, R2, 0xff0000, RZ, 0xc0, !PT ;  /* 0x00ff000002ff7812 */ /* 0x000fe2000784c0ff */
[--C-:B------:R-:W-:Y:S01]  /*1850*/  FFMA.FTZ R130, R176, R142, R135.reuse ;  /* 0x0000008eb0827223 */ /* 0x100fe20000010087 */
[----:B------:R-:W-:Y:S01]  /*1860*/  ISETP.NE.AND.EX P0, PT, RZ, c[0x0][0x25c], PT, P0 ;  /* 0x00009700ff007a0c */ /* 0x000fe20003f05300 */
[----:B-----5:R-:W-:Y:S01]  /*1870*/  FMUL.FTZ R129, R153, R128 ;  /* 0x0000008099817220 */ /* 0x020fe20000410000 */
[----:B------:R-:W-:Y:S01]  /*1880*/  LOP3.LUT P5, RZ, R3, 0xff, RZ, 0xc0, !PT ;  /* 0x000000ff03ff7812 */ /* 0x000fe200078ac0ff */
        /* <DEDUP_REMOVED lines=83> */
[----:B0-----:R-:W-:Y:S02]  /*1dc0*/  @P2 FSEL R132, R175, RZ, P6 ;  /* 0x000000ffaf842208 */ /* 0x001fe40003000000 */
[----:B-1----:R-:W-:-:S02]  /*1dd0*/  @P2 FSEL R128, R143, RZ, P0 ;  /* 0x000000ff8f802208 */ /* 0x002fc40000000000 */
        /* <DEDUP_REMOVED lines=20> */
.L_x_728:
[----:B------:R-:W-:Y:S05]  /*1f20*/  BSYNC B0 ;  /* 0x0000000000007941 */ /* 0x000fea0003800000 */
.L_x_727:
[----:B------:R-:W-:Y:S01]  /*1f30*/  BSSY B0, `(.L_x_729) ;  /* 0x000007a000007945 */ /* 0x000fe20003800000 */
[----:B------:R-:W-:Y:S05]  /*1f40*/  @!P4 BRA `(.L_x_730) ;  /* 0x000007800000c947 */ /* 0x000fea0003800000 */
[----:B0-----:R-:W-:Y:S01]  /*1f50*/  ISETP.NE.AND P0, PT, R190, RZ, PT ;  /* 0x000000ffbe00720c */ /* 0x001fe20003f05270 */
[----:B-----5:R-:W-:Y:S01]  /*1f60*/  HFMA2.MMA R173, -RZ, RZ, 0, 9.5367431640625e-07 ;  /* 0x00000010ffad7435 */ /* 0x020fe200000001ff */
[----:B------:R-:W-:Y:S02]  /*1f70*/  ISETP.NE.U32.AND P1, PT, RZ, c[0x0][0x218], PT ;  /* 0x00008600ff007a0c */ /* 0x000fe40003f25070 */
[----:B------:R-:W-:Y:S02]  /*1f80*/  FSEL R137, R140, RZ, !P0 ;  /* 0x000000ff8c897208 */ /* 0x000fe40004000000 */
[----:B------:R-:W-:Y:S02]  /*1f90*/  ISETP.NE.AND.EX P1, PT, RZ, c[0x0][0x21c], PT, P1 ;  /* 0x00008700ff007a0c */ /* 0x000fe40003f25310 */
[----:B------:R-:W-:Y:S01]  /*1fa0*/  MOV R128, R148 ;  /* 0x0000009400807202 */ /* 0x000fe20000000f00 */
[-CC-:B------:R-:W-:Y:S01]  /*1fb0*/  FFMA.FTZ R133, R163, R142.reuse, R137.reuse ;  /* 0x0000008ea3857223 */ /* 0x180fe20000010089 */
[----:B------:R-:W-:Y:S01]  /*1fc0*/  ISETP.NE.U32.AND P0, PT, RZ, c[0x0][0x258], PT ;  /* 0x00009600ff007a0c */ /* 0x000fe20003f05070 */
[----:B------:R-:W-:Y:S01]  /*1fd0*/  FFMA.FTZ R138, R164, R142, R137 ;  /* 0x0000008ea48a7223 */ /* 0x000fe20000010089 */
[----:B------:R-:W-:Y:S01]  /*1fe0*/  LOP3.LUT P6, RZ, R128, 0xff, RZ, 0xc0, !PT ;  /* 0x000000ff80ff7812 */ /* 0x000fe200078cc0ff */
[----:B------:R-:W-:Y:S01]  /*1ff0*/  FADD.FTZ R136, R162, -R133 ;  /* 0x80000085a2887221 */ /* 0x000fe20000010000 */
[----:B------:R-:W-:Y:S01]  /*2000*/  LOP3.LUT P2, RZ, R149, 0xff, RZ, 0xc0, !PT ;  /* 0x000000ff95ff7812 */ /* 0x000fe2000784c0ff */
[----:B------:R-:W-:Y:S01]  /*2010*/  FADD.FTZ R138, R165, -R138 ;  /* 0x8000008aa58a7221 */ /* 0x000fe20000010000 */
[----:B------:R-:W-:Y:S01]  /*2020*/  ISETP.NE.AND.EX P0, PT, RZ, c[0x0][0x25c], PT, P0 ;  /* 0x00009700ff007a0c */ /* 0x000fe20003f05300 */
[----:B------:R-:W-:Y:S01]  /*2030*/  FMUL.FTZ R133, R153, R136 ;  /* 0x0000008899857220 */ /* 0x000fe20000410000 */
[----:B------:R-:W-:Y:S01]  /*2040*/  LOP3.LUT P5, RZ, R148, 0xff0000, RZ, 0xc0, !PT ;  /* 0x00ff000094ff7812 */ /* 0x000fe200078ac0ff */
[----:B------:R-:W-:-:S02]  /*2050*/  FFMA.FTZ R129, R155, R142, R137 ;  /* 0x0000008e9b817223 */ /* 0x000fc40000010089 */
        /* <DEDUP_REMOVED lines=30> */
[----:B------:R-:W-:Y:S01]  /*2240*/  FMUL.FTZ R139, R131, c[0x0][0x1e8] ;  /* 0x00007a00838b7a20 */ /* 0x000fe20000410000 */
[----:B------:R-:W-:Y:S01]  /*2250*/  @P0 MOV R133, 0x20 ;  /* 0x0000002000850802 */ /* 0x000fe20000000f00 */
[----:B------:R-:W-:-:S02]  /*2260*/  @P1 FADD.FTZ R134, R11, R134 ;  /* 0x000000860b861221 */ /* 0x000fc40000010000 */
        /* <DEDUP_REMOVED lines=16> */
[----:B------:R-:W-:Y:S01]  /*2370*/  FMUL.FTZ R138, R128, c[0x0][0x1e8] ;  /* 0x00007a00808a7a20 */ /* 0x000fe20000410000 */
[----:B------:R-:W-:Y:S01]  /*2380*/  LOP3.LUT P5, RZ, R148, 0xff00, RZ, 0xc0, !PT ;  /* 0x0000ff0094ff7812 */ /* 0x000fe200078ac0ff */
[----:B------:R-:W-:Y:S01]  /*2390*/  FMUL.FTZ R142, R142, c[0x0][0x1e8] ;  /* 0x00007a008e8e7a20 */ /* 0x000fe20000410000 */
[----:B------:R-:W-:Y:S01]  /*23a0*/  FSEL R131, R137, RZ, P6 ;  /* 0x000000ff89837208 */ /* 0x000fe20003000000 */
[----:B------:R-:W-:Y:S01]  /*23b0*/  FMUL.FTZ R153, R135, c[0x0][0x1e8] ;  /* 0x00007a0087997a20 */ /* 0x000fe20000410000 */
[----:B------:R-:W-:Y:S01]  /*23c0*/  LOP3.LUT P1, RZ, R149, 0xff000000, RZ, 0xc0, !PT ;  /* 0xff00000095ff7812 */ /* 0x000fe2000782c0ff */
[----:B------:R-:W-:Y:S01]  /*23d0*/  @P0 IMAD.WIDE.U32 R132, R152, R133, c[0x0][0x258] ;  /* 0x0000960098840625 */ /* 0x000fe200078e0085 */
[----:B------:R-:W-:-:S02]  /*23e0*/  SEL R117, R128, R117, P0 ;  /* 0x0000007580757207 */ /* 0x000fc40000000000 */
[----:B------:R-:W-:Y:S02]  /*23f0*/  SEL R122, R135, R122, P0 ;  /* 0x0000007a877a7207 */ /* 0x000fe40000000000 */
[----:B------:R-:W-:Y:S01]  /*2400*/  LOP3.LUT P6, RZ, R149, 0xff0000, RZ, 0xc0, !PT ;  /* 0x00ff000095ff7812 */ /* 0x000fe200078cc0ff */
[----:B------:R-:W-:Y:S01]  /*2410*/  @P0 STG.E.128 [R132.64], R116 ;  /* 0x0000007484000986 */ /* 0x000fe2000c101d04 */
[----:B------:R-:W-:Y:S02]  /*2420*/  FSEL R128, R138, RZ, P5 ;  /* 0x000000ff8a807208 */ /* 0x000fe40002800000 */
[----:B------:R-:W-:Y:S01]  /*2430*/  FSEL R135, R142, RZ, P1 ;  /* 0x000000ff8e877208 */ /* 0x000fe20000800000 */
[----:B------:R0:W-:Y:S01]  /*2440*/  @P0 STG.E.128 [R132.64+0x10], R120 ;  /* 0x0000107884000986 */ /* 0x0001e2000c101d04 */
        /* <DEDUP_REMOVED lines=13> */
[C---:B------:R-:W-:Y:S02]  /*2520*/  @P2 LOP3.LUT P5, RZ, R147.reuse, 0xff0000, RZ, 0xc0, !PT ;  /* 0x00ff000093ff2812 */ /* 0x040fe400078ac0ff */
        /* <DEDUP_REMOVED lines=26> */
.L_x_730:
[----:B------:R-:W-:Y:S05]  /*26d0*/  BSYNC B0 ;  /* 0x0000000000007941 */ /* 0x000fea0003800000 */
.L_x_729:
[----:B------:R-:W-:Y:S02]  /*26e0*/  IADD3 R150, R150, c[0x0][0x160], RZ ;  /* 0x0000580096967a10 */ /* 0x000fe40007ffe0ff */
[----:B------:R-:W-:Y:S02]  /*26f0*/  LOP3.LUT P1, RZ, R151, 0xff, RZ, 0xc0, !PT ;  /* 0x000000ff97ff7812 */ /* 0x000fe4000782c0ff */
[----:B------:R-:W-:Y:S02]  /*2700*/  ISETP.GE.AND P0, PT, R150, c[0x0][0x164], PT ;  /* 0x0000590096007a0c */ /* 0x000fe40003f06270 */
[----:B------:R-:W-:-:S11]  /*2710*/  SEL R151, RZ, 0x1, P1 ;  /* 0x00000001ff977807 */ /* 0x000fd60000800000 */
[----:B0----5:R-:W-:Y:S01]  /*2720*/  @P0 CALL.REL.NOINC `(.L_x_720) ;  /* 0x0000001000000944 */ /* 0x021fe20003c00000 */
[----:B------:R-:W-:Y:S05]  /*2730*/  BRA `(.L_x_731) ;  /* 0xffffdcd000007947 */ /* 0x000fea000383ffff */
.L_x_720:
[----:B0-----:R-:W0:Y:S01]  /*2740*/  S2UR UR6, SR_CTAID.X ;  /* 0x00000000000679c3 */ /* 0x001e220000002500 */
[C---:B------:R-:W-:Y:S01]  /*2750*/  LOP3.LUT R3, R0.reuse, 0x7f, RZ, 0xc0, !PT ;  /* 0x0000007f00037812 */ /* 0x040fe200078ec0ff */
[----:B------:R-:W-:Y:S01]  /*2760*/  BSSY B0, `(.L_x_732) ;  /* 0x0000013000007945 */ /* 0x000fe20003800000 */
[----:B0-----:R-:W-:-:S05]  /*2770*/  LEA.HI R2, R0, UR6, RZ, 0x19 ;  /* 0x0000000600027c11 */ /* 0x001fca000f8fc8ff */
[----:B------:R-:W-:-:S05]  /*2780*/  IMAD R2, R2, c[0x0][0x168], RZ ;  /* 0x00005a0002027a24 */ /* 0x000fca00078e02ff */
[----:B------:R-:W-:Y:S01]  /*2790*/  LEA.HI R0, R2, R3, RZ, 0x1d ;  /* 0x0000000302007211 */ /* 0x000fe200078fe8ff */
[----:B------:R-:W-:Y:S05]  /*27a0*/  @!P3 BRA `(.L_x_733) ;  /* 0x000000e00000b947 */ /* 0x000fea0003800000 */
[----:B------:R-:W-:-:S04]  /*27b0*/  IMAD.MOV.U32 R9, RZ, RZ, 0x20 ;  /* 0x00000020ff097424 */ /* 0x000fc800078e00ff */
        /* <DEDUP_REMOVED lines=13> */
.L_x_733:
[----:B------:R-:W-:Y:S05]  /*2890*/  BSYNC B0 ;  /* 0x0000000000007941 */ /* 0x000fea0003800000 */
.L_x_732:
        /* <DEDUP_REMOVED lines=15> */
.L_x_725:
[----:B------:R-:W-:Y:S01]  /*2990*/  HFMA2.MMA R136, -RZ, RZ, 0, 9.5367431640625e-07 ;  /* 0x00000010ff887435 */ /* 0x000fe200000001ff */
[----:B------:R-:W-:-:S02]  /*29a0*/  MOV R131, R191 ;  /* 0x000000bf00837202 */ /* 0x000fc40000000f00 */
[----:B------:R-:W-:Y:S02]  /*29b0*/  MOV R133, 0x1f ;  /* 0x0000001f00857802 */ /* 0x000fe40000000f00 */
[----:B------:R-:W-:Y:S02]  /*29c0*/  MOV R138, 0xffffffff ;  /* 0xffffffff008a7802 */ /* 0x000fe40000000f00 */
[----:B------:R-:W-:Y:S02]  /*29d0*/  MOV R128, 0x29f0 ;  /* 0x000029f000807802 */ /* 0x000fe40000000f00 */
[----:B0----5:R-:W-:Y:S05]  /*29e0*/  CALL.REL.NOINC `($__internal_52_$__cuda_sm70_shflsync_down_p) ;  /* 0x0000046000007944 */ /* 0x021fea0003c00000 */
[----:B-1----:R-:W-:Y:S01]  /*29f0*/  IMAD.MOV.U32 R130, RZ, RZ, R131 ;  /* 0x000000ffff827224 */ /* 0x002fe200078e0083 */
[----:B0-----:R-:W-:Y:S05]  /*2a00*/  BRA `(.L_x_734) ;  /* 0xffffeb1000007947 */ /* 0x001fea000383ffff */
.L_x_726:
[----:B------:R-:W-:Y:S01]  /*2a10*/  HFMA2.MMA R136, -RZ, RZ, 0, 9.5367431640625e-07 ;  /* 0x00000010ff887435 */ /* 0x000fe200000001ff */
[----:B------:R-:W-:Y:S02]  /*2a20*/  MOV R131, R188 ;  /* 0x000000bc00837202 */ /* 0x000fe40000000f00 */
[----:B------:R-:W-:Y:S02]  /*2a30*/  MOV R133, 0x1f ;  /* 0x0000001f00857802 */ /* 0x000fe40000000f00 */
[----:B------:R-:W-:-:S02]  /*2a40*/  MOV R138, 0xffffffff ;  /* 0xffffffff008a7802 */ /* 0x000fc40000000f00 */
[----:B------:R-:W-:Y:S02]  /*2a50*/  MOV R128, 0x2a70 ;  /* 0x00002a7000807802 */ /* 0x000fe40000000f00 */
[----:B012--5:R-:W-:Y:S05]  /*2a60*/  CALL.REL.NOINC `($__internal_52_$__cuda_sm70_shflsync_down_p) ;  /* 0x000003e000007944 */ /* 0x027fea0003c00000 */
[----:B------:R-:W-:Y:S01]  /*2a70*/  FADD.FTZ R191, R130, R191 ;  /* 0x000000bf82bf7221 */ /* 0x000fe20000010000 */
[----:B0-----:R-:W-:Y:S01]  /*2a80*/  HFMA2.MMA R136, -RZ, RZ, 0, 4.76837158203125e-07 ;  /* 0x00000008ff887435 */ /* 0x001fe200000001ff */
[----:B-1----:R-:W-:Y:S01]  /*2a90*/  FADD.FTZ R188, R188, R131 ;  /* 0x00000083bcbc7221 */ /* 0x002fe20000010000 */
[----:B------:R-:W-:Y:S01]  /*2aa0*/  MOV R138, 0xffffffff ;  /* 0xffffffff008a7802 */ /* 0x000fe20000000f00 */
[----:B------:R-:W-:Y:S01]  /*2ab0*/  IMAD.MOV.U32 R133, RZ, RZ, 0x1f ;  /* 0x0000001fff857424 */ /* 0x000fe200078e00ff */
[----:B------:R-:W-:Y:S02]  /*2ac0*/  MOV R131, R191 ;  /* 0x000000bf00837202 */ /* 0x000fe40000000f00 */
[----:B------:R-:W-:Y:S02]  /*2ad0*/  MOV R128, 0x2af0 ;  /* 0x00002af000807802 */ /* 0x000fe40000000f00 */
[----:B------:R-:W-:Y:S05]  /*2ae0*/  CALL.REL.NOINC `($__internal_52_$__cuda_sm70_shflsync_down_p) ;  /* 0x0000036000007944 */ /* 0x000fea0003c00000 */
[----:B0-----:R-:W-:Y:S01]  /*2af0*/  HFMA2.MMA R136, -RZ, RZ, 0, 4.76837158203125e-07 ;  /* 0x00000008ff887435 */ /* 0x001fe200000001ff */
[----:B-1----:R-:W-:Y:S01]  /*2b00*/  MOV R130, R131 ;  /* 0x0000008300827202 */ /* 0x002fe20000000f00 */
[----:B------:R-:W-:Y:S01]  /*2b10*/  IMAD.MOV.U32 R133, RZ, RZ, 0x1f ;  /* 0x0000001fff857424 */ /* 0x000fe200078e00ff */
[----:B------:R-:W-:-:S02]  /*2b20*/  MOV R131, R188 ;  /* 0x000000bc00837202 */ /* 0x000fc40000000f00 */
[----:B------:R-:W-:Y:S02]  /*2b30*/  MOV R138, 0xffffffff ;  /* 0xffffffff008a7802 */ /* 0x000fe40000000f00 */
[----:B------:R-:W-:Y:S02]  /*2b40*/  MOV R128, 0x2b60 ;  /* 0x00002b6000807802 */ /* 0x000fe40000000f00 */
[----:B------:R-:W-:Y:S05]  /*2b50*/  CALL.REL.NOINC `($__internal_52_$__cuda_sm70_shflsync_down_p) ;  /* 0x000002f000007944 */ /* 0x000fea0003c00000 */
[----:B------:R-:W-:Y:S01]  /*2b60*/  FADD.FTZ R191, R130, R191 ;  /* 0x000000bf82bf7221 */ /* 0x000fe20000010000 */
[----:B0-----:R-:W-:Y:S01]  /*2b70*/  HFMA2.MMA R136, -RZ, RZ, 0, 2.384185791015625e-07 ;  /* 0x00000004ff887435 */ /* 0x001fe200000001ff */
[----:B-1----:R-:W-:Y:S01]  /*2b80*/  FADD.FTZ R188, R188, R131 ;  /* 0x00000083bcbc7221 */ /* 0x002fe20000010000 */
[----:B------:R-:W-:Y:S02]  /*2b90*/  MOV R133, 0x1f ;  /* 0x0000001f00857802 */ /* 0x000fe40000000f00 */
[----:B------:R-:W-:Y:S02]  /*2ba0*/  MOV R138, 0xffffffff ;  /* 0xffffffff008a7802 */ /* 0x000fe40000000f00 */
[----:B------:R-:W-:Y:S02]  /*2bb0*/  MOV R131, R191 ;  /* 0x000000bf00837202 */ /* 0x000fe40000000f00 */
[----:B------:R-:W-:-:S02]  /*2bc0*/  MOV R128, 0x2be0 ;  /* 0x00002be000807802 */ /* 0x000fc40000000f00 */
[----:B------:R-:W-:Y:S05]  /*2bd0*/  CALL.REL.NOINC `($__internal_52_$__cuda_sm70_shflsync_down_p) ;  /* 0x0000027000007944 */ /* 0x000fea0003c00000 */
[----:B0-----:R-:W-:Y:S01]  /*2be0*/  HFMA2.MMA R136, -RZ, RZ, 0, 2.384185791015625e-07 ;  /* 0x00000004ff887435 */ /* 0x001fe200000001ff */
[----:B-1----:R-:W-:Y:S01]  /*2bf0*/  IMAD.MOV.U32 R130, RZ, RZ, R131 ;  /* 0x000000ffff827224 */ /* 0x002fe200078e0083 */
[----:B------:R-:W-:-:S02]  /*2c00*/  MOV R131, R188 ;  /* 0x000000bc00837202 */ /* 0x000fc40000000f00 */
[----:B------:R-:W-:Y:S02]  /*2c10*/  MOV R133, 0x1f ;  /* 0x0000001f00857802 */ /* 0x000fe40000000f00 */
[----:B------:R-:W-:Y:S02]  /*2c20*/  MOV R138, 0xffffffff ;  /* 0xffffffff008a7802 */ /* 0x000fe40000000f00 */
[----:B------:R-:W-:Y:S02]  /*2c30*/  MOV R128, 0x2c50 ;  /* 0x00002c5000807802 */ /* 0x000fe40000000f00 */
[----:B------:R-:W-:Y:S05]  /*2c40*/  CALL.REL.NOINC `($__internal_52_$__cuda_sm70_shflsync_down_p) ;  /* 0x0000020000007944 */ /* 0x000fea0003c00000 */
[----:B------:R-:W-:Y:S01]  /*2c50*/  FADD.FTZ R191, R130, R191 ;  /* 0x000000bf82bf7221 */ /* 0x000fe20000010000 */
[----:B0-----:R-:W-:Y:S01]  /*2c60*/  HFMA2.MMA R136, -RZ, RZ, 0, 1.1920928955078125e-07 ;  /* 0x00000002ff887435 */ /* 0x001fe200000001ff */
[----:B-1----:R-:W-:Y:S01]  /*2c70*/  FADD.FTZ R134, R188, R131 ;  /* 0x00000083bc867221 */ /* 0x002fe20000010000 */
[----:B------:R-:W-:Y:S01]  /*2c80*/  MOV R138, 0xffffffff ;  /* 0xffffffff008a7802 */ /* 0x000fe20000000f00 */
[----:B------:R-:W-:Y:S01]  /*2c90*/  IMAD.MOV.U32 R133, RZ, RZ, 0x1f ;  /* 0x0000001fff857424 */ /* 0x000fe200078e00ff */
[----:B------:R-:W-:Y:S02]  /*2ca0*/  MOV R131, R191 ;  /* 0x000000bf00837202 */ /* 0x000fe40000000f00 */
[----:B------:R-:W-:-:S02]  /*2cb0*/  MOV R128, 0x2cd0 ;  /* 0x00002cd000807802 */ /* 0x000fc40000000f00 */
[----:B------:R-:W-:Y:S05]  /*2cc0*/  CALL.REL.NOINC `($__internal_52_$__cuda_sm70_shflsync_down_p) ;  /* 0x0000018000007944 */ /* 0x000fea0003c00000 */
[----:B0-----:R-:W-:Y:S01]  /*2cd0*/  HFMA2.MMA R136, -RZ, RZ, 0, 1.1920928955078125e-07 ;  /* 0x00000002ff887435 */ /* 0x001fe200000001ff */
[----:B-1----:R-:W-:Y:S01]  /*2ce0*/  MOV R130, R131 ;  /* 0x0000008300827202 */ /* 0x002fe20000000f00 */
[----:B------:R-:W-:Y:S01]  /*2cf0*/  IMAD.MOV.U32 R133, RZ, RZ, 0x1f ;  /* 0x0000001fff857424 */ /* 0x000fe200078e00ff */
[----:B------:R-:W-:-:S02]  /*2d00*/  MOV R131, R134 ;  /* 0x0000008600837202 */ /* 0x000fc40000000f00 */
[----:B------:R-:W-:Y:S02]  /*2d10*/  MOV R138, 0xffffffff ;  /* 0xffffffff008a7802 */ /* 0x000fe40000000f00 */
[----:B------:R-:W-:Y:S02]  /*2d20*/  MOV R128, 0x2d40 ;  /* 0x00002d4000807802 */ /* 0x000fe40000000f00 */
[----:B------:R-:W-:Y:S05]  /*2d30*/  CALL.REL.NOINC `($__internal_52_$__cuda_sm70_shflsync_down_p) ;  /* 0x0000011000007944 */ /* 0x000fea0003c00000 */
[----:B------:R-:W-:Y:S01]  /*2d40*/  FADD.FTZ R132, R130, R191 ;  /* 0x000000bf82847221 */ /* 0x000fe20000010000 */
[----:B0-----:R-:W-:Y:S01]  /*2d50*/  HFMA2.MMA R136, -RZ, RZ, 0, 5.9604644775390625e-08 ;  /* 0x00000001ff887435 */ /* 0x001fe200000001ff */
[----:B-1----:R-:W-:Y:S01]  /*2d60*/  FADD.FTZ R134, R134, R131 ;  /* 0x0000008386867221 */ /* 0x002fe20000010000 */
[----:B------:R-:W-:Y:S02]  /*2d70*/  MOV R133, 0x1f ;  /* 0x0000001f00857802 */ /* 0x000fe40000000f00 */
[----:B------:R-:W-:Y:S02]  /*2d80*/  MOV R138, 0xffffffff ;  /* 0xffffffff008a7802 */ /* 0x000fe40000000f00 */
[----:B------:R-:W-:Y:S02]  /*2d90*/  MOV R131, R132 ;  /* 0x0000008400837202 */ /* 0x000fe40000000f00 */
[----:B------:R-:W-:-:S02]  /*2da0*/  MOV R128, 0x2dc0 ;  /* 0x00002dc000807802 */ /* 0x000fc40000000f00 */
[----:B------:R-:W-:Y:S05]  /*2db0*/  CALL.REL.NOINC `($__internal_52_$__cuda_sm70_shflsync_down_p) ;  /* 0x0000009000007944 */ /* 0x000fea0003c00000 */
[----:B0-----:R-:W-:Y:S01]  /*2dc0*/  HFMA2.MMA R136, -RZ, RZ, 0, 5.9604644775390625e-08 ;  /* 0x00000001ff887435 */ /* 0x001fe200000001ff */
[----:B-1----:R-:W-:Y:S01]  /*2dd0*/  IMAD.MOV.U32 R135, RZ, RZ, R131 ;  /* 0x000000ffff877224 */ /* 0x002fe200078e0083 */
[----:B------:R-:W-:-:S02]  /*2de0*/  MOV R131, R134 ;  /* 0x0000008600837202 */ /* 0x000fc40000000f00 */
[----:B------:R-:W-:Y:S02]  /*2df0*/  MOV R133, 0x1f ;  /* 0x0000001f00857802 */ /* 0x000fe40000000f00 */
[----:B------:R-:W-:Y:S02]  /*2e00*/  MOV R138, 0xffffffff ;  /* 0xffffffff008a7802 */ /* 0x000fe40000000f00 */
[----:B------:R-:W-:Y:S02]  /*2e10*/  MOV R128, 0x2e30 ;  /* 0x00002e3000807802 */ /* 0x000fe40000000f00 */
[----:B------:R-:W-:Y:S05]  /*2e20*/  CALL.REL.NOINC `($__internal_52_$__cuda_sm70_shflsync_down_p) ;  /* 0x0000002000007944 */ /* 0x000fea0003c00000 */
[----:B-1----:R-:W-:Y:S01]  /*2e30*/  MOV R129, R131 ;  /* 0x0000008300817202 */ /* 0x002fe20000000f00 */
[----:B0-----:R-:W-:Y:S05]  /*2e40*/  BRA `(.L_x_735) ;  /* 0xffffe7f000007947 */ /* 0x001fea000383ffff */
        .weak           $__internal_52_$__cuda_sm70_shflsync_down_p
        .type           $__internal_52_$__cuda_sm70_shflsync_down_p,@function
        .size           $__internal_52_$__cuda_sm70_shflsync_down_p,(.L_x_1815 - $__internal_52_$__cuda_sm70_shflsync_down_p)
$__internal_52_$__cuda_sm70_shflsync_down_p:
[----:B------:R-:W-:Y:S01]  /*2e50*/  HFMA2.MMA R129, -RZ, RZ, 0, 0 ;  /* 0x00000000ff817435 */ /* 0x000fe200000001ff */
[----:B------:R-:W-:Y:S04]  /*2e60*/  WARPSYNC R138 ;  /* 0x0000008a00007348 */ /* 0x000fe80003800000 */
[----:B------:R0:W1:Y:S01]  /*2e70*/  SHFL.DOWN PT, R131, R131, R136, R133 ;  /* 0x0800008883837389 */ /* 0x00006200000e0085 */
[----:B------:R-:W-:Y:S05]  /*2e80*/  RET.REL.NODEC R128 `(_ZN10layer_norm31ln_parallel_residual_bwd_kernelINS_13Kernel_traitsIf13__nv_bfloat16fS2_fjLj2048ELj1ELj1ELj4ELj16ENS_18Kernel_traits_baseILj2048EfS2_fS2_fjLj128EEEEELb1ELb0ELb0EEEvNS_9BwdParamsE) ;  /* 0xffffd17080007950 */ /* 0x000fea0003c3ffff */
.L_x_736:
        /* <DEDUP_REMOVED lines=15> */
.L_x_1815:


//--------------------- .text._ZN10layer_norm31ln_parallel_residual_bwd_kernelINS_13Kernel_traitsIf13__nv_bfloat16fS2_fjLj2048ELj1ELj1ELj4ELj16ENS_18Kernel_traits_baseILj2048EfS2_fS2_fjLj128EEEEELb1ELb0ELb1EEEvNS_9BwdParamsE --------------------------
	.section	.text._ZN10layer_norm31ln_parallel_residual_bwd_kernelINS_13Kernel_traitsIf13__nv_bfloat16fS2_fjLj2048ELj1ELj1ELj4ELj16ENS_18Kernel_traits_baseILj2048EfS2_fS2_fjLj128EEEEELb1ELb0ELb1EEEvNS_9BwdParamsE,"ax",@progbits
	.sectioninfo	@"SHI_REGISTERS=194"
	.align	128
        .global         _ZN10layer_norm31ln_parallel_residual_bwd_kernelINS_13Kernel_traitsIf13__nv_bfloat16fS2_fjLj2048ELj1ELj1ELj4ELj16ENS_18Kernel_traits_baseILj2048EfS2_fS2_fjLj128EEEEELb1ELb0ELb1EEEvNS_9BwdParamsE
        .type           _ZN10layer_norm31ln_parallel_residual_bwd_kernelINS_13Kernel_traitsIf13__nv_bfloat16fS2_fjLj2048ELj1ELj1ELj4ELj16ENS_18Kernel_traits_baseILj2048EfS2_fS2_fjLj128EEEEELb1ELb0ELb1EEEvNS_9BwdParamsE,@function
        .size           _ZN10layer_norm31ln_parallel_residual_bwd_kernelINS_13Kernel_traitsIf13__nv_bfloat16fS2_fjLj2048ELj1ELj1ELj4ELj16ENS_18Kernel_traits_baseILj2048EfS2_fS2_fjLj128EEEEELb1ELb0ELb1EEEvNS_9BwdParamsE,(.L_x_1816 - _ZN10layer_norm31ln_parallel_residual_bwd_kernelINS_13Kernel_traitsIf13__nv_bfloat16fS2_fjLj2048ELj1ELj1ELj4ELj16ENS_18Kernel_traits_baseILj2048EfS2_fS2_fjLj128EEEEELb1ELb0ELb1EEEvNS_9BwdParamsE)
        .other          _ZN10layer_norm31ln_parallel_residual_bwd_kernelINS_13Kernel_traitsIf13__nv_bfloat16fS2_fjLj2048ELj1ELj1ELj4ELj16ENS_18Kernel_traits_baseILj2048EfS2_fS2_fjLj128EEEEELb1ELb0ELb1EEEvNS_9BwdParamsE,@"STO_CUDA_ENTRY STV_DEFAULT"
_ZN10layer_norm31ln_parallel_residual_bwd_kernelINS_13Kernel_traitsIf13__nv_bfloat16fS2_fjLj2048ELj1ELj1ELj4ELj16ENS_18Kernel_traits_baseILj2048EfS2_fS2_fjLj128EEEEELb1ELb0ELb1EEEvNS_9BwdParamsE:
.text._ZN10layer_norm31ln_parallel_residual_bwd_kernelINS_13Kernel_traitsIf13__nv_bfloat16fS2_fjLj2048ELj1ELj1ELj4ELj16ENS_18Kernel_traits_baseILj2048EfS2_fS2_fjLj128EEEEELb1ELb0ELb1EEEvNS_9BwdParamsE:
        /* <DEDUP_REMOVED lines=40> */
.L_x_737:
        /* <DEDUP_REMOVED lines=47> */
[----:B0-----:R-:W-:-:S02]  /*0570*/  IMAD.MOV.U32 R166, RZ, RZ, RZ ;  /* 0x000000ffffa67224 */ /* 0x001fc400078e00ff */
.L_x_742:
        /* <DEDUP_REMOVED lines=14> */
[----:B------:R4:W1:Y:S02]  /*0660*/  LDG.E.128 R64, [R98.64] ;  /* 0x0000000462407981 */ /* 0x000864000c1e1d00 */
[C---:B------:R-:W-:Y:S02]  /*0670*/  IMAD.WIDE.U32 R68, R168.reuse, R88, c[0x0][0x208] ;  /* 0x00008200a8447625 */ /* 0x040fe400078e0058 */
[----:B------:R-:W3:Y:S04]  /*0680*/  LDG.E.128 R72, [R72.64] ;  /* 0x0000000448487981 */ /* 0x000ee8000c1e1d00 */
[----:B------:R-:W3:Y:S01]  /*0690*/  LDG.E.128 R68, [R68.64] ;  /* 0x0000000444447981 */ /* 0x000ee2000c1e1d00 */
[----:B------:R-:W-:-:S03]  /*06a0*/  IADD3 R169, R168, 0x80, RZ ;  /* 0x00000080a8a97810 */ /* 0x000fc60007ffe0ff */
[----:B------:R4:W3:Y:S02]  /*06b0*/  LDG.E.128 R76, [R98.64+0x10] ;  /* 0x00001004624c7981 */ /* 0x0008e4000c1e1d00 */
[----:B------:R-:W-:-:S04]  /*06c0*/  IMAD.WIDE.U32 R84, R169, R88, c[0x0][0x208] ;  /* 0x00008200a9547625 */ /* 0x000fc800078e0058 */
[C---:B------:R-:W-:Y:S02]  /*06d0*/  IMAD.WIDE.U32 R88, R169.reuse, R88, c[0x0][0x210] ;  /* 0x00008400a9587625 */ /* 0x040fe400078e0058 */
[----:B------:R-:W3:Y:S02]  /*06e0*/  LDG.E.128 R84, [R84.64] ;  /* 0x0000000454547981 */ /* 0x000ee4000c1e1d00 */
[----:B------:R-:W-:Y:S02]  /*06f0*/  IMAD.WIDE.U32 R174, R169, R176, c[0x0][0x188] ;  /* 0x00006200a9ae7625 */ /* 0x000fe400078e00b0 */
[----:B------:R-:W3:Y:S04]  /*0700*/  LDG.E.128 R88, [R88.64] ;  /* 0x0000000458587981 */ /* 0x000ee8000c1e1d00 */
[----:B0-----:R0:W3:Y:S04]  /*0710*/  LDG.E.128 R80, [R174.64] ;  /* 0x00000004ae507981 */ /* 0x0010e8000c1e1d00 */
[----:B------:R0:W3:Y:S01]  /*0720*/  LDG.E.128 R92, [R174.64+0x10] ;  /* 0x00001004ae5c7981 */ /* 0x0000e2000c1e1d00 */
[----:B------:R-:W-:-:S05]  /*0730*/  MOV R177, 0x8 ;  /* 0x0000000800b17802 */ /* 0x000fca0000000f00 */
[----:B----4-:R-:W-:-:S06]  /*0740*/  IMAD.WIDE.U32 R98, R168, R177, c[0x0][0x190] ;  /* 0x00006400a8627625 */ /* 0x010fcc00078e00b1 */
[----:B-----5:R-:W5:Y:S01]  /*0750*/  LDG.E.64 R98, [R98.64] ;  /* 0x0000000462627981 */ /* 0x020f62000c1e1b00 */
[----:B------:R-:W-:-:S04]  /*0760*/  ISETP.NE.U32.AND P1, PT, RZ, c[0x0][0x218], PT ;  /* 0x00008600ff007a0c */ /* 0x000fc80003f25070 */
[----:B------:R-:W-:Y:S02]  /*0770*/  ISETP.NE.AND.EX P1, PT, RZ, c[0x0][0x21c], PT, P1 ;  /* 0x00008700ff007a0c */ /* 0x000fe40003f25310 */
[----:B------:R-:W-:-:S04]  /*0780*/  ISETP.NE.U32.AND P0, PT, RZ, c[0x0][0x250], PT ;  /* 0x00009400ff007a0c */ /* 0x000fc80003f05070 */
[----:B------:R-:W-:Y:S01]  /*0790*/  ISETP.NE.AND.EX P0, PT, RZ, c[0x0][0x254], PT, P0 ;  /* 0x00009500ff007a0c */ /* 0x000fe20003f05300 */
[----:B------:R-:W-:-:S06]  /*07a0*/  ULDC.U8 UR6, c[0x0][0x1f0] ;  /* 0x00007c0000067ab9 */ /* 0x000fcc0000000000 */
[----:B------:R-:W-:-:S04]  /*07b0*/  @P1 IMAD.WIDE.U32 R172, R168, R176, c[0x0][0x218] ;  /* 0x00008600a8ac1625 */ /* 0x000fc800078e00b0 */
[C---:B0-----:R-:W-:Y:S01]  /*07c0*/  @P1 IMAD.WIDE.U32 R174, R169.reuse, R176, c[0x0][0x218] ;  /* 0x00008600a9ae1625 */ /* 0x041fe200078e00b0 */
[----:B------:R0:W5:Y:S04]  /*07d0*/  @P1 LDG.E.128 R36, [R172.64] ;  /* 0x00000004ac241981 */ /* 0x000168000c1e1d00 */
[----:B------:R0:W5:Y:S04]  /*07e0*/  @P1 LDG.E.128 R40, [R172.64+0x10] ;  /* 0x00001004ac281981 */ /* 0x000168000c1e1d00 */
[----:B------:R4:W5:Y:S04]  /*07f0*/  @P1 LDG.E.128 R44, [R174.64] ;  /* 0x00000004ae2c1981 */ /* 0x000968000c1e1d00 */
[----:B------:R4:W5:Y:S01]  /*0800*/  @P1 LDG.E.128 R48, [R174.64+0x10] ;  /* 0x00001004ae301981 */ /* 0x000962000c1e1d00 */
[----:B------:R-:W-:Y:S01]  /*0810*/  ISETP.NE.AND P1, PT, RZ, UR6, PT ;  /* 0x00000006ff007c0c */ /* 0x000fe2000bf25270 */
[----:B------:R-:W-:-:S05]  /*0820*/  @P0 IMAD.WIDE.U32 R178, R169, R177, c[0x0][0x198] ;  /* 0x00006600a9b20625 */ /* 0x000fca00078e00b1 */
[----:B------:R0:W5:Y:S01]  /*0830*/  @P0 LDG.E.64 R96, [R178.64] ;  /* 0x00000004b2600981 */ /* 0x000162000c1e1b00 */
[----:B------:R-:W-:-:S04]  /*0840*/  @P0 IMAD.WIDE.U32 R100, R168, R177, c[0x0][0x198] ;  /* 0x00006600a8640625 */ /* 0x000fc800078e00b1 */
[----:B------:R-:W-:Y:S01]  /*0850*/  IMAD.WIDE.U32 R176, R169, R177, c[0x0][0x190] ;  /* 0x00006400a9b07625 */ /* 0x000fe200078e00b1 */
[----:B------:R0:W5:Y:S04]  /*0860*/  @P0 LDG.E.64 R2, [R100.64] ;  /* 0x0000000464020981 */ /* 0x000168000c1e1b00 */
[----:B0-----:R0:W5:Y:S01]  /*0870*/  LDG.E.64 R100, [R176.64] ;  /* 0x00000004b0647981 */ /* 0x001162000c1e1b00 */
[----:B------:R-:W-:Y:S02]  /*0880*/  LOP3.LUT P2, RZ, R167, 0xff, RZ, 0xc0, !PT ;  /* 0x000000ffa7ff7812 */ /* 0x000fe4000784c0ff */
[----:B------:R-:W-:-:S04]  /*0890*/  IADD3 R161, R161, c[0x0][0x160], RZ ;  /* 0x00005800a1a17a10 */ /* 0x000fc80007ffe0ff */
[----:B------:R-:W-:Y:S02]  /*08a0*/  ISETP.GE.AND P4, PT, R161, c[0x0][0x164], PT ;  /* 0x00005900a1007a0c */ /* 0x000fe40003f86270 */
[----:B--2---:R-:W-:-:S05]  /*08b0*/  FSEL R181, R181, RZ, !P1 ;  /* 0x000000ffb5b57208 */ /* 0x004fca0004800000 */
[--C-:B-1----:R-:W-:Y:S02]  /*08c0*/  FADD.FTZ R171, R64, -R181.reuse ;  /* 0x800000b540ab7221 */ /* 0x102fe40000010000 */
[--C-:B------:R-:W-:Y:S02]  /*08d0*/  FADD.FTZ R179, R66, -R181.reuse ;  /* 0x800000b542b37221 */ /* 0x100fe40000010000 */
[--C-:B------:R-:W-:Y:S01]  /*08e0*/  FADD.FTZ R65, R65, -R181.reuse ;  /* 0x800000b541417221 */ /* 0x100fe20000010000 */
[----:B---3--:R-:W-:Y:S01]  /*08f0*/  PRMT R64, RZ, 0x5410, R72 ;  /* 0x00005410ff407816 */ /* 0x008fe20000000048 */
[----:B------:R-:W-:Y:S01]  /*0900*/  FADD.FTZ R183, R67, -R181 ;  /* 0x800000b543b77221 */ /* 0x000fe20000010000 */
[--C-:B------:R-:W-:Y:S02]  /*0910*/  PRMT R172, RZ, 0x5410, R68.reuse ;  /* 0x00005410ffac7816 */ /* 0x100fe40000000044 */
[----:B------:R-:W-:Y:S02]  /*0920*/  PRMT R67, RZ, 0x7610, R68 ;  /* 0x00007610ff437816 */ /* 0x000fe40000000044 */
[----:B------:R-:W-:-:S02]  /*0930*/  PRMT R173, RZ, 0x5410, R69 ;  /* 0x00005410ffad7816 */ /* 0x000fc40000000045 */
[----:B----4-:R-:W-:Y:S01]  /*0940*/  PRMT R175, RZ, 0x7610, R69 ;  /* 0x00007610ffaf7816 */ /* 0x010fe20000000045 */
[C---:B------:R-:W-:Y:S01]  /*0950*/  FMUL.FTZ R171, R170.reuse, R171 ;  /* 0x000000abaaab7220 */ /* 0x040fe20000410000 */
[--C-:B------:R-:W-:Y:S01]  /*0960*/  PRMT R68, RZ, 0x5410, R71.reuse ;  /* 0x00005410ff447816 */ /* 0x100fe20000000047 */
[----:B------:R-:W-:Y:S01]  /*0970*/  FMUL.FTZ R174, R170, R179 ;  /* 0x000000b3aaae7220 */ /* 0x000fe20000410000 */
[----:B------:R-:W-:Y:S02]  /*0980*/  PRMT R184, RZ, 0x7610, R71 ;  /* 0x00007610ffb87816 */ /* 0x000fe40000000047 */
[----:B------:R-:W-:Y:S02]  /*0990*/  PRMT R69, RZ, 0x5410, R73 ;  /* 0x00005410ff457816 */ /* 0x000fe40000000049 */
[----:B------:R-:W-:Y:S02]  /*09a0*/  PRMT R72, RZ, 0x7610, R72 ;  /* 0x00007610ff487816 */ /* 0x000fe40000000048 */
[----:B------:R-:W-:-:S02]  /*09b0*/  PRMT R71, RZ, 0x5410, R74 ;  /* 0x00005410ff477816 */ /* 0x000fc4000000004a */
[----:B------:R-:W-:Y:S01]  /*09c0*/  PRMT R66, RZ, 0x7610, R74 ;  /* 0x00007610ff427816 */ /* 0x000fe2000000004a */
[----:B------:R-:W-:Y:S02]  /*09d0*/  FMUL.FTZ R74, R170, R65 ;  /* 0x00000041aa4a7220 */ /* 0x000fe40000410000 */
[-C--:B------:R-:W-:Y:S02]  /*09e0*/  FMUL.FTZ R65, R16, R64.reuse ;  /* 0x0000004010417220 */ /* 0x080fe40000410000 */
[----:B------:R-:W-:Y:S02]  /*09f0*/  FADD.FTZ R163, R64, R163 ;  /* 0x000000a340a37221 */ /* 0x000fe40000010000 */
[----:B------:R-:W-:Y:S02]  /*0a00*/  FFMA.FTZ R164, R171, R64, R164 ;  /* 0x00000040aba47223 */ /* 0x000fe400000100a4 */
[----:B------:R-:W-:Y:S02]  /*0a10*/  FADD.FTZ R154, R69, R154 ;  /* 0x0000009a459a7221 */ /* 0x000fe40000010000 */
[----:B------:R-:W-:-:S02]  /*0a20*/  FFMA.FTZ R155, R174, R69, R155 ;  /* 0x00000045ae9b7223 */ /* 0x000fc4000001009b */
[----:B------:R-:W-:Y:S02]  /*0a30*/  FADD.FTZ R165, R172, R165 ;  /* 0x000000a5aca57221 */ /* 0x000fe40000010000 */
[----:B------:R-:W-:Y:S02]  /*0a40*/  FMUL.FTZ R64, R17, R72 ;  /* 0x0000004811407220 */ /* 0x000fe40000410000 */
[-C--:B------:R-:W-:Y:S02]  /*0a50*/  FFMA.FTZ R166, R171, R172.reuse, R166 ;  /* 0x000000acaba67223 */ /* 0x080fe400000100a6 */
[----:B------:R-:W-:Y:S02]  /*0a60*/  FMUL.FTZ R69, R18, R69 ;  /* 0x0000004512457220 */ /* 0x000fe40000410000 */
[----:B------:R-:W-:Y:S01]  /*0a70*/  FFMA.FTZ R172, R32, R172, R65 ;  /* 0x000000ac20ac7223 */ /* 0x000fe20000010041 */
[----:B------:R-:W-:Y:S01]  /*0a80*/  PRMT R182, RZ, 0x5410, R75 ;  /* 0x00005410ffb67816 */ /* 0x000fe2000000004b */
[----:B------:R-:W-:Y:S01]  /*0a90*/  FADD.FTZ R65, R76, -R181 ;  /* 0x800000b54c417221 */ /* 0x000fe20000010000 */
[----:B------:R-:W-:Y:S01]  /*0aa0*/  PRMT R185, RZ, 0x7610, R75 ;  /* 0x00007610ffb97816 */ /* 0x000fe2000000004b */
[----:B------:R-:W-:-:S02]  /*0ab0*/  FADD.FTZ R156, R173, R156 ;  /* 0x0000009cad9c7221 */ /* 0x000fc40000010000 */
[----:B------:R-:W-:Y:S01]  /*0ac0*/  FFMA.FTZ R157, R174, R173, R157 ;  /* 0x000000adae9d7223 */ /* 0x000fe2000001009d */
[----:B0-----:R-:W-:Y:S01]  /*0ad0*/  PRMT R177, RZ, 0x5410, R70 ;  /* 0x00005410ffb17816 */ /* 0x001fe20000000046 */
[----:B------:R-:W-:Y:S01]  /*0ae0*/  FADD.FTZ R160, R67, R160 ;  /* 0x000000a043a07221 */ /* 0x000fe20000010000 */
[----:B------:R-:W-:Y:S01]  /*0af0*/  PRMT R73, RZ, 0x7610, R73 ;  /* 0x00007610ff497816 */ /* 0x000fe20000000049 */
[-C--:B------:R-:W-:Y:S02]  /*0b00*/  FFMA.FTZ R162, R74, R67.reuse, R162 ;  /* 0x000000434aa27223 */ /* 0x080fe400000100a2 */
[----:B------:R-:W-:Y:S02]  /*0b10*/  FFMA.FTZ R75, R33, R67, R64 ;  /* 0x00000043214b7223 */ /* 0x000fe40000010040 */
[----:B------:R-:W-:Y:S02]  /*0b20*/  FFMA.FTZ R173, R34, R173, R69 ;  /* 0x000000ad22ad7223 */ /* 0x000fe40000010045 */
[----:B------:R-:W-:-:S02]  /*0b30*/  FADD.FTZ R67, R78, -R181 ;  /* 0x800000b54e437221 */ /* 0x000fc40000010000 */
[----:B------:R-:W-:Y:S02]  /*0b40*/  FADD.FTZ R69, R79, -R181 ;  /* 0x800000b54f457221 */ /* 0x000fe40000010000 */
[----:B------:R-:W-:Y:S02]  /*0b50*/  FMUL.FTZ R79, R12, R71 ;  /* 0x000000470c4f7220 */ /* 0x000fe40000410000 */
[C---:B------:R-:W-:Y:S02]  /*0b60*/  FMUL.FTZ R78, R170.reuse, R65 ;  /* 0x00000041aa4e7220 */ /* 0x040fe40000410000 */
[----:B------:R-:W-:Y:S02]  /*0b70*/  FMUL.FTZ R176, R170, R183 ;  /* 0x000000b7aab07220 */ /* 0x000fe40000410000 */
[----:B------:R-:W-:Y:S02]  /*0b80*/  FMUL.FTZ R64, R19, R73 ;  /* 0x0000004913407220 */ /* 0x000fe40000410000 */
[----:B------:R-:W-:-:S02]  /*0b90*/  FADD.FTZ R148, R177, R148 ;  /* 0x00000094b1947221 */ /* 0x000fc40000010000 */
[-C--:B------:R-:W-:Y:S02]  /*0ba0*/  FFMA.FTZ R79, R28, R177.reuse, R79 ;  /* 0x000000b11c4f7223 */ /* 0x080fe4000001004f */
[----:B------:R-:W-:Y:S02]  /*0bb0*/  FFMA.FTZ R149, R78, R177, R149 ;  /* 0x000000b14e957223 */ /* 0x000fe40000010095 */
[----:B------:R-:W-:Y:S02]  /*0bc0*/  FADD.FTZ R77, R77, -R181 ;  /* 0x800000b54d4d7221 */ /* 0x000fe40000010000 */
[----:B------:R-:W-:Y:S02]  /*0bd0*/  FMUL.FTZ R65, R14, R182 ;  /* 0x000000b60e417220 */ /* 0x000fe40000410000 */
[----:B------:R-:W-:Y:S01]  /*0be0*/  FMUL.FTZ R177, R170, R67 ;  /* 0x00000043aab17220 */ /* 0x000fe20000410000 */
[----:B------:R-:W-:Y:S01]  /*0bf0*/  PRMT R70, RZ, 0x7610, R70 ;  /* 0x00007610ff467816 */ /* 0x000fe20000000046 */
[----:B------:R-:W-:-:S02]  /*0c00*/  FADD.FTZ R152, R175, R152 ;  /* 0x00000098af987221 */ /* 0x000fc40000010000 */
[-C--:B------:R-:W-:Y:S01]  /*0c10*/  FFMA.FTZ R153, R176, R175.reuse, R153 ;  /* 0x000000afb0997223 */ /* 0x080fe20000010099 */
[----:B------:R-:W-:Y:S01]  /*0c20*/  PRMT R67, RZ, 0x5410, R88 ;  /* 0x00005410ff437816 */ /* 0x000fe20000000058 */
[----:B------:R-:W-:Y:S01]  /*0c30*/  FFMA.FTZ R175, R35, R175, R64 ;  /* 0x000000af23af7223 */ /* 0x000fe20000010040 */
[----:B------:R-:W-:Y:S01]  /*0c40*/  PRMT R88, RZ, 0x7610, R88 ;  /* 0x00007610ff587816 */ /* 0x000fe20000000058 */
[----:B------:R-:W-:Y:S02]  /*0c50*/  FMUL.FTZ R64, R13, R66 ;  /* 0x000000420d407220 */ /* 0x000fe40000410000 */
[----:B------:R-:W-:Y:S02]  /*0c60*/  FMUL.FTZ R76, R170, R77 ;  /* 0x0000004daa4c7220 */ /* 0x000fe40000410000 */
[----:B------:R-:W-:Y:S02]  /*0c70*/  FADD.FTZ R140, R68, R140 ;  /* 0x0000008c448c7221 */ /* 0x000fe40000010000 */
[----:B------:R-:W-:-:S02]  /*0c80*/  FMUL.FTZ R178, R170, R69 ;  /* 0x00000045aab27220 */ /* 0x000fc40000410000 */
[-C--:B------:R-:W-:Y:S02]  /*0c90*/  FFMA.FTZ R180, R30, R68.reuse, R65 ;  /* 0x000000441eb47223 */ /* 0x080fe40000010041 */
[----:B------:R-:W-:Y:S01]  /*0ca0*/  FFMA.FTZ R143, R177, R68, R143 ;  /* 0x00000044b18f7223 */ /* 0x000fe2000001008f */
[----:B------:R-:W-:Y:S01]  /*0cb0*/  PRMT R68, RZ, 0x7610, R89 ;  /* 0x00007610ff447816 */ /* 0x000fe20000000059 */
[C---:B------:R-:W-:Y:S02]  /*0cc0*/  FADD.FTZ R81, -R181.reuse, R81 ;  /* 0x00000051b5517221 */ /* 0x040fe40000010100 */
[C---:B------:R-:W-:Y:S02]  /*0cd0*/  FADD.FTZ R183, -R181.reuse, R83 ;  /* 0x00000053b5b77221 */ /* 0x040fe40000010100 */
[----:B------:R-:W-:Y:S01]  /*0ce0*/  FADD.FTZ R69, -R181, R82 ;  /* 0x00000052b5457221 */ /* 0x000fe20000010100 */
[----:B------:R-:W-:Y:S01]  /*0cf0*/  PRMT R82, RZ, 0x7610, R84 ;  /* 0x00007610ff527816 */ /* 0x000fe20000000054 */
[----:B------:R-:W-:-:S02]  /*0d00*/  FADD.FTZ R144, R70, R144 ;  /* 0x0000009046907221 */ /* 0x000fc40000010000 */
[-C--:B------:R-:W-:Y:S02]  /*0d10*/  FFMA.FTZ R77, R29, R70.reuse, R64 ;  /* 0x000000461d4d7223 */ /* 0x080fe40000010040 */
        /* <DEDUP_REMOVED lines=12> */
[C---:B------:R-:W-:Y:S02]  /*0de0*/  FMUL.FTZ R81, R170.reuse, R81 ;  /* 0x00000051aa517220 */ /* 0x040fe40000410000 */
[----:B------:R-:W-:Y:S02]  /*0df0*/  FMUL.FTZ R64, R9, R88 ;  /* 0x0000005809407220 */ /* 0x000fe40000410000 */
[----:B------:R-:W-:Y:S02]  /*0e00*/  FMUL.FTZ R85, R170, R183 ;  /* 0x000000b7aa557220 */ /* 0x000fe40000410000 */
[----:B------:R-:W-:-:S02]  /*0e10*/  FMUL.FTZ R86, R11, R68 ;  /* 0x000000440b567220 */ /* 0x000fc40000410000 */
[----:B------:R-:W-:Y:S02]  /*0e20*/  FADD.FTZ R127, R82, R127 ;  /* 0x0000007f527f7221 */ /* 0x000fe40000010000 */
[-C--:B------:R-:W-:Y:S02]  /*0e30*/  FFMA.FTZ R136, R81, R82.reuse, R136 ;  /* 0x0000005251887223 */ /* 0x080fe40000010088 */
[----:B------:R-:W-:Y:S02]  /*0e40*/  FFMA.FTZ R82, R25, R82, R64 ;  /* 0x0000005219527223 */ /* 0x000fe40000010040 */
[----:B------:R-:W-:Y:S02]  /*0e50*/  FADD.FTZ R125, R66, R125 ;  /* 0x0000007d427d7221 */ /* 0x000fe40000010000 */
[-C--:B------:R-:W-:Y:S02]  /*0e60*/  FFMA.FTZ R134, R85, R66.reuse, R134 ;  /* 0x0000004255867223 */ /* 0x080fe40000010086 */
[----:B------:R-:W-:-:S02]  /*0e70*/  FFMA.FTZ R86, R27, R66, R86 ;  /* 0x000000421b567223 */ /* 0x000fc40000010056 */
[----:B------:R-:W-:Y:S02]  /*0e80*/  FADD.FTZ R66, RZ, R172 ;  /* 0x000000acff427221 */ /* 0x000fe40000010000 */
[----:B------:R-:W-:Y:S02]  /*0e90*/  FFMA.FTZ R64, R171, R172, RZ ;  /* 0x000000acab407223 */ /* 0x000fe400000100ff */
[----:B------:R-:W-:Y:S02]  /*0ea0*/  FADD.FTZ R66, R75, R66 ;  /* 0x000000424b427221 */ /* 0x000fe40000010000 */
[----:B------:R-:W-:Y:S02]  /*0eb0*/  FFMA.FTZ R64, R74, R75, R64 ;  /* 0x0000004b4a407223 */ /* 0x000fe40000010040 */
[----:B------:R-:W-:Y:S02]  /*0ec0*/  FADD.FTZ R66, R173, R66 ;  /* 0x00000042ad427221 */ /* 0x000fe40000010000 */
[----:B------:R-:W-:-:S02]  /*0ed0*/  FFMA.FTZ R64, R174, R173, R64 ;  /* 0x000000adae407223 */ /* 0x000fc40000010040 */
[----:B------:R-:W-:Y:S02]  /*0ee0*/  FADD.FTZ R65, -R181, R80 ;  /* 0x00000050b5417221 */ /* 0x000fe40000010100 */
        /* <DEDUP_REMOVED lines=9> */
[----:B------:R-:W-:Y:S02]  /*0f80*/  FADD.FTZ R65, R77, R66 ;  /* 0x000000424d417221 */ /* 0x000fe40000010000 */
[----:B------:R-:W-:Y:S01]  /*0f90*/  FFMA.FTZ R64, R76, R77, R64 ;  /* 0x0000004d4c407223 */ /* 0x000fe20000010040 */
[----:B------:R-:W-:Y:S01]  /*0fa0*/  PRMT R83, RZ, 0x5410, R84 ;  /* 0x00005410ff537816 */ /* 0x000fe20000000054 */
[----:B------:R-:W-:-:S02]  /*0fb0*/  FADD.FTZ R108, R67, R108 ;  /* 0x0000006c436c7221 */ /* 0x000fc40000010000 */
[-C--:B------:R-:W-:Y:S02]  /*0fc0*/  FFMA.FTZ R117, R80, R67.reuse, R117 ;  /* 0x0000004350757223 */ /* 0x080fe40000010075 */
[----:B------:R-:W-:Y:S02]  /*0fd0*/  FFMA.FTZ R179, R31, R184, R179 ;  /* 0x000000b81fb37223 */ /* 0x000fe400000100b3 */
[----:B------:R-:W-:Y:S02]  /*0fe0*/  FMUL.FTZ R67, R8, R67 ;  /* 0x0000004308437220 */ /* 0x000fe40000410000 */
[----:B------:R-:W-:Y:S02]  /*0ff0*/  FADD.FTZ R66, R180, R65 ;  /* 0x00000041b4427221 */ /* 0x000fe40000010000 */
[----:B------:R-:W-:Y:S02]  /*1000*/  FFMA.FTZ R64, R177, R180, R64 ;  /* 0x000000b4b1407223 */ /* 0x000fe40000010040 */
[----:B------:R-:W-:-:S02]  /*1010*/  FADD.FTZ R150, R73, R150 ;  /* 0x0000009649967221 */ /* 0x000fc40000010000 */
[----:B------:R-:W-:Y:S01]  /*1020*/  FFMA.FTZ R151, R176, R73, R151 ;  /* 0x00000049b0977223 */ /* 0x000fe20000010097 */
[----:B------:R-:W-:Y:S01]  /*1030*/  PRMT R73, RZ, 0x5410, R89 ;  /* 0x00005410ff497816 */ /* 0x000fe20000000059 */
[----:B------:R-:W-:Y:S02]  /*1040*/  FADD.FTZ R126, R83, R126 ;  /* 0x0000007e537e7221 */ /* 0x000fe40000010000 */
[-C--:B------:R-:W-:Y:S02]  /*1050*/  FFMA.FTZ R135, R80, R83.reuse, R135 ;  /* 0x0000005350877223 */ /* 0x080fe40000010087 */
[----:B------:R-:W-:Y:S02]  /*1060*/  FFMA.FTZ R83, R24, R83, R67 ;  /* 0x0000005318537223 */ /* 0x000fe40000010043 */
[----:B------:R-:W-:Y:S02]  /*1070*/  FADD.FTZ R66, R179, R66 ;  /* 0x00000042b3427221 */ /* 0x000fe40000010000 */
[----:B------:R-:W-:Y:S01]  /*1080*/  FFMA.FTZ R64, R178, R179, R64 ;  /* 0x000000b3b2407223 */ /* 0x000fe20000010040 */
[----:B------:R-:W-:Y:S01]  /*1090*/  PRMT R189, RZ, 0x5410, R87 ;  /* 0x00005410ffbd7816 */ /* 0x000fe20000000057 */
[----:B------:R-:W-:-:S02]  /*10a0*/  FADD.FTZ R137, R182, R137 ;  /* 0x00000089b6897221 */ /* 0x000fc40000010000 */
[----:B------:R-:W-:Y:S01]  /*10b0*/  FFMA.FTZ R138, R177, R182, R138 ;  /* 0x000000b6b18a7223 */ /* 0x000fe2000001008a */
[----:B------:R-:W-:Y:S01]  /*10c0*/  PRMT R182, RZ, 0x7610, R87 ;  /* 0x00007610ffb67816 */ /* 0x000fe20000000057 */
[----:B------:R-:W-:Y:S02]  /*10d0*/  FMUL.FTZ R87, R10, R73 ;  /* 0x000000490a577220 */ /* 0x000fe40000410000 */
[----:B------:R-:W-:Y:S02]  /*10e0*/  FADD.FTZ R65, R83, R66 ;  /* 0x0000004253417221 */ /* 0x000fe40000010000 */
[----:B------:R-:W-:Y:S01]  /*10f0*/  FFMA.FTZ R64, R80, R83, R64 ;  /* 0x0000005350407223 */ /* 0x000fe20000010040 */
[----:B------:R-:W-:Y:S01]  /*1100*/  PRMT R187, RZ, 0x5410, R90 ;  /* 0x00005410ffbb7816 */ /* 0x000fe2000000005a */
[----:B------:R-:W-:Y:S02]  /*1110*/  FMUL.FTZ R84, R170, R69 ;  /* 0x00000045aa547220 */ /* 0x000fe40000410000 */
[----:B------:R-:W-:-:S02]  /*1120*/  FFMA.FTZ R87, R26, R71, R87 ;  /* 0x000000471a577223 */ /* 0x000fc40000010057 */
[----:B------:R-:W-:Y:S02]  /*1130*/  FADD.FTZ R66, R65, R82 ;  /* 0x0000005241427221 */ /* 0x000fe40000010000 */
[----:B------:R-:W-:Y:S02]  /*1140*/  FFMA.FTZ R64, R81, R82, R64 ;  /* 0x0000005251407223 */ /* 0x000fe40000010040 */
[----:B------:R-:W-:Y:S02]  /*1150*/  FADD.FTZ R158, R72, R158 ;  /* 0x0000009e489e7221 */ /* 0x000fe40000010000 */
[----:B------:R-:W-:Y:S01]  /*1160*/  FFMA.FTZ R159, R74, R72, R159 ;  /* 0x000000484a9f7223 */ /* 0x000fe2000001009f */
[----:B------:R-:W-:Y:S01]  /*1170*/  PRMT R72, RZ, 0x7610, R90 ;  /* 0x00007610ff487816 */ /* 0x000fe2000000005a */
[----:B------:R-:W-:Y:S02]  /*1180*/  FMUL.FTZ R89, R4, R187 ;  /* 0x000000bb04597220 */ /* 0x000fe40000410000 */
[----:B------:R-:W-:-:S02]  /*1190*/  FADD.FTZ R65, R66, R87 ;  /* 0x0000005742417221 */ /* 0x000fc40000010000 */
[----:B------:R-:W-:Y:S01]  /*11a0*/  FFMA.FTZ R64, R84, R87, R64 ;  /* 0x0000005754407223 */ /* 0x000fe20000010040 */
[----:B------:R-:W-:Y:S01]  /*11b0*/  PRMT R191, RZ, 0x5410, R91 ;  /* 0x00005410ffbf7816 */ /* 0x000fe2000000005b */
[----:B------:R-:W-:Y:S02]  /*11c0*/  FADD.FTZ R128, R184, R128 ;  /* 0x00000080b8807221 */ /* 0x000fe40000010000 */
[----:B------:R-:W-:Y:S01]  /*11d0*/  FFMA.FTZ R139, R178, R184, R139 ;  /* 0x000000b8b28b7223 */ /* 0x000fe2000001008b */
[----:B------:R-:W-:Y:S01]  /*11e0*/  PRMT R184, RZ, 0x7610, R91 ;  /* 0x00007610ffb87816 */ /* 0x000fe2000000005b */
[----:B------:R-:W-:Y:S02]  /*11f0*/  FADD.FTZ R91, -R181, R93 ;  /* 0x0000005db55b7221 */ /* 0x000fe40000010100 */
[----:B------:R-:W-:Y:S02]  /*1200*/  FFMA.FTZ R89, R20, R185, R89 ;  /* 0x000000b914597223 */ /* 0x000fe40000010059 */
[----:B------:R-:W-:-:S02]  /*1210*/  FMUL.FTZ R90, R5, R72 ;  /* 0x00000048055a7220 */ /* 0x000fc40000410000 */
[----:B------:R-:W-:Y:S02]  /*1220*/  FADD.FTZ R66, R65, R86 ;  /* 0x0000005641427221 */ /* 0x000fe40000010000 */
[----:B------:R-:W-:Y:S02]  /*1230*/  FFMA.FTZ R64, R85, R86, R64 ;  /* 0x0000005655407223 */ /* 0x000fe40000010040 */
[----:B------:R-:W-:Y:S02]  /*1240*/  FADD.FTZ R67, -R181, R94 ;  /* 0x0000005eb5437221 */ /* 0x000fe40000010100 */
[----:B------:R-:W-:Y:S02]  /*1250*/  FMUL.FTZ R91, R170, R91 ;  /* 0x0000005baa5b7220 */ /* 0x000fe40000410000 */
[----:B------:R-:W-:Y:S02]  /*1260*/  FFMA.FTZ R90, R21, R70, R90 ;  /* 0x00000046155a7223 */ /* 0x000fe4000001005a */
[----:B------:R-:W-:-:S02]  /*1270*/  FMUL.FTZ R93, R6, R191 ;  /* 0x000000bf065d7220 */ /* 0x000fc40000410000 */
[----:B------:R-:W-:Y:S02]  /*1280*/  FADD.FTZ R65, R66, R89 ;  /* 0x0000005942417221 */ /* 0x000fe40000010000 */
[----:B------:R-:W-:Y:S02]  /*1290*/  FFMA.FTZ R64, R88, R89, R64 ;  /* 0x0000005958407223 */ /* 0x000fe40000010040 */
[----:B------:R-:W-:Y:S01]  /*12a0*/  FMUL.FTZ R92, R170, R67 ;  /* 0x00000043aa5c7220 */ /* 0x000fe20000410000 */
[----:B------:R-:W-:Y:S01]  /*12b0*/  SHF.R.U32.HI R67, RZ, 0x5, R0 ;  /* 0x00000005ff437819 */ /* 0x000fe20000011600 */
[----:B------:R-:W-:Y:S02]  /*12c0*/  FADD.FTZ R95, -R181, R95 ;  /* 0x0000005fb55f7221 */ /* 0x000fe40000010100 */
[----:B------:R-:W-:Y:S02]  /*12d0*/  FFMA.FTZ R93, R22, R189, R93 ;  /* 0x000000bd165d7223 */ /* 0x000fe4000001005d */
[----:B------:R-:W-:-:S02]  /*12e0*/  FMUL.FTZ R94, R7, R184 ;  /* 0x000000b8075e7220 */ /* 0x000fc40000410000 */
[----:B------:R-:W-:Y:S02]  /*12f0*/  FADD.FTZ R66, R65, R90 ;  /* 0x0000005a41427221 */ /* 0x000fe40000010000 */
[----:B------:R-:W-:Y:S01]  /*1300*/  FFMA.FTZ R64, R91, R90, R64 ;  /* 0x0000005a5b407223 */ /* 0x000fe20000010040 */
[----:B------:R-:W-:Y:S01]  /*1310*/  LOP3.LUT R181, R67, 0x7fffffc, RZ, 0xc0, !PT ;  /* 0x07fffffc43b57812 */ /* 0x000fe200078ec0ff */
[----:B------:R-:W-:Y:S02]  /*1320*/  FMUL.FTZ R95, R170, R95 ;  /* 0x0000005faa5f7220 */ /* 0x000fe40000410000 */
[----:B------:R-:W-:Y:S02]  /*1330*/  FFMA.FTZ R94, R23, R182, R94 ;  /* 0x000000b6175e7223 */ /* 0x000fe4000001005e */
[----:B------:R-:W-:Y:S02]  /*1340*/  FADD.FTZ R65, R66, R93 ;  /* 0x0000005d42417221 */ /* 0x000fe40000010000 */
[----:B------:R-:W-:Y:S01]  /*1350*/  FFMA.FTZ R64, R92, R93, R64 ;  /* 0x0000005d5c407223 */ /* 0x000fe20000010040 */
[----:B------:R-:W-:Y:S01]  /*1360*/  LOP3.LUT P1, RZ, R0, 0x1f, RZ, 0xc0, !PT ;  /* 0x0000001f00ff7812 */ /* 0x000fe2000782c0ff */
[----:B------:R-:W-:Y:S01]  /*1370*/  FADD.FTZ R124, R71, R124 ;  /* 0x0000007c477c7221 */ /* 0x000fe20000010000 */
[----:B------:R-:W-:Y:S01]  /*1380*/  @!P2 IADD3 R181, R181, 0x4, RZ ;  /* 0x00000004b5b5a810 */ /* 0x000fe20007ffe0ff */
[----:B------:R-:W-:-:S02]  /*1390*/  FADD.FTZ R106, R73, R106 ;  /* 0x0000006a496a7221 */ /* 0x000fc40000010000 */
[C---:B------:R-:W-:Y:S02]  /*13a0*/  FFMA.FTZ R115, R84.reuse, R73, R115 ;  /* 0x0000004954737223 */ /* 0x040fe40000010073 */
        /* <DEDUP_REMOVED lines=23> */
.L_x_743:
        /* <DEDUP_REMOVED lines=18> */
.L_x_744:
[----:B------:R-:W-:Y:S01]  /*1640*/  @!P1 LOP3.LUT R66, R67, 0x3, RZ, 0xc0, !PT ;  /* 0x0000000343429812 */ /* 0x000fe200078ec0ff */
[----:B01----:R-:W-:Y:S01]  /*1650*/  FADD.FTZ R73, R64, R73 ;  /* 0x0000004940497221 */ /* 0x003fe20000010000 */
        /* <DEDUP_REMOVED lines=10> */
[----:B------:R-:W0:Y:S04]  /*1700*/  LDS.128 R64, [R181.X8+0x2000] ;  /* 0x00200000b5407984 */ /* 0x000e280000008c00 */
[----:B------:R-:W1:Y:S01]  /*1710*/  LDS.128 R68, [R181.X8+0x2010] ;  /* 0x00201000b5447984 */ /* 0x000e620000008c00 */
[----:B0-----:R-:W-:Y:S02]  /*1720*/  FADD.FTZ R183, RZ, R64 ;  /* 0x00000040ffb77221 */ /* 0x001fe40000010000 */
[----:B------:R-:W-:Y:S02]  /*1730*/  FADD.FTZ R64, RZ, R65 ;  /* 0x00000041ff407221 */ /* 0x000fe40000010000 */
[----:B------:R-:W-:-:S02]  /*1740*/  FADD.FTZ R183, R66, R183 ;  /* 0x000000b742b77221 */ /* 0x000fc40000010000 */
[----:B------:R-:W-:Y:S02]  /*1750*/  FADD.FTZ R64, R67, R64 ;  /* 0x0000004043407221 */ /* 0x000fe40000010000 */
[----:B-1----:R-:W-:Y:S02]  /*1760*/  FADD.FTZ R183, R183, R68 ;  /* 0x00000044b7b77221 */ /* 0x002fe40000010000 */
        /* <DEDUP_REMOVED lines=64> */
[-CC-:B------:R-:W-:Y:S01]  /*1b70*/  FFMA.FTZ R85, R85, R69.reuse, R70.reuse ;  /* 0x0000004555557223 */ /* 0x180fe20000010046 */
[----:B------:R-:W-:Y:S01]  /*1b80*/  LOP3.LUT P6, RZ, R99, 0xff000000, RZ, 0xc0, !PT ;  /* 0xff00000063ff7812 */ /* 0x000fe200078cc0ff */
[----:B------:R-:W-:Y:S01]  /*1b90*/  FFMA.FTZ R88, R88, R69, R70 ;  /* 0x0000004558587223 */ /* 0x000fe20000010046 */
[----:B------:R-:W-:Y:S01]  /*1ba0*/  @P0 FSEL R99, R66, RZ, P5 ;  /* 0x000000ff42630208 */ /* 0x000fe20002800000 */
[----:B------:R-:W-:Y:S01]  /*1bb0*/  FADD.FTZ R81, R82, -R81 ;  /* 0x8000005152517221 */ /* 0x000fe20000010000 */
[----:B------:R-:W-:Y:S01]  /*1bc0*/  LOP3.LUT P5, RZ, R64, 0xff, RZ, 0xc0, !PT ;  /* 0x000000ff40ff7812 */ /* 0x000fe200078ac0ff */
[----:B------:R-:W-:Y:S01]  /*1bd0*/  FMUL.FTZ R64, R170, R77 ;  /* 0x0000004daa407220 */ /* 0x000fe20000410000 */
[----:B------:R-:W-:Y:S01]  /*1be0*/  @P0 F2FP.BF16.PACK_AB R171, RZ, R171 ;  /* 0x000000abffab023e */ /* 0x000fe200000010ff */
[----:B------:R-:W-:Y:S01]  /*1bf0*/  @P1 FADD.FTZ R177, R42, R177 ;  /* 0x000000b12ab11221 */ /* 0x000fe20000010000 */
[----:B------:R-:W-:Y:S01]  /*1c00*/  @P0 F2FP.BF16.PACK_AB R173, RZ, R173 ;  /* 0x000000adffad023e */ /* 0x000fe200000010ff */
[----:B------:R-:W-:Y:S01]  /*1c10*/  @P1 FADD.FTZ R64, R41, R64 ;  /* 0x0000004029401221 */ /* 0x000fe20000010000 */
[----:B------:R-:W-:Y:S01]  /*1c20*/  @P0 F2FP.BF16.PACK_AB R99, RZ, R99 ;  /* 0x00000063ff63023e */ /* 0x000fe200000010ff */
[----:B------:R-:W-:Y:S01]  /*1c30*/  FMUL.FTZ R82, R170, R179 ;  /* 0x000000b3aa527220 */ /* 0x000fe20000410000 */
[----:B------:R-:W-:Y:S01]  /*1c40*/  @P0 F2FP.BF16.PACK_AB R98, RZ, R98 ;  /* 0x00000062ff62023e */ /* 0x000fe200000010ff */
[----:B------:R-:W-:Y:S01]  /*1c50*/  FMUL.FTZ R80, R64, c[0x0][0x1e8] ;  /* 0x00007a0040507a20 */ /* 0x000fe20000410000 */
[----:B------:R-:W-:Y:S01]  /*1c60*/  @P0 F2FP.BF16.PACK_AB R174, RZ, R174 ;  /* 0x000000aeffae023e */ /* 0x000fe200000010ff */
[----:B------:R-:W-:Y:S01]  /*1c70*/  FADD.FTZ R85, R86, -R85 ;  /* 0x8000005556557221 */ /* 0x000fe20000010000 */
[----:B------:R-:W-:Y:S01]  /*1c80*/  @P0 PRMT R60, R171, 0x7610, R60 ;  /* 0x00007610ab3c0816 */ /* 0x000fe2000000003c */
[----:B------:R-:W-:Y:S01]  /*1c90*/  FADD.FTZ R89, R89, -R88 ;  /* 0x8000005859597221 */ /* 0x000fe20000010000 */
[----:B------:R-:W-:Y:S01]  /*1ca0*/  FSEL R76, R80, RZ, P2 ;  /* 0x000000ff504c7208 */ /* 0x000fe20001000000 */
[----:B------:R-:W-:Y:S01]  /*1cb0*/  FMUL.FTZ R86, R170, R81 ;  /* 0x00000051aa567220 */ /* 0x000fe20000410000 */
[----:B------:R-:W-:Y:S01]  /*1cc0*/  @P0 LOP3.LUT P2, RZ, R3, 0xff00, RZ, 0xc0, !PT ;  /* 0x0000ff0003ff0812 */ /* 0x000fe2000784c0ff */
[----:B------:R-:W-:Y:S01]  /*1cd0*/  FMUL.FTZ R81, R177, c[0x0][0x1e8] ;  /* 0x00007a00b1517a20 */ /* 0x000fe20000410000 */
[----:B------:R-:W-:Y:S01]  /*1ce0*/  @P0 PRMT R61, R173, 0x7610, R61 ;  /* 0x00007610ad3d0816 */ /* 0x000fe2000000003d */
[----:B------:R-:W-:Y:S01]  /*1cf0*/  @P1 FADD.FTZ R82, R43, R82 ;  /* 0x000000522b521221 */ /* 0x000fe20000010000 */
[----:B------:R-:W-:Y:S01]  /*1d00*/  @P0 FSEL R80, R80, RZ, P2 ;  /* 0x000000ff50500208 */ /* 0x000fe20001000000 */
[-CC-:B------:R-:W-:Y:S01]  /*1d10*/  FFMA.FTZ R84, R84, R69.reuse, R70.reuse ;  /* 0x0000004554547223 */ /* 0x180fe20000010046 */
[----:B------:R-:W-:Y:S01]  /*1d20*/  @P0 LOP3.LUT P2, RZ, R3, 0xff0000, RZ, 0xc0, !PT ;  /* 0x00ff000003ff0812 */ /* 0x000fe2000784c0ff */
[-CC-:B------:R-:W-:Y:S01]  /*1d30*/  FFMA.FTZ R91, R91, R69.reuse, R70.reuse ;  /* 0x000000455b5b7223 */ /* 0x180fe20000010046 */
[C---:B------:R-:W-:Y:S01]  /*1d40*/  FSEL R77, R81.reuse, RZ, P3 ;  /* 0x000000ff514d7208 */ /* 0x040fe20001800000 */
[-CC-:B------:R-:W-:Y:S01]  /*1d50*/  FFMA.FTZ R92, R92, R69.reuse, R70.reuse ;  /* 0x000000455c5c7223 */ /* 0x180fe20000010046 */
[----:B------:R-:W-:Y:S01]  /*1d60*/  @P0 FSEL R81, R81, RZ, P2 ;  /* 0x000000ff51510208 */ /* 0x000fe20001000000 */
[----:B------:R-:W-:Y:S01]  /*1d70*/  FFMA.FTZ R95, R95, R69, R70 ;  /* 0x000000455f5f7223 */ /* 0x000fe20000010046 */
[----:B------:R-:W-:Y:S01]  /*1d80*/  @P0 LOP3.LUT P2, RZ, R3, 0xff000000, RZ, 0xc0, !PT ;  /* 0xff00000003ff0812 */ /* 0x000fe2000784c0ff */
[C---:B------:R-:W-:Y:S01]  /*1d90*/  FMUL.FTZ R89, R170.reuse, R89 ;  /* 0x00000059aa597220 */ /* 0x040fe20000410000 */
[----:B------:R-:W-:Y:S01]  /*1da0*/  ISETP.NE.U32.AND P3, PT, RZ, c[0x0][0x258], PT ;  /* 0x00009600ff007a0c */ /* 0x000fe20003f65070 */
[----:B------:R-:W-:Y:S01]  /*1db0*/  FMUL.FTZ R69, R170, R83 ;  /* 0x00000053aa457220 */ /* 0x000fe20000410000 */
[----:B------:R-:W-:Y:S01]  /*1dc0*/  @P0 F2FP.BF16.PACK_AB R81, RZ, R81 ;  /* 0x00000051ff51023e */ /* 0x000fe200000010ff */
[----:B------:R-:W-:Y:S01]  /*1dd0*/  FMUL.FTZ R83, R82, c[0x0][0x1e8] ;  /* 0x00007a0052537a20 */ /* 0x000fe20000410000 */
[----:B------:R-:W-:Y:S01]  /*1de0*/  ISETP.NE.AND.EX P3, PT, RZ, c[0x0][0x25c], PT, P3 ;  /* 0x00009700ff007a0c */ /* 0x000fe20003f65330 */
[----:B------:R-:W-:Y:S01]  /*1df0*/  @P1 FADD.FTZ R89, R48, R89 ;  /* 0x0000005930591221 */ /* 0x000fe20000010000 */
[----:B------:R-:W-:Y:S01]  /*1e00*/  @P0 F2FP.BF16.PACK_AB R80, RZ, R80 ;  /* 0x00000050ff50023e */ /* 0x000fe200000010ff */
[----:B------:R-:W-:Y:S01]  /*1e10*/  FADD.FTZ R87, R87, -R84 ;  /* 0x8000005457577221 */ /* 0x000fe20000010000 */
[C---:B------:R-:W-:Y:S01]  /*1e20*/  FSEL R84, R83.reuse, RZ, P6 ;  /* 0x000000ff53547208 */ /* 0x040fe20003000000 */
[----:B------:R-:W-:Y:S01]  /*1e30*/  FADD.FTZ R91, R90, -R91 ;  /* 0x8000005b5a5b7221 */ /* 0x000fe20000010000 */
[----:B------:R-:W-:Y:S01]  /*1e40*/  @P0 FSEL R83, R83, RZ, P2 ;  /* 0x000000ff53530208 */ /* 0x000fe20001000000 */
[----:B------:R-:W-:Y:S01]  /*1e50*/  FADD.FTZ R93, R93, -R92 ;  /* 0x8000005c5d5d7221 */ /* 0x000fe20000010000 */
[----:B------:R-:W-:Y:S01]  /*1e60*/  LOP3.LUT P2, RZ, R101, 0xff, RZ, 0xc0, !PT ;  /* 0x000000ff65ff7812 */ /* 0x000fe2000784c0ff */
[----:B------:R-:W-:Y:S01]  /*1e70*/  FADD.FTZ R95, R94, -R95 ;  /* 0x8000005f5e5f7221 */ /* 0x000fe20000010000 */
[----:B------:R-:W-:Y:S01]  /*1e80*/  SEL R70, R67, R54, P3 ;  /* 0x0000003643467207 */ /* 0x000fe20001800000 */
[----:B------:R-:W-:Y:S01]  /*1e90*/  FMUL.FTZ R94, R89, c[0x0][0x1e8] ;  /* 0x00007a00595e7a20 */ /* 0x000fe20000410000 */
[----:B------:R-:W-:Y:S01]  /*1ea0*/  SEL R72, R79, R56, P3 ;  /* 0x000000384f487207 */ /* 0x000fe20001800000 */
[----:B------:R-:W-:Y:S01]  /*1eb0*/  FMUL.FTZ R87, R170, R87 ;  /* 0x00000057aa577220 */ /* 0x000fe20000410000 */
[----:B------:R-:W-:Y:S01]  /*1ec0*/  LOP3.LUT P6, RZ, R100, 0xff0000, RZ, 0xc0, !PT ;  /* 0x00ff000064ff7812 */ /* 0x000fe200078cc0ff */
[C---:B------:R-:W-:Y:S01]  /*1ed0*/  FMUL.FTZ R88, R170.reuse, R85 ;  /* 0x00000055aa587220 */ /* 0x040fe20000410000 */
[----:B------:R-:W-:Y:S01]  /*1ee0*/  SEL R68, R65, R52, P3 ;  /* 0x0000003441447207 */ /* 0x000fe20001800000 */
[----:B------:R-:W-:Y:S01]  /*1ef0*/  FMUL.FTZ R66, R170, R91 ;  /* 0x0000005baa427220 */ /* 0x000fe20000410000 */
[----:B------:R-:W-:Y:S01]  /*1f00*/  SEL R73, R64, R57, P3 ;  /* 0x0000003940497207 */ /* 0x000fe20001800000 */
[----:B------:R-:W-:Y:S01]  /*1f10*/  FMUL.FTZ R93, R170, R93 ;  /* 0x0000005daa5d7220 */ /* 0x000fe20000410000 */
[----:B------:R-:W-:Y:S01]  /*1f20*/  F2FP.BF16.PACK_AB R65, R182, R75 ;  /* 0x0000004bb641723e */ /* 0x000fe200000010ff */
[----:B------:R-:W-:Y:S01]  /*1f30*/  FMUL.FTZ R170, R170, R95 ;  /* 0x0000005faaaa7220 */ /* 0x000fe20000410000 */
[----:B------:R-:W-:Y:S01]  /*1f40*/  FSEL R95, R94, RZ, P2 ;  /* 0x000000ff5e5f7208 */ /* 0x000fe20001000000 */
[----:B------:R-:W-:Y:S01]  /*1f50*/  @P1 FADD.FTZ R87, R46, R87 ;  /* 0x000000572e571221 */ /* 0x000fe20000010000 */
[----:B------:R-:W-:Y:S01]  /*1f60*/  ISETP.NE.U32.AND P2, PT, RZ, c[0x0][0x258], PT ;  /* 0x00009600ff007a0c */ /* 0x000fe20003f45070 */
[----:B------:R-:W-:Y:S01]  /*1f70*/  @P1 FADD.FTZ R69, R44, R69 ;  /* 0x000000452c451221 */ /* 0x000fe20000010000 */
[----:B------:R-:W-:Y:S01]  /*1f80*/  F2FP.BF16.PACK_AB R64, R78, R71 ;  /* 0x000000474e40723e */ /* 0x000fe200000010ff */
[----:B------:R-:W-:Y:S01]  /*1f90*/  FMUL.FTZ R91, R87, c[0x0][0x1e8] ;  /* 0x00007a00575b7a20 */ /* 0x000fe20000410000 */
[----:B------:R-:W-:Y:S01]  /*1fa0*/  ISETP.NE.AND.EX P2, PT, RZ, c[0x0][0x25c], PT, P2 ;  /* 0x00009700ff007a0c */ /* 0x000fe20003f45320 */
[----:B------:R-:W-:Y:S01]  /*1fb0*/  FMUL.FTZ R85, R69, c[0x0][0x1e8] ;  /* 0x00007a0045557a20 */ /* 0x000fe20000410000 */
[----:B------:R-:W-:Y:S01]  /*1fc0*/  SEL R54, R87, R54, P3 ;  /* 0x0000003657367207 */ /* 0x000fe20001800000 */
[----:B------:R-:W-:Y:S01]  /*1fd0*/  HFMA2.MMA R87, -RZ, RZ, 0, 9.5367431640625e-07 ;  /* 0x00000010ff577435 */ /* 0x000fe200000001ff */
[----:B------:R-:W-:Y:S01]  /*1fe0*/  @P1 FADD.FTZ R66, R49, R66 ;  /* 0x0000004231421221 */ /* 0x000fe20000010000 */
[----:B------:R-:W-:Y:S01]  /*1ff0*/  SEL R52, R69, R52, P3 ;  /* 0x0000003445347207 */ /* 0x000fe20001800000 */
[----:B------:R-:W-:Y:S01]  /*2000*/  @P1 FADD.FTZ R170, R51, R170 ;  /* 0x000000aa33aa1221 */ /* 0x000fe20000010000 */
[----:B------:R-:W-:Y:S01]  /*2010*/  FSEL R90, R85, RZ, P5 ;  /* 0x000000ff555a7208 */ /* 0x000fe20002800000 */
[----:B------:R-:W-:Y:S01]  /*2020*/  @P1 FADD.FTZ R86, R45, R86 ;  /* 0x000000562d561221 */ /* 0x000fe20000010000 */
[----:B------:R-:W-:Y:S01]  /*2030*/  LOP3.LUT P5, RZ, R101, 0xff00, RZ, 0xc0, !PT ;  /* 0x0000ff0065ff7812 */ /* 0x000fe200078ac0ff */
[----:B------:R-:W-:Y:S01]  /*2040*/  @P1 FADD.FTZ R93, R50, R93 ;  /* 0x0000005d325d1221 */ /* 0x000fe20000010000 */
[C---:B------:R-:W-:Y:S01]  /*2050*/  SEL R57, R66.reuse, R57, P3 ;  /* 0x0000003942397207 */ /* 0x040fe20001800000 */
[----:B------:R-:W-:Y:S01]  /*2060*/  FMUL.FTZ R178, R66, c[0x0][0x1e8] ;  /* 0x00007a0042b27a20 */ /* 0x000fe20000410000 */
[----:B------:R-:W-:Y:S01]  /*2070*/  @P2 MOV R79, 0x20 ;  /* 0x00000020004f2802 */ /* 0x000fe20000000f00 */
[----:B------:R-:W-:Y:S01]  /*2080*/  FMUL.FTZ R179, R93, c[0x0][0x1e8] ;  /* 0x00007a005db37a20 */ /* 0x000fe20000410000 */
[----:B------:R-:W-:Y:S01]  /*2090*/  SEL R74, R177, R58, P3 ;  /* 0x0000003ab14a7207 */ /* 0x000fe20001800000 */
[----:B------:R-:W-:Y:S01]  /*20a0*/  @P1 FADD.FTZ R88, R47, R88 ;  /* 0x000000582f581221 */ /* 0x000fe20000010000 */
[----:B------:R-:W-:Y:S01]  /*20b0*/  F2FP.BF16.PACK_AB R67, R84, R77 ;  /* 0x0000004d5443723e */ /* 0x000fe200000010ff */
[----:B------:R-:W-:Y:S01]  /*20c0*/  @P2 IMAD.WIDE.U32 R78, R168, R79, c[0x0][0x258] ;  /* 0x00009600a84e2625 */ /* 0x000fe200078e004f */
[----:B------:R-:W-:-:S02]  /*20d0*/  F2FP.BF16.PACK_AB R66, R76, R175 ;  /* 0x000000af4c42723e */ /* 0x000fc400000010ff */
[----:B------:R-:W-:Y:S01]  /*20e0*/  SEL R69, R172, R53, P3 ;  /* 0x00000035ac457207 */ /* 0x000fe20001800000 */
[----:B------:R-:W-:Y:S01]  /*20f0*/  IMAD.WIDE.U32 R76, R168, R87, c[0x0][0x248] ;  /* 0x00009200a84c7625 */ /* 0x000fe200078e0057 */
[----:B------:R-:W-:Y:S02]  /*2100*/  SEL R71, R176, R55, P3 ;  /* 0x00000037b0477207 */ /* 0x000fe40001800000 */
[-C--:B------:R-:W-:Y:S02]  /*2110*/  SEL R75, R82, R59.reuse, P3 ;  /* 0x0000003b524b7207 */ /* 0x080fe40001800000 */
[C---:B------:R-:W-:Y:S01]  /*2120*/  SEL R59, R170.reuse, R59, P3 ;  /* 0x0000003baa3b7207 */ /* 0x040fe20001800000 */
[----:B------:R-:W-:Y:S01]  /*2130*/  FMUL.FTZ R170, R170, c[0x0][0x1e8] ;  /* 0x00007a00aaaa7a20 */ /* 0x000fe20000410000 */
[----:B------:R-:W-:Y:S01]  /*2140*/  FSEL R92, R91, RZ, P6 ;  /* 0x000000ff5b5c7208 */ /* 0x000fe20003000000 */
[----:B------:R0:W-:Y:S01]  /*2150*/  @P2 STG.E.128 [R78.64], R68 ;  /* 0x000000444e002986 */ /* 0x0001e2000c101d04 */
[C---:B------:R-:W-:Y:S01]  /*2160*/  SEL R53, R86.reuse, R53, P3 ;  /* 0x0000003556357207 */ /* 0x040fe20001800000 */
[----:B------:R-:W-:Y:S01]  /*2170*/  FMUL.FTZ R86, R86, c[0x0][0x1e8] ;  /* 0x00007a0056567a20 */ /* 0x000fe20000410000 */
[----:B------:R-:W-:Y:S01]  /*2180*/  LOP3.LUT P6, RZ, R101, 0xff0000, RZ, 0xc0, !PT ;  /* 0x00ff000065ff7812 */ /* 0x000fe200078cc0ff */
[----:B------:R-:W-:Y:S01]  /*2190*/  @P2 STG.E.128 [R78.64+0x10], R72 ;  /* 0x000010484e002986 */ /* 0x000fe2000c101d04 */
[----:B------:R-:W-:-:S02]  /*21a0*/  FSEL R180, R178, RZ, P5 ;  /* 0x000000ffb2b47208 */ /* 0x000fc40002800000 */
[----:B------:R-:W-:Y:S01]  /*21b0*/  LOP3.LUT P1, RZ, R101, 0xff000000, RZ, 0xc0, !PT ;  /* 0xff00000065ff7812 */ /* 0x000fe2000782c0ff */
[----:B------:R1:W-:Y:S01]  /*21c0*/  STG.E.128 [R76.64], R64 ;  /* 0x000000404c007986 */ /* 0x0003e2000c101d04 */
[----:B------:R-:W-:Y:S02]  /*21d0*/  LOP3.LUT P5, RZ, R100, 0xff00, RZ, 0xc0, !PT ;  /* 0x0000ff0064ff7812 */ /* 0x000fe400078ac0ff */
[----:B------:R-:W-:Y:S02]  /*21e0*/  FSEL R181, R179, RZ, P6 ;  /* 0x000000ffb3b57208 */ /* 0x000fe40003000000 */
[C---:B------:R-:W-:Y:S01]  /*21f0*/  SEL R55, R88.reuse, R55, P3 ;  /* 0x0000003758377207 */ /* 0x040fe20001800000 */
[----:B------:R-:W-:Y:S01]  /*2200*/  FMUL.FTZ R88, R88, c[0x0][0x1e8] ;  /* 0x00007a0058587a20 */ /* 0x000fe20000410000 */
[----:B------:R-:W-:Y:S02]  /*2210*/  @P0 F2FP.BF16.PACK_AB R83, RZ, R83 ;  /* 0x00000053ff53023e */ /* 0x000fe400000010ff */
[----:B------:R-:W-:-:S02]  /*2220*/  @P0 PRMT R62, R99, 0x7610, R62 ;  /* 0x00007610633e0816 */ /* 0x000fc4000000003e */
[----:B0-----:R-:W-:Y:S02]  /*2230*/  FSEL R69, R86, RZ, P5 ;  /* 0x000000ff56457208 */ /* 0x001fe40002800000 */
[----:B------:R-:W-:Y:S02]  /*2240*/  @P0 PRMT R63, R81, 0x7610, R63 ;  /* 0x00007610513f0816 */ /* 0x000fe4000000003f */
[----:B------:R-:W-:Y:S02]  /*2250*/  @P2 MOV R70, 0x20 ;  /* 0x0000002000462802 */ /* 0x000fe40000000f00 */
[----:B------:R-:W-:Y:S02]  /*2260*/  LOP3.LUT P6, RZ, R100, 0xff000000, RZ, 0xc0, !PT ;  /* 0xff00000064ff7812 */ /* 0x000fe400078cc0ff */
[----:B-1----:R-:W-:Y:S01]  /*2270*/  FSEL R64, R170, RZ, P1 ;  /* 0x000000ffaa407208 */ /* 0x002fe20000800000 */
[----:B------:R-:W-:Y:S01]  /*2280*/  @P2 IMAD.WIDE.U32 R70, R169, R70, c[0x0][0x258] ;  /* 0x00009600a9462625 */ /* 0x000fe200078e0046 */
[----:B------:R-:W-:-:S02]  /*2290*/  @P0 MOV R84, R96 ;  /* 0x0000006000540202 */ /* 0x000fc40000000f00 */
[----:B------:R-:W-:Y:S02]  /*22a0*/  F2FP.BF16.PACK_AB R67, R64, R181 ;  /* 0x000000b54043723e */ /* 0x000fe400000010ff */
[----:B------:R-:W-:Y:S01]  /*22b0*/  F2FP.BF16.PACK_AB R64, R69, R90 ;  /* 0x0000005a4540723e */ /* 0x000fe200000010ff */
[----:B------:R-:W-:Y:S01]  /*22c0*/  @P0 IMAD.WIDE.U32 R68, R168, R87, c[0x0][0x250] ;  /* 0x00009400a8440625 */ /* 0x000fe200078e0057 */
[----:B------:R-:W-:Y:S02]  /*22d0*/  @P0 PRMT R60, R60, 0x5410, R98 ;  /* 0x000054103c3c0816 */ /* 0x000fe40000000062 */
[----:B------:R-:W-:Y:S02]  /*22e0*/  @P0 PRMT R61, R61, 0x5410, R174 ;  /* 0x000054103d3d0816 */ /* 0x000fe400000000ae */
[----:B------:R-:W-:Y:S02]  /*22f0*/  @P0 PRMT R62, R62, 0x5410, R80 ;  /* 0x000054103e3e0816 */ /* 0x000fe40000000050 */
[----:B------:R-:W-:-:S02]  /*2300*/  @P0 PRMT R63, R63, 0x5410, R83 ;  /* 0x000054103f3f0816 */ /* 0x000fc40000000053 */
[----:B------:R-:W-:Y:S02]  /*2310*/  SEL R56, R89, R56, P3 ;  /* 0x0000003859387207 */ /* 0x000fe40001800000 */
[----:B------:R-:W-:Y:S01]  /*2320*/  SEL R58, R93, R58, P3 ;  /* 0x0000003a5d3a7207 */ /* 0x000fe20001800000 */
[----:B------:R-:W-:Y:S01]  /*2330*/  @P0 STG.E.128 [R68.64], R60 ;  /* 0x0000003c44000986 */ /* 0x000fe2000c101d04 */
[----:B------:R-:W-:Y:S02]  /*2340*/  IADD3 R78, R168, 0x80, RZ ;  /* 0x00000080a84e7810 */ /* 0x000fe40007ffe0ff */
[----:B------:R-:W-:Y:S01]  /*2350*/  FSEL R65, R88, RZ, P6 ;  /* 0x000000ff58417208 */ /* 0x000fe20003000000 */
[----:B------:R-:W-:Y:S01]  /*2360*/  @P2 STG.E.128 [R70.64], R52 ;  /* 0x0000003446002986 */ /* 0x000fe2000c101d04 */
[----:B------:R-:W-:Y:S01]  /*2370*/  @P0 LOP3.LUT P3, RZ, R84, 0xff, RZ, 0xc0, !PT ;  /* 0x000000ff54ff0812 */ /* 0x000fe2000786c0ff */
[----:B------:R-:W-:Y:S01]  /*2380*/  IMAD.WIDE.U32 R72, R87, R78, c[0x0][0x248] ;  /* 0x0000920057487625 */ /* 0x000fe200078e004e */
[----:B------:R-:W-:Y:S01]  /*2390*/  @P0 LOP3.LUT P1, RZ, R96, 0xff00, RZ, 0xc0, !PT ;  /* 0x0000ff0060ff0812 */ /* 0x000fe2000782c0ff */
[----:B------:R-:W-:Y:S01]  /*23a0*/  @P2 STG.E.128 [R70.64+0x10], R56 ;  /* 0x0000103846002986 */ /* 0x000fe2000c101d04 */
[----:B------:R-:W-:-:S02]  /*23b0*/  F2FP.BF16.PACK_AB R66, R180, R95 ;  /* 0x0000005fb442723e */ /* 0x000fc400000010ff */
[----:B------:R-:W-:Y:S02]  /*23c0*/  F2FP.BF16.PACK_AB R65, R65, R92 ;  /* 0x0000005c4141723e */ /* 0x000fe400000010ff */
[C---:B------:R-:W-:Y:S02]  /*23d0*/  @P0 LOP3.LUT P2, RZ, R96.reuse, 0xff0000, RZ, 0xc0, !PT ;  /* 0x00ff000060ff0812 */ /* 0x040fe4000784c0ff */
[----:B------:R-:W-:Y:S01]  /*23e0*/  @P0 LOP3.LUT P5, RZ, R96, 0xff000000, RZ, 0xc0, !PT ;  /* 0xff00000060ff0812 */ /* 0x000fe200078ac0ff */
[----:B------:R0:W-:Y:S01]  /*23f0*/  STG.E.128 [R72.64], R64 ;  /* 0x0000004048007986 */ /* 0x0001e2000c101d04 */
[----:B------:R-:W-:Y:S02]  /*2400*/  @P0 FSEL R74, R85, RZ, P3 ;  /* 0x000000ff554a0208 */ /* 0x000fe40001800000 */
[----:B------:R-:W-:Y:S02]  /*2410*/  @P0 FSEL R75, R86, RZ, P1 ;  /* 0x000000ff564b0208 */ /* 0x000fe40000800000 */
[----:B------:R-:W-:-:S02]  /*2420*/  @P0 LOP3.LUT P1, RZ, R97, 0xff, RZ, 0xc0, !PT ;  /* 0x000000ff61ff0812 */ /* 0x000fc4000782c0ff */
[----:B------:R-:W-:Y:S02]  /*2430*/  @P0 LOP3.LUT P3, RZ, R97, 0xff0000, RZ, 0xc0, !PT ;  /* 0x00ff000061ff0812 */ /* 0x000fe4000786c0ff */
[----:B------:R-:W-:Y:S02]  /*2440*/  @P0 FSEL R76, R91, RZ, P2 ;  /* 0x000000ff5b4c0208 */ /* 0x000fe40001000000 */
[----:B------:R-:W-:Y:S02]  /*2450*/  @P0 FSEL R77, R88, RZ, P5 ;  /* 0x000000ff584d0208 */ /* 0x000fe40002800000 */
[C---:B------:R-:W-:Y:S02]  /*2460*/  @P0 LOP3.LUT P2, RZ, R97.reuse, 0xff00, RZ, 0xc0, !PT ;  /* 0x0000ff0061ff0812 */ /* 0x040fe4000784c0ff */
[----:B------:R-:W-:Y:S02]  /*2470*/  @P0 LOP3.LUT P5, RZ, R97, 0xff000000, RZ, 0xc0, !PT ;  /* 0xff00000061ff0812 */ /* 0x000fe400078ac0ff */
[----:B------:R-:W-:-:S02]  /*2480*/  @P0 F2FP.BF16.PACK_AB R74, RZ, R74 ;  /* 0x0000004aff4a023e */ /* 0x000fc400000010ff */
[----:B0-----:R-:W-:Y:S02]  /*2490*/  @P0 FSEL R64, R94, RZ, P1 ;  /* 0x000000ff5e400208 */ /* 0x001fe40000800000 */
[----:B------:R-:W-:Y:S02]  /*24a0*/  @P0 FSEL R67, R179, RZ, P3 ;  /* 0x000000ffb3430208 */ /* 0x000fe40001800000 */
[----:B------:R-:W-:Y:S02]  /*24b0*/  @P0 F2FP.BF16.PACK_AB R76, RZ, R76 ;  /* 0x0000004cff4c023e */ /* 0x000fe400000010ff */
        /* <DEDUP_REMOVED lines=9> */
[----:B------:R-:W-:Y:S02]  /*2550*/  @P0 PRMT R61, R76, 0x7610, R61 ;  /* 0x000076104c3d0816 */ /* 0x000fe4000000003d */
[----:B------:R-:W-:Y:S01]  /*2560*/  @P0 PRMT R62, R64, 0x7610, R62 ;  /* 0x00007610403e0816 */ /* 0x000fe2000000003e */
[----:B------:R-:W-:Y:S01]  /*2570*/  @P0 IMAD.WIDE.U32 R64, R87, R78, c[0x0][0x250] ;  /* 0x0000940057400625 */ /* 0x000fe200078e004e */
[----:B------:R-:W-:Y:S02]  /*2580*/  @P0 PRMT R63, R67, 0x7610, R63 ;  /* 0x00007610433f0816 */ /* 0x000fe4000000003f */
[----:B------:R-:W-:Y:S02]  /*2590*/  @P0 PRMT R60, R60, 0x5410, R75 ;  /* 0x000054103c3c0816 */ /* 0x000fe4000000004b */
[----:B------:R-:W-:Y:S02]  /*25a0*/  @P0 PRMT R61, R61, 0x5410, R77 ;  /* 0x000054103d3d0816 */ /* 0x000fe4000000004d */
[----:B------:R-:W-:-:S02]  /*25b0*/  @P0 PRMT R62, R62, 0x5410, R66 ;  /* 0x000054103e3e0816 */ /* 0x000fc40000000042 */
[----:B------:R-:W-:-:S05]  /*25c0*/  @P0 PRMT R63, R63, 0x5410, R68 ;  /* 0x000054103f3f0816 */ /* 0x000fca0000000044 */
[----:B------:R0:W-:Y:S01]  /*25d0*/  @P0 STG.E.128 [R64.64], R60 ;  /* 0x0000003c40000986 */ /* 0x0001e2000c101d04 */
[----:B------:R-:W-:-:S04]  /*25e0*/  LOP3.LUT P0, RZ, R167, 0xff, RZ, 0xc0, !PT ;  /* 0x000000ffa7ff7812 */ /* 0x000fc8000780c0ff */
[----:B------:R-:W-:Y:S01]  /*25f0*/  SEL R167, RZ, 0x1, P0 ;  /* 0x00000001ffa77807 */ /* 0x000fe20000000000 */
[----:B0-----:R-:W-:Y:S01]  /*2600*/  @P4 CALL.REL.NOINC `(.L_x_741) ;  /* 0x0000001000004944 */ /* 0x001fe20003c00000 */
[----:B------:R-:W-:Y:S05]  /*2610*/  BRA `(.L_x_742) ;  /* 0xffffdf6000007947 */ /* 0x000fea000383ffff */
.L_x_741:
        /* <DEDUP_REMOVED lines=61> */
.L_x_738:
[----:B------:R-:W0:Y:S01]  /*29f0*/  S2UR UR6, SR_CTAID.X ;  /* 0x00000000000679c3 */ /* 0x000e220000002500 */
[----:B------:R-:W-:Y:S01]  /*2a00*/  HFMA2.MMA R37, -RZ, RZ, 0, 1.9073486328125e-06 ;  /* 0x00000020ff257435 */ /* 0x000fe200000001ff */
[----:B------:R-:W-:-:S02]  /*2a10*/  LOP3.LUT R3, R0, 0x7f, RZ, 0xc0, !PT ;  /* 0x0000007f00037812 */ /* 0x000fc400078ec0ff */
        /* <DEDUP_REMOVED lines=24> */
.L_x_739:
[----:B------:R-:W-:Y:S01]  /*2ba0*/  HFMA2.MMA R69, -RZ, RZ, 0, 9.5367431640625e-07 ;  /* 0x00000010ff457435 */ /* 0x000fe200000001ff */
[----:B------:R-:W-:Y:S01]  /*2bb0*/  MOV R68, R71 ;  /* 0x0000004700447202 */ /* 0x000fe20000000f00 */
[----:B------:R-:W-:Y:S01]  /*2bc0*/  IMAD.MOV.U32 R70, RZ, RZ, 0x1f ;  /* 0x0000001fff467424 */ /* 0x000fe200078e00ff */
[----:B------:R-:W-:-:S02]  /*2bd0*/  MOV R183, 0xffffffff ;  /* 0xffffffff00b77802 */ /* 0x000fc40000000f00 */
[----:B------:R-:W-:Y:S02]  /*2be0*/  MOV R64, 0x2c00 ;  /* 0x00002c0000407802 */ /* 0x000fe40000000f00 */
[----:B-----5:R-:W-:Y:S05]  /*2bf0*/  CALL.REL.NOINC `($__internal_53_$__cuda_sm70_shflsync_down_p) ;  /* 0x0000046000007944 */ /* 0x020fea0003c00000 */
[----:B-1----:R-:W-:Y:S01]  /*2c00*/  MOV R66, R68 ;  /* 0x0000004400427202 */ /* 0x002fe20000000f00 */
[----:B0-----:R-:W-:Y:S05]  /*2c10*/  BRA `(.L_x_743) ;  /* 0xffffe90000007947 */ /* 0x001fea000383ffff */
.L_x_740:
[----:B------:R-:W-:Y:S01]  /*2c20*/  HFMA2.MMA R69, -RZ, RZ, 0, 9.5367431640625e-07 ;  /* 0x00000010ff457435 */ /* 0x000fe200000001ff */
[----:B------:R-:W-:Y:S02]  /*2c30*/  MOV R68, R73 ;  /* 0x0000004900447202 */ /* 0x000fe40000000f00 */
[----:B------:R-:W-:Y:S02]  /*2c40*/  MOV R70, 0x1f ;  /* 0x0000001f00467802 */ /* 0x000fe40000000f00 */
[----:B------:R-:W-:Y:S02]  /*2c50*/  MOV R183, 0xffffffff ;  /* 0xffffffff00b77802 */ /* 0x000fe40000000f00 */
[----:B------:R-:W-:Y:S02]  /*2c60*/  MOV R64, 0x2c80 ;  /* 0x00002c8000407802 */ /* 0x000fe40000000f00 */
[----:B01---5:R-:W-:Y:S05]  /*2c70*/  CALL.REL.NOINC `($__internal_53_$__cuda_sm70_shflsync_down_p) ;  /* 0x000003e000007944 */ /* 0x023fea0003c00000 */
[----:B------:R-:W-:Y:S01]  /*2c80*/  FADD.FTZ R71, R71, R66 ;  /* 0x0000004247477221 */ /* 0x000fe20000010000 */
[----:B0-----:R-:W-:Y:S01]  /*2c90*/  HFMA2.MMA R70, -RZ, RZ, 0, 1.847743988037109375e-06 ;  /* 0x0000001fff467435 */ /* 0x001fe200000001ff */
[----:B-1----:R-:W-:Y:S01]  /*2ca0*/  FADD.FTZ R73, R73, R68 ;  /* 0x0000004449497221 */ /* 0x002fe20000010000 */
[----:B------:R-:W-:Y:S01]  /*2cb0*/  MOV R183, 0xffffffff ;  /* 0xffffffff00b77802 */ /* 0x000fe20000000f00 */
[----:B------:R-:W-:Y:S01]  /*2cc0*/  IMAD.MOV.U32 R69, RZ, RZ, 0x8 ;  /* 0x00000008ff457424 */ /* 0x000fe200078e00ff */
[----:B------:R-:W-:-:S02]  /*2cd0*/  MOV R68, R71 ;  /* 0x0000004700447202 */ /* 0x000fc40000000f00 */
[----:B------:R-:W-:Y:S02]  /*2ce0*/  MOV R64, 0x2d00 ;  /* 0x00002d0000407802 */ /* 0x000fe40000000f00 */
[----:B------:R-:W-:Y:S05]  /*2cf0*/  CALL.REL.NOINC `($__internal_53_$__cuda_sm70_shflsync_down_p) ;  /* 0x0000036000007944 */ /* 0x000fea0003c00000 */
[----:B0-----:R-:W-:Y:S01]  /*2d00*/  HFMA2.MMA R69, -RZ, RZ, 0, 4.76837158203125e-07 ;  /* 0x00000008ff457435 */ /* 0x001fe200000001ff */
[----:B-1----:R-:W-:Y:S01]  /*2d10*/  MOV R66, R68 ;  /* 0x0000004400427202 */ /* 0x002fe20000000f00 */
[----:B------:R-:W-:Y:S01]  /*2d20*/  IMAD.MOV.U32 R70, RZ, RZ, 0x1f ;  /* 0x0000001fff467424 */ /* 0x000fe200078e00ff */
[----:B------:R-:W-:Y:S02]  /*2d30*/  MOV R68, R73 ;  /* 0x0000004900447202 */ /* 0x000fe40000000f00 */
[----:B------:R-:W-:Y:S02]  /*2d40*/  MOV R183, 0xffffffff ;  /* 0xffffffff00b77802 */ /* 0x000fe40000000f00 */
[----:B------:R-:W-:Y:S02]  /*2d50*/  MOV R64, 0x2d70 ;  /* 0x00002d7000407802 */ /* 0x000fe40000000f00 */
[----:B------:R-:W-:Y:S05]  /*2d60*/  CALL.REL.NOINC `($__internal_53_$__cuda_sm70_shflsync_down_p) ;  /* 0x000002f000007944 */ /* 0x000fea0003c00000 */
[----:B------:R-:W-:Y:S01]  /*2d70*/  FADD.FTZ R71, R66, R71 ;  /* 0x0000004742477221 */ /* 0x000fe20000010000 */
[----:B0-----:R-:W-:Y:S01]  /*2d80*/  HFMA2.MMA R69, -RZ, RZ, 0, 2.384185791015625e-07 ;  /* 0x00000004ff457435 */ /* 0x001fe200000001ff */
[----:B-1----:R-:W-:Y:S01]  /*2d90*/  FADD.FTZ R73, R73, R68 ;  /* 0x0000004449497221 */ /* 0x002fe20000010000 */
[----:B------:R-:W-:-:S02]  /*2da0*/  MOV R70, 0x1f ;  /* 0x0000001f00467802 */ /* 0x000fc40000000f00 */
[----:B------:R-:W-:Y:S02]  /*2db0*/  MOV R183, 0xffffffff ;  /* 0xffffffff00b77802 */ /* 0x000fe40000000f00 */
[----:B------:R-:W-:Y:S02]  /*2dc0*/  MOV R68, R71 ;  /* 0x0000004700447202 */ /* 0x000fe40000000f00 */
[----:B------:R-:W-:Y:S02]  /*2dd0*/  MOV R64, 0x2df0 ;  /* 0x00002df000407802 */ /* 0x000fe40000000f00 */
[----:B------:R-:W-:Y:S05]  /*2de0*/  CALL.REL.NOINC `($__internal_53_$__cuda_sm70_shflsync_down_p) ;  /* 0x0000027000007944 */ /* 0x000fea0003c00000 */
[----:B0-----:R-:W-:Y:S01]  /*2df0*/  HFMA2.MMA R69, -RZ, RZ, 0, 2.384185791015625e-07 ;  /* 0x00000004ff457435 */ /* 0x001fe200000001ff */
[----:B-1----:R-:W-:Y:S01]  /*2e00*/  MOV R66, R68 ;  /* 0x0000004400427202 */ /* 0x002fe20000000f00 */
[----:B------:R-:W-:Y:S01]  /*2e10*/  IMAD.MOV.U32 R68, RZ, RZ, R73 ;  /* 0x000000ffff447224 */ /* 0x000fe200078e0049 */
[----:B------:R-:W-:Y:S02]  /*2e20*/  MOV R70, 0x1f ;  /* 0x0000001f00467802 */ /* 0x000fe40000000f00 */
[----:B------:R-:W-:Y:S02]  /*2e30*/  MOV R183, 0xffffffff ;  /* 0xffffffff00b77802 */ /* 0x000fe40000000f00 */
[----:B------:R-:W-:-:S02]  /*2e40*/  MOV R64, 0x2e60 ;  /* 0x00002e6000407802 */ /* 0x000fc40000000f00 */
[----:B------:R-:W-:Y:S05]  /*2e50*/  CALL.REL.NOINC `($__internal_53_$__cuda_sm70_shflsync_down_p) ;  /* 0x0000020000007944 */ /* 0x000fea0003c00000 */
[----:B------:R-:W-:Y:S01]  /*2e60*/  FADD.FTZ R71, R66, R71 ;  /* 0x0000004742477221 */ /* 0x000fe20000010000 */
[----:B0-----:R-:W-:Y:S01]  /*2e70*/  HFMA2.MMA R69, -RZ, RZ, 0, 1.1920928955078125e-07 ;  /* 0x00000002ff457435 */ /* 0x001fe200000001ff */
[----:B-1----:R-:W-:Y:S01]  /*2e80*/  FADD.FTZ R73, R73, R68 ;  /* 0x0000004449497221 */ /* 0x002fe20000010000 */
[----:B------:R-:W-:-:S02]  /*2e90*/  MOV R70, 0x1f ;  /* 0x0000001f00467802 */ /* 0x000fc40000000f00 */
[----:B------:R-:W-:Y:S02]  /*2ea0*/  MOV R183, 0xffffffff ;  /* 0xffffffff00b77802 */ /* 0x000fe40000000f00 */
[----:B------:R-:W-:Y:S02]  /*2eb0*/  MOV R68, R71 ;  /* 0x0000004700447202 */ /* 0x000fe40000000f00 */
[----:B------:R-:W-:Y:S02]  /*2ec0*/  MOV R64, 0x2ee0 ;  /* 0x00002ee000407802 */ /* 0x000fe40000000f00 */
[----:B------:R-:W-:Y:S05]  /*2ed0*/  CALL.REL.NOINC `($__internal_53_$__cuda_sm70_shflsync_down_p) ;  /* 0x0000018000007944 */ /* 0x000fea0003c00000 */
[----:B0-----:R-:W-:Y:S01]  /*2ee0*/  HFMA2.MMA R69, -RZ, RZ, 0, 1.1920928955078125e-07 ;  /* 0x00000002ff457435 */ /* 0x001fe200000001ff */
[----:B-1----:R-:W-:Y:S01]  /*2ef0*/  IMAD.MOV.U32 R66, RZ, RZ, R68 ;  /* 0x000000ffff427224 */ /* 0x002fe200078e0044 */
[----:B------:R-:W-:Y:S02]  /*2f00*/  MOV R68, R73 ;  /* 0x0000004900447202 */ /* 0x000fe40000000f00 */
[----:B------:R-:W-:Y:S02]  /*2f10*/  MOV R70, 0x1f ;  /* 0x0000001f00467802 */ /* 0x000fe40000000f00 */
[----:B------:R-:W-:-:S02]  /*2f20*/  MOV R183, 0xffffffff ;  /* 0xffffffff00b77802 */ /* 0x000fc40000000f00 */
[----:B------:R-:W-:Y:S02]  /*2f30*/  MOV R64, 0x2f50 ;  /* 0x00002f5000407802 */ /* 0x000fe40000000f00 */
[----:B------:R-:W-:Y:S05]  /*2f40*/  CALL.REL.NOINC `($__internal_53_$__cuda_sm70_shflsync_down_p) ;  /* 0x0000011000007944 */ /* 0x000fea0003c00000 */
[----:B------:R-:W-:Y:S01]  /*2f50*/  FADD.FTZ R71, R66, R71 ;  /* 0x0000004742477221 */ /* 0x000fe20000010000 */
[----:B0-----:R-:W-:Y:S01]  /*2f60*/  HFMA2.MMA R69, -RZ, RZ, 0, 5.9604644775390625e-08 ;  /* 0x00000001ff457435 */ /* 0x001fe200000001ff */
[----:B-1----:R-:W-:Y:S01]  /*2f70*/  FADD.FTZ R73, R73, R68 ;  /* 0x0000004449497221 */ /* 0x002fe20000010000 */
[----:B------:R-:W-:Y:S01]  /*2f80*/  MOV R70, 0x1f ;  /* 0x0000001f00467802 */ /* 0x000fe20000000f00 */
[----:B------:R-:W-:Y:S01]  /*2f90*/  IMAD.MOV.U32 R68, RZ, RZ, R71 ;  /* 0x000000ffff447224 */ /* 0x000fe200078e0047 */
[----:B------:R-:W-:Y:S02]  /*2fa0*/  MOV R183, 0xffffffff ;  /* 0xffffffff00b77802 */ /* 0x000fe40000000f00 */
[----:B------:R-:W-:Y:S02]  /*2fb0*/  MOV R64, 0x2fd0 ;  /* 0x00002fd000407802 */ /* 0x000fe40000000f00 */
[----:B------:R-:W-:Y:S05]  /*2fc0*/  CALL.REL.NOINC `($__internal_53_$__cuda_sm70_shflsync_down_p) ;  /* 0x0000009000007944 */ /* 0x000fea0003c00000 */
[----:B0-----:R-:W-:Y:S01]  /*2fd0*/  HFMA2.MMA R69, -RZ, RZ, 0, 5.9604644775390625e-08 ;  /* 0x00000001ff457435 */ /* 0x001fe200000001ff */
[----:B-1----:R-:W-:Y:S02]  /*2fe0*/  MOV R72, R68 ;  /* 0x0000004400487202 */ /* 0x002fe40000000f00 */
[----:B------:R-:W-:-:S02]  /*2ff0*/  MOV R68, R73 ;  /* 0x0000004900447202 */ /* 0x000fc40000000f00 */
[----:B------:R-:W-:Y:S02]  /*3000*/  MOV R70, 0x1f ;  /* 0x0000001f00467802 */ /* 0x000fe40000000f00 */
[----:B------:R-:W-:Y:S02]  /*3010*/  MOV R183, 0xffffffff ;  /* 0xffffffff00b77802 */ /* 0x000fe40000000f00 */
[----:B------:R-:W-:Y:S02]  /*3020*/  MOV R64, 0x3040 ;  /* 0x0000304000407802 */ /* 0x000fe40000000f00 */
[----:B------:R-:W-:Y:S05]  /*3030*/  CALL.REL.NOINC `($__internal_53_$__cuda_sm70_shflsync_down_p) ;  /* 0x0000002000007944 */ /* 0x000fea0003c00000 */
[----:B-1----:R-:W-:Y:S01]  /*3040*/  MOV R64, R68 ;  /* 0x0000004400407202 */ /* 0x002fe20000000f00 */
[----:B0-----:R-:W-:Y:S05]  /*3050*/  BRA `(.L_x_744) ;  /* 0xffffe5e000007947 */ /* 0x001fea000383ffff */
        .weak           $__internal_53_$__cuda_sm70_shflsync_down_p
        .type           $__internal_53_$__cuda_sm70_shflsync_down_p,@function
        .size           $__internal_53_$__cuda_sm70_shflsync_down_p,(.L_x_1816 - $__internal_53_$__cuda_sm70_shflsync_down_p)
$__internal_53_$__cuda_sm70_shflsync_down_p:
[----:B------:R-:W-:Y:S01]  /*3060*/  HFMA2.MMA R65, -RZ, RZ, 0, 0 ;  /* 0x00000000ff417435 */ /* 0x000fe200000001ff */
[----:B------:R-:W-:Y:S04]  /*3070*/  WARPSYNC R183 ;  /* 0x000000b700007348 */ /* 0x000fe80003800000 */
[----:B------:R0:W1:Y:S01]  /*3080*/  SHFL.DOWN PT, R68, R68, R69, R70 ;  /* 0x0800004544447389 */ /* 0x00006200000e0046 */
[----:B------:R-:W-:Y:S05]  /*3090*/  RET.REL.NODEC R64 `(_ZN10layer_norm31ln_parallel_residual_bwd_kernelINS_13Kernel_traitsIf13__nv_bfloat16fS2_fjLj2048ELj1ELj1ELj4ELj16ENS_18Kernel_traits_baseILj2048EfS2_fS2_fjLj128EEEEELb1ELb0ELb1EEEvNS_9BwdParamsE) ;  /* 0xffffcf6040007950 */ /* 0x000fea0003c3ffff */
.L_x_745:
        /* <DEDUP_REMOVED lines=14> */
.L_x_1816:


//--------------------- .text._ZN10layer_norm22ln_bwd_finalize_kernelINS_22Kernel_traits_finalizeILj2048Ef13__nv_bfloat16fS2_fjLb0ELj1024ELj4ENS_18Kernel_traits_baseILj2048EfS2_fS2_fjLj1024EEEEELb0ELb0EEEvNS_9BwdParamsE --------------------------
	.section	.text._ZN10layer_norm22ln_bwd_finalize_kernelINS_22Kernel_traits_finalizeILj2048Ef13__nv_bfloat16fS2_fjLb0ELj1024ELj4ENS_18Kernel_traits_baseILj2048EfS2_fS2_fjLj1024EEEEELb0ELb0EEEvNS_9BwdParamsE,"ax",@progbits
	.sectioninfo	@"SHI_REGISTERS=30"
	.align	128
        .global         _ZN10layer_norm22ln_bwd_finalize_kernelINS_22Kernel_traits_finalizeILj2048Ef13__nv_bfloat16fS2_fjLb0ELj1024ELj4ENS_18Kernel_traits_baseILj2048EfS2_fS2_fjLj1024EEEEELb0ELb0EEEvNS_9BwdParamsE
        .type           _ZN10layer_norm22ln_bwd_finalize_kernelINS_22Kernel_traits_finalizeILj2048Ef13__nv_bfloat16fS2_fjLb0ELj1024ELj4ENS_18Kernel_traits_baseILj2048EfS2_fS2_fjLj1024EEEEELb0ELb0EEEvNS_9BwdParamsE,@function
        .size           _ZN10layer_norm22ln_bwd_finalize_kernelINS_22Kernel_traits_finalizeILj2048Ef13__nv_bfloat16fS2_fjLb0ELj1024ELj4ENS_18Kernel_traits_baseILj2048EfS2_fS2_fjLj1024EEEEELb0ELb0EEEvNS_9BwdParamsE,(.L_x_1817 - _ZN10layer_norm22ln_bwd_finalize_kernelINS_22Kernel_traits_finalizeILj2048Ef13__nv_bfloat16fS2_fjLb0ELj1024ELj4ENS_18Kernel_traits_baseILj2048EfS2_fS2_fjLj1024EEEEELb0ELb0EEEvNS_9BwdParamsE)
        .other          _ZN10layer_norm22ln_bwd_finalize_kernelINS_22Kernel_traits_finalizeILj2048Ef13__nv_bfloat16fS2_fjLb0ELj1024ELj4ENS_18Kernel_traits_baseILj2048EfS2_fS2_fjLj1024EEEEELb0ELb0EEEvNS_9BwdParamsE,@"STO_CUDA_ENTRY STV_DEFAULT"
_ZN10layer_norm22ln_bwd_finalize_kernelINS_22Kernel_traits_finalizeILj2048Ef13__nv_bfloat16fS2_fjLb0ELj1024ELj4ENS_18Kernel_traits_baseILj2048EfS2_fS2_fjLj1024EEEEELb0ELb0EEEvNS_9BwdParamsE:
.text._ZN10layer_norm22ln_bwd_finalize_kernelINS_22Kernel_traits_finalizeILj2048Ef13__nv_bfloat16fS2_fjLb0ELj1024ELj4ENS_18Kernel_traits_baseILj2048EfS2_fS2_fjLj1024EEEEELb0ELb0EEEvNS_9BwdParamsE:
        /* <DEDUP_REMOVED lines=19> */
.L_x_759:
        /* <DEDUP_REMOVED lines=28> */
.L_x_750:
        /* <DEDUP_REMOVED lines=35> */
.L_x_749:
[----:B------:R-:W-:Y:S05]  /*0520*/  BSYNC B1 ;  /* 0x0000000000017941 */ /* 0x000fea0003800000 */
.L_x_748:
        /* <DEDUP_REMOVED lines=23> */
.L_x_752:
[----:B------:R-:W-:Y:S05]  /*06a0*/  BSYNC B1 ;  /* 0x0000000000017941 */ /* 0x000fea0003800000 */
.L_x_751:
        /* <DEDUP_REMOVED lines=11> */
.L_x_753:
[----:B------:R-:W-:Y:S05]  /*0760*/  BSYNC B1 ;  /* 0x0000000000017941 */ /* 0x000fea0003800000 */
.L_x_747:
[----:B------:R-:W-:Y:S05]  /*0770*/  BSYNC B0 ;  /* 0x0000000000007941 */ /* 0x000fea0003800000 */
.L_x_746:
        /* <DEDUP_REMOVED lines=11> */
.L_x_760:
        /* <DEDUP_REMOVED lines=18> */
.L_x_761:
[----:B---3--:R-:W-:Y:S02]  /*0950*/  FADD.FTZ R4, R4, R9 ;  /* 0x0000000904047221 */ /* 0x008fe40000010000 */
[----:B-12---:R-:W-:-:S03]  /*0960*/  FADD.FTZ R6, R5, R6 ;  /* 0x0000000605067221 */ /* 0x006fc60000010000 */
[----:B------:R1:W-:Y:S04]  /*0970*/  @!P1 STS [R17.X4+0x2000], R4 ;  /* 0x0020000411009388 */ /* 0x0003e80000004800 */
[----:B------:R1:W-:Y:S02]  /*0980*/  @!P1 STS [R17.X4+0x2080], R6 ;  /* 0x0020800611009388 */ /* 0x0003e40000004800 */
.L_x_754:
        /* <DEDUP_REMOVED lines=15> */
.L_x_758:
[----:B------:R-:W-:Y:S05]  /*0a80*/  BSYNC B0 ;  /* 0x0000000000007941 */ /* 0x000fea0003800000 */
.L_x_757:
[C---:B------:R-:W-:Y:S02]  /*0a90*/  ISETP.GT.U32.AND P1, PT, R18.reuse, -0x801, PT ;  /* 0xfffff7ff1200780c */ /* 0x040fe40003f24070 */
[----:B------:R-:W-:Y:S02]  /*0aa0*/  IADD3 R18, R18, 0x800, RZ ;  /* 0x0000080012127810 */ /* 0x000fe40007ffe0ff */
[----:B------:R-:W-:-:S09]  /*0ab0*/  IADD3 R19, R19, 0x400, RZ ;  /* 0x0000040013137810 */ /* 0x000fd20007ffe0ff */
[----:B01----:R-:W-:Y:S05]  /*0ac0*/  @P1 BRA `(.L_x_759) ;  /* 0xfffff66000001947 */ /* 0x003fea000383ffff */
[----:B------:R-:W-:Y:S05]  /*0ad0*/  EXIT ;  /* 0x000000000000794d */ /* 0x000fea0003800000 */
.L_x_755:
[----:B--2---:R-:W-:Y:S01]  /*0ae0*/  IMAD.MOV.U32 R9, RZ, RZ, R5 ;  /* 0x000000ffff097224 */ /* 0x004fe200078e0005 */
[----:B------:R-:W-:Y:S01]  /*0af0*/  MOV R8, 0x1 ;  /* 0x0000000100087802 */ /* 0x000fe20000000f00 */
[----:B------:R-:W-:Y:S01]  /*0b00*/  IMAD.MOV.U32 R7, RZ, RZ, 0x1f ;  /* 0x0000001fff077424 */ /* 0x000fe200078e00ff */
[----:B------:R-:W-:Y:S02]  /*0b10*/  MOV R10, 0xffffffff ;  /* 0xffffffff000a7802 */ /* 0x000fe40000000f00 */
[----:B------:R-:W-:Y:S02]  /*0b20*/  MOV R2, 0xb40 ;  /* 0x00000b4000027802 */ /* 0x000fe40000000f00 */
[----:B01----:R-:W-:Y:S05]  /*0b30*/  CALL.REL.NOINC `($__internal_54_$__cuda_sm70_shflsync_bfly_p) ;  /* 0x000003b000007944 */ /* 0x003fea0003c00000 */
[----:B-1----:R-:W-:Y:S01]  /*0b40*/  IMAD.MOV.U32 R2, RZ, RZ, R7 ;  /* 0x000000ffff027224 */ /* 0x002fe200078e0007 */
[----:B0-----:R-:W-:Y:S05]  /*0b50*/  BRA `(.L_x_760) ;  /* 0xfffffcd000007947 */ /* 0x001fea000383ffff */
.L_x_756:
[----:B------:R-:W-:Y:S01]  /*0b60*/  HFMA2.MMA R8, -RZ, RZ, 0, 1.1920928955078125e-07 ;  /* 0x00000002ff087435 */ /* 0x000fe200000001ff */
[----:B------:R-:W-:Y:S01]  /*0b70*/  MOV R7, 0x1f ;  /* 0x0000001f00077802 */ /* 0x000fe20000000f00 */
[----:B------:R-:W-:Y:S01]  /*0b80*/  IMAD.MOV.U32 R10, RZ, RZ, -0x1 ;  /* 0xffffffffff0a7424 */ /* 0x000fe200078e00ff */
[----:B------:R-:W-:-:S03]  /*0b90*/  MOV R2, 0xbb0 ;  /* 0x00000bb000027802 */ /* 0x000fc60000000f00 */
[----:B012---:R-:W-:Y:S05]  /*0ba0*/  CALL.REL.NOINC `($__internal_54_$__cuda_sm70_shflsync_bfly_p) ;  /* 0x0000034000007944 */ /* 0x007fea0003c00000 */
[----:B0-----:R-:W-:Y:S01]  /*0bb0*/  HFMA2.MMA R8, -RZ, RZ, 0, 2.384185791015625e-07 ;  /* 0x00000004ff087435 */ /* 0x001fe200000001ff */
[----:B-1----:R-:W-:Y:S01]  /*0bc0*/  FADD.FTZ R9, R9, R7 ;  /* 0x0000000709097221 */ /* 0x002fe20000010000 */
[----:B------:R-:W-:Y:S01]  /*0bd0*/  MOV R7, 0x1f ;  /* 0x0000001f00077802 */ /* 0x000fe20000000f00 */
[----:B------:R-:W-:Y:S01]  /*0be0*/  IMAD.MOV.U32 R10, RZ, RZ, -0x1 ;  /* 0xffffffffff0a7424 */ /* 0x000fe200078e00ff */
[----:B------:R-:W-:-:S02]  /*0bf0*/  MOV R2, 0xc10 ;  /* 0x00000c1000027802 */ /* 0x000fc40000000f00 */
[----:B------:R-:W-:Y:S05]  /*0c00*/  CALL.REL.NOINC `($__internal_54_$__cuda_sm70_shflsync_bfly_p) ;  /* 0x000002e000007944 */ /* 0x000fea0003c00000 */
[----:B0-----:R-:W-:Y:S01]  /*0c10*/  HFMA2.MMA R8, -RZ, RZ, 0, 4.76837158203125e-07 ;  /* 0x00000008ff087435 */ /* 0x001fe200000001ff */
[----:B-1----:R-:W-:Y:S01]  /*0c20*/  FADD.FTZ R9, R9, R7 ;  /* 0x0000000709097221 */ /* 0x002fe20000010000 */
[----:B------:R-:W-:Y:S01]  /*0c30*/  MOV R7, 0x1f ;  /* 0x0000001f00077802 */ /* 0x000fe20000000f00 */
[----:B------:R-:W-:Y:S01]  /*0c40*/  IMAD.MOV.U32 R10, RZ, RZ, -0x1 ;  /* 0xffffffffff0a7424 */ /* 0x000fe200078e00ff */
[----:B------:R-:W-:-:S02]  /*0c50*/  MOV R2, 0xc70 ;  /* 0x00000c7000027802 */ /* 0x000fc40000000f00 */
[----:B------:R-:W-:Y:S05]  /*0c60*/  CALL.REL.NOINC `($__internal_54_$__cuda_sm70_shflsync_bfly_p) ;  /* 0x0000028000007944 */ /* 0x000fea0003c00000 */
[----:B-1----:R-:W-:Y:S01]  /*0c70*/  FADD.FTZ R6, R9, R7 ;  /* 0x0000000709067221 */ /* 0x002fe20000010000 */
[----:B0-----:R-:W-:Y:S01]  /*0c80*/  HFMA2.MMA R8, -RZ, RZ, 0, 9.5367431640625e-07 ;  /* 0x00000010ff087435 */ /* 0x001fe200000001ff */
[----:B------:R-:W-:Y:S01]  /*0c90*/  MOV R7, 0x1f ;  /* 0x0000001f00077802 */ /* 0x000fe20000000f00 */
[----:B------:R-:W-:Y:S01]  /*0ca0*/  IMAD.MOV.U32 R10, RZ, RZ, -0x1 ;  /* 0xffffffffff0a7424 */ /* 0x000fe200078e00ff */
[----:B------:R-:W-:-:S02]  /*0cb0*/  MOV R2, 0xce0 ;  /* 0x00000ce000027802 */ /* 0x000fc40000000f00 */
[----:B------:R-:W-:Y:S02]  /*0cc0*/  MOV R9, R6 ;  /* 0x0000000600097202 */ /* 0x000fe40000000f00 */
[----:B------:R-:W-:Y:S05]  /*0cd0*/  CALL.REL.NOINC `($__internal_54_$__cuda_sm70_shflsync_bfly_p) ;  /* 0x0000021000007944 */ /* 0x000fea0003c00000 */
[----:B0-----:R-:W-:Y:S01]  /*0ce0*/  HFMA2.MMA R8, -RZ, RZ, 0, 5.9604644775390625e-08 ;  /* 0x00000001ff087435 */ /* 0x001fe200000001ff */
[----:B-1----:R-:W-:Y:S01]  /*0cf0*/  MOV R5, R7 ;  /* 0x0000000700057202 */ /* 0x002fe20000000f00 */
[----:B------:R-:W-:Y:S01]  /*0d00*/  IMAD.MOV.U32 R9, RZ, RZ, R4 ;  /* 0x000000ffff097224 */ /* 0x000fe200078e0004 */
[----:B------:R-:W-:Y:S01]  /*0d10*/  MOV R7, 0x1f ;  /* 0x0000001f00077802 */ /* 0x000fe20000000f00 */
[----:B------:R-:W-:Y:S01]  /*0d20*/  IMAD.MOV.U32 R10, RZ, RZ, -0x1 ;  /* 0xffffffffff0a7424 */ /* 0x000fe200078e00ff */
[----:B------:R-:W-:Y:S02]  /*0d30*/  MOV R2, 0xd50 ;  /* 0x00000d5000027802 */ /* 0x000fe40000000f00 */
[----:B------:R-:W-:Y:S05]  /*0d40*/  CALL.REL.NOINC `($__internal_54_$__cuda_sm70_shflsync_bfly_p) ;  /* 0x000001a000007944 */ /* 0x000fea0003c00000 */
[----:B0-----:R-:W-:Y:S01]  /*0d50*/  HFMA2.MMA R8, -RZ, RZ, 0, 1.1920928955078125e-07 ;  /* 0x00000002ff087435 */ /* 0x001fe200000001ff */
[----:B-1----:R-:W-:Y:S01]  /*0d60*/  FADD.FTZ R9, R4, R7 ;  /* 0x0000000704097221 */ /* 0x002fe20000010000 */
[----:B------:R-:W-:Y:S01]  /*0d70*/  MOV R7, 0x1f ;  /* 0x0000001f00077802 */ /* 0x000fe20000000f00 */
[----:B------:R-:W-:Y:S01]  /*0d80*/  IMAD.MOV.U32 R10, RZ, RZ, -0x1 ;  /* 0xffffffffff0a7424 */ /* 0x000fe200078e00ff */
[----:B------:R-:W-:Y:S02]  /*0d90*/  MOV R2, 0xdb0 ;  /* 0x00000db000027802 */ /* 0x000fe40000000f00 */
[----:B------:R-:W-:Y:S05]  /*0da0*/  CALL.REL.NOINC `($__internal_54_$__cuda_sm70_shflsync_bfly_p) ;  /* 0x0000014000007944 */ /* 0x000fea0003c00000 */
        /* <DEDUP_REMOVED lines=12> */
[----:B0-----:R-:W-:Y:S01]  /*0e70*/  HFMA2.MMA R8, -RZ, RZ, 0, 9.5367431640625e-07 ;  /* 0x00000010ff087435 */ /* 0x001fe200000001ff */
[----:B-1----:R-:W-:Y:S01]  /*0e80*/  FADD.FTZ R9, R9, R7 ;  /* 0x0000000709097221 */ /* 0x002fe20000010000 */
[----:B------:R-:W-:Y:S01]  /*0e90*/  MOV R7, 0x1f ;  /* 0x0000001f00077802 */ /* 0x000fe20000000f00 */
[----:B------:R-:W-:Y:S01]  /*0ea0*/  IMAD.MOV.U32 R10, RZ, RZ, -0x1 ;  /* 0xffffffffff0a7424 */ /* 0x000fe200078e00ff */
[----:B------:R-:W-:-:S02]  /*0eb0*/  MOV R2, 0xed0 ;  /* 0x00000ed000027802 */ /* 0x000fc40000000f00 */
[----:B------:R-:W-:Y:S05]  /*0ec0*/  CALL.REL.NOINC `($__internal_54_$__cuda_sm70_shflsync_bfly_p) ;  /* 0x0000002000007944 */ /* 0x000fea0003c00000 */
[----:B-1----:R-:W-:Y:S01]  /*0ed0*/  MOV R4, R7 ;  /* 0x0000000700047202 */ /* 0x002fe20000000f00 */
[----:B0-----:R-:W-:Y:S05]  /*0ee0*/  BRA `(.L_x_761) ;  /* 0xfffffa6000007947 */ /* 0x001fea000383ffff */
        .weak           $__internal_54_$__cuda_sm70_shflsync_bfly_p
        .type           $__internal_54_$__cuda_sm70_shflsync_bfly_p,@function
        .size           $__internal_54_$__cuda_sm70_shflsync_bfly_p,(.L_x_1817 - $__internal_54_$__cuda_sm70_shflsync_bfly_p)
$__internal_54_$__cuda_sm70_shflsync_bfly_p:
[----:B------:R-:W-:Y:S01]  /*0ef0*/  HFMA2.MMA R3, -RZ, RZ, 0, 0 ;  /* 0x00000000ff037435 */ /* 0x000fe200000001ff */
[----:B------:R-:W-:Y:S04]  /*0f00*/  WARPSYNC R10 ;  /* 0x0000000a00007348 */ /* 0x000fe80003800000 */
[----:B------:R0:W1:Y:S01]  /*0f10*/  SHFL.BFLY PT, R7, R9, R8, R7 ;  /* 0x0c00000809077389 */ /* 0x00006200000e0007 */
[----:B------:R-:W-:Y:S05]  /*0f20*/  RET.REL.NODEC R2 `(_ZN10layer_norm22ln_bwd_finalize_kernelINS_22Kernel_traits_finalizeILj2048Ef13__nv_bfloat16fS2_fjLb0ELj1024ELj4ENS_18Kernel_traits_baseILj2048EfS2_fS2_fjLj1024EEEEELb0ELb0EEEvNS_9BwdParamsE) ;  /* 0xfffff0d002007950 */ /* 0x000fea0003c3ffff */
.L_x_762:
        /* <DEDUP_REMOVED lines=13> */
.L_x_1817:


//--------------------- .text._ZN10layer_norm40ln_parallel_residual_bwd_finalize_kernelINS_22Kernel_traits_finalizeILj2048Ef13__nv_bfloat16fS2_fjLb0ELj1024ELj4ENS_18Kernel_traits_baseILj2048EfS2_fS2_fjLj1024EEEEELb0EEEvNS_9BwdParamsE --------------------------
	.section	.text._ZN10layer_norm40ln_parallel_residual_bwd_finalize_kernelINS_22Kernel_traits_finalizeILj2048Ef13__nv_bfloat16fS2_fjLb0ELj1024ELj4ENS_18Kernel_traits_baseILj2048EfS2_fS2_fjLj1024EEEEELb0EEEvNS_9BwdParamsE,"ax",@progbits
	.sectioninfo	@"SHI_REGISTERS=32"
	.align	128
        .global         _ZN10layer_norm40ln_parallel_residual_bwd_finalize_kernelINS_22Kernel_traits_finalizeILj2048Ef13__nv_bfloat16fS2_fjLb0ELj1024ELj4ENS_18Kernel_traits_baseILj2048EfS2_fS2_fjLj1024EEEEELb0EEEvNS_9BwdParamsE
        .type           _ZN10layer_norm40ln_parallel_residual_bwd_finalize_kernelINS_22Kernel_traits_finalizeILj2048Ef13__nv_bfloat16fS2_fjLb0ELj1024ELj4ENS_18Kernel_traits_baseILj2048EfS2_fS2_fjLj1024EEEEELb0EEEvNS_9BwdParamsE,@function
        .size           _ZN10layer_norm40ln_parallel_residual_bwd_finalize_kernelINS_22Kernel_traits_finalizeILj2048Ef13__nv_bfloat16fS2_fjLb0ELj1024ELj4ENS_18Kernel_traits_baseILj2048EfS2_fS2_fjLj1024EEEEELb0EEEvNS_9BwdParamsE,(.L_x_1818 - _ZN10layer_norm40ln_parallel_residual_bwd_finalize_kernelINS_22Kernel_traits_finalizeILj2048Ef13__nv_bfloat16fS2_fjLb0ELj1024ELj4ENS_18Kernel_traits_baseILj2048EfS2_fS2_fjLj1024EEEEELb0EEEvNS_9BwdParamsE)
        .other          _ZN10layer_norm40ln_parallel_residual_bwd_finalize_kernelINS_22Kernel_traits_finalizeILj2048Ef13__nv_bfloat16fS2_fjLb0ELj1024ELj4ENS_18Kernel_traits_baseILj2048EfS2_fS2_fjLj1024EEEEELb0EEEvNS_9BwdParamsE,@"STO_CUDA_ENTRY STV_DEFAULT"
_ZN10layer_norm40ln_parallel_residual_bwd_finalize_kernelINS_22Kernel_traits_finalizeILj2048Ef13__nv_bfloat16fS2_fjLb0ELj1024ELj4ENS_18Kernel_traits_baseILj2048EfS2_fS2_fjLj1024EEEEELb0EEEvNS_9BwdParamsE:
.text._ZN10layer_norm40ln_parallel_residual_bwd_finalize_kernelINS_22Kernel_traits_finalizeILj2048Ef13__nv_bfloat16fS2_fjLb0ELj1024ELj4ENS_18Kernel_traits_baseILj2048EfS2_fS2_fjLj1024EEEEELb0EEEvNS_9BwdParamsE:
        /* <DEDUP_REMOVED lines=19> */
.L_x_777:
        /* <DEDUP_REMOVED lines=36> */
.L_x_767:
        /* <DEDUP_REMOVED lines=59> */
.L_x_766:
[----:B------:R-:W-:Y:S05]  /*0720*/  BSYNC B1 ;  /* 0x0000000000017941 */ /* 0x000fea0003800000 */
.L_x_765:
        /* <DEDUP_REMOVED lines=35> */
.L_x_769:
[----:B------:R-:W-:Y:S05]  /*0960*/  BSYNC B1 ;  /* 0x0000000000017941 */ /* 0x000fea0003800000 */
.L_x_768:
        /* <DEDUP_REMOVED lines=17> */
.L_x_770:
[----:B------:R-:W-:Y:S05]  /*0a80*/  BSYNC B1 ;  /* 0x0000000000017941 */ /* 0x000fea0003800000 */
.L_x_764:
[----:B------:R-:W-:Y:S05]  /*0a90*/  BSYNC B0 ;  /* 0x0000000000007941 */ /* 0x000fea0003800000 */
.L_x_763:
        /* <DEDUP_REMOVED lines=14> */
.L_x_778:
        /* <DEDUP_REMOVED lines=36> */
.L_x_779:
        /* <DEDUP_REMOVED lines=11> */
.L_x_771:
        /* <DEDUP_REMOVED lines=21> */
.L_x_775:
[----:B------:R-:W-:Y:S05]  /*0fc0*/  BSYNC B0 ;  /* 0x0000000000007941 */ /* 0x000fea0003800000 */
.L_x_774:
[C---:B------:R-:W-:Y:S02]  /*0fd0*/  ISETP.GT.U32.AND P1, PT, R4.reuse, -0x801, PT ;  /* 0xfffff7ff0400780c */ /* 0x040fe40003f24070 */
[----:B------:R-:W-:-:S02]  /*0fe0*/  IADD3 R4, R4, 0x800, RZ ;  /* 0x0000080004047810 */ /* 0x000fc40007ffe0ff */
[----:B------:R-:W-:-:S09]  /*0ff0*/  IADD3 R5, R5, 0x400, RZ ;  /* 0x0000040005057810 */ /* 0x000fd20007ffe0ff */
[----:B0-----:R-:W-:Y:S01]  /*1000*/  @!P1 CALL.REL.NOINC `(.L_x_776) ;  /* 0x0000001000009944 */ /* 0x001fe20003c00000 */
[----:B------:R-:W-:Y:S05]  /*1010*/  BRA `(.L_x_777) ;  /* 0xfffff11000007947 */ /* 0x000fea000383ffff */
.L_x_776:
[----:B------:R-:W-:Y:S05]  /*1020*/  EXIT ;  /* 0x000000000000794d */ /* 0x000fea0003800000 */
.L_x_772:
[----:B------:R-:W-:Y:S01]  /*1030*/  HFMA2.MMA R17, -RZ, RZ, 0, 1.847743988037109375e-06 ;  /* 0x0000001fff117435 */ /* 0x000fe200000001ff */
[----:B----4-:R-:W-:Y:S01]  /*1040*/  IMAD.MOV.U32 R19, RZ, RZ, R12 ;  /* 0x000000ffff137224 */ /* 0x010fe200078e000c */
[----:B------:R-:W-:Y:S02]  /*1050*/  MOV R16, 0x1 ;  /* 0x0000000100107802 */ /* 0x000fe40000000f00 */
[----:B------:R-:W-:Y:S02]  /*1060*/  MOV R14, 0xffffffff ;  /* 0xffffffff000e7802 */ /* 0x000fe40000000f00 */
[----:B------:R-:W-:Y:S02]  /*1070*/  MOV R8, 0x1090 ;  /* 0x0000109000087802 */ /* 0x000fe40000000f00 */
[----:B0123--:R-:W-:Y:S05]  /*1080*/  CALL.REL.NOINC `($__internal_55_$__cuda_sm70_shflsync_bfly_p) ;  /* 0x000007b000007944 */ /* 0x00ffea0003c00000 */
[----:B01----:R-:W-:Y:S05]  /*1090*/  BRA `(.L_x_778) ;  /* 0xfffffae000007947 */ /* 0x003fea000383ffff */
.L_x_773:
[----:B------:R-:W-:Y:S01]  /*10a0*/  HFMA2.MMA R16, -RZ, RZ, 0, 1.1920928955078125e-07 ;  /* 0x00000002ff107435 */ /* 0x000fe200000001ff */
[----:B------:R-:W-:Y:S01]  /*10b0*/  IMAD.MOV.U32 R19, RZ, RZ, R12 ;  /* 0x000000ffff137224 */ /* 0x000fe200078e000c */
[----:B------:R-:W-:Y:S02]  /*10c0*/  MOV R17, 0x1f ;  /* 0x0000001f00117802 */ /* 0x000fe40000000f00 */
[----:B------:R-:W-:-:S02]  /*10d0*/  MOV R14, 0xffffffff ;  /* 0xffffffff000e7802 */ /* 0x000fc40000000f00 */
[----:B------:R-:W-:Y:S02]  /*10e0*/  MOV R8, 0x1100 ;  /* 0x0000110000087802 */ /* 0x000fe40000000f00 */
[----:B-123--:R-:W-:Y:S05]  /*10f0*/  CALL.REL.NOINC `($__internal_55_$__cuda_sm70_shflsync_bfly_p) ;  /* 0x0000074000007944 */ /* 0x00efea0003c00000 */
[----:B0-----:R-:W-:Y:S01]  /*1100*/  HFMA2.MMA R17, -RZ, RZ, 0, 1.847743988037109375e-06 ;  /* 0x0000001fff117435 */ /* 0x001fe200000001ff */
[----:B-1----:R-:W-:Y:S01]  /*1110*/  FADD.FTZ R19, R12, R14 ;  /* 0x0000000e0c137221 */ /* 0x002fe20000010000 */
[----:B------:R-:W-:Y:S01]  /*1120*/  MOV R14, 0xffffffff ;  /* 0xffffffff000e7802 */ /* 0x000fe20000000f00 */
[----:B------:R-:W-:Y:S01]  /*1130*/  IMAD.MOV.U32 R16, RZ, RZ, 0x4 ;  /* 0x00000004ff107424 */ /* 0x000fe200078e00ff */
[----:B------:R-:W-:Y:S02]  /*1140*/  MOV R8, 0x1160 ;  /* 0x0000116000087802 */ /* 0x000fe40000000f00 */
[----:B------:R-:W-:Y:S05]  /*1150*/  CALL.REL.NOINC `($__internal_55_$__cuda_sm70_shflsync_bfly_p) ;  /* 0x000006e000007944 */ /* 0x000fea0003c00000 */
[----:B0-----:R-:W-:Y:S01]  /*1160*/  HFMA2.MMA R16, -RZ, RZ, 0, 4.76837158203125e-07 ;  /* 0x00000008ff107435 */ /* 0x001fe200000001ff */
[----:B-1----:R-:W-:Y:S01]  /*1170*/  FADD.FTZ R19, R19, R14 ;  /* 0x0000000e13137221 */ /* 0x002fe20000010000 */
[----:B------:R-:W-:Y:S01]  /*1180*/  MOV R14, 0xffffffff ;  /* 0xffffffff000e7802 */ /* 0x000fe20000000f00 */
[----:B------:R-:W-:Y:S01]  /*1190*/  IMAD.MOV.U32 R17, RZ, RZ, 0x1f ;  /* 0x0000001fff117424 */ /* 0x000fe200078e00ff */
[----:B------:R-:W-:Y:S02]  /*11a0*/  MOV R8, 0x11c0 ;  /* 0x000011c000087802 */ /* 0x000fe40000000f00 */
[----:B------:R-:W-:Y:S05]  /*11b0*/  CALL.REL.NOINC `($__internal_55_$__cuda_sm70_shflsync_bfly_p) ;  /* 0x0000068000007944 */ /* 0x000fea0003c00000 */
[----:B-1----:R-:W-:Y:S01]  /*11c0*/  FADD.FTZ R12, R19, R14 ;  /* 0x0000000e130c7221 */ /* 0x002fe20000010000 */
[----:B0-----:R-:W-:Y:S01]  /*11d0*/  HFMA2.MMA R16, -RZ, RZ, 0, 9.5367431640625e-07 ;  /* 0x00000010ff107435 */ /* 0x001fe200000001ff */
[----:B------:R-:W-:Y:S01]  /*11e0*/  MOV R17, 0x1f ;  /* 0x0000001f00117802 */ /* 0x000fe20000000f00 */
[----:B------:R-:W-:Y:S01]  /*11f0*/  IMAD.MOV.U32 R14, RZ, RZ, -0x1 ;  /* 0xffffffffff0e7424 */ /* 0x000fe200078e00ff */
[----:B------:R-:W-:-:S02]  /*1200*/  MOV R8, 0x1230 ;  /* 0x0000123000087802 */ /* 0x000fc40000000f00 */
[----:B------:R-:W-:Y:S02]  /*1210*/  MOV R19, R12 ;  /* 0x0000000c00137202 */ /* 0x000fe40000000f00 */
[----:B------:R-:W-:Y:S05]  /*1220*/  CALL.REL.NOINC `($__internal_55_$__cuda_sm70_shflsync_bfly_p) ;  /* 0x0000061000007944 */ /* 0x000fea0003c00000 */
[----:B0-----:R-:W-:Y:S01]  /*1230*/  HFMA2.MMA R17, -RZ, RZ, 0, 1.847743988037109375e-06 ;  /* 0x0000001fff117435 */ /* 0x001fe200000001ff */
[----:B-1----:R-:W-:Y:S01]  /*1240*/  MOV R15, R14 ;  /* 0x0000000e000f7202 */ /* 0x002fe20000000f00 */
[----:B------:R-:W-:Y:S01]  /*1250*/  IMAD.MOV.U32 R16, RZ, RZ, 0x1 ;  /* 0x00000001ff107424 */ /* 0x000fe200078e00ff */
[----:B------:R-:W-:Y:S02]  /*1260*/  MOV R19, R13 ;  /* 0x0000000d00137202 */ /* 0x000fe40000000f00 */
[----:B------:R-:W-:Y:S02]  /*1270*/  MOV R14, 0xffffffff ;  /* 0xffffffff000e7802 */ /* 0x000fe40000000f00 */
[----:B------:R-:W-:Y:S02]  /*1280*/  MOV R8, 0x12a0 ;  /* 0x000012a000087802 */ /* 0x000fe40000000f00 */
[----:B------:R-:W-:Y:S05]  /*1290*/  CALL.REL.NOINC `($__internal_55_$__cuda_sm70_shflsync_bfly_p) ;  /* 0x000005a000007944 */ /* 0x000fea0003c00000 */
[----:B0-----:R-:W-:Y:S01]  /*12a0*/  HFMA2.MMA R16, -RZ, RZ, 0, 1.1920928955078125e-07 ;  /* 0x00000002ff107435 */ /* 0x001fe200000001ff */
[----:B-1----:R-:W-:Y:S01]  /*12b0*/  FADD.FTZ R19, R13, R14 ;  /* 0x0000000e0d137221 */ /* 0x002fe20000010000 */
[----:B------:R-:W-:Y:S01]  /*12c0*/  MOV R14, 0xffffffff ;  /* 0xffffffff000e7802 */ /* 0x000fe20000000f00 */
[----:B------:R-:W-:Y:S01]  /*12d0*/  IMAD.MOV.U32 R17, RZ, RZ, 0x1f ;  /* 0x0000001fff117424 */ /* 0x000fe200078e00ff */
[----:B------:R-:W-:-:S02]  /*12e0*/  MOV R8, 0x1300 ;  /* 0x0000130000087802 */ /* 0x000fc40000000f00 */
[----:B------:R-:W-:Y:S05]  /*12f0*/  CALL.REL.NOINC `($__internal_55_$__cuda_sm70_shflsync_bfly_p) ;  /* 0x0000054000007944 */ /* 0x000fea0003c00000 */
[----:B0-----:R-:W-:Y:S01]  /*1300*/  HFMA2.MMA R16, -RZ, RZ, 0, 2.384185791015625e-07 ;  /* 0x00000004ff107435 */ /* 0x001fe200000001ff */
[----:B-1----:R-:W-:Y:S01]  /*1310*/  FADD.FTZ R19, R19, R14 ;  /* 0x0000000e13137221 */ /* 0x002fe20000010000 */
[----:B------:R-:W-:Y:S01]  /*1320*/  MOV R17, 0x1f ;  /* 0x0000001f00117802 */ /* 0x000fe20000000f00 */
[----:B------:R-:W-:Y:S01]  /*1330*/  IMAD.MOV.U32 R14, RZ, RZ, -0x1 ;  /* 0xffffffffff0e7424 */ /* 0x000fe200078e00ff */
[----:B------:R-:W-:-:S02]  /*1340*/  MOV R8, 0x1360 ;  /* 0x0000136000087802 */ /* 0x000fc40000000f00 */
[----:B------:R-:W-:Y:S05]  /*1350*/  CALL.REL.NOINC `($__internal_55_$__cuda_sm70_shflsync_bfly_p) ;  /* 0x000004e000007944 */ /* 0x000fea0003c00000 */
[----:B0-----:R-:W-:Y:S01]  /*1360*/  HFMA2.MMA R16, -RZ, RZ, 0, 4.76837158203125e-07 ;  /* 0x00000008ff107435 */ /* 0x001fe200000001ff */
[----:B-1----:R-:W-:Y:S01]  /*1370*/  FADD.FTZ R19, R19, R14 ;  /* 0x0000000e13137221 */ /* 0x002fe20000010000 */
[----:B------:R-:W-:-:S02]  /*1380*/  MOV R17, 0x1f ;  /* 0x0000001f00117802 */ /* 0x000fc40000000f00 */
[----:B------:R-:W-:Y:S02]  /*1390*/  MOV R14, 0xffffffff ;  /* 0xffffffff000e7802 */ /* 0x000fe40000000f00 */
[----:B------:R-:W-:Y:S02]  /*13a0*/  MOV R8, 0x13c0 ;  /* 0x000013c000087802 */ /* 0x000fe40000000f00 */
[----:B------:R-:W-:Y:S05]  /*13b0*/  CALL.REL.NOINC `($__internal_55_$__cuda_sm70_shflsync_bfly_p) ;  /* 0x0000048000007944 */ /* 0x000fea0003c00000 */
[----:B-1----:R-:W-:Y:S01]  /*13c0*/  FADD.FTZ R13, R19, R14 ;  /* 0x0000000e130d7221 */ /* 0x002fe20000010000 */
[----:B0-----:R-:W-:Y:S01]  /*13d0*/  HFMA2.MMA R16, -RZ, RZ, 0, 9.5367431640625e-07 ;  /* 0x00000010ff107435 */ /* 0x001fe200000001ff */
[----:B------:R-:W-:Y:S01]  /*13e0*/  IMAD.MOV.U32 R17, RZ, RZ, 0x1f ;  /* 0x0000001fff117424 */ /* 0x000fe200078e00ff */
[----:B------:R-:W-:Y:S02]  /*13f0*/  MOV R14, 0xffffffff ;  /* 0xffffffff000e7802 */ /* 0x000fe40000000f00 */
[----:B------:R-:W-:Y:S02]  /*1400*/  MOV R19, R13 ;  /* 0x0000000d00137202 */ /* 0x000fe40000000f00 */
[----:B------:R-:W-:Y:S02]  /*1410*/  MOV R8, 0x1430 ;  /* 0x0000143000087802 */ /* 0x000fe40000000f00 */
[----:B------:R-:W-:Y:S05]  /*1420*/  CALL.REL.NOINC `($__internal_55_$__cuda_sm70_shflsync_bfly_p) ;  /* 0x0000041000007944 */ /* 0x000fea0003c00000 */
[----:B0-----:R-:W-:Y:S01]  /*1430*/  HFMA2.MMA R17, -RZ, RZ, 0, 1.847743988037109375e-06 ;  /* 0x0000001fff117435 */ /* 0x001fe200000001ff */
[----:B-1----:R-:W-:Y:S01]  /*1440*/  MOV R18, R14 ;  /* 0x0000000e00127202 */ /* 0x002fe20000000f00 */
[----:B------:R-:W-:Y:S01]  /*1450*/  IMAD.MOV.U32 R16, RZ, RZ, 0x1 ;  /* 0x00000001ff107424 */ /* 0x000fe200078e00ff */
[----:B------:R-:W-:-:S02]  /*1460*/  MOV R19, R11 ;  /* 0x0000000b00137202 */ /* 0x000fc40000000f00 */
[----:B------:R-:W-:Y:S02]  /*1470*/  MOV R14, 0xffffffff ;  /* 0xffffffff000e7802 */ /* 0x000fe40000000f00 */
[----:B------:R-:W-:Y:S02]  /*1480*/  MOV R8, 0x14a0 ;  /* 0x000014a000087802 */ /* 0x000fe40000000f00 */
[----:B------:R-:W-:Y:S05]  /*1490*/  CALL.REL.NOINC `($__internal_55_$__cuda_sm70_shflsync_bfly_p) ;  /* 0x000003a000007944 */ /* 0x000fea0003c00000 */
[----:B0-----:R-:W-:Y:S01]  /*14a0*/  HFMA2.MMA R16, -RZ, RZ, 0, 1.1920928955078125e-07 ;  /* 0x00000002ff107435 */ /* 0x001fe200000001ff */
[----:B-1----:R-:W-:Y:S01]  /*14b0*/  FADD.FTZ R19, R11, R14 ;  /* 0x0000000e0b137221 */ /* 0x002fe20000010000 */
[----:B------:R-:W-:Y:S01]  /*14c0*/  MOV R17, 0x1f ;  /* 0x0000001f00117802 */ /* 0x000fe20000000f00 */
[----:B------:R-:W-:Y:S01]  /*14d0*/  IMAD.MOV.U32 R14, RZ, RZ, -0x1 ;  /* 0xffffffffff0e7424 */ /* 0x000fe200078e00ff */
[----:B------:R-:W-:Y:S02]  /*14e0*/  MOV R8, 0x1500 ;  /* 0x0000150000087802 */ /* 0x000fe40000000f00 */
[----:B------:R-:W-:Y:S05]  /*14f0*/  CALL.REL.NOINC `($__internal_55_$__cuda_sm70_shflsync_bfly_p) ;  /* 0x0000034000007944 */ /* 0x000fea0003c00000 */
[----:B0-----:R-:W-:Y:S01]  /*1500*/  HFMA2.MMA R16, -RZ, RZ, 0, 2.384185791015625e-07 ;  /* 0x00000004ff107435 */ /* 0x001fe200000001ff */
[----:B-1----:R-:W-:Y:S01]  /*1510*/  FADD.FTZ R19, R19, R14 ;  /* 0x0000000e13137221 */ /* 0x002fe20000010000 */
[----:B------:R-:W-:Y:S02]  /*1520*/  MOV R17, 0x1f ;  /* 0x0000001f00117802 */ /* 0x000fe40000000f00 */
[----:B------:R-:W-:-:S02]  /*1530*/  MOV R14, 0xffffffff ;  /* 0xffffffff000e7802 */ /* 0x000fc40000000f00 */
        /* <DEDUP_REMOVED lines=10> */
[----:B------:R-:W-:Y:S02]  /*15e0*/  MOV R17, 0x1f ;  /* 0x0000001f00117802 */ /* 0x000fe40000000f00 */
[----:B------:R-:W-:Y:S01]  /*15f0*/  MOV R14, 0xffffffff ;  /* 0xffffffff000e7802 */ /* 0x000fe20000000f00 */
[----:B------:R-:W-:Y:S01]  /*1600*/  IMAD.MOV.U32 R19, RZ, RZ, R11 ;  /* 0x000000ffff137224 */ /* 0x000fe200078e000b */
[----:B------:R-:W-:-:S02]  /*1610*/  MOV R8, 0x1630 ;  /* 0x0000163000087802 */ /* 0x000fc40000000f00 */
[----:B------:R-:W-:Y:S05]  /*1620*/  CALL.REL.NOINC `($__internal_55_$__cuda_sm70_shflsync_bfly_p) ;  /* 0x0000021000007944 */ /* 0x000fea0003c00000 */
[----:B0-----:R-:W-:Y:S01]  /*1630*/  HFMA2.MMA R16, -RZ, RZ, 0, 5.9604644775390625e-08 ;  /* 0x00000001ff107435 */ /* 0x001fe200000001ff */
[----:B-1----:R-:W-:Y:S01]  /*1640*/  MOV R20, R14 ;  /* 0x0000000e00147202 */ /* 0x002fe20000000f00 */
[----:B------:R-:W-:Y:S01]  /*1650*/  IMAD.MOV.U32 R14, RZ, RZ, -0x1 ;  /* 0xffffffffff0e7424 */ /* 0x000fe200078e00ff */
[----:B------:R-:W-:-:S02]  /*1660*/  MOV R19, R10 ;  /* 0x0000000a00137202 */ /* 0x000fc40000000f00 */
[----:B------:R-:W-:Y:S02]  /*1670*/  MOV R17, 0x1f ;  /* 0x0000001f00117802 */ /* 0x000fe40000000f00 */
[----:B------:R-:W-:Y:S02]  /*1680*/  MOV R8, 0x16a0 ;  /* 0x000016a000087802 */ /* 0x000fe40000000f00 */
[----:B------:R-:W-:Y:S05]  /*1690*/  CALL.REL.NOINC `($__internal_55_$__cuda_sm70_shflsync_bfly_p) ;  /* 0x000001a000007944 */ /* 0x000fea0003c00000 */
[----:B0-----:R-:W-:Y:S01]  /*16a0*/  HFMA2.MMA R16, -RZ, RZ, 0, 1.1920928955078125e-07 ;  /* 0x00000002ff107435 */ /* 0x001fe200000001ff */
[----:B-1----:R-:W-:Y:S01]  /*16b0*/  FADD.FTZ R19, R10, R14 ;  /* 0x0000000e0a137221 */ /* 0x002fe20000010000 */
[----:B------:R-:W-:Y:S02]  /*16c0*/  MOV R17, 0x1f ;  /* 0x0000001f00117802 */ /* 0x000fe40000000f00 */
[----:B------:R-:W-:Y:S02]  /*16d0*/  MOV R14, 0xffffffff ;  /* 0xffffffff000e7802 */ /* 0x000fe40000000f00 */
[----:B------:R-:W-:Y:S02]  /*16e0*/  MOV R8, 0x1700 ;  /* 0x0000170000087802 */ /* 0x000fe40000000f00 */
[----:B------:R-:W-:Y:S05]  /*16f0*/  CALL.REL.NOINC `($__internal_55_$__cuda_sm70_shflsync_bfly_p) ;  /* 0x0000014000007944 */ /* 0x000fea0003c00000 */
[----:B0-----:R-:W-:Y:S01]  /*1700*/  HFMA2.MMA R16, -RZ, RZ, 0, 2.384185791015625e-07 ;  /* 0x00000004ff107435 */ /* 0x001fe200000001ff */
[----:B-1----:R-:W-:Y:S01]  /*1710*/  FADD.FTZ R19, R19, R14 ;  /* 0x0000000e13137221 */ /* 0x002fe20000010000 */
[----:B------:R-:W-:Y:S01]  /*1720*/  MOV R14, 0xffffffff ;  /* 0xffffffff000e7802 */ /* 0x000fe20000000f00 */
[----:B------:R-:W-:Y:S01]  /*1730*/  IMAD.MOV.U32 R17, RZ, RZ, 0x1f ;  /* 0x0000001fff117424 */ /* 0x000fe200078e00ff */
        /* <DEDUP_REMOVED lines=8> */
[----:B0-----:R-:W-:Y:S01]  /*17c0*/  HFMA2.MMA R17, -RZ, RZ, 0, 1.847743988037109375e-06 ;  /* 0x0000001fff117435 */ /* 0x001fe200000001ff */
[----:B-1----:R-:W-:Y:S01]  /*17d0*/  FADD.FTZ R19, R19, R14 ;  /* 0x0000000e13137221 */ /* 0x002fe20000010000 */
[----:B------:R-:W-:Y:S01]  /*17e0*/  MOV R14, 0xffffffff ;  /* 0xffffffff000e7802 */ /* 0x000fe20000000f00 */
[----:B------:R-:W-:Y:S01]  /*17f0*/  IMAD.MOV.U32 R16, RZ, RZ, 0x10 ;  /* 0x00000010ff107424 */ /* 0x000fe200078e00ff */
[----:B------:R-:W-:Y:S02]  /*1800*/  MOV R8, 0x1820 ;  /* 0x0000182000087802 */ /* 0x000fe40000000f00 */
[----:B------:R-:W-:Y:S05]  /*1810*/  CALL.REL.NOINC `($__internal_55_$__cuda_sm70_shflsync_bfly_p) ;  /* 0x0000002000007944 */ /* 0x000fea0003c00000 */
[----:B-1----:R-:W-:Y:S01]  /*1820*/  MOV R8, R14 ;  /* 0x0000000e00087202 */ /* 0x002fe20000000f00 */
[----:B0-----:R-:W-:Y:S05]  /*1830*/  BRA `(.L_x_779) ;  /* 0xfffff58000007947 */ /* 0x001fea000383ffff */
        .weak           $__internal_55_$__cuda_sm70_shflsync_bfly_p
        .type           $__internal_55_$__cuda_sm70_shflsync_bfly_p,@function
        .size           $__internal_55_$__cuda_sm70_shflsync_bfly_p,(.L_x_1818 - $__internal_55_$__cuda_sm70_shflsync_bfly_p)
$__internal_55_$__cuda_sm70_shflsync_bfly_p:
[----:B------:R-:W-:Y:S01]  /*1840*/  HFMA2.MMA R9, -RZ, RZ, 0, 0 ;  /* 0x00000000ff097435 */ /* 0x000fe200000001ff */
[----:B------:R-:W-:Y:S04]  /*1850*/  WARPSYNC R14 ;  /* 0x0000000e00007348 */ /* 0x000fe80003800000 */
[----:B------:R0:W1:Y:S01]  /*1860*/  SHFL.BFLY PT, R14, R19, R16, R17 ;  /* 0x0c000010130e7389 */ /* 0x00006200000e0011 */
[----:B------:R-:W-:Y:S05]  /*1870*/  RET.REL.NODEC R8 `(_ZN10layer_norm40ln_parallel_residual_bwd_finalize_kernelINS_22Kernel_traits_finalizeILj2048Ef13__nv_bfloat16fS2_fjLb0ELj1024ELj4ENS_18Kernel_traits_baseILj2048EfS2_fS2_fjLj1024EEEEELb0EEEvNS_9BwdParamsE) ;  /* 0xffffe78008007950 */ /* 0x000fea0003c3ffff */
.L_x_780:
        /* <DEDUP_REMOVED lines=16> */
.L_x_1818:


//--------------------- .text._ZN10layer_norm31ln_parallel_residual_bwd_kernelINS_13Kernel_traitsIf13__nv_bfloat16fS2_fjLj2048ELj1ELj1ELj4ELj16ENS_18Kernel_traits_baseILj2048EfS2_fS2_fjLj128EEEEELb1ELb1ELb0EEEvNS_9BwdParamsE --------------------------
	.section	.text._ZN10layer_norm31ln_parallel_residual_bwd_kernelINS_13Kernel_traitsIf13__nv_bfloat16fS2_fjLj2048ELj1ELj1ELj4ELj16ENS_18Kernel_traits_baseILj2048EfS2_fS2_fjLj128EEEEELb1ELb1ELb0EEEvNS_9BwdParamsE,"ax",@progbits
	.sectioninfo	@"SHI_REGISTERS=149"
	.align	128
        .global         _ZN10layer_norm31ln_parallel_residual_bwd_kernelINS_13Kernel_traitsIf13__nv_bfloat16fS2_fjLj2048ELj1ELj1ELj4ELj16ENS_18Kernel_traits_baseILj2048EfS2_fS2_fjLj128EEEEELb1ELb1ELb0EEEvNS_9BwdParamsE
        .type           _ZN10layer_norm31ln_parallel_residual_bwd_kernelINS_13Kernel_traitsIf13__nv_bfloat16fS2_fjLj2048ELj1ELj1ELj4ELj16ENS_18Kernel_traits_baseILj2048EfS2_fS2_fjLj128EEEEELb1ELb1ELb0EEEvNS_9BwdParamsE,@function
        .size           _ZN10layer_norm31ln_parallel_residual_bwd_kernelINS_13Kernel_traitsIf13__nv_bfloat16fS2_fjLj2048ELj1ELj1ELj4ELj16ENS_18Kernel_traits_baseILj2048EfS2_fS2_fjLj128EEEEELb1ELb1ELb0EEEvNS_9BwdParamsE,(.L_x_1819 - _ZN10layer_norm31ln_parallel_residual_bwd_kernelINS_13Kernel_traitsIf13__nv_bfloat16fS2_fjLj2048ELj1ELj1ELj4ELj16ENS_18Kernel_traits_baseILj2048EfS2_fS2_fjLj128EEEEELb1ELb1ELb0EEEvNS_9BwdParamsE)
        .other          _ZN10layer_norm31ln_parallel_residual_bwd_kernelINS_13Kernel_traitsIf13__nv_bfloat16fS2_fjLj2048ELj1ELj1ELj4ELj16ENS_18Kernel_traits_baseILj2048EfS2_fS2_fjLj128EEEEELb1ELb1ELb0EEEvNS_9BwdParamsE,@"STO_CUDA_ENTRY STV_DEFAULT"
_ZN10layer_norm31ln_parallel_residual_bwd_kernelINS_13Kernel_traitsIf13__nv_bfloat16fS2_fjLj2048ELj1ELj1ELj4ELj16ENS_18Kernel_traits_baseILj2048EfS2_fS2_fjLj128EEEEELb1ELb1ELb0EEEvNS_9BwdParamsE:
.text._ZN10layer_norm31ln_parallel_residual_bwd_kernelINS_13Kernel_traitsIf13__nv_bfloat16fS2_fjLj2048ELj1ELj1ELj4ELj16ENS_18Kernel_traits_baseILj2048EfS2_fS2_fjLj128EEEEELb1ELb1ELb0EEEvNS_9BwdParamsE:
        /* <DEDUP_REMOVED lines=9> */
[C---:B------:R-:W-:Y:S01]  /*0090*/  LOP3.LUT P3, RZ, R0.reuse, 0xffffff80, RZ, 0xc0, !PT ;  /* 0xffffff8000ff7812 */ /* 0x040fe2000786c0ff */
[----:B------:R-:W0:Y:S01]  /*00a0*/  S2UR UR6, SR_CTAID.X ;  /* 0x00000000000679c3 */ /* 0x000e220000002500 */
[----:B------:R-:W-:-:S11]  /*00b0*/  ISETP.GE.U32.AND P2, PT, R0, 0x100, PT ;  /* 0x000001000000780c */ /* 0x000fd60003f46070 */
[----:B------:R-:W-:Y:S02]  /*00c0*/  @P3 MOV R3, 0x20 ;  /* 0x0000002000033802 */ /* 0x000fe40000000f00 */
[----:B------:R-:W-:-:S03]  /*00d0*/  @P2 IMAD.MOV.U32 R31, RZ, RZ, 0x20 ;  /* 0x00000020ff1f2424 */ /* 0x000fc600078e00ff */
[C---:B------:R-:W-:Y:S01]  /*00e0*/  @P3 IMAD.WIDE.U32 R2, R30.reuse, R3, c[0x0][0x1b0] ;  /* 0x00006c001e023625 */ /* 0x040fe200078e0003 */
[----:B------:R-:W-:-:S04]  /*00f0*/  @P3 LOP3.LUT R30, R30, 0x80, RZ, 0xfc, !PT ;  /* 0x000000801e1e3812 */ /* 0x000fc800078efcff */
[----:B------:R1:W5:Y:S01]  /*0100*/  @P3 LDG.E.128 R4, [R2.64] ;  /* 0x0000000402043981 */ /* 0x000362000c1e1d00 */
[----:B------:R-:W-:-:S03]  /*0110*/  @P2 IMAD.WIDE.U32 R30, R30, R31, c[0x0][0x1b0] ;  /* 0x00006c001e1e2625 */ /* 0x000fc600078e001f */
[----:B------:R1:W5:Y:S01]  /*0120*/  @P3 LDG.E.128 R8, [R2.64+0x10] ;  /* 0x0000100402083981 */ /* 0x000362000c1e1d00 */
[----:B0-----:R-:W-:Y:S01]  /*0130*/  LEA.HI R99, R100, UR6, RZ, 0x19 ;  /* 0x0000000664637c11 */ /* 0x001fe2000f8fc8ff */
[----:B------:R-:W-:Y:S01]  /*0140*/  CS2R R20, SRZ ;  /* 0x0000000000147805 */ /* 0x000fe2000001ff00 */
[----:B------:R-:W-:Y:S01]  /*0150*/  CS2R R22, SRZ ;  /* 0x0000000000167805 */ /* 0x000fe2000001ff00 */
[----:B------:R0:W5:Y:S01]  /*0160*/  @P2 LDG.E.128 R12, [R30.64] ;  /* 0x000000041e0c2981 */ /* 0x000162000c1e1d00 */
[----:B------:R-:W-:Y:S01]  /*0170*/  ISETP.GE.AND P0, PT, R99, c[0x0][0x164], PT ;  /* 0x0000590063007a0c */ /* 0x000fe20003f06270 */
[----:B------:R-:W-:Y:S01]  /*0180*/  CS2R R24, SRZ ;  /* 0x0000000000187805 */ /* 0x000fe2000001ff00 */
[----:B------:R-:W-:Y:S01]  /*0190*/  CS2R R26, SRZ ;  /* 0x00000000001a7805 */ /* 0x000fe2000001ff00 */
[----:B------:R0:W5:Y:S01]  /*01a0*/  @P2 LDG.E.128 R16, [R30.64+0x10] ;  /* 0x000010041e102981 */ /* 0x000162000c1e1d00 */
        /* <DEDUP_REMOVED lines=12> */
[----:B------:R-:W-:Y:S05]  /*0270*/  @P0 BRA `(.L_x_781) ;  /* 0x00001ef000000947 */ /* 0x000fea0003800000 */
[----:B-1----:R-:W0:Y:S01]  /*0280*/  LDC.U8 R127, c[0x0][0x1f0] ;  /* 0x00007c00ff7f7b82 */ /* 0x002e220000000000 */
[----:B------:R-:W-:Y:S01]  /*0290*/  HFMA2.MMA R98, -RZ, RZ, 0, 5.9604644775390625e-08 ;  /* 0x00000001ff627435 */ /* 0x000fe200000001ff */
[----:B------:R-:W-:-:S06]  /*02a0*/  IMAD.MOV.U32 R21, RZ, RZ, RZ ;  /* 0x000000ffff157224 */ /* 0x000fcc00078e00ff */
.L_x_792:
[----:B------:R-:W-:-:S05]  /*02b0*/  MOV R82, 0x4 ;  /* 0x0000000400527802 */ /* 0x000fca0000000f00 */
[----:B------:R-:W-:-:S04]  /*02c0*/  IMAD.WIDE R80, R99, R82, c[0x0][0x1a0] ;  /* 0x0000680063507625 */ /* 0x000fc800078e0252 */
[C---:B------:R-:W-:Y:S02]  /*02d0*/  IMAD.WIDE R82, R99.reuse, R82, c[0x0][0x1a8] ;  /* 0x00006a0063527625 */ /* 0x040fe400078e0252 */
[----:B------:R1:W2:Y:S04]  /*02e0*/  LDG.E R80, [R80.64] ;  /* 0x0000000450507981 */ /* 0x0002a8000c1e1900 */
[----:B-----5:R3:W5:Y:S01]  /*02f0*/  LDG.E R101, [R82.64] ;  /* 0x0000000452657981 */ /* 0x020762000c1e1900 */
[----:B------:R-:W-:Y:S01]  /*0300*/  IMAD R0, R99, c[0x0][0x168], RZ ;  /* 0x00005a0063007a24 */ /* 0x000fe200078e02ff */
[----:B0-----:R-:W-:Y:S01]  /*0310*/  ISETP.NE.AND P5, PT, R127, RZ, PT ;  /* 0x000000ff7f00720c */ /* 0x001fe20003fa5270 */
[----:B------:R-:W-:Y:S01]  /*0320*/  BSSY B0, `(.L_x_782) ;  /* 0x0000066000007945 */ /* 0x000fe20003800000 */
[----:B------:R-:W-:Y:S01]  /*0330*/  LOP3.LUT P0, RZ, R100, 0x1f, RZ, 0xc0, !PT ;  /* 0x0000001f64ff7812 */ /* 0x000fe2000780c0ff */
[----:B------:R-:W-:Y:S01]  /*0340*/  CS2R R138, SRZ ;  /* 0x00000000008a7805 */ /* 0x000fe2000001ff00 */
[----:B------:R-:W-:-:S02]  /*0350*/  SHF.R.S32.HI R85, RZ, 0x1f, R0 ;  /* 0x0000001fff557819 */ /* 0x000fc40000011400 */
[----:B------:R-:W-:Y:S02]  /*0360*/  SHF.R.U32.HI R136, RZ, 0x5, R100 ;  /* 0x00000005ff887819 */ /* 0x000fe40000011664 */
[----:B------:R-:W-:Y:S02]  /*0370*/  LEA.HI R0, R85, R0, RZ, 0x3 ;  /* 0x0000000055007211 */ /* 0x000fe400078f18ff */
[----:B------:R-:W-:Y:S02]  /*0380*/  LOP3.LUT R85, R100, 0x7f, RZ, 0xc0, !PT ;  /* 0x0000007f64557812 */ /* 0x000fe400078ec0ff */
[----:B------:R-:W-:Y:S02]  /*0390*/  LOP3.LUT P4, RZ, R98, 0xff, RZ, 0xc0, !PT ;  /* 0x000000ff62ff7812 */ /* 0x000fe4000788c0ff */
[----:B------:R-:W-:Y:S02]  /*03a0*/  LEA.HI.SX32 R0, R0, R85, 0x1d ;  /* 0x0000005500007211 */ /* 0x000fe400078feaff */
[----:B-1----:R-:W-:-:S02]  /*03b0*/  P2R R81, PR, RZ, 0x1 ;  /* 0x00000001ff517803 */ /* 0x002fc40000000000 */
[----:B------:R-:W-:Y:S02]  /*03c0*/  LOP3.LUT R135, R136, 0x7fffffc, RZ, 0xc0, !PT ;  /* 0x07fffffc88877812 */ /* 0x000fe400078ec0ff */
[----:B--2---:R-:W-:Y:S01]  /*03d0*/  FSEL R137, R80, RZ, !P5 ;  /* 0x000000ff50897208 */ /* 0x004fe20006800000 */
[----:B------:R-:W-:Y:S01]  /*03e0*/  IMAD.MOV.U32 R80, RZ, RZ, R0 ;  /* 0x000000ffff507224 */ /* 0x000fe200078e0000 */
[----:B------:R-:W-:Y:S05]  /*03f0*/  @!P3 BRA `(.L_x_783) ;  /* 0x000005800000b947 */ /* 0x000fea0003800000 */
[----:B---3--:R-:W-:Y:S02]  /*0400*/  MOV R89, 0x10 ;  /* 0x0000001000597802 */ /* 0x008fe40000000f00 */
[----:B------:R-:W-:-:S03]  /*0410*/  LEA R2, P0, R0, c[0x0][0x188], 0x5 ;  /* 0x0000620000027a11 */ /* 0x000fc600078028ff */
[C---:B------:R-:W-:Y:S01]  /*0420*/  IMAD.WIDE.U32 R88, R0.reuse, R89, c[0x0][0x208] ;  /* 0x0000820000587625 */ /* 0x040fe200078e0059 */
[----:B------:R-:W-:-:S05]  /*0430*/  LEA.HI.X R3, R0, c[0x0][0x18c], RZ, 0x5, P0 ;  /* 0x0000630000037a11 */ /* 0x000fca00000f2cff */
[----:B------:R0:W2:Y:S04]  /*0440*/  LDG.E.128 R84, [R2.64] ;  /* 0x0000000402547981 */ /* 0x0000a8000c1e1d00 */
[----:B------:R-:W3:Y:S04]  /*0450*/  LDG.E.128 R88, [R88.64] ;  /* 0x0000000458587981 */ /* 0x000ee8000c1e1d00 */
[----:B------:R0:W4:Y:S01]  /*0460*/  LDG.E.128 R80, [R2.64+0x10] ;  /* 0x0000100402507981 */ /* 0x000122000c1e1d00 */
[----:B------:R-:W-:Y:S01]  /*0470*/  ISETP.NE.U32.AND P0, PT, RZ, c[0x0][0x250], PT ;  /* 0x00009400ff007a0c */ /* 0x000fe20003f05070 */
[C---:B------:R-:W-:Y:S01]  /*0480*/  IMAD.SHL.U32 R108, R0.reuse, 0x8, RZ ;  /* 0x00000008006c7824 */ /* 0x040fe200078e00ff */
[----:B------:R-:W-:-:S02]  /*0490*/  SHF.L.U64.HI R102, R0, 0x3, RZ ;  /* 0x0000000300667819 */ /* 0x000fc400000102ff */
[----:B------:R-:W-:Y:S02]  /*04a0*/  ISETP.NE.AND.EX P0, PT, RZ, c[0x0][0x254], PT, P0 ;  /* 0x00009500ff007a0c */ /* 0x000fe40003f05300 */
[----:B------:R-:W-:-:S04]  /*04b0*/  IADD3 R106, P1, R108, c[0x0][0x190], RZ ;  /* 0x000064006c6a7a10 */ /* 0x000fc80007f3e0ff */
[----:B------:R-:W-:-:S05]  /*04c0*/  IADD3.X R107, R102, c[0x0][0x194], RZ, P1, !PT ;  /* 0x00006500666b7a10 */ /* 0x000fca0000ffe4ff */
[----:B0-----:R0:W5:Y:S02]  /*04d0*/  LDG.E.64 R2, [R106.64] ;  /* 0x000000046a027981 */ /* 0x001164000c1e1b00 */
[----:B------:R-:W-:-:S04]  /*04e0*/  @P0 IADD3 R108, P1, R108, c[0x0][0x198], RZ ;  /* 0x000066006c6c0a10 */ /* 0x000fc80007f3e0ff */
[----:B------:R-:W-:Y:S02]  /*04f0*/  @P0 IADD3.X R109, R102, c[0x0][0x19c], RZ, P1, !PT ;  /* 0x00006700666d0a10 */ /* 0x000fe40000ffe4ff */
[----:B------:R-:W-:-:S03]  /*0500*/  ISETP.NE.U32.AND P1, PT, RZ, c[0x0][0x218], PT ;  /* 0x00008600ff007a0c */ /* 0x000fc60003f25070 */
[----:B------:R1:W5:Y:S01]  /*0510*/  @P0 LDG.E.64 R92, [R108.64] ;  /* 0x000000046c5c0981 */ /* 0x000362000c1e1b00 */
[----:B------:R-:W-:-:S13]  /*0520*/  ISETP.NE.AND.EX P1, PT, RZ, c[0x0][0x21c], PT, P1 ;  /* 0x00008700ff007a0c */ /* 0x000fda0003f25310 */
[----:B------:R-:W-:-:S04]  /*0530*/  @P1 LEA R102, P0, R0, c[0x0][0x218], 0x5 ;  /* 0x0000860000661a11 */ /* 0x000fc800078028ff */
[----:B------:R-:W-:-:S05]  /*0540*/  @P1 LEA.HI.X R103, R0, c[0x0][0x21c], RZ, 0x5, P0 ;  /* 0x0000870000671a11 */ /* 0x000fca00000f2cff */
[----:B------:R0:W5:Y:S04]  /*0550*/  @P1 LDG.E.128 R52, [R102.64] ;  /* 0x0000000466341981 */ /* 0x000168000c1e1d00 */
[----:B------:R0:W5:Y:S01]  /*0560*/  @P1 LDG.E.128 R56, [R102.64+0x10] ;  /* 0x0000100466381981 */ /* 0x000162000c1e1d00 */
[C---:B--2---:R-:W-:Y:S02]  /*0570*/  FADD.FTZ R104, -R137.reuse, R85 ;  /* 0x0000005589687221 */ /* 0x044fe40000010100 */
[----:B------:R-:W-:Y:S01]  /*0580*/  FADD.FTZ R84, -R137, R84 ;  /* 0x0000005489547221 */ /* 0x000fe20000010100 */
[--C-:B---3--:R-:W-:Y:S01]  /*0590*/  PRMT R85, RZ, 0x5410, R88.reuse ;  /* 0x00005410ff557816 */ /* 0x108fe20000000058 */
[----:B0----5:R-:W-:Y:S01]  /*05a0*/  FMUL.FTZ R102, R101, R104 ;  /* 0x0000006865667220 */ /* 0x021fe20000410000 */
[----:B------:R-:W-:Y:S01]  /*05b0*/  PRMT R88, RZ, 0x7610, R88 ;  /* 0x00007610ff587816 */ /* 0x000fe20000000058 */
[----:B------:R-:W-:-:S02]  /*05c0*/  FADD.FTZ R110, -R137, R87 ;  /* 0x00000057896e7221 */ /* 0x000fc40000010100 */
[----:B----4-:R-:W-:Y:S01]  /*05d0*/  FADD.FTZ R80, -R137, R80 ;  /* 0x0000005089507221 */ /* 0x010fe20000010100 */
[--C-:B------:R-:W-:Y:S01]  /*05e0*/  PRMT R87, RZ, 0x5410, R89.reuse ;  /* 0x00005410ff577816 */ /* 0x100fe20000000059 */
[C---:B------:R-:W-:Y:S01]  /*05f0*/  FMUL.FTZ R103, R101.reuse, R84 ;  /* 0x0000005465677220 */ /* 0x040fe20000410000 */
[----:B------:R-:W-:Y:S01]  /*0600*/  PRMT R112, RZ, 0x7610, R89 ;  /* 0x00007610ff707816 */ /* 0x000fe20000000059 */
[----:B------:R-:W-:Y:S01]  /*0610*/  FMUL.FTZ R104, R4, R85 ;  /* 0x0000005504687220 */ /* 0x000fe20000410000 */
[--C-:B------:R-:W-:Y:S01]  /*0620*/  PRMT R89, RZ, 0x5410, R90.reuse ;  /* 0x00005410ff597816 */ /* 0x100fe2000000005a */
[----:B------:R-:W-:Y:S01]  /*0630*/  FMUL.FTZ R113, R101, R80 ;  /* 0x0000005065717220 */ /* 0x000fe20000410000 */
[----:B------:R-:W-:Y:S01]  /*0640*/  PRMT R114, RZ, 0x7610, R90 ;  /* 0x00007610ff727816 */ /* 0x000fe2000000005a */
[C---:B------:R-:W-:Y:S02]  /*0650*/  FADD.FTZ R90, -R137.reuse, R81 ;  /* 0x00000051895a7221 */ /* 0x040fe40000010100 */
[----:B------:R-:W-:-:S02]  /*0660*/  FADD.FTZ R86, -R137, R86 ;  /* 0x0000005689567221 */ /* 0x000fc40000010100 */
[----:B-1----:R-:W-:Y:S02]  /*0670*/  FMUL.FTZ R109, R5, R88 ;  /* 0x00000058056d7220 */ /* 0x002fe40000410000 */
[----:B------:R-:W-:Y:S02]  /*0680*/  FADD.FTZ R80, RZ, R104 ;  /* 0x00000068ff507221 */ /* 0x000fe40000010000 */
[----:B------:R-:W-:Y:S02]  /*0690*/  FFMA.FTZ R81, R103, R104, RZ ;  /* 0x0000006867517223 */ /* 0x000fe400000100ff */
[----:B------:R-:W-:Y:S02]  /*06a0*/  FADD.FTZ R118, -R137, R83 ;  /* 0x0000005389767221 */ /* 0x000fe40000010100 */
        /* <DEDUP_REMOVED lines=8> */
[----:B------:R-:W-:Y:S02]  /*0730*/  FMUL.FTZ R110, R8, R89 ;  /* 0x00000059086e7220 */ /* 0x000fe40000410000 */
[----:B------:R-:W-:Y:S02]  /*0740*/  FADD.FTZ R83, R80, R111 ;  /* 0x0000006f50537221 */ /* 0x000fe40000010000 */
[C---:B------:R-:W-:Y:S01]  /*0750*/  FFMA.FTZ R81, R106.reuse, R111, R81 ;  /* 0x0000006f6a517223 */ /* 0x040fe20000010051 */
[----:B------:R-:W-:Y:S01]  /*0760*/  PRMT R139, RZ, 0x5410, R91 ;  /* 0x00005410ff8b7816 */ /* 0x000fe2000000005b */
[----:B------:R-:W-:Y:S02]  /*0770*/  FADD.FTZ R39, R39, R112 ;  /* 0x0000007027277221 */ /* 0x000fe40000010000 */
[----:B------:R-:W-:Y:S02]  /*0780*/  FFMA.FTZ R23, R106, R112, R23 ;  /* 0x000000706a177223 */ /* 0x000fe40000010017 */
[----:B------:R-:W-:-:S02]  /*0790*/  FMUL.FTZ R112, R101, R90 ;  /* 0x0000005a65707220 */ /* 0x000fc40000410000 */
[----:B------:R-:W-:Y:S02]  /*07a0*/  FADD.FTZ R82, -R137, R82 ;  /* 0x0000005289527221 */ /* 0x000fe40000010100 */
[----:B------:R-:W-:Y:S02]  /*07b0*/  FMUL.FTZ R115, R9, R114 ;  /* 0x0000007209737220 */ /* 0x000fe40000410000 */
[----:B------:R-:W-:Y:S02]  /*07c0*/  FADD.FTZ R80, R83, R110 ;  /* 0x0000006e53507221 */ /* 0x000fe40000010000 */
[----:B------:R-:W-:Y:S01]  /*07d0*/  FFMA.FTZ R81, R113, R110, R81 ;  /* 0x0000006e71517223 */ /* 0x000fe20000010051 */
[----:B------:R-:W-:Y:S01]  /*07e0*/  PRMT R138, RZ, 0x7610, R91 ;  /* 0x00007610ff8a7816 */ /* 0x000fe2000000005b */
[----:B------:R-:W-:Y:S02]  /*07f0*/  FADD.FTZ R41, R41, R114 ;  /* 0x0000007229297221 */ /* 0x000fe40000010000 */
[----:B------:R-:W-:-:S02]  /*0800*/  FFMA.FTZ R25, R112, R114, R25 ;  /* 0x0000007270197223 */ /* 0x000fc40000010019 */
[C---:B------:R-:W-:Y:S02]  /*0810*/  FMUL.FTZ R117, R101.reuse, R82 ;  /* 0x0000005265757220 */ /* 0x040fe40000410000 */
[----:B------:R-:W-:Y:S02]  /*0820*/  FMUL.FTZ R114, R10, R139 ;  /* 0x0000008b0a727220 */ /* 0x000fe40000410000 */
[----:B------:R-:W-:Y:S02]  /*0830*/  FADD.FTZ R83, R80, R115 ;  /* 0x0000007350537221 */ /* 0x000fe40000010000 */
[----:B------:R-:W-:Y:S02]  /*0840*/  FFMA.FTZ R81, R112, R115, R81 ;  /* 0x0000007370517223 */ /* 0x000fe40000010051 */
[----:B------:R-:W-:Y:S02]  /*0850*/  FMUL.FTZ R118, R101, R118 ;  /* 0x0000007665767220 */ /* 0x000fe40000410000 */
[----:B------:R-:W-:-:S02]  /*0860*/  FMUL.FTZ R116, R11, R138 ;  /* 0x0000008a0b747220 */ /* 0x000fc40000410000 */
[----:B------:R-:W-:Y:S02]  /*0870*/  FADD.FTZ R83, R83, R114 ;  /* 0x0000007253537221 */ /* 0x000fe40000010000 */
[C---:B------:R-:W-:Y:S01]  /*0880*/  FFMA.FTZ R81, R117.reuse, R114, R81 ;  /* 0x0000007275517223 */ /* 0x040fe20000010051 */
        /* <DEDUP_REMOVED lines=15> */
.L_x_783:
[----:B---3--:R-:W-:Y:S05]  /*0980*/  BSYNC B0 ;  /* 0x0000000000007941 */ /* 0x008fea0003800000 */
.L_x_782:
        /* <DEDUP_REMOVED lines=8> */
[C---:B------:R-:W-:Y:S01]  /*0a10*/  IADD3 R96, P1, R124.reuse, c[0x0][0x190], RZ ;  /* 0x000064007c607a10 */ /* 0x040fe20007f3e0ff */
[----:B------:R-:W2:Y:S03]  /*0a20*/  LDG.E.128 R84, [R122.64] ;  /* 0x000000047a547981 */ /* 0x000ea6000c1e1d00 */
[----:B------:R-:W-:Y:S01]  /*0a30*/  IADD3.X R97, R81, c[0x0][0x194], RZ, P1, !PT ;  /* 0x0000650051617a10 */ /* 0x000fe20000ffe4ff */
[----:B------:R-:W3:Y:S01]  /*0a40*/  LDG.E.128 R88, [R122.64+0x10] ;  /* 0x000010047a587981 */ /* 0x000ee2000c1e1d00 */
[----:B------:R-:W-:-:S04]  /*0a50*/  @P0 IADD3 R124, P1, R124, c[0x0][0x198], RZ ;  /* 0x000066007c7c0a10 */ /* 0x000fc80007f3e0ff */
[----:B------:R-:W-:Y:S01]  /*0a60*/  @P0 IADD3.X R125, R81, c[0x0][0x19c], RZ, P1, !PT ;  /* 0x00006700517d0a10 */ /* 0x000fe20000ffe4ff */
[----:B------:R-:W-:Y:S01]  /*0a70*/  IMAD.MOV.U32 R81, RZ, RZ, 0x10 ;  /* 0x00000010ff517424 */ /* 0x000fe200078e00ff */
[----:B------:R-:W-:Y:S01]  /*0a80*/  ISETP.NE.U32.AND P1, PT, RZ, c[0x0][0x218], PT ;  /* 0x00008600ff007a0c */ /* 0x000fe20003f25070 */
[----:B------:R-:W5:Y:S03]  /*0a90*/  LDG.E.64 R96, [R96.64] ;  /* 0x0000000460607981 */ /* 0x000f66000c1e1b00 */
[----:B------:R-:W-:Y:S01]  /*0aa0*/  ISETP.NE.AND.EX P1, PT, RZ, c[0x0][0x21c], PT, P1 ;  /* 0x00008700ff007a0c */ /* 0x000fe20003f25310 */
[----:B------:R0:W5:-:S12]  /*0ab0*/  @P0 LDG.E.64 R94, [R124.64] ;  /* 0x000000047c5e0981 */ /* 0x000158000c1e1b00 */
[----:B------:R-:W-:-:S04]  /*0ac0*/  @P1 LEA R120, P6, R80, c[0x0][0x218], 0x5 ;  /* 0x0000860050781a11 */ /* 0x000fc800078c28ff */
[C---:B------:R-:W-:Y:S01]  /*0ad0*/  @P1 LEA.HI.X R121, R80.reuse, c[0x0][0x21c], RZ, 0x5, P6 ;  /* 0x0000870050791a11 */ /* 0x040fe200030f2cff */
[----:B------:R-:W-:-:S04]  /*0ae0*/  IMAD.WIDE.U32 R80, R80, R81, c[0x0][0x208] ;  /* 0x0000820050507625 */ /* 0x000fc800078e0051 */
[----:B------:R1:W5:Y:S04]  /*0af0*/  @P1 LDG.E.128 R60, [R120.64] ;  /* 0x00000004783c1981 */ /* 0x000368000c1e1d00 */
[----:B------:R-:W4:Y:S04]  /*0b00*/  LDG.E.128 R80, [R80.64] ;  /* 0x0000000450507981 */ /* 0x000f28000c1e1d00 */
[----:B------:R1:W5:Y:S01]  /*0b10*/  @P1 LDG.E.128 R64, [R120.64+0x10] ;  /* 0x0000100478401981 */ /* 0x000362000c1e1d00 */
[C---:B--2---:R-:W-:Y:S02]  /*0b20*/  FADD.FTZ R126, -R137.reuse, R85 ;  /* 0x00000055897e7221 */ /* 0x044fe40000010100 */
[----:B------:R-:W-:-:S02]  /*0b30*/  FADD.FTZ R84, -R137, R84 ;  /* 0x0000005489547221 */ /* 0x000fc40000010100 */
[----:B---3--:R-:W-:Y:S02]  /*0b40*/  FADD.FTZ R130, -R137, R88 ;  /* 0x0000005889827221 */ /* 0x008fe40000010100 */
[----:B-1---5:R-:W-:Y:S02]  /*0b50*/  FMUL.FTZ R120, R101, R126 ;  /* 0x0000007e65787220 */ /* 0x022fe40000410000 */
[----:B------:R-:W-:Y:S02]  /*0b60*/  FADD.FTZ R128, -R137, R87 ;  /* 0x0000005789807221 */ /* 0x000fe40000010100 */
[C---:B------:R-:W-:Y:S02]  /*0b70*/  FMUL.FTZ R105, R101.reuse, R84 ;  /* 0x0000005465697220 */ /* 0x040fe40000410000 */
[----:B0-----:R-:W-:Y:S02]  /*0b80*/  FMUL.FTZ R125, R101, R130 ;  /* 0x00000082657d7220 */ /* 0x001fe40000410000 */
[----:B------:R-:W-:-:S02]  /*0b90*/  FADD.FTZ R86, -R137, R86 ;  /* 0x0000005689567221 */ /* 0x000fc40000010100 */
[C---:B------:R-:W-:Y:S02]  /*0ba0*/  FMUL.FTZ R124, R101.reuse, R128 ;  /* 0x00000080657c7220 */ /* 0x040fe40000410000 */
[----:B------:R-:W-:Y:S02]  /*0bb0*/  FMUL.FTZ R119, R101, R86 ;  /* 0x0000005665777220 */ /* 0x000fe40000410000 */
[----:B------:R-:W-:Y:S01]  /*0bc0*/  FADD.FTZ R132, -R137, R89 ;  /* 0x0000005989847221 */ /* 0x000fe20000010100 */
[--C-:B----4-:R-:W-:Y:S02]  /*0bd0*/  PRMT R85, RZ, 0x5410, R80.reuse ;  /* 0x00005410ff557816 */ /* 0x110fe40000000050 */
[----:B------:R-:W-:Y:S02]  /*0be0*/  PRMT R80, RZ, 0x7610, R80 ;  /* 0x00007610ff507816 */ /* 0x000fe40000000050 */
[--C-:B------:R-:W-:Y:S01]  /*0bf0*/  PRMT R87, RZ, 0x5410, R81.reuse ;  /* 0x00005410ff577816 */ /* 0x100fe20000000051 */
[----:B------:R-:W-:Y:S01]  /*0c00*/  FMUL.FTZ R122, R12, R85 ;  /* 0x000000550c7a7220 */ /* 0x000fe20000410000 */
[----:B------:R-:W-:Y:S01]  /*0c10*/  PRMT R88, RZ, 0x7610, R81 ;  /* 0x00007610ff587816 */ /* 0x000fe20000000051 */
[----:B------:R-:W-:Y:S01]  /*0c20*/  FADD.FTZ R45, R45, R80 ;  /* 0x000000502d2d7221 */ /* 0x000fe20000010000 */
[----:B------:R-:W-:Y:S01]  /*0c30*/  PRMT R81, RZ, 0x5410, R82 ;  /* 0x00005410ff517816 */ /* 0x000fe20000000052 */
[----:B------:R-:W-:-:S02]  /*0c40*/  FFMA.FTZ R29, R120, R80, R29 ;  /* 0x00000050781d7223 */ /* 0x000fc4000001001d */
[----:B------:R-:W-:Y:S02]  /*0c50*/  FMUL.FTZ R121, R13, R80 ;  /* 0x000000500d797220 */ /* 0x000fe40000410000 */
        /* <DEDUP_REMOVED lines=14> */
[--C-:B------:R-:W-:Y:S01]  /*0d40*/  PRMT R89, RZ, 0x5410, R83.reuse ;  /* 0x00005410ff597816 */ /* 0x100fe20000000053 */
[----:B------:R-:W-:Y:S02]  /*0d50*/  FADD.FTZ R90, -R137, R90 ;  /* 0x0000005a895a7221 */ /* 0x000fe40000010100 */
[----:B------:R-:W-:Y:S02]  /*0d60*/  FMUL.FTZ R130, R101, R132 ;  /* 0x0000008465827220 */ /* 0x000fe40000410000 */
[----:B------:R-:W-:Y:S02]  /*0d70*/  FMUL.FTZ R129, R17, R82 ;  /* 0x0000005211817220 */ /* 0x000fe40000410000 */
[----:B------:R-:W-:Y:S02]  /*0d80*/  FADD.FTZ R80, R81, R128 ;  /* 0x0000008051507221 */ /* 0x000fe40000010000 */
[----:B------:R-:W-:Y:S01]  /*0d90*/  FFMA.FTZ R138, R125, R128, R138 ;  /* 0x000000807d8a7223 */ /* 0x000fe2000001008a */
[----:B------:R-:W-:Y:S01]  /*0da0*/  PRMT R84, RZ, 0x7610, R83 ;  /* 0x00007610ff547816 */ /* 0x000fe20000000053 */
[----:B------:R-:W-:-:S02]  /*0db0*/  FADD.FTZ R134, -R137, R91 ;  /* 0x0000005b89867221 */ /* 0x000fc40000010100 */
        /* <DEDUP_REMOVED lines=22> */
.L_x_785:
[----:B------:R-:W-:Y:S05]  /*0f20*/  BSYNC B0 ;  /* 0x0000000000007941 */ /* 0x000fea0003800000 */
.L_x_784:
[----:B------:R-:W-:Y:S01]  /*0f30*/  @!P4 IADD3 R135, R135, 0x4, RZ ;  /* 0x000000048787c810 */ /* 0x000fe20007ffe0ff */
[----:B------:R-:W-:Y:S05]  /*0f40*/  BRA.DIV ~URZ, `(.L_x_786) ;  /* 0x000013827f007947 */ /* 0x000fea000b800000 */
[----:B------:R0:W1:Y:S02]  /*0f50*/  SHFL.DOWN PT, R82, R139, 0x10, 0x1f ;  /* 0x0a001f008b527f89 */ /* 0x00006400000e0000 */
.L_x_793:
        /* <DEDUP_REMOVED lines=18> */
.L_x_794:
        /* <DEDUP_REMOVED lines=22> */
[----:B------:R-:W-:Y:S02]  /*11e0*/  ISETP.NE.U32.AND P1, PT, RZ, c[0x0][0x218], PT ;  /* 0x00008600ff007a0c */ /* 0x000fe40003f25070 */
[----:B------:R-:W-:Y:S02]  /*11f0*/  FSEL R142, R88, RZ, !P5 ;  /* 0x000000ff588e7208 */ /* 0x000fe40006800000 */
[----:B------:R-:W-:Y:S02]  /*1200*/  ISETP.NE.AND.EX P1, PT, RZ, c[0x0][0x21c], PT, P1 ;  /* 0x00008700ff007a0c */ /* 0x000fe40003f25310 */
[----:B------:R-:W-:Y:S01]  /*1210*/  ISETP.NE.U32.AND P0, PT, RZ, c[0x0][0x250], PT ;  /* 0x00009400ff007a0c */ /* 0x000fe20003f05070 */
[-CC-:B------:R-:W-:Y:S01]  /*1220*/  FFMA.FTZ R81, R103, R89.reuse, R142.reuse ;  /* 0x0000005967517223 */ /* 0x180fe2000001008e */
[----:B------:R-:W-:Y:S01]  /*1230*/  LOP3.LUT P4, RZ, R2, 0xff00, RZ, 0xc0, !PT ;  /* 0x0000ff0002ff7812 */ /* 0x000fe2000788c0ff */
[----:B------:R-:W-:Y:S01]  /*1240*/  FFMA.FTZ R82, R102, R89, R142 ;  /* 0x0000005966527223 */ /* 0x000fe2000001008e */
[----:B------:R-:W-:Y:S01]  /*1250*/  ISETP.NE.AND.EX P0, PT, RZ, c[0x0][0x254], PT, P0 ;  /* 0x00009500ff007a0c */ /* 0x000fe20003f05300 */
[----:B------:R-:W-:-:S02]  /*1260*/  FADD.FTZ R80, R104, -R81 ;  /* 0x8000005168507221 */ /* 0x000fc40000010000 */
[----:B------:R-:W-:Y:S02]  /*1270*/  FADD.FTZ R82, R109, -R82 ;  /* 0x800000526d527221 */ /* 0x000fe40000010000 */
[-CC-:B------:R-:W-:Y:S02]  /*1280*/  FFMA.FTZ R83, R107, R89.reuse, R142.reuse ;  /* 0x000000596b537223 */ /* 0x180fe4000001008e */
[----:B------:R-:W-:Y:S02]  /*1290*/  FFMA.FTZ R86, R106, R89, R142 ;  /* 0x000000596a567223 */ /* 0x000fe4000001008e */
[C---:B-----5:R-:W-:Y:S02]  /*12a0*/  FMUL.FTZ R81, R101.reuse, R80 ;  /* 0x0000005065517220 */ /* 0x060fe40000410000 */
[----:B------:R-:W-:Y:S02]  /*12b0*/  FMUL.FTZ R84, R101, R82 ;  /* 0x0000005265547220 */ /* 0x000fe40000410000 */
[----:B------:R-:W-:-:S02]  /*12c0*/  FADD.FTZ R82, R108, -R83 ;  /* 0x800000536c527221 */ /* 0x000fc40000010000 */
[----:B------:R-:W-:Y:S02]  /*12d0*/  FFMA.FTZ R85, R113, R89, R142 ;  /* 0x0000005971557223 */ /* 0x000fe4000001008e */
[----:B------:R-:W-:Y:S02]  /*12e0*/  FADD.FTZ R86, R111, -R86 ;  /* 0x800000566f567221 */ /* 0x000fe40000010000 */
[----:B------:R-:W-:Y:S02]  /*12f0*/  IMAD.MOV.U32 R80, RZ, RZ, R2 ;  /* 0x000000ffff507224 */ /* 0x000fe400078e0002 */
[----:B------:R-:W-:Y:S02]  /*1300*/  @P1 FADD.FTZ R81, R52, R81 ;  /* 0x0000005134511221 */ /* 0x000fe40000010000 */
[----:B------:R-:W-:Y:S01]  /*1310*/  FMUL.FTZ R83, R101, R82 ;  /* 0x0000005265537220 */ /* 0x000fe20000410000 */
[----:B------:R-:W-:Y:S01]  /*1320*/  LOP3.LUT P6, RZ, R80, 0xff, RZ, 0xc0, !PT ;  /* 0x000000ff50ff7812 */ /* 0x000fe200078cc0ff */
[----:B------:R-:W-:-:S02]  /*1330*/  @P1 FADD.FTZ R84, R53, R84 ;  /* 0x0000005435541221 */ /* 0x000fc40000010000 */
[----:B------:R-:W-:Y:S02]  /*1340*/  FADD.FTZ R136, R110, -R85 ;  /* 0x800000556e887221 */ /* 0x000fe40000010000 */
[----:B------:R-:W-:Y:S02]  /*1350*/  FFMA.FTZ R82, R112, R89, R142 ;  /* 0x0000005970527223 */ /* 0x000fe4000001008e */
[----:B------:R-:W-:Y:S02]  /*1360*/  FMUL.FTZ R86, R101, R86 ;  /* 0x0000005665567220 */ /* 0x000fe40000410000 */
[----:B------:R-:W-:Y:S02]  /*1370*/  FMUL.FTZ R135, R81, c[0x0][0x1e8] ;  /* 0x00007a0051877a20 */ /* 0x000fe40000410000 */
[----:B------:R-:W-:Y:S02]  /*1380*/  @P1 FADD.FTZ R83, R54, R83 ;  /* 0x0000005336531221 */ /* 0x000fe40000010000 */
[----:B------:R-:W-:Y:S01]  /*1390*/  FMUL.FTZ R90, R84, c[0x0][0x1e8] ;  /* 0x00007a00545a7a20 */ /* 0x000fe20000410000 */
[----:B------:R-:W-:Y:S01]  /*13a0*/  FSEL R80, R135, RZ, P6 ;  /* 0x000000ff87507208 */ /* 0x000fe20003000000 */
[----:B------:R-:W-:Y:S01]  /*13b0*/  FMUL.FTZ R85, R101, R136 ;  /* 0x0000008865557220 */ /* 0x000fe20000410000 */
[----:B------:R-:W-:Y:S01]  /*13c0*/  LOP3.LUT P6, RZ, R2, 0xff0000, RZ, 0xc0, !PT ;  /* 0x00ff000002ff7812 */ /* 0x000fe200078cc0ff */
[----:B------:R-:W-:Y:S01]  /*13d0*/  FADD.FTZ R82, R115, -R82 ;  /* 0x8000005273527221 */ /* 0x000fe20000010000 */
[----:B------:R-:W-:Y:S01]  /*13e0*/  FSEL R141, R90, RZ, P4 ;  /* 0x000000ff5a8d7208 */ /* 0x000fe20002000000 */
[----:B------:R-:W-:Y:S01]  /*13f0*/  @P1 FADD.FTZ R86, R55, R86 ;  /* 0x0000005637561221 */ /* 0x000fe20000010000 */
[----:B------:R-:W-:Y:S01]  /*1400*/  LOP3.LUT P4, RZ, R2, 0xff000000, RZ, 0xc0, !PT ;  /* 0xff00000002ff7812 */ /* 0x000fe2000788c0ff */
[----:B------:R-:W-:Y:S01]  /*1410*/  FMUL.FTZ R138, R83, c[0x0][0x1e8] ;  /* 0x00007a00538a7a20 */ /* 0x000fe20000410000 */
[----:B------:R-:W-:Y:S01]  /*1420*/  F2FP.BF16.PACK_AB R80, R141, R80 ;  /* 0x000000508d50723e */ /* 0x000fe200000010ff */
[----:B------:R-:W-:-:S02]  /*1430*/  @P1 FADD.FTZ R85, R56, R85 ;  /* 0x0000005538551221 */ /* 0x000fc40000010000 */
[----:B------:R-:W-:Y:S01]  /*1440*/  FMUL.FTZ R136, R86, c[0x0][0x1e8] ;  /* 0x00007a0056887a20 */ /* 0x000fe20000410000 */
[----:B------:R-:W-:Y:S01]  /*1450*/  FSEL R143, R138, RZ, P6 ;  /* 0x000000ff8a8f7208 */ /* 0x000fe20003000000 */
[----:B------:R-:W-:Y:S01]  /*1460*/  FMUL.FTZ R140, R101, R82 ;  /* 0x00000052658c7220 */ /* 0x000fe20000410000 */
[----:B------:R-:W-:Y:S01]  /*1470*/  LOP3.LUT P6, RZ, R3, 0xff, RZ, 0xc0, !PT ;  /* 0x000000ff03ff7812 */ /* 0x000fe200078cc0ff */
[----:B------:R-:W-:Y:S01]  /*1480*/  FMUL.FTZ R137, R85, c[0x0][0x1e8] ;  /* 0x00007a0055897a20 */ /* 0x000fe20000410000 */
[----:B------:R-:W-:Y:S01]  /*1490*/  FSEL R144, R136, RZ, P4 ;  /* 0x000000ff88907208 */ /* 0x000fe20002000000 */
[----:B------:R-:W-:Y:S01]  /*14a0*/  @P1 FADD.FTZ R140, R57, R140 ;  /* 0x0000008c398c1221 */ /* 0x000fe20000010000 */
[----:B------:R-:W-:Y:S01]  /*14b0*/  ISETP.NE.U32.AND P4, PT, RZ, c[0x0][0x258], PT ;  /* 0x00009600ff007a0c */ /* 0x000fe20003f85070 */
[-CC-:B------:R-:W-:Y:S01]  /*14c0*/  FFMA.FTZ R87, R117, R89.reuse, R142.reuse ;  /* 0x0000005975577223 */ /* 0x180fe2000001008e */
[----:B------:R-:W-:Y:S01]  /*14d0*/  FSEL R145, R137, RZ, P6 ;  /* 0x000000ff89917208 */ /* 0x000fe20003000000 */
[----:B------:R-:W-:Y:S01]  /*14e0*/  FMUL.FTZ R91, R140, c[0x0][0x1e8] ;  /* 0x00007a008c5b7a20 */ /* 0x000fe20000410000 */
[----:B------:R-:W-:Y:S01]  /*14f0*/  LOP3.LUT P6, RZ, R3, 0xff00, RZ, 0xc0, !PT ;  /* 0x0000ff0003ff7812 */ /* 0x000fe200078cc0ff */
[----:B------:R-:W-:Y:S01]  /*1500*/  FFMA.FTZ R139, R118, R89, R142 ;  /* 0x00000059768b7223 */ /* 0x000fe2000001008e */
[----:B------:R-:W-:Y:S01]  /*1510*/  ISETP.NE.AND.EX P4, PT, RZ, c[0x0][0x25c], PT, P4 ;  /* 0x00009700ff007a0c */ /* 0x000fe20003f85340 */
[----:B------:R-:W-:Y:S01]  /*1520*/  FADD.FTZ R142, R114, -R87 ;  /* 0x80000057728e7221 */ /* 0x000fe20000010000 */
[----:B------:R-:W-:Y:S01]  /*1530*/  @P0 MOV R82, R92 ;  /* 0x0000005c00520202 */ /* 0x000fe20000000f00 */
[----:B------:R-:W-:Y:S01]  /*1540*/  HFMA2.MMA R87, -RZ, RZ, 0, 9.5367431640625e-07 ;  /* 0x00000010ff577435 */ /* 0x000fe200000001ff */
[----:B------:R-:W-:-:S02]  /*1550*/  FSEL R146, R91, RZ, P6 ;  /* 0x000000ff5b927208 */ /* 0x000fc40003000000 */
[----:B------:R-:W-:Y:S01]  /*1560*/  @P0 LOP3.LUT P6, RZ, R82, 0xff, RZ, 0xc0, !PT ;  /* 0x000000ff52ff0812 */ /* 0x000fe200078cc0ff */
[----:B------:R-:W-:Y:S01]  /*1570*/  FADD.FTZ R82, R116, -R139 ;  /* 0x8000008b74527221 */ /* 0x000fe20000010000 */
[----:B------:R-:W-:Y:S01]  /*1580*/  SEL R68, R81, R68, P4 ;  /* 0x0000004451447207 */ /* 0x000fe20002000000 */
[----:B------:R-:W-:Y:S01]  /*1590*/  FMUL.FTZ R81, R101, R142 ;  /* 0x0000008e65517220 */ /* 0x000fe20000410000 */
[----:B------:R-:W-:Y:S01]  /*15a0*/  SEL R70, R83, R70, P4 ;  /* 0x0000004653467207 */ /* 0x000fe20002000000 */
[----:B------:R-:W-:Y:S01]  /*15b0*/  FMUL.FTZ R82, R101, R82 ;  /* 0x0000005265527220 */ /* 0x000fe20000410000 */
[----:B------:R-:W-:Y:S01]  /*15c0*/  SEL R73, R140, R73, P4 ;  /* 0x000000498c497207 */ /* 0x000fe20002000000 */
[----:B------:R-:W-:Y:S01]  /*15d0*/  @P1 FADD.FTZ R81, R58, R81 ;  /* 0x000000513a511221 */ /* 0x000fe20000010000 */
[----:B------:R-:W-:Y:S01]  /*15e0*/  @P0 FSEL R135, R135, RZ, P6 ;  /* 0x000000ff87870208 */ /* 0x000fe20003000000 */
[----:B------:R-:W-:Y:S01]  /*15f0*/  @P1 FADD.FTZ R82, R59, R82 ;  /* 0x000000523b521221 */ /* 0x000fe20000010000 */
[----:B------:R-:W-:Y:S01]  /*1600*/  LOP3.LUT P1, RZ, R3, 0xff0000, RZ, 0xc0, !PT ;  /* 0x00ff000003ff7812 */ /* 0x000fe2000782c0ff */
[----:B------:R-:W-:Y:S01]  /*1610*/  FMUL.FTZ R139, R81, c[0x0][0x1e8] ;  /* 0x00007a00518b7a20 */ /* 0x000fe20000410000 */
[----:B------:R-:W-:Y:S01]  /*1620*/  @P0 LOP3.LUT P6, RZ, R92, 0xff0000, RZ, 0xc0, !PT ;  /* 0x00ff00005cff0812 */ /* 0x000fe200078cc0ff */
[----:B------:R-:W-:Y:S01]  /*1630*/  FMUL.FTZ R140, R82, c[0x0][0x1e8] ;  /* 0x00007a00528c7a20 */ /* 0x000fe20000410000 */
[----:B------:R-:W-:-:S02]  /*1640*/  SEL R69, R84, R69, P4 ;  /* 0x0000004554457207 */ /* 0x000fc40002000000 */
[----:B------:R-:W-:Y:S02]  /*1650*/  FSEL R83, R139, RZ, P1 ;  /* 0x000000ff8b537208 */ /* 0x000fe40000800000 */
[----:B------:R-:W-:Y:S02]  /*1660*/  LOP3.LUT P1, RZ, R3, 0xff000000, RZ, 0xc0, !PT ;  /* 0xff00000003ff7812 */ /* 0x000fe4000782c0ff */
[----:B------:R-:W-:Y:S01]  /*1670*/  SEL R72, R85, R72, P4 ;  /* 0x0000004855487207 */ /* 0x000fe20002000000 */
[----:B------:R-:W-:Y:S01]  /*1680*/  @P4 IMAD.MOV.U32 R85, RZ, RZ, 0x20 ;  /* 0x00000020ff554424 */ /* 0x000fe200078e00ff */
[----:B------:R-:W-:Y:S02]  /*1690*/  FSEL R84, R140, RZ, P1 ;  /* 0x000000ff8c547208 */ /* 0x000fe40000800000 */
[----:B------:R-:W-:Y:S02]  /*16a0*/  @P0 LOP3.LUT P1, RZ, R92, 0xff00, RZ, 0xc0, !PT ;  /* 0x0000ff005cff0812 */ /* 0x000fe4000782c0ff */
[----:B------:R-:W-:-:S02]  /*16b0*/  @P0 FSEL R138, R138, RZ, P6 ;  /* 0x000000ff8a8a0208 */ /* 0x000fc40003000000 */
[----:B------:R-:W-:Y:S02]  /*16c0*/  @P0 LOP3.LUT P6, RZ, R92, 0xff000000, RZ, 0xc0, !PT ;  /* 0xff0000005cff0812 */ /* 0x000fe400078cc0ff */
[----:B------:R-:W-:Y:S01]  /*16d0*/  F2FP.BF16.PACK_AB R83, R84, R83 ;  /* 0x000000535453723e */ /* 0x000fe200000010ff */
[----:B------:R-:W-:Y:S01]  /*16e0*/  @P4 IMAD.WIDE.U32 R84, R0, R85, c[0x0][0x258] ;  /* 0x0000960000544625 */ /* 0x000fe200078e0055 */
[----:B------:R-:W-:Y:S02]  /*16f0*/  SEL R71, R86, R71, P4 ;  /* 0x0000004756477207 */ /* 0x000fe40002000000 */
[----:B------:R-:W-:Y:S01]  /*1700*/  SEL R74, R81, R74, P4 ;  /* 0x0000004a514a7207 */ /* 0x000fe20002000000 */
[----:B------:R-:W-:Y:S01]  /*1710*/  IMAD.WIDE.U32 R86, R0, R87, c[0x0][0x248] ;  /* 0x0000920000567625 */ /* 0x000fe200078e0057 */
[----:B------:R-:W-:Y:S01]  /*1720*/  SEL R75, R82, R75, P4 ;  /* 0x0000004b524b7207 */ /* 0x000fe20002000000 */
[----:B------:R-:W-:Y:S01]  /*1730*/  @P4 STG.E.128 [R84.64], R68 ;  /* 0x0000004454004986 */ /* 0x000fe2000c101d04 */
[----:B------:R-:W-:-:S02]  /*1740*/  F2FP.BF16.PACK_AB R82, R146, R145 ;  /* 0x000000919252723e */ /* 0x000fc400000010ff */
[----:B------:R-:W-:Y:S01]  /*1750*/  F2FP.BF16.PACK_AB R81, R144, R143 ;  /* 0x0000008f9051723e */ /* 0x000fe200000010ff */
[----:B------:R-:W-:Y:S01]  /*1760*/  @P4 STG.E.128 [R84.64+0x10], R72 ;  /* 0x0000104854004986 */ /* 0x000fe2000c101d04 */
[----:B------:R-:W-:Y:S02]  /*1770*/  @P0 FSEL R90, R90, RZ, P1 ;  /* 0x000000ff5a5a0208 */ /* 0x000fe40000800000 */
[C---:B------:R-:W-:Y:S01]  /*1780*/  @P0 LOP3.LUT P1, RZ, R93.reuse, 0xff, RZ, 0xc0, !PT ;  /* 0x000000ff5dff0812 */ /* 0x040fe2000782c0ff */
[----:B------:R0:W-:Y:S01]  /*1790*/  STG.E.128 [R86.64], R80 ;  /* 0x0000005056007986 */ /* 0x0001e2000c101d04 */
[----:B------:R-:W-:Y:S02]  /*17a0*/  @P0 FSEL R136, R136, RZ, P6 ;  /* 0x000000ff88880208 */ /* 0x000fe40003000000 */
[----:B------:R-:W-:Y:S02]  /*17b0*/  @P0 LOP3.LUT P6, RZ, R93, 0xff0000, RZ, 0xc0, !PT ;  /* 0x00ff00005dff0812 */ /* 0x000fe400078cc0ff */
[----:B------:R-:W-:-:S02]  /*17c0*/  @P0 FSEL R137, R137, RZ, P1 ;  /* 0x000000ff89890208 */ /* 0x000fc40000800000 */
[C---:B------:R-:W-:Y:S02]  /*17d0*/  @P0 LOP3.LUT P4, RZ, R93.reuse, 0xff00, RZ, 0xc0, !PT ;  /* 0x0000ff005dff0812 */ /* 0x040fe4000788c0ff */
[----:B------:R-:W-:Y:S02]  /*17e0*/  @P0 LOP3.LUT P1, RZ, R93, 0xff000000, RZ, 0xc0, !PT ;  /* 0xff0000005dff0812 */ /* 0x000fe4000782c0ff */
[----:B------:R-:W-:Y:S02]  /*17f0*/  @P0 F2FP.BF16.PACK_AB R135, RZ, R135 ;  /* 0x00000087ff87023e */ /* 0x000fe400000010ff */
[----:B------:R-:W-:Y:S02]  /*1800*/  @P0 F2FP.BF16.PACK_AB R138, RZ, R138 ;  /* 0x0000008aff8a023e */ /* 0x000fe400000010ff */
[----:B------:R-:W-:Y:S02]  /*1810*/  @P0 FSEL R91, R91, RZ, P4 ;  /* 0x000000ff5b5b0208 */ /* 0x000fe40002000000 */
[----:B------:R-:W-:-:S02]  /*1820*/  @P0 F2FP.BF16.PACK_AB R137, RZ, R137 ;  /* 0x00000089ff89023e */ /* 0x000fc400000010ff */
[----:B0-----:R-:W-:Y:S02]  /*1830*/  @P0 FSEL R80, R139, RZ, P6 ;  /* 0x000000ff8b500208 */ /* 0x001fe40003000000 */
[----:B------:R-:W-:Y:S02]  /*1840*/  @P0 FSEL R82, R140, RZ, P1 ;  /* 0x000000ff8c520208 */ /* 0x000fe40000800000 */
        /* <DEDUP_REMOVED lines=17> */
.L_x_789:
[----:B------:R-:W-:Y:S05]  /*1960*/  BSYNC B0 ;  /* 0x0000000000007941 */ /* 0x000fea0003800000 */
.L_x_788:
        /* <DEDUP_REMOVED lines=8> */
[-CC-:B------:R-:W-:Y:S01]  /*19f0*/  FFMA.FTZ R81, R105, R89.reuse, R88.reuse ;  /* 0x0000005969517223 */ /* 0x180fe20000010058 */
[----:B------:R-:W-:Y:S01]  /*1a00*/  LOP3.LUT P6, RZ, R80, 0xff, RZ, 0xc0, !PT ;  /* 0x000000ff50ff7812 */ /* 0x000fe200078cc0ff */
[-CC-:B------:R-:W-:Y:S01]  /*1a10*/  FFMA.FTZ R82, R120, R89.reuse, R88.reuse ;  /* 0x0000005978527223 */ /* 0x180fe20000010058 */
[----:B------:R-:W-:Y:S01]  /*1a20*/  LOP3.LUT P4, RZ, R97, 0xff, RZ, 0xc0, !PT ;  /* 0x000000ff61ff7812 */ /* 0x000fe2000788c0ff */
[-CC-:B------:R-:W-:Y:S01]  /*1a30*/  FFMA.FTZ R83, R119, R89.reuse, R88.reuse ;  /* 0x0000005977537223 */ /* 0x180fe20000010058 */
[----:B------:R-:W-:Y:S01]  /*1a40*/  ISETP.NE.AND.EX P0, PT, RZ, c[0x0][0x25c], PT, P0 ;  /* 0x00009700ff007a0c */ /* 0x000fe20003f05300 */
[-CC-:B------:R-:W-:Y:S01]  /*1a50*/  FFMA.FTZ R86, R124, R89.reuse, R88.reuse ;  /* 0x000000597c567223 */ /* 0x180fe20000010058 */
[----:B------:R-:W-:Y:S01]  /*1a60*/  LOP3.LUT P5, RZ, R96, 0xff0000, RZ, 0xc0, !PT ;  /* 0x00ff000060ff7812 */ /* 0x000fe200078ac0ff */
[-CC-:B------:R-:W-:Y:S01]  /*1a70*/  FFMA.FTZ R90, R130, R89.reuse, R88.reuse ;  /* 0x00000059825a7223 */ /* 0x180fe20000010058 */
[----:B------:R-:W-:Y:S01]  /*1a80*/  MOV R139, 0x10 ;  /* 0x00000010008b7802 */ /* 0x000fe20000000f00 */
[----:B------:R-:W-:-:S02]  /*1a90*/  FFMA.FTZ R87, R131, R89, R88 ;  /* 0x0000005983577223 */ /* 0x000fc40000010058 */
[----:B------:R-:W-:Y:S02]  /*1aa0*/  FFMA.FTZ R138, R134, R89, R88 ;  /* 0x00000059868a7223 */ /* 0x000fe40000010058 */
[----:B------:R-:W-:Y:S02]  /*1ab0*/  FADD.FTZ R88, R128, -R85 ;  /* 0x8000005580587221 */ /* 0x000fe40000010000 */
[----:B------:R-:W-:Y:S02]  /*1ac0*/  FADD.FTZ R90, R129, -R90 ;  /* 0x8000005a815a7221 */ /* 0x000fe40000010000 */
[C---:B-----5:R-:W-:Y:S02]  /*1ad0*/  FMUL.FTZ R85, R101.reuse, R88 ;  /* 0x0000005865557220 */ /* 0x060fe40000410000 */
[----:B------:R-:W-:Y:S02]  /*1ae0*/  FMUL.FTZ R90, R101, R90 ;  /* 0x0000005a655a7220 */ /* 0x000fe40000410000 */
[----:B------:R-:W-:-:S02]  /*1af0*/  @P1 FADD.FTZ R85, R64, R85 ;  /* 0x0000005540551221 */ /* 0x000fc40000010000 */
[----:B------:R-:W-:Y:S02]  /*1b00*/  FADD.FTZ R80, R122, -R81 ;  /* 0x800000517a507221 */ /* 0x000fe40000010000 */
[----:B------:R-:W-:Y:S01]  /*1b10*/  FADD.FTZ R82, R121, -R82 ;  /* 0x8000005279527221 */ /* 0x000fe20000010000 */
[C---:B------:R-:W-:Y:S01]  /*1b20*/  SEL R72, R85.reuse, R72, P0 ;  /* 0x0000004855487207 */ /* 0x040fe20000000000 */
[----:B------:R-:W-:Y:S02]  /*1b30*/  FADD.FTZ R84, R126, -R83 ;  /* 0x800000537e547221 */ /* 0x000fe40000010000 */
[----:B------:R-:W-:Y:S02]  /*1b40*/  FADD.FTZ R136, R132, -R87 ;  /* 0x8000005784887221 */ /* 0x000fe40000010000 */
[----:B------:R-:W-:Y:S02]  /*1b50*/  FMUL.FTZ R135, R85, c[0x0][0x1e8] ;  /* 0x00007a0055877a20 */ /* 0x000fe40000410000 */
[----:B------:R-:W-:-:S02]  /*1b60*/  @P1 FADD.FTZ R90, R65, R90 ;  /* 0x0000005a415a1221 */ /* 0x000fc40000010000 */
[C---:B------:R-:W-:Y:S02]  /*1b70*/  FMUL.FTZ R81, R101.reuse, R80 ;  /* 0x0000005065517220 */ /* 0x040fe40000410000 */
[----:B------:R-:W-:Y:S01]  /*1b80*/  FMUL.FTZ R80, R101, R82 ;  /* 0x0000005265507220 */ /* 0x000fe20000410000 */
[----:B------:R-:W-:Y:S01]  /*1b90*/  FSEL R82, R135, RZ, P4 ;  /* 0x000000ff87527208 */ /* 0x000fe20002000000 */
[----:B------:R-:W-:Y:S01]  /*1ba0*/  FMUL.FTZ R83, R101, R84 ;  /* 0x0000005465537220 */ /* 0x000fe20000410000 */
[----:B------:R-:W-:Y:S01]  /*1bb0*/  LOP3.LUT P4, RZ, R97, 0xff00, RZ, 0xc0, !PT ;  /* 0x0000ff0061ff7812 */ /* 0x000fe2000788c0ff */
[----:B------:R-:W-:Y:S01]  /*1bc0*/  FMUL.FTZ R87, R101, R136 ;  /* 0x0000008865577220 */ /* 0x000fe20000410000 */
[C---:B------:R-:W-:Y:S01]  /*1bd0*/  SEL R73, R90.reuse, R73, P0 ;  /* 0x000000495a497207 */ /* 0x040fe20000000000 */
[----:B------:R-:W-:Y:S02]  /*1be0*/  FADD.FTZ R86, R123, -R86 ;  /* 0x800000567b567221 */ /* 0x000fe40000010000 */
[----:B------:R-:W-:-:S02]  /*1bf0*/  FMUL.FTZ R136, R90, c[0x0][0x1e8] ;  /* 0x00007a005a887a20 */ /* 0x000fc40000410000 */
[----:B------:R-:W-:Y:S02]  /*1c00*/  @P1 FADD.FTZ R83, R62, R83 ;  /* 0x000000533e531221 */ /* 0x000fe40000010000 */
[----:B------:R-:W-:Y:S01]  /*1c10*/  FMUL.FTZ R86, R101, R86 ;  /* 0x0000005665567220 */ /* 0x000fe20000410000 */
[----:B------:R-:W-:Y:S01]  /*1c20*/  FSEL R85, R136, RZ, P4 ;  /* 0x000000ff88557208 */ /* 0x000fe20002000000 */
[----:B------:R-:W-:Y:S01]  /*1c30*/  FADD.FTZ R138, R133, -R138 ;  /* 0x8000008a858a7221 */ /* 0x000fe20000010000 */
[----:B------:R-:W-:Y:S01]  /*1c40*/  ISETP.NE.U32.AND P4, PT, RZ, c[0x0][0x250], PT ;  /* 0x00009400ff007a0c */ /* 0x000fe20003f85070 */
[C---:B------:R-:W-:Y:S01]  /*1c50*/  FMUL.FTZ R91, R83.reuse, c[0x0][0x1e8] ;  /* 0x00007a00535b7a20 */ /* 0x040fe20000410000 */
[----:B------:R-:W-:Y:S01]  /*1c60*/  SEL R70, R83, R70, P0 ;  /* 0x0000004653467207 */ /* 0x000fe20000000000 */
[----:B------:R-:W-:Y:S01]  /*1c70*/  @P1 FADD.FTZ R86, R63, R86 ;  /* 0x000000563f561221 */ /* 0x000fe20000010000 */
[----:B------:R-:W-:Y:S01]  /*1c80*/  ISETP.NE.AND.EX P4, PT, RZ, c[0x0][0x254], PT, P4 ;  /* 0x00009500ff007a0c */ /* 0x000fe20003f85340 */
[----:B------:R-:W-:Y:S01]  /*1c90*/  FMUL.FTZ R138, R101, R138 ;  /* 0x0000008a658a7220 */ /* 0x000fe20000410000 */
[----:B------:R-:W-:Y:S01]  /*1ca0*/  FSEL R83, R91, RZ, P5 ;  /* 0x000000ff5b537208 */ /* 0x000fe20002800000 */
[----:B------:R-:W-:Y:S01]  /*1cb0*/  FMUL.FTZ R101, R86, c[0x0][0x1e8] ;  /* 0x00007a0056657a20 */ /* 0x000fe20000410000 */
[----:B------:R-:W-:Y:S01]  /*1cc0*/  LOP3.LUT P5, RZ, R96, 0xff000000, RZ, 0xc0, !PT ;  /* 0xff00000060ff7812 */ /* 0x000fe200078ac0ff */
[----:B------:R-:W-:Y:S01]  /*1cd0*/  @P1 FADD.FTZ R81, R60, R81 ;  /* 0x000000513c511221 */ /* 0x000fe20000010000 */
[----:B------:R-:W-:Y:S01]  /*1ce0*/  F2FP.BF16.PACK_AB R82, R85, R82 ;  /* 0x000000525552723e */ /* 0x000fe200000010ff */
        /* <DEDUP_REMOVED lines=9> */
[----:B------:R-:W-:Y:S01]  /*1d80*/  SEL R71, R86, R71, P0 ;  /* 0x0000004756477207 */ /* 0x000fe20000000000 */
        /* <DEDUP_REMOVED lines=11> */
[----:B------:R-:W-:Y:S02]  /*1e40*/  @P4 MOV R88, R94 ;  /* 0x0000005e00584202 */ /* 0x000fe40000000f00 */
[----:B------:R-:W-:Y:S01]  /*1e50*/  FSEL R80, R90, RZ, P5 ;  /* 0x000000ff5a507208 */ /* 0x000fe20002800000 */
[----:B------:R0:W-:Y:S01]  /*1e60*/  @P0 STG.E.128 [R84.64+0x10], R72 ;  /* 0x0000104854000986 */ /* 0x0001e2000c101d04 */
[----:B------:R-:W-:Y:S02]  /*1e70*/  FSEL R87, R138, RZ, P1 ;  /* 0x000000ff8a577208 */ /* 0x000fe40000800000 */
[----:B------:R-:W-:-:S02]  /*1e80*/  FSEL R86, R137, RZ, P6 ;  /* 0x000000ff89567208 */ /* 0x000fc40003000000 */
[----:B------:R-:W-:Y:S02]  /*1e90*/  @P4 LOP3.LUT P1, RZ, R88, 0xff, RZ, 0xc0, !PT ;  /* 0x000000ff58ff4812 */ /* 0x000fe4000782c0ff */
[C---:B------:R-:W-:Y:S02]  /*1ea0*/  @P4 LOP3.LUT P0, RZ, R94.reuse, 0xff00, RZ, 0xc0, !PT ;  /* 0x0000ff005eff4812 */ /* 0x040fe4000780c0ff */
[----:B------:R-:W-:Y:S02]  /*1eb0*/  @P4 LOP3.LUT P5, RZ, R94, 0xff0000, RZ, 0xc0, !PT ;  /* 0x00ff00005eff4812 */ /* 0x000fe400078ac0ff */
[----:B------:R-:W-:Y:S02]  /*1ec0*/  F2FP.BF16.PACK_AB R80, R80, R83 ;  /* 0x000000535050723e */ /* 0x000fe400000010ff */
        /* <DEDUP_REMOVED lines=33> */
[----:B------:R-:W-:-:S05]  /*20e0*/  @P4 PRMT R79, R79, 0x5410, R84 ;  /* 0x000054104f4f4816 */ /* 0x000fca0000000054 */
[----:B------:R0:W-:Y:S02]  /*20f0*/  @P4 STG.E.128 [R80.64], R76 ;  /* 0x0000004c50004986 */ /* 0x0001e4000c101d04 */
.L_x_791:
[----:B------:R-:W-:Y:S05]  /*2100*/  BSYNC B0 ;  /* 0x0000000000007941 */ /* 0x000fea0003800000 */
.L_x_790:
[----:B------:R-:W-:Y:S02]  /*2110*/  IADD3 R99, R99, c[0x0][0x160], RZ ;  /* 0x0000580063637a10 */ /* 0x000fe40007ffe0ff */
[----:B------:R-:W-:Y:S02]  /*2120*/  LOP3.LUT P1, RZ, R98, 0xff, RZ, 0xc0, !PT ;  /* 0x000000ff62ff7812 */ /* 0x000fe4000782c0ff */
[----:B------:R-:W-:Y:S02]  /*2130*/  ISETP.GE.AND P0, PT, R99, c[0x0][0x164], PT ;  /* 0x0000590063007a0c */ /* 0x000fe40003f06270 */
[----:B------:R-:W-:-:S11]  /*2140*/  SEL R98, RZ, 0x1, P1 ;  /* 0x00000001ff627807 */ /* 0x000fd60000800000 */
[----:B0----5:R-:W-:Y:S01]  /*2150*/  @P0 CALL.REL.NOINC `(.L_x_781) ;  /* 0x0000001000000944 */ /* 0x021fe20003c00000 */
[----:B------:R-:W-:Y:S05]  /*2160*/  BRA `(.L_x_792) ;  /* 0xffffe14000007947 */ /* 0x000fea000383ffff */
.L_x_781:
[----:B-1----:R-:W0:Y:S01]  /*2170*/  S2UR UR6, SR_CTAID.X ;  /* 0x00000000000679c3 */ /* 0x002e220000002500 */
[C---:B------:R-:W-:Y:S01]  /*2180*/  LOP3.LUT R3, R100.reuse, 0x7f, RZ, 0xc0, !PT ;  /* 0x0000007f64037812 */ /* 0x040fe200078ec0ff */
[----:B-----5:R-:W-:Y:S01]  /*2190*/  @P3 IMAD.MOV.U32 R5, RZ, RZ, 0x20 ;  /* 0x00000020ff053424 */ /* 0x020fe200078e00ff */
        /* <DEDUP_REMOVED lines=19> */
.L_x_786:
[----:B------:R-:W-:Y:S01]  /*22d0*/  IMAD.MOV.U32 R83, RZ, RZ, R139 ;  /* 0x000000ffff537224 */ /* 0x000fe200078e008b */
[----:B------:R-:W-:Y:S01]  /*22e0*/  MOV R88, 0x10 ;  /* 0x0000001000587802 */ /* 0x000fe20000000f00 */
[----:B------:R-:W-:Y:S01]  /*22f0*/  IMAD.MOV.U32 R89, RZ, RZ, 0x1f ;  /* 0x0000001fff597424 */ /* 0x000fe200078e00ff */
[----:B------:R-:W-:-:S02]  /*2300*/  MOV R90, 0xffffffff ;  /* 0xffffffff005a7802 */ /* 0x000fc40000000f00 */
[----:B------:R-:W-:Y:S02]  /*2310*/  MOV R80, 0x2330 ;  /* 0x0000233000507802 */ /* 0x000fe40000000f00 */
[----:B-----5:R-:W-:Y:S05]  /*2320*/  CALL.REL.NOINC `($__internal_56_$__cuda_sm70_shflsync_down_p) ;  /* 0x0000045000007944 */ /* 0x020fea0003c00000 */
[----:B-1----:R-:W-:Y:S01]  /*2330*/  IMAD.MOV.U32 R82, RZ, RZ, R89 ;  /* 0x000000ffff527224 */ /* 0x002fe200078e0059 */
[----:B0-----:R-:W-:Y:S05]  /*2340*/  BRA `(.L_x_793) ;  /* 0xffffec1000007947 */ /* 0x001fea000383ffff */
.L_x_787:
[----:B------:R-:W-:Y:S01]  /*2350*/  HFMA2.MMA R89, -RZ, RZ, 0, 1.847743988037109375e-06 ;  /* 0x0000001fff597435 */ /* 0x000fe200000001ff */
[----:B------:R-:W-:Y:S01]  /*2360*/  MOV R83, R138 ;  /* 0x0000008a00537202 */ /* 0x000fe20000000f00 */
[----:B------:R-:W-:Y:S01]  /*2370*/  IMAD.MOV.U32 R88, RZ, RZ, 0x10 ;  /* 0x00000010ff587424 */ /* 0x000fe200078e00ff */
[----:B------:R-:W-:Y:S01]  /*2380*/  MOV R80, 0x23b0 ;  /* 0x000023b000507802 */ /* 0x000fe20000000f00 */
[----:B------:R-:W-:Y:S02]  /*2390*/  IMAD.MOV.U32 R90, RZ, RZ, -0x1 ;  /* 0xffffffffff5a7424 */ /* 0x000fe400078e00ff */
[----:B01---5:R-:W-:Y:S05]  /*23a0*/  CALL.REL.NOINC `($__internal_56_$__cuda_sm70_shflsync_down_p) ;  /* 0x000003d000007944 */ /* 0x023fea0003c00000 */
[----:B------:R-:W-:Y:S01]  /*23b0*/  FADD.FTZ R139, R82, R139 ;  /* 0x0000008b528b7221 */ /* 0x000fe20000010000 */
[----:B0-----:R-:W-:Y:S01]  /*23c0*/  MOV R88, 0x8 ;  /* 0x0000000800587802 */ /* 0x001fe20000000f00 */
[----:B-1----:R-:W-:Y:S01]  /*23d0*/  FADD.FTZ R138, R138, R89 ;  /* 0x000000598a8a7221 */ /* 0x002fe20000010000 */
[----:B------:R-:W-:Y:S01]  /*23e0*/  MOV R90, 0xffffffff ;  /* 0xffffffff005a7802 */ /* 0x000fe20000000f00 */
[----:B------:R-:W-:Y:S01]  /*23f0*/  IMAD.MOV.U32 R89, RZ, RZ, 0x1f ;  /* 0x0000001fff597424 */ /* 0x000fe200078e00ff */
[----:B------:R-:W-:-:S02]  /*2400*/  MOV R83, R139 ;  /* 0x0000008b00537202 */ /* 0x000fc40000000f00 */
[----:B------:R-:W-:Y:S02]  /*2410*/  MOV R80, 0x2430 ;  /* 0x0000243000507802 */ /* 0x000fe40000000f00 */
[----:B------:R-:W-:Y:S05]  /*2420*/  CALL.REL.NOINC `($__internal_56_$__cuda_sm70_shflsync_down_p) ;  /* 0x0000035000007944 */ /* 0x000fea0003c00000 */
[----:B0-----:R-:W-:Y:S01]  /*2430*/  HFMA2.MMA R88, -RZ, RZ, 0, 4.76837158203125e-07 ;  /* 0x00000008ff587435 */ /* 0x001fe200000001ff */
[----:B-1----:R-:W-:Y:S01]  /*2440*/  IMAD.MOV.U32 R82, RZ, RZ, R89 ;  /* 0x000000ffff527224 */ /* 0x002fe200078e0059 */
[----:B------:R-:W-:Y:S01]  /*2450*/  MOV R83, R138 ;  /* 0x0000008a00537202 */ /* 0x000fe20000000f00 */
[----:B------:R-:W-:Y:S01]  /*2460*/  IMAD.MOV.U32 R89, RZ, RZ, 0x1f ;  /* 0x0000001fff597424 */ /* 0x000fe200078e00ff */
[----:B------:R-:W-:Y:S02]  /*2470*/  MOV R90, 0xffffffff ;  /* 0xffffffff005a7802 */ /* 0x000fe40000000f00 */
[----:B------:R-:W-:Y:S02]  /*2480*/  MOV R80, 0x24a0 ;  /* 0x000024a000507802 */ /* 0x000fe40000000f00 */
[----:B------:R-:W-:Y:S05]  /*2490*/  CALL.REL.NOINC `($__internal_56_$__cuda_sm70_shflsync_down_p) ;  /* 0x000002e000007944 */ /* 0x000fea0003c00000 */
[----:B------:R-:W-:Y:S01]  /*24a0*/  FADD.FTZ R139, R82, R139 ;  /* 0x0000008b528b7221 */ /* 0x000fe20000010000 */
[----:B0-----:R-:W-:Y:S01]  /*24b0*/  HFMA2.MMA R88, -RZ, RZ, 0, 2.384185791015625e-07 ;  /* 0x00000004ff587435 */ /* 0x001fe200000001ff */
[----:B-1----:R-:W-:Y:S01]  /*24c0*/  FADD.FTZ R138, R138, R89 ;  /* 0x000000598a8a7221 */ /* 0x002fe20000010000 */
[----:B------:R-:W-:Y:S01]  /*24d0*/  MOV R90, 0xffffffff ;  /* 0xffffffff005a7802 */ /* 0x000fe20000000f00 */
[----:B------:R-:W-:Y:S01]  /*24e0*/  IMAD.MOV.U32 R89, RZ, RZ, 0x1f ;  /* 0x0000001fff597424 */ /* 0x000fe200078e00ff */
[----:B------:R-:W-:-:S02]  /*24f0*/  MOV R83, R139 ;  /* 0x0000008b00537202 */ /* 0x000fc40000000f00 */
[----:B------:R-:W-:Y:S02]  /*2500*/  MOV R80, 0x2520 ;  /* 0x0000252000507802 */ /* 0x000fe40000000f00 */
[----:B------:R-:W-:Y:S05]  /*2510*/  CALL.REL.NOINC `($__internal_56_$__cuda_sm70_shflsync_down_p) ;  /* 0x0000026000007944 */ /* 0x000fea0003c00000 */
[----:B0-----:R-:W-:Y:S01]  /*2520*/  HFMA2.MMA R88, -RZ, RZ, 0, 2.384185791015625e-07 ;  /* 0x00000004ff587435 */ /* 0x001fe200000001ff */
[----:B-1----:R-:W-:Y:S01]  /*2530*/  IMAD.MOV.U32 R82, RZ, RZ, R89 ;  /* 0x000000ffff527224 */ /* 0x002fe200078e0059 */
[----:B------:R-:W-:Y:S01]  /*2540*/  MOV R83, R138 ;  /* 0x0000008a00537202 */ /* 0x000fe20000000f00 */
[----:B------:R-:W-:Y:S01]  /*2550*/  IMAD.MOV.U32 R89, RZ, RZ, 0x1f ;  /* 0x0000001fff597424 */ /* 0x000fe200078e00ff */
[----:B------:R-:W-:Y:S02]  /*2560*/  MOV R90, 0xffffffff ;  /* 0xffffffff005a7802 */ /* 0x000fe40000000f00 */
[----:B------:R-:W-:Y:S02]  /*2570*/  MOV R80, 0x2590 ;  /* 0x0000259000507802 */ /* 0x000fe40000000f00 */
[----:B------:R-:W-:Y:S05]  /*2580*/  CALL.REL.NOINC `($__internal_56_$__cuda_sm70_shflsync_down_p) ;  /* 0x000001f000007944 */ /* 0x000fea0003c00000 */
[----:B------:R-:W-:Y:S01]  /*2590*/  FADD.FTZ R139, R82, R139 ;  /* 0x0000008b528b7221 */ /* 0x000fe20000010000 */
[----:B0-----:R-:W-:Y:S01]  /*25a0*/  HFMA2.MMA R88, -RZ, RZ, 0, 1.1920928955078125e-07 ;  /* 0x00000002ff587435 */ /* 0x001fe200000001ff */
[----:B-1----:R-:W-:Y:S01]  /*25b0*/  FADD.FTZ R86, R138, R89 ;  /* 0x000000598a567221 */ /* 0x002fe20000010000 */
[----:B------:R-:W-:Y:S01]  /*25c0*/  MOV R90, 0xffffffff ;  /* 0xffffffff005a7802 */ /* 0x000fe20000000f00 */
[----:B------:R-:W-:Y:S01]  /*25d0*/  IMAD.MOV.U32 R89, RZ, RZ, 0x1f ;  /* 0x0000001fff597424 */ /* 0x000fe200078e00ff */
[----:B------:R-:W-:-:S02]  /*25e0*/  MOV R83, R139 ;  /* 0x0000008b00537202 */ /* 0x000fc40000000f00 */
[----:B------:R-:W-:Y:S02]  /*25f0*/  MOV R80, 0x2610 ;  /* 0x0000261000507802 */ /* 0x000fe40000000f00 */
[----:B------:R-:W-:Y:S05]  /*2600*/  CALL.REL.NOINC `($__internal_56_$__cuda_sm70_shflsync_down_p) ;  /* 0x0000017000007944 */ /* 0x000fea0003c00000 */
[----:B0-----:R-:W-:Y:S01]  /*2610*/  HFMA2.MMA R88, -RZ, RZ, 0, 1.1920928955078125e-07 ;  /* 0x00000002ff587435 */ /* 0x001fe200000001ff */
[----:B-1----:R-:W-:Y:S01]  /*2620*/  IMAD.MOV.U32 R82, RZ, RZ, R89 ;  /* 0x000000ffff527224 */ /* 0x002fe200078e0059 */
[----:B------:R-:W-:Y:S01]  /*2630*/  MOV R83, R86 ;  /* 0x0000005600537202 */ /* 0x000fe20000000f00 */
[----:B------:R-:W-:Y:S01]  /*2640*/  IMAD.MOV.U32 R89, RZ, RZ, 0x1f ;  /* 0x0000001fff597424 */ /* 0x000fe200078e00ff */
[----:B------:R-:W-:Y:S02]  /*2650*/  MOV R90, 0xffffffff ;  /* 0xffffffff005a7802 */ /* 0x000fe40000000f00 */
[----:B------:R-:W-:Y:S02]  /*2660*/  MOV R80, 0x2680 ;  /* 0x0000268000507802 */ /* 0x000fe40000000f00 */
[----:B------:R-:W-:Y:S05]  /*2670*/  CALL.REL.NOINC `($__internal_56_$__cuda_sm70_shflsync_down_p) ;  /* 0x0000010000007944 */ /* 0x000fea0003c00000 */
[----:B------:R-:W-:Y:S01]  /*2680*/  FADD.FTZ R84, R82, R139 ;  /* 0x0000008b52547221 */ /* 0x000fe20000010000 */
[----:B0-----:R-:W-:Y:S01]  /*2690*/  HFMA2.MMA R88, -RZ, RZ, 0, 5.9604644775390625e-08 ;  /* 0x00000001ff587435 */ /* 0x001fe200000001ff */
[----:B-1----:R-:W-:Y:S01]  /*26a0*/  FADD.FTZ R86, R86, R89 ;  /* 0x0000005956567221 */ /* 0x002fe20000010000 */
[----:B------:R-:W-:Y:S01]  /*26b0*/  MOV R90, 0xffffffff ;  /* 0xffffffff005a7802 */ /* 0x000fe20000000f00 */
[----:B------:R-:W-:Y:S01]  /*26c0*/  IMAD.MOV.U32 R89, RZ, RZ, 0x1f ;  /* 0x0000001fff597424 */ /* 0x000fe200078e00ff */
[----:B------:R-:W-:-:S02]  /*26d0*/  MOV R83, R84 ;  /* 0x0000005400537202 */ /* 0x000fc40000000f00 */
[----:B------:R-:W-:Y:S02]  /*26e0*/  MOV R80, 0x2700 ;  /* 0x0000270000507802 */ /* 0x000fe40000000f00 */
[----:B------:R-:W-:Y:S05]  /*26f0*/  CALL.REL.NOINC `($__internal_56_$__cuda_sm70_shflsync_down_p) ;  /* 0x0000008000007944 */ /* 0x000fea0003c00000 */
[----:B0-----:R-:W-:Y:S01]  /*2700*/  HFMA2.MMA R88, -RZ, RZ, 0, 5.9604644775390625e-08 ;  /* 0x00000001ff587435 */ /* 0x001fe200000001ff */
[----:B-1----:R-:W-:Y:S01]  /*2710*/  IMAD.MOV.U32 R87, RZ, RZ, R89 ;  /* 0x000000ffff577224 */ /* 0x002fe200078e0059 */
[----:B------:R-:W-:Y:S01]  /*2720*/  MOV R83, R86 ;  /* 0x0000005600537202 */ /* 0x000fe20000000f00 */
[----:B------:R-:W-:Y:S01]  /*2730*/  IMAD.MOV.U32 R89, RZ, RZ, 0x1f ;  /* 0x0000001fff597424 */ /* 0x000fe200078e00ff */
[----:B------:R-:W-:Y:S02]  /*2740*/  MOV R90, 0xffffffff ;  /* 0xffffffff005a7802 */ /* 0x000fe40000000f00 */
[----:B------:R-:W-:Y:S02]  /*2750*/  MOV R80, 0x2770 ;  /* 0x0000277000507802 */ /* 0x000fe40000000f00 */
[----:B------:R-:W-:Y:S05]  /*2760*/  CALL.REL.NOINC `($__internal_56_$__cuda_sm70_shflsync_down_p) ;  /* 0x0000001000007944 */ /* 0x000fea0003c00000 */
[----:B01----:R-:W-:Y:S05]  /*2770*/  BRA `(.L_x_794) ;  /* 0xffffe90000007947 */ /* 0x003fea000383ffff */
        .weak           $__internal_56_$__cuda_sm70_shflsync_down_p
        .type           $__internal_56_$__cuda_sm70_shflsync_down_p,@function
        .size           $__internal_56_$__cuda_sm70_shflsync_down_p,(.L_x_1819 - $__internal_56_$__cuda_sm70_shflsync_down_p)
$__internal_56_$__cuda_sm70_shflsync_down_p:
[----:B------:R-:W-:Y:S01]  /*2780*/  HFMA2.MMA R81, -RZ, RZ, 0, 0 ;  /* 0x00000000ff517435 */ /* 0x000fe200000001ff */
[----:B------:R-:W-:Y:S04]  /*2790*/  WARPSYNC R90 ;  /* 0x0000005a00007348 */ /* 0x000fe80003800000 */
[----:B------:R0:W1:Y:S01]  /*27a0*/  SHFL.DOWN PT, R89, R83, R88, R89 ;  /* 0x0800005853597389 */ /* 0x00006200000e0059 */
[----:B------:R-:W-:Y:S05]  /*27b0*/  RET.REL.NODEC R80 `(_ZN10layer_norm31ln_parallel_residual_bwd_kernelINS_13Kernel_traitsIf13__nv_bfloat16fS2_fjLj2048ELj1ELj1ELj4ELj16ENS_18Kernel_traits_baseILj2048EfS2_fS2_fjLj128EEEEELb1ELb1ELb0EEEvNS_9BwdParamsE) ;  /* 0xffffd84050007950 */ /* 0x000fea0003c3ffff */
.L_x_795:
        /* <DEDUP_REMOVED lines=12> */
.L_x_1819:


//--------------------- .text._ZN10layer_norm22ln_bwd_finalize_kernelINS_22Kernel_traits_finalizeILj2048Ef13__nv_bfloat16fS2_fjLb0ELj1024ELj4ENS_18Kernel_traits_baseILj2048EfS2_fS2_fjLj1024EEEEELb0ELb1EEEvNS_9BwdParamsE --------------------------
	.section	.text._ZN10layer_norm22ln_bwd_finalize_kernelINS_22Kernel_traits_finalizeILj2048Ef13__nv_bfloat16fS2_fjLb0ELj1024ELj4ENS_18Kernel_traits_baseILj2048EfS2_fS2_fjLj1024EEEEELb0ELb1EEEvNS_9BwdParamsE,"ax",@progbits
	.sectioninfo	@"SHI_REGISTERS=32"
	.align	128
        .global         _ZN10layer_norm22ln_bwd_finalize_kernelINS_22Kernel_traits_finalizeILj2048Ef13__nv_bfloat16fS2_fjLb0ELj1024ELj4ENS_18Kernel_traits_baseILj2048EfS2_fS2_fjLj1024EEEEELb0ELb1EEEvNS_9BwdParamsE
        .type           _ZN10layer_norm22ln_bwd_finalize_kernelINS_22Kernel_traits_finalizeILj2048Ef13__nv_bfloat16fS2_fjLb0ELj1024ELj4ENS_18Kernel_traits_baseILj2048EfS2_fS2_fjLj1024EEEEELb0ELb1EEEvNS_9BwdParamsE,@function
        .size           _ZN10layer_norm22ln_bwd_finalize_kernelINS_22Kernel_traits_finalizeILj2048Ef13__nv_bfloat16fS2_fjLb0ELj1024ELj4ENS_18Kernel_traits_baseILj2048EfS2_fS2_fjLj1024EEEEELb0ELb1EEEvNS_9BwdParamsE,(.L_x_1820 - _ZN10layer_norm22ln_bwd_finalize_kernelINS_22Kernel_traits_finalizeILj2048Ef13__nv_bfloat16fS2_fjLb0ELj1024ELj4ENS_18Kernel_traits_baseILj2048EfS2_fS2_fjLj1024EEEEELb0ELb1EEEvNS_9BwdParamsE)
        .other          _ZN10layer_norm22ln_bwd_finalize_kernelINS_22Kernel_traits_finalizeILj2048Ef13__nv_bfloat16fS2_fjLb0ELj1024ELj4ENS_18Kernel_traits_baseILj2048EfS2_fS2_fjLj1024EEEEELb0ELb1EEEvNS_9BwdParamsE,@"STO_CUDA_ENTRY STV_DEFAULT"
_ZN10layer_norm22ln_bwd_finalize_kernelINS_22Kernel_traits_finalizeILj2048Ef13__nv_bfloat16fS2_fjLb0ELj1024ELj4ENS_18Kernel_traits_baseILj2048EfS2_fS2_fjLj1024EEEEELb0ELb1EEEvNS_9BwdParamsE:
.text._ZN10layer_norm22ln_bwd_finalize_kernelINS_22Kernel_traits_finalizeILj2048Ef13__nv_bfloat16fS2_fjLb0ELj1024ELj4ENS_18Kernel_traits_baseILj2048EfS2_fS2_fjLj1024EEEEELb0ELb1EEEvNS_9BwdParamsE:
        /* <DEDUP_REMOVED lines=19> */
.L_x_806:
        /* <DEDUP_REMOVED lines=27> */
.L_x_800:
        /* <DEDUP_REMOVED lines=35> */
.L_x_799:
[----:B------:R-:W-:Y:S05]  /*0510*/  BSYNC B1 ;  /* 0x0000000000017941 */ /* 0x000fea0003800000 */
.L_x_798:
        /* <DEDUP_REMOVED lines=23> */
.L_x_802:
[----:B------:R-:W-:Y:S05]  /*0690*/  BSYNC B1 ;  /* 0x0000000000017941 */ /* 0x000fea0003800000 */
.L_x_801:
        /* <DEDUP_REMOVED lines=10> */
.L_x_797:
[----:B------:R-:W-:Y:S05]  /*0740*/  BSYNC B0 ;  /* 0x0000000000007941 */ /* 0x000fea0003800000 */
.L_x_796:
        /* <DEDUP_REMOVED lines=11> */
.L_x_807:
        /* <DEDUP_REMOVED lines=18> */
.L_x_808:
[----:B------:R-:W-:Y:S01]  /*0920*/  @!P1 SHF.R.U32.HI R2, RZ, 0x3, R0 ;  /* 0x00000003ff029819 */ /* 0x000fe20000011600 */
[----:B---3--:R-:W-:Y:S02]  /*0930*/  FADD.FTZ R5, R5, R10 ;  /* 0x0000000a05057221 */ /* 0x008fe40000010000 */
[----:B--2---:R-:W-:Y:S01]  /*0940*/  FADD.FTZ R7, R7, R4 ;  /* 0x0000000407077221 */ /* 0x004fe20000010000 */
[----:B------:R-:W-:-:S05]  /*0950*/  @!P1 LOP3.LUT R2, R2, 0x1ffffffc, RZ, 0xc0, !PT ;  /* 0x1ffffffc02029812 */ /* 0x000fca00078ec0ff */
[----:B------:R2:W-:Y:S04]  /*0960*/  @!P1 STS [R2+0x2000], R5 ;  /* 0x0020000502009388 */ /* 0x0005e80000000800 */
[----:B------:R2:W-:Y:S02]  /*0970*/  @!P1 STS [R2+0x2080], R7 ;  /* 0x0020800702009388 */ /* 0x0005e40000000800 */
.L_x_803:
        /* <DEDUP_REMOVED lines=14> */
.L_x_804:
[----:B------:R-:W-:Y:S01]  /*0a60*/  HFMA2.MMA R9, -RZ, RZ, 0, 5.9604644775390625e-08 ;  /* 0x00000001ff097435 */ /* 0x000fe200000001ff */
[----:B--2---:R-:W-:Y:S01]  /*0a70*/  IMAD.MOV.U32 R10, RZ, RZ, R4 ;  /* 0x000000ffff0a7224 */ /* 0x004fe200078e0004 */
[----:B------:R-:W-:Y:S01]  /*0a80*/  MOV R11, 0xffffffff ;  /* 0xffffffff000b7802 */ /* 0x000fe20000000f00 */
[----:B------:R-:W-:Y:S01]  /*0a90*/  IMAD.MOV.U32 R6, RZ, RZ, 0x1f ;  /* 0x0000001fff067424 */ /* 0x000fe200078e00ff */
[----:B------:R-:W-:-:S02]  /*0aa0*/  MOV R2, 0xac0 ;  /* 0x00000ac000027802 */ /* 0x000fc40000000f00 */
[----:B01----:R-:W-:Y:S05]  /*0ab0*/  CALL.REL.NOINC `($__internal_57_$__cuda_sm70_shflsync_bfly_p) ;  /* 0x000003c000007944 */ /* 0x003fea0003c00000 */
[----:B-1----:R-:W-:Y:S01]  /*0ac0*/  MOV R3, R6 ;  /* 0x0000000600037202 */ /* 0x002fe20000000f00 */
[----:B0-----:R-:W-:Y:S05]  /*0ad0*/  BRA `(.L_x_807) ;  /* 0xfffffd2000007947 */ /* 0x001fea000383ffff */
.L_x_805:
[----:B------:R-:W-:Y:S01]  /*0ae0*/  HFMA2.MMA R9, -RZ, RZ, 0, 1.1920928955078125e-07 ;  /* 0x00000002ff097435 */ /* 0x000fe200000001ff */
[----:B------:R-:W-:Y:S01]  /*0af0*/  IMAD.MOV.U32 R10, RZ, RZ, R13 ;  /* 0x000000ffff0a7224 */ /* 0x000fe200078e000d */
[----:B------:R-:W-:Y:S01]  /*0b00*/  MOV R6, 0x1f ;  /* 0x0000001f00067802 */ /* 0x000fe20000000f00 */
[----:B------:R-:W-:Y:S01]  /*0b10*/  IMAD.MOV.U32 R11, RZ, RZ, -0x1 ;  /* 0xffffffffff0b7424 */ /* 0x000fe200078e00ff */
[----:B------:R-:W-:-:S02]  /*0b20*/  MOV R2, 0xb40 ;  /* 0x00000b4000027802 */ /* 0x000fc40000000f00 */
[----:B012---:R-:W-:Y:S05]  /*0b30*/  CALL.REL.NOINC `($__internal_57_$__cuda_sm70_shflsync_bfly_p) ;  /* 0x0000034000007944 */ /* 0x007fea0003c00000 */
[----:B0-----:R-:W-:Y:S01]  /*0b40*/  HFMA2.MMA R9, -RZ, RZ, 0, 2.384185791015625e-07 ;  /* 0x00000004ff097435 */ /* 0x001fe200000001ff */
[----:B-1----:R-:W-:Y:S01]  /*0b50*/  FADD.FTZ R10, R13, R6 ;  /* 0x000000060d0a7221 */ /* 0x002fe20000010000 */
[----:B------:R-:W-:Y:S01]  /*0b60*/  MOV R6, 0x1f ;  /* 0x0000001f00067802 */ /* 0x000fe20000000f00 */
[----:B------:R-:W-:Y:S01]  /*0b70*/  IMAD.MOV.U32 R11, RZ, RZ, -0x1 ;  /* 0xffffffffff0b7424 */ /* 0x000fe200078e00ff */
[----:B------:R-:W-:-:S02]  /*0b80*/  MOV R2, 0xba0 ;  /* 0x00000ba000027802 */ /* 0x000fc40000000f00 */
[----:B------:R-:W-:Y:S05]  /*0b90*/  CALL.REL.NOINC `($__internal_57_$__cuda_sm70_shflsync_bfly_p) ;  /* 0x000002e000007944 */ /* 0x000fea0003c00000 */
[----:B0-----:R-:W-:Y:S01]  /*0ba0*/  HFMA2.MMA R9, -RZ, RZ, 0, 4.76837158203125e-07 ;  /* 0x00000008ff097435 */ /* 0x001fe200000001ff */
[----:B-1----:R-:W-:Y:S01]  /*0bb0*/  FADD.FTZ R10, R10, R6 ;  /* 0x000000060a0a7221 */ /* 0x002fe20000010000 */
[----:B------:R-:W-:Y:S01]  /*0bc0*/  MOV R6, 0x1f ;  /* 0x0000001f00067802 */ /* 0x000fe20000000f00 */
[----:B------:R-:W-:Y:S01]  /*0bd0*/  IMAD.MOV.U32 R11, RZ, RZ, -0x1 ;  /* 0xffffffffff0b7424 */ /* 0x000fe200078e00ff */
[----:B------:R-:W-:-:S02]  /*0be0*/  MOV R2, 0xc00 ;  /* 0x00000c0000027802 */ /* 0x000fc40000000f00 */
[----:B------:R-:W-:Y:S05]  /*0bf0*/  CALL.REL.NOINC `($__internal_57_$__cuda_sm70_shflsync_bfly_p) ;  /* 0x0000028000007944 */ /* 0x000fea0003c00000 */
[----:B-1----:R-:W-:Y:S01]  /*0c00*/  FADD.FTZ R4, R10, R6 ;  /* 0x000000060a047221 */ /* 0x002fe20000010000 */
[----:B0-----:R-:W-:Y:S01]  /*0c10*/  HFMA2.MMA R9, -RZ, RZ, 0, 9.5367431640625e-07 ;  /* 0x00000010ff097435 */ /* 0x001fe200000001ff */
[----:B------:R-:W-:Y:S01]  /*0c20*/  MOV R6, 0x1f ;  /* 0x0000001f00067802 */ /* 0x000fe20000000f00 */
[----:B------:R-:W-:Y:S01]  /*0c30*/  IMAD.MOV.U32 R11, RZ, RZ, -0x1 ;  /* 0xffffffffff0b7424 */ /* 0x000fe200078e00ff */
[----:B------:R-:W-:-:S02]  /*0c40*/  MOV R2, 0xc70 ;  /* 0x00000c7000027802 */ /* 0x000fc40000000f00 */
[----:B------:R-:W-:Y:S02]  /*0c50*/  MOV R10, R4 ;  /* 0x00000004000a7202 */ /* 0x000fe40000000f00 */
[----:B------:R-:W-:Y:S05]  /*0c60*/  CALL.REL.NOINC `($__internal_57_$__cuda_sm70_shflsync_bfly_p) ;  /* 0x0000021000007944 */ /* 0x000fea0003c00000 */
[----:B0-----:R-:W-:Y:S01]  /*0c70*/  HFMA2.MMA R9, -RZ, RZ, 0, 5.9604644775390625e-08 ;  /* 0x00000001ff097435 */ /* 0x001fe200000001ff */
[----:B-1----:R-:W-:Y:S01]  /*0c80*/  MOV R7, R6 ;  /* 0x0000000600077202 */ /* 0x002fe20000000f00 */
[----:B------:R-:W-:Y:S01]  /*0c90*/  IMAD.MOV.U32 R10, RZ, RZ, R5 ;  /* 0x000000ffff0a7224 */ /* 0x000fe200078e0005 */
[----:B------:R-:W-:Y:S01]  /*0ca0*/  MOV R6, 0x1f ;  /* 0x0000001f00067802 */ /* 0x000fe20000000f00 */
[----:B------:R-:W-:Y:S01]  /*0cb0*/  IMAD.MOV.U32 R11, RZ, RZ, -0x1 ;  /* 0xffffffffff0b7424 */ /* 0x000fe200078e00ff */
[----:B------:R-:W-:Y:S02]  /*0cc0*/  MOV R2, 0xce0 ;  /* 0x00000ce000027802 */ /* 0x000fe40000000f00 */
[----:B------:R-:W-:Y:S05]  /*0cd0*/  CALL.REL.NOINC `($__internal_57_$__cuda_sm70_shflsync_bfly_p) ;  /* 0x000001a000007944 */ /* 0x000fea0003c00000 */
[----:B0-----:R-:W-:Y:S01]  /*0ce0*/  HFMA2.MMA R9, -RZ, RZ, 0, 1.1920928955078125e-07 ;  /* 0x00000002ff097435 */ /* 0x001fe200000001ff */
[----:B-1----:R-:W-:Y:S01]  /*0cf0*/  FADD.FTZ R10, R5, R6 ;  /* 0x00000006050a7221 */ /* 0x002fe20000010000 */
[----:B------:R-:W-:Y:S01]  /*0d00*/  MOV R6, 0x1f ;  /* 0x0000001f00067802 */ /* 0x000fe20000000f00 */
[----:B------:R-:W-:Y:S01]  /*0d10*/  IMAD.MOV.U32 R11, RZ, RZ, -0x1 ;  /* 0xffffffffff0b7424 */ /* 0x000fe200078e00ff */
[----:B------:R-:W-:Y:S02]  /*0d20*/  MOV R2, 0xd40 ;  /* 0x00000d4000027802 */ /* 0x000fe40000000f00 */
[----:B------:R-:W-:Y:S05]  /*0d30*/  CALL.REL.NOINC `($__internal_57_$__cuda_sm70_shflsync_bfly_p) ;  /* 0x0000014000007944 */ /* 0x000fea0003c00000 */
        /* <DEDUP_REMOVED lines=12> */
[----:B0-----:R-:W-:Y:S01]  /*0e00*/  HFMA2.MMA R9, -RZ, RZ, 0, 9.5367431640625e-07 ;  /* 0x00000010ff097435 */ /* 0x001fe200000001ff */
[----:B-1----:R-:W-:Y:S01]  /*0e10*/  FADD.FTZ R10, R10, R6 ;  /* 0x000000060a0a7221 */ /* 0x002fe20000010000 */
[----:B------:R-:W-:Y:S01]  /*0e20*/  MOV R6, 0x1f ;  /* 0x0000001f00067802 */ /* 0x000fe20000000f00 */
[----:B------:R-:W-:Y:S01]  /*0e30*/  IMAD.MOV.U32 R11, RZ, RZ, -0x1 ;  /* 0xffffffffff0b7424 */ /* 0x000fe200078e00ff */
[----:B------:R-:W-:-:S02]  /*0e40*/  MOV R2, 0xe60 ;  /* 0x00000e6000027802 */ /* 0x000fc40000000f00 */
[----:B------:R-:W-:Y:S05]  /*0e50*/  CALL.REL.NOINC `($__internal_57_$__cuda_sm70_shflsync_bfly_p) ;  /* 0x0000002000007944 */ /* 0x000fea0003c00000 */
[----:B-1----:R-:W-:Y:S01]  /*0e60*/  MOV R5, R6 ;  /* 0x0000000600057202 */ /* 0x002fe20000000f00 */
[----:B0-----:R-:W-:Y:S05]  /*0e70*/  BRA `(.L_x_808) ;  /* 0xfffffaa000007947 */ /* 0x001fea000383ffff */
        .weak           $__internal_57_$__cuda_sm70_shflsync_bfly_p
        .type           $__internal_57_$__cuda_sm70_shflsync_bfly_p,@function
        .size           $__internal_57_$__cuda_sm70_shflsync_bfly_p,(.L_x_1820 - $__internal_57_$__cuda_sm70_shflsync_bfly_p)
$__internal_57_$__cuda_sm70_shflsync_bfly_p:
[----:B------:R-:W-:Y:S01]  /*0e80*/  HFMA2.MMA R3, -RZ, RZ, 0, 0 ;  /* 0x00000000ff037435 */ /* 0x000fe200000001ff */
[----:B------:R-:W-:Y:S04]  /*0e90*/  WARPSYNC R11 ;  /* 0x0000000b00007348 */ /* 0x000fe80003800000 */
[----:B------:R0:W1:Y:S01]  /*0ea0*/  SHFL.BFLY PT, R6, R10, R9, R6 ;  /* 0x0c0000090a067389 */ /* 0x00006200000e0006 */
[----:B------:R-:W-:Y:S05]  /*0eb0*/  RET.REL.NODEC R2 `(_ZN10layer_norm22ln_bwd_finalize_kernelINS_22Kernel_traits_finalizeILj2048Ef13__nv_bfloat16fS2_fjLb0ELj1024ELj4ENS_18Kernel_traits_baseILj2048EfS2_fS2_fjLj1024EEEEELb0ELb1EEEvNS_9BwdParamsE) ;  /* 0xfffff14002007950 */ /* 0x000fea0003c3ffff */
.L_x_809:
        /* <DEDUP_REMOVED lines=12> */
.L_x_1820:


//--------------------- .text._ZN10layer_norm40ln_parallel_residual_bwd_finalize_kernelINS_22Kernel_traits_finalizeILj2048Ef13__nv_bfloat16fS2_fjLb0ELj1024ELj4ENS_18Kernel_traits_baseILj2048EfS2_fS2_fjLj1024EEEEELb1EEEvNS_9BwdParamsE --------------------------
	.section	.text._ZN10layer_norm40ln_parallel_residual_bwd_finalize_kernelINS_22Kernel_traits_finalizeILj2048Ef13__nv_bfloat16fS2_fjLb0ELj1024ELj4ENS_18Kernel_traits_baseILj2048EfS2_fS2_fjLj1024EEEEELb1EEEvNS_9BwdParamsE,"ax",@progbits
	.sectioninfo	@"SHI_REGISTERS=32"
	.align	128
        .global         _ZN10layer_norm40ln_parallel_residual_bwd_finalize_kernelINS_22Kernel_traits_finalizeILj2048Ef13__nv_bfloat16fS2_fjLb0ELj1024ELj4ENS_18Kernel_traits_baseILj2048EfS2_fS2_fjLj1024EEEEELb1EEEvNS_9BwdParamsE
        .type           _ZN10layer_norm40ln_parallel_residual_bwd_finalize_kernelINS_22Kernel_traits_finalizeILj2048Ef13__nv_bfloat16fS2_fjLb0ELj1024ELj4ENS_18Kernel_traits_baseILj2048EfS2_fS2_fjLj1024EEEEELb1EEEvNS_9BwdParamsE,@function
        .size           _ZN10layer_norm40ln_parallel_residual_bwd_finalize_kernelINS_22Kernel_traits_finalizeILj2048Ef13__nv_bfloat16fS2_fjLb0ELj1024ELj4ENS_18Kernel_traits_baseILj2048EfS2_fS2_fjLj1024EEEEELb1EEEvNS_9BwdParamsE,(.L_x_1821 - _ZN10layer_norm40ln_parallel_residual_bwd_finalize_kernelINS_22Kernel_traits_finalizeILj2048Ef13__nv_bfloat16fS2_fjLb0ELj1024ELj4ENS_18Kernel_traits_baseILj2048EfS2_fS2_fjLj1024EEEEELb1EEEvNS_9BwdParamsE)
        .other          _ZN10layer_norm40ln_parallel_residual_bwd_finalize_kernelINS_22Kernel_traits_finalizeILj2048Ef13__nv_bfloat16fS2_fjLb0ELj1024ELj4ENS_18Kernel_traits_baseILj2048EfS2_fS2_fjLj1024EEEEELb1EEEvNS_9BwdParamsE,@"STO_CUDA_ENTRY STV_DEFAULT"
_ZN10layer_norm40ln_parallel_residual_bwd_finalize_kernelINS_22Kernel_traits_finalizeILj2048Ef13__nv_bfloat16fS2_fjLb0ELj1024ELj4ENS_18Kernel_traits_baseILj2048EfS2_fS2_fjLj1024EEEEELb1EEEvNS_9BwdParamsE:
.text._ZN10layer_norm40ln_parallel_residual_bwd_finalize_kernelINS_22Kernel_traits_finalizeILj2048Ef13__nv_bfloat16fS2_fjLb0ELj1024ELj4ENS_18Kernel_traits_baseILj2048EfS2_fS2_fjLj1024EEEEELb1EEEvNS_9BwdParamsE:
        /* <DEDUP_REMOVED lines=19> */
.L_x_823:
        /* <DEDUP_REMOVED lines=37> */
.L_x_814:
        /* <DEDUP_REMOVED lines=59> */
.L_x_813:
[----:B------:R-:W-:Y:S05]  /*0730*/  BSYNC B1 ;  /* 0x0000000000017941 */ /* 0x000fea0003800000 */
.L_x_812:
        /* <DEDUP_REMOVED lines=35> */
.L_x_816:
[----:B------:R-:W-:Y:S05]  /*0970*/  BSYNC B1 ;  /* 0x0000000000017941 */ /* 0x000fea0003800000 */
.L_x_815:
        /* <DEDUP_REMOVED lines=16> */
.L_x_811:
[----:B------:R-:W-:Y:S05]  /*0a80*/  BSYNC B0 ;  /* 0x0000000000007941 */ /* 0x000fea0003800000 */
.L_x_810:
        /* <DEDUP_REMOVED lines=14> */
.L_x_824:
        /* <DEDUP_REMOVED lines=36> */
.L_x_825:
        /* <DEDUP_REMOVED lines=11> */
.L_x_817:
        /* <DEDUP_REMOVED lines=19> */
.L_x_821:
[----:B------:R-:W-:Y:S05]  /*0f90*/  BSYNC B0 ;  /* 0x0000000000007941 */ /* 0x000fea0003800000 */
.L_x_820:
[C---:B------:R-:W-:Y:S02]  /*0fa0*/  ISETP.GT.U32.AND P1, PT, R4.reuse, -0x801, PT ;  /* 0xfffff7ff0400780c */ /* 0x040fe40003f24070 */
[----:B------:R-:W-:-:S02]  /*0fb0*/  IADD3 R4, R4, 0x800, RZ ;  /* 0x0000080004047810 */ /* 0x000fc40007ffe0ff */
[----:B------:R-:W-:-:S09]  /*0fc0*/  IADD3 R5, R5, 0x400, RZ ;  /* 0x0000040005057810 */ /* 0x000fd20007ffe0ff */
[----:B0-----:R-:W-:Y:S01]  /*0fd0*/  @!P1 CALL.REL.NOINC `(.L_x_822) ;  /* 0x0000001000009944 */ /* 0x001fe20003c00000 */
[----:B------:R-:W-:Y:S05]  /*0fe0*/  BRA `(.L_x_823) ;  /* 0xfffff14000007947 */ /* 0x000fea000383ffff */
.L_x_822:
[----:B------:R-:W-:Y:S05]  /*0ff0*/  EXIT ;  /* 0x000000000000794d */ /* 0x000fea0003800000 */
.L_x_818:
[----:B------:R-:W-:Y:S01]  /*1000*/  HFMA2.MMA R17, -RZ, RZ, 0, 1.847743988037109375e-06 ;  /* 0x0000001fff117435 */ /* 0x000fe200000001ff */
[----:B----4-:R-:W-:Y:S01]  /*1010*/  MOV R19, R12 ;  /* 0x0000000c00137202 */ /* 0x010fe20000000f00 */
[----:B------:R-:W-:Y:S01]  /*1020*/  IMAD.MOV.U32 R16, RZ, RZ, 0x1 ;  /* 0x00000001ff107424 */ /* 0x000fe200078e00ff */
[----:B------:R-:W-:Y:S02]  /*1030*/  MOV R14, 0xffffffff ;  /* 0xffffffff000e7802 */ /* 0x000fe40000000f00 */
[----:B------:R-:W-:Y:S02]  /*1040*/  MOV R8, 0x1060 ;  /* 0x0000106000087802 */ /* 0x000fe40000000f00 */
[----:B0123--:R-:W-:Y:S05]  /*1050*/  CALL.REL.NOINC `($__internal_58_$__cuda_sm70_shflsync_bfly_p) ;  /* 0x000007b000007944 */ /* 0x00ffea0003c00000 */
[----:B01----:R-:W-:Y:S05]  /*1060*/  BRA `(.L_x_824) ;  /* 0xfffffb0000007947 */ /* 0x003fea000383ffff */
.L_x_819:
[----:B------:R-:W-:Y:S01]  /*1070*/  HFMA2.MMA R17, -RZ, RZ, 0, 1.847743988037109375e-06 ;  /* 0x0000001fff117435 */ /* 0x000fe200000001ff */
[----:B------:R-:W-:Y:S01]  /*1080*/  MOV R19, R12 ;  /* 0x0000000c00137202 */ /* 0x000fe20000000f00 */
[----:B------:R-:W-:Y:S01]  /*1090*/  IMAD.MOV.U32 R16, RZ, RZ, 0x2 ;  /* 0x00000002ff107424 */ /* 0x000fe200078e00ff */
[----:B------:R-:W-:Y:S02]  /*10a0*/  MOV R14, 0xffffffff ;  /* 0xffffffff000e7802 */ /* 0x000fe40000000f00 */
[----:B------:R-:W-:-:S02]  /*10b0*/  MOV R8, 0x10d0 ;  /* 0x000010d000087802 */ /* 0x000fc40000000f00 */
[----:B-123--:R-:W-:Y:S05]  /*10c0*/  CALL.REL.NOINC `($__internal_58_$__cuda_sm70_shflsync_bfly_p) ;  /* 0x0000074000007944 */ /* 0x00efea0003c00000 */
[----:B0-----:R-:W-:Y:S01]  /*10d0*/  HFMA2.MMA R16, -RZ, RZ, 0, 2.384185791015625e-07 ;  /* 0x00000004ff107435 */ /* 0x001fe200000001ff */
[----:B-1----:R-:W-:Y:S01]  /*10e0*/  FADD.FTZ R19, R12, R14 ;  /* 0x0000000e0c137221 */ /* 0x002fe20000010000 */
[----:B------:R-:W-:Y:S01]  /*10f0*/  MOV R14, 0xffffffff ;  /* 0xffffffff000e7802 */ /* 0x000fe20000000f00 */
[----:B------:R-:W-:Y:S01]  /*1100*/  IMAD.MOV.U32 R17, RZ, RZ, 0x1f ;  /* 0x0000001fff117424 */ /* 0x000fe200078e00ff */
[----:B------:R-:W-:-:S02]  /*1110*/  MOV R8, 0x1130 ;  /* 0x0000113000087802 */ /* 0x000fc40000000f00 */
[----:B------:R-:W-:Y:S05]  /*1120*/  CALL.REL.NOINC `($__internal_58_$__cuda_sm70_shflsync_bfly_p) ;  /* 0x000006e000007944 */ /* 0x000fea0003c00000 */
[----:B0-----:R-:W-:Y:S01]  /*1130*/  HFMA2.MMA R16, -RZ, RZ, 0, 4.76837158203125e-07 ;  /* 0x00000008ff107435 */ /* 0x001fe200000001ff */
[----:B-1----:R-:W-:Y:S01]  /*1140*/  FADD.FTZ R19, R19, R14 ;  /* 0x0000000e13137221 */ /* 0x002fe20000010000 */
[----:B------:R-:W-:Y:S01]  /*1150*/  MOV R17, 0x1f ;  /* 0x0000001f00117802 */ /* 0x000fe20000000f00 */
[----:B------:R-:W-:Y:S01]  /*1160*/  IMAD.MOV.U32 R14, RZ, RZ, -0x1 ;  /* 0xffffffffff0e7424 */ /* 0x000fe200078e00ff */
[----:B------:R-:W-:-:S02]  /*1170*/  MOV R8, 0x1190 ;  /* 0x0000119000087802 */ /* 0x000fc40000000f00 */
[----:B------:R-:W-:Y:S05]  /*1180*/  CALL.REL.NOINC `($__internal_58_$__cuda_sm70_shflsync_bfly_p) ;  /* 0x0000068000007944 */ /* 0x000fea0003c00000 */
[----:B-1----:R-:W-:Y:S01]  /*1190*/  FADD.FTZ R12, R19, R14 ;  /* 0x0000000e130c7221 */ /* 0x002fe20000010000 */
[----:B0-----:R-:W-:Y:S01]  /*11a0*/  HFMA2.MMA R16, -RZ, RZ, 0, 9.5367431640625e-07 ;  /* 0x00000010ff107435 */ /* 0x001fe200000001ff */
[----:B------:R-:W-:-:S02]  /*11b0*/  MOV R17, 0x1f ;  /* 0x0000001f00117802 */ /* 0x000fc40000000f00 */
[----:B------:R-:W-:Y:S01]  /*11c0*/  MOV R14, 0xffffffff ;  /* 0xffffffff000e7802 */ /* 0x000fe20000000f00 */
[----:B------:R-:W-:Y:S01]  /*11d0*/  IMAD.MOV.U32 R19, RZ, RZ, R12 ;  /* 0x000000ffff137224 */ /* 0x000fe200078e000c */
[----:B------:R-:W-:Y:S02]  /*11e0*/  MOV R8, 0x1200 ;  /* 0x0000120000087802 */ /* 0x000fe40000000f00 */
[----:B------:R-:W-:Y:S05]  /*11f0*/  CALL.REL.NOINC `($__internal_58_$__cuda_sm70_shflsync_bfly_p) ;  /* 0x0000061000007944 */ /* 0x000fea0003c00000 */
[----:B0-----:R-:W-:Y:S01]  /*1200*/  HFMA2.MMA R16, -RZ, RZ, 0, 5.9604644775390625e-08 ;  /* 0x00000001ff107435 */ /* 0x001fe200000001ff */
[----:B-1----:R-:W-:Y:S01]  /*1210*/  MOV R15, R14 ;  /* 0x0000000e000f7202 */ /* 0x002fe20000000f00 */
[----:B------:R-:W-:Y:S01]  /*1220*/  IMAD.MOV.U32 R17, RZ, RZ, 0x1f ;  /* 0x0000001fff117424 */ /* 0x000fe200078e00ff */
[----:B------:R-:W-:Y:S02]  /*1230*/  MOV R19, R13 ;  /* 0x0000000d00137202 */ /* 0x000fe40000000f00 */
[----:B------:R-:W-:Y:S02]  /*1240*/  MOV R14, 0xffffffff ;  /* 0xffffffff000e7802 */ /* 0x000fe40000000f00 */
[----:B------:R-:W-:Y:S02]  /*1250*/  MOV R8, 0x1270 ;  /* 0x0000127000087802 */ /* 0x000fe40000000f00 */
[----:B------:R-:W-:Y:S05]  /*1260*/  CALL.REL.NOINC `($__internal_58_$__cuda_sm70_shflsync_bfly_p) ;  /* 0x000005a000007944 */ /* 0x000fea0003c00000 */
[----:B0-----:R-:W-:Y:S01]  /*1270*/  HFMA2.MMA R16, -RZ, RZ, 0, 1.1920928955078125e-07 ;  /* 0x00000002ff107435 */ /* 0x001fe200000001ff */
[----:B-1----:R-:W-:Y:S01]  /*1280*/  FADD.FTZ R19, R13, R14 ;  /* 0x0000000e0d137221 */ /* 0x002fe20000010000 */
[----:B------:R-:W-:Y:S01]  /*1290*/  MOV R17, 0x1f ;  /* 0x0000001f00117802 */ /* 0x000fe20000000f00 */
[----:B------:R-:W-:Y:S01]  /*12a0*/  IMAD.MOV.U32 R14, RZ, RZ, -0x1 ;  /* 0xffffffffff0e7424 */ /* 0x000fe200078e00ff */
[----:B------:R-:W-:-:S02]  /*12b0*/  MOV R8, 0x12d0 ;  /* 0x000012d000087802 */ /* 0x000fc40000000f00 */
[----:B------:R-:W-:Y:S05]  /*12c0*/  CALL.REL.NOINC `($__internal_58_$__cuda_sm70_shflsync_bfly_p) ;  /* 0x0000054000007944 */ /* 0x000fea0003c00000 */
[----:B0-----:R-:W-:Y:S01]  /*12d0*/  HFMA2.MMA R16, -RZ, RZ, 0, 2.384185791015625e-07 ;  /* 0x00000004ff107435 */ /* 0x001fe200000001ff */
[----:B-1----:R-:W-:Y:S01]  /*12e0*/  FADD.FTZ R19, R19, R14 ;  /* 0x0000000e13137221 */ /* 0x002fe20000010000 */
[----:B------:R-:W-:-:S02]  /*12f0*/  MOV R17, 0x1f ;  /* 0x0000001f00117802 */ /* 0x000fc40000000f00 */
[----:B------:R-:W-:Y:S02]  /*1300*/  MOV R14, 0xffffffff ;  /* 0xffffffff000e7802 */ /* 0x000fe40000000f00 */
[----:B------:R-:W-:Y:S02]  /*1310*/  MOV R8, 0x1330 ;  /* 0x0000133000087802 */ /* 0x000fe40000000f00 */
[----:B------:R-:W-:Y:S05]  /*1320*/  CALL.REL.NOINC `($__internal_58_$__cuda_sm70_shflsync_bfly_p) ;  /* 0x000004e000007944 */ /* 0x000fea0003c00000 */
[----:B0-----:R-:W-:Y:S01]  /*1330*/  HFMA2.MMA R17, -RZ, RZ, 0, 1.847743988037109375e-06 ;  /* 0x0000001fff117435 */ /* 0x001fe200000001ff */
[----:B-1----:R-:W-:Y:S01]  /*1340*/  FADD.FTZ R19, R19, R14 ;  /* 0x0000000e13137221 */ /* 0x002fe20000010000 */
[----:B------:R-:W-:Y:S01]  /*1350*/  MOV R14, 0xffffffff ;  /* 0xffffffff000e7802 */ /* 0x000fe20000000f00 */
[----:B------:R-:W-:Y:S01]  /*1360*/  IMAD.MOV.U32 R16, RZ, RZ, 0x8 ;  /* 0x00000008ff107424 */ /* 0x000fe200078e00ff */
[----:B------:R-:W-:Y:S02]  /*1370*/  MOV R8, 0x1390 ;  /* 0x0000139000087802 */ /* 0x000fe40000000f00 */
[----:B------:R-:W-:Y:S05]  /*1380*/  CALL.REL.NOINC `($__internal_58_$__cuda_sm70_shflsync_bfly_p) ;  /* 0x0000048000007944 */ /* 0x000fea0003c00000 */
[----:B-1----:R-:W-:Y:S01]  /*1390*/  FADD.FTZ R13, R19, R14 ;  /* 0x0000000e130d7221 */ /* 0x002fe20000010000 */
[----:B0-----:R-:W-:Y:S01]  /*13a0*/  HFMA2.MMA R16, -RZ, RZ, 0, 9.5367431640625e-07 ;  /* 0x00000010ff107435 */ /* 0x001fe200000001ff */
[----:B------:R-:W-:Y:S01]  /*13b0*/  IMAD.MOV.U32 R17, RZ, RZ, 0x1f ;  /* 0x0000001fff117424 */ /* 0x000fe200078e00ff */
[----:B------:R-:W-:Y:S02]  /*13c0*/  MOV R14, 0xffffffff ;  /* 0xffffffff000e7802 */ /* 0x000fe40000000f00 */
[----:B------:R-:W-:-:S02]  /*13d0*/  MOV R19, R13 ;  /* 0x0000000d00137202 */ /* 0x000fc40000000f00 */
[----:B------:R-:W-:Y:S02]  /*13e0*/  MOV R8, 0x1400 ;  /* 0x0000140000087802 */ /* 0x000fe40000000f00 */
[----:B------:R-:W-:Y:S05]  /*13f0*/  CALL.REL.NOINC `($__internal_58_$__cuda_sm70_shflsync_bfly_p) ;  /* 0x0000041000007944 */ /* 0x000fea0003c00000 */
[----:B0-----:R-:W-:Y:S01]  /*1400*/  HFMA2.MMA R17, -RZ, RZ, 0, 1.847743988037109375e-06 ;  /* 0x0000001fff117435 */ /* 0x001fe200000001ff */
        /* <DEDUP_REMOVED lines=18> */
[----:B0-----:R-:W-:Y:S01]  /*1530*/  HFMA2.MMA R16, -RZ, RZ, 0, 4.76837158203125e-07 ;  /* 0x00000008ff107435 */ /* 0x001fe200000001ff */
[----:B-1----:R-:W-:Y:S01]  /*1540*/  FADD.FTZ R19, R19, R14 ;  /* 0x0000000e13137221 */ /* 0x002fe20000010000 */
[----:B------:R-:W-:Y:S01]  /*1550*/  MOV R14, 0xffffffff ;  /* 0xffffffff000e7802 */ /* 0x000fe20000000f00 */
[----:B------:R-:W-:Y:S01]  /*1560*/  IMAD.MOV.U32 R17, RZ, RZ, 0x1f ;  /* 0x0000001fff117424 */ /* 0x000fe200078e00ff */
[----:B------:R-:W-:Y:S02]  /*1570*/  MOV R8, 0x1590 ;  /* 0x0000159000087802 */ /* 0x000fe40000000f00 */
[----:B------:R-:W-:Y:S05]  /*1580*/  CALL.REL.NOINC `($__internal_58_$__cuda_sm70_shflsync_bfly_p) ;  /* 0x0000028000007944 */ /* 0x000fea0003c00000 */
[----:B-1----:R-:W-:Y:S01]  /*1590*/  FADD.FTZ R11, R19, R14 ;  /* 0x0000000e130b7221 */ /* 0x002fe20000010000 */
[----:B0-----:R-:W-:Y:S01]  /*15a0*/  HFMA2.MMA R16, -RZ, RZ, 0, 9.5367431640625e-07 ;  /* 0x00000010ff107435 */ /* 0x001fe200000001ff */
[----:B------:R-:W-:Y:S02]  /*15b0*/  MOV R17, 0x1f ;  /* 0x0000001f00117802 */ /* 0x000fe40000000f00 */
[----:B------:R-:W-:Y:S01]  /*15c0*/  MOV R14, 0xffffffff ;  /* 0xffffffff000e7802 */ /* 0x000fe20000000f00 */
[----:B------:R-:W-:Y:S01]  /*15d0*/  IMAD.MOV.U32 R19, RZ, RZ, R11 ;  /* 0x000000ffff137224 */ /* 0x000fe200078e000b */
[----:B------:R-:W-:-:S02]  /*15e0*/  MOV R8, 0x1600 ;  /* 0x0000160000087802 */ /* 0x000fc40000000f00 */
[----:B------:R-:W-:Y:S05]  /*15f0*/  CALL.REL.NOINC `($__internal_58_$__cuda_sm70_shflsync_bfly_p) ;  /* 0x0000021000007944 */ /* 0x000fea0003c00000 */
[----:B0-----:R-:W-:Y:S01]  /*1600*/  HFMA2.MMA R16, -RZ, RZ, 0, 5.9604644775390625e-08 ;  /* 0x00000001ff107435 */ /* 0x001fe200000001ff */
[----:B-1----:R-:W-:Y:S01]  /*1610*/  MOV R20, R14 ;  /* 0x0000000e00147202 */ /* 0x002fe20000000f00 */
[----:B------:R-:W-:Y:S01]  /*1620*/  IMAD.MOV.U32 R14, RZ, RZ, -0x1 ;  /* 0xffffffffff0e7424 */ /* 0x000fe200078e00ff */
[----:B------:R-:W-:-:S02]  /*1630*/  MOV R19, R10 ;  /* 0x0000000a00137202 */ /* 0x000fc40000000f00 */
[----:B------:R-:W-:Y:S02]  /*1640*/  MOV R17, 0x1f ;  /* 0x0000001f00117802 */ /* 0x000fe40000000f00 */
[----:B------:R-:W-:Y:S02]  /*1650*/  MOV R8, 0x1670 ;  /* 0x0000167000087802 */ /* 0x000fe40000000f00 */
[----:B------:R-:W-:Y:S05]  /*1660*/  CALL.REL.NOINC `($__internal_58_$__cuda_sm70_shflsync_bfly_p) ;  /* 0x000001a000007944 */ /* 0x000fea0003c00000 */
[----:B0-----:R-:W-:Y:S01]  /*1670*/  HFMA2.MMA R16, -RZ, RZ, 0, 1.1920928955078125e-07 ;  /* 0x00000002ff107435 */ /* 0x001fe200000001ff */
[----:B-1----:R-:W-:Y:S01]  /*1680*/  FADD.FTZ R19, R10, R14 ;  /* 0x0000000e0a137221 */ /* 0x002fe20000010000 */
[----:B------:R-:W-:Y:S02]  /*1690*/  MOV R17, 0x1f ;  /* 0x0000001f00117802 */ /* 0x000fe40000000f00 */
[----:B------:R-:W-:Y:S02]  /*16a0*/  MOV R14, 0xffffffff ;  /* 0xffffffff000e7802 */ /* 0x000fe40000000f00 */
[----:B------:R-:W-:Y:S02]  /*16b0*/  MOV R8, 0x16d0 ;  /* 0x000016d000087802 */ /* 0x000fe40000000f00 */
[----:B------:R-:W-:Y:S05]  /*16c0*/  CALL.REL.NOINC `($__internal_58_$__cuda_sm70_shflsync_bfly_p) ;  /* 0x0000014000007944 */ /* 0x000fea0003c00000 */
        /* <DEDUP_REMOVED lines=18> */
[----:B-1----:R-:W-:Y:S01]  /*17f0*/  MOV R8, R14 ;  /* 0x0000000e00087202 */ /* 0x002fe20000000f00 */
[----:B0-----:R-:W-:Y:S05]  /*1800*/  BRA `(.L_x_825) ;  /* 0xfffff5a000007947 */ /* 0x001fea000383ffff */
        .weak           $__internal_58_$__cuda_sm70_shflsync_bfly_p
        .type           $__internal_58_$__cuda_sm70_shflsync_bfly_p,@function
        .size           $__internal_58_$__cuda_sm70_shflsync_bfly_p,(.L_x_1821 - $__internal_58_$__cuda_sm70_shflsync_bfly_p)
$__internal_58_$__cuda_sm70_shflsync_bfly_p:
[----:B------:R-:W-:Y:S01]  /*1810*/  HFMA2.MMA R9, -RZ, RZ, 0, 0 ;  /* 0x00000000ff097435 */ /* 0x000fe200000001ff */
[----:B------:R-:W-:Y:S04]  /*1820*/  WARPSYNC R14 ;  /* 0x0000000e00007348 */ /* 0x000fe80003800000 */
[----:B------:R0:W1:Y:S01]  /*1830*/  SHFL.BFLY PT, R14, R19, R16, R17 ;  /* 0x0c000010130e7389 */ /* 0x00006200000e0011 */
[----:B------:R-:W-:Y:S05]  /*1840*/  RET.REL.NODEC R8 `(_ZN10layer_norm40ln_parallel_residual_bwd_finalize_kernelINS_22Kernel_traits_finalizeILj2048Ef13__nv_bfloat16fS2_fjLb0ELj1024ELj4ENS_18Kernel_traits_baseILj2048EfS2_fS2_fjLj1024EEEEELb1EEEvNS_9BwdParamsE) ;  /* 0xffffe7b008007950 */ /* 0x000fea0003c3ffff */
.L_x_826:
        /* <DEDUP_REMOVED lines=11> */
.L_x_1821:


//--------------------- .text._ZN10layer_norm31ln_parallel_residual_bwd_kernelINS_13Kernel_traitsIf13__nv_bfloat16fS2_fjLj2048ELj1ELj1ELj4ELj16ENS_18Kernel_traits_baseILj2048EfS2_fS2_fjLj128EEEEELb1ELb1ELb1EEEvNS_9BwdParamsE --------------------------
	.section	.text._ZN10layer_norm31ln_parallel_residual_bwd_kernelINS_13Kernel_traitsIf13__nv_bfloat16fS2_fjLj2048ELj1ELj1ELj4ELj16ENS_18Kernel_traits_baseILj2048EfS2_fS2_fjLj128EEEEELb1ELb1ELb1EEEvNS_9BwdParamsE,"ax",@progbits
	.sectioninfo	@"SHI_REGISTERS=152"
	.align	128
        .global         _ZN10layer_norm31ln_parallel_residual_bwd_kernelINS_13Kernel_traitsIf13__nv_bfloat16fS2_fjLj2048ELj1ELj1ELj4ELj16ENS_18Kernel_traits_baseILj2048EfS2_fS2_fjLj128EEEEELb1ELb1ELb1EEEvNS_9BwdParamsE
        .type           _ZN10layer_norm31ln_parallel_residual_bwd_kernelINS_13Kernel_traitsIf13__nv_bfloat16fS2_fjLj2048ELj1ELj1ELj4ELj16ENS_18Kernel_traits_baseILj2048EfS2_fS2_fjLj128EEEEELb1ELb1ELb1EEEvNS_9BwdParamsE,@function
        .size           _ZN10layer_norm31ln_parallel_residual_bwd_kernelINS_13Kernel_traitsIf13__nv_bfloat16fS2_fjLj2048ELj1ELj1ELj4ELj16ENS_18Kernel_traits_baseILj2048EfS2_fS2_fjLj128EEEEELb1ELb1ELb1EEEvNS_9BwdParamsE,(.L_x_1822 - _ZN10layer_norm31ln_parallel_residual_bwd_kernelINS_13Kernel_traitsIf13__nv_bfloat16fS2_fjLj2048ELj1ELj1ELj4ELj16ENS_18Kernel_traits_baseILj2048EfS2_fS2_fjLj128EEEEELb1ELb1ELb1EEEvNS_9BwdParamsE)
        .other          _ZN10layer_norm31ln_parallel_residual_bwd_kernelINS_13Kernel_traitsIf13__nv_bfloat16fS2_fjLj2048ELj1ELj1ELj4ELj16ENS_18Kernel_traits_baseILj2048EfS2_fS2_fjLj128EEEEELb1ELb1ELb1EEEvNS_9BwdParamsE,@"STO_CUDA_ENTRY STV_DEFAULT"
_ZN10layer_norm31ln_parallel_residual_bwd_kernelINS_13Kernel_traitsIf13__nv_bfloat16fS2_fjLj2048ELj1ELj1ELj4ELj16ENS_18Kernel_traits_baseILj2048EfS2_fS2_fjLj128EEEEELb1ELb1ELb1EEEvNS_9BwdParamsE:
.text._ZN10layer_norm31ln_parallel_residual_bwd_kernelINS_13Kernel_traitsIf13__nv_bfloat16fS2_fjLj2048ELj1ELj1ELj4ELj16ENS_18Kernel_traits_baseILj2048EfS2_fS2_fjLj128EEEEELb1ELb1ELb1EEEvNS_9BwdParamsE:
        /* <DEDUP_REMOVED lines=24> */
.L_x_827:
[----:B------:R-:W-:-:S04]  /*0180*/  SHF.L.U32 R0, R113, 0x5, RZ ;  /* 0x0000000571007819 */ /* 0x000fc800000006ff */
[----:B------:R-:W-:-:S04]  /*0190*/  LOP3.LUT R0, R0, 0xfe0, RZ, 0xc0, !PT ;  /* 0x00000fe000007812 */ /* 0x000fc800078ec0ff */
[----:B------:R-:W-:-:S04]  /*01a0*/  IADD3 R2, P0, R0, c[0x0][0x1b0], RZ ;  /* 0x00006c0000027a10 */ /* 0x000fc80007f1e0ff */
[----:B------:R-:W-:-:S05]  /*01b0*/  IADD3.X R3, RZ, c[0x0][0x1b4], RZ, P0, !PT ;  /* 0x00006d00ff037a10 */ /* 0x000fca00007fe4ff */
        /* <DEDUP_REMOVED lines=20> */
[----:B0-----:R-:W-:-:S02]  /*0300*/  CS2R R80, SRZ ;  /* 0x0000000000507805 */ /* 0x001fc4000001ff00 */
.L_x_832:
[----:B------:R-:W-:Y:S01]  /*0310*/  IMAD R0, R112, c[0x0][0x168], RZ ;  /* 0x00005a0070007a24 */ /* 0x000fe200078e02ff */
[----:B------:R-:W-:Y:S01]  /*0320*/  LOP3.LUT R78, R113, 0x7f, RZ, 0xc0, !PT ;  /* 0x0000007f714e7812 */ /* 0x000fe200078ec0ff */
[----:B------:R-:W-:Y:S01]  /*0330*/  IMAD.MOV.U32 R115, RZ, RZ, 0x4 ;  /* 0x00000004ff737424 */ /* 0x000fe200078e00ff */
[----:B------:R-:W-:-:S02]  /*0340*/  MOV R119, 0x20 ;  /* 0x0000002000777802 */ /* 0x000fc40000000f00 */
[----:B------:R-:W-:Y:S01]  /*0350*/  SHF.R.S32.HI R49, RZ, 0x1f, R0 ;  /* 0x0000001fff317819 */ /* 0x000fe20000011400 */
[----:B------:R-:W-:-:S03]  /*0360*/  IMAD.WIDE R64, R112, R115, c[0x0][0x1a0] ;  /* 0x0000680070407625 */ /* 0x000fc600078e0273 */
[----:B------:R-:W-:Y:S02]  /*0370*/  LEA.HI R49, R49, R0, RZ, 0x3 ;  /* 0x0000000031317211 */ /* 0x000fe400078f18ff */
[----:B------:R-:W-:Y:S01]  /*0380*/  MOV R69, 0x10 ;  /* 0x0000001000457802 */ /* 0x000fe20000000f00 */
[----:B------:R0:W2:Y:S01]  /*0390*/  LDG.E R124, [R64.64] ;  /* 0x00000004407c7981 */ /* 0x0000a2000c1e1900 */
[----:B------:R-:W-:Y:S01]  /*03a0*/  LEA.HI.SX32 R78, R49, R78, 0x1d ;  /* 0x0000004e314e7211 */ /* 0x000fe200078feaff */
[----:B------:R-:W-:-:S04]  /*03b0*/  IMAD.WIDE R114, R112, R115, c[0x0][0x1a8] ;  /* 0x00006a0070727625 */ /* 0x000fc800078e0273 */
[C---:B------:R-:W-:Y:S01]  /*03c0*/  IMAD.WIDE.U32 R74, R78.reuse, R119, c[0x0][0x188] ;  /* 0x000062004e4a7625 */ /* 0x040fe200078e0077 */
[C---:B------:R-:W-:Y:S01]  /*03d0*/  IADD3 R0, R78.reuse, 0x80, RZ ;  /* 0x000000804e007810 */ /* 0x040fe20007ffe0ff */
[----:B------:R1:W3:Y:S02]  /*03e0*/  LDG.E R114, [R114.64] ;  /* 0x0000000472727981 */ /* 0x0002e4000c1e1900 */
[----:B------:R-:W-:Y:S02]  /*03f0*/  IMAD.WIDE.U32 R52, R78, R69, c[0x0][0x208] ;  /* 0x000082004e347625 */ /* 0x000fe400078e0045 */
[----:B------:R4:W1:Y:S02]  /*0400*/  LDG.E.128 R48, [R74.64] ;  /* 0x000000044a307981 */ /* 0x000864000c1e1d00 */
[C---:B------:R-:W-:Y:S02]  /*0410*/  IMAD.WIDE.U32 R76, R0.reuse, R119, c[0x0][0x188] ;  /* 0x00006200004c7625 */ /* 0x040fe400078e0077 */
[----:B------:R-:W3:Y:S04]  /*0420*/  LDG.E.128 R52, [R52.64] ;  /* 0x0000000434347981 */ /* 0x000ee8000c1e1d00 */
[----:B------:R4:W3:Y:S04]  /*0430*/  LDG.E.128 R56, [R74.64+0x10] ;  /* 0x000010044a387981 */ /* 0x0008e8000c1e1d00 */
[----:B------:R4:W3:Y:S04]  /*0440*/  LDG.E.128 R60, [R76.64] ;  /* 0x000000044c3c7981 */ /* 0x0008e8000c1e1d00 */
[----:B0-----:R4:W3:Y:S01]  /*0450*/  LDG.E.128 R64, [R76.64+0x10] ;  /* 0x000010044c407981 */ /* 0x0018e2000c1e1d00 */
[----:B------:R-:W-:-:S06]  /*0460*/  IMAD.WIDE.U32 R68, R0, R69, c[0x0][0x208] ;  /* 0x0000820000447625 */ /* 0x000fcc00078e0045 */
[----:B------:R-:W3:Y:S01]  /*0470*/  LDG.E.128 R68, [R68.64] ;  /* 0x0000000444447981 */ /* 0x000ee2000c1e1d00 */
        /* <DEDUP_REMOVED lines=9> */
[----:B------:R-:W-:Y:S01]  /*0510*/  @P1 IMAD.WIDE.U32 R118, R0, R119, c[0x0][0x218] ;  /* 0x0000860000761625 */ /* 0x000fe200078e0077 */
[----:B------:R0:W5:Y:S04]  /*0520*/  @P1 LDG.E.128 R20, [R116.64] ;  /* 0x0000000474141981 */ /* 0x000168000c1e1d00 */
[----:B------:R0:W5:Y:S04]  /*0530*/  @P1 LDG.E.128 R24, [R116.64+0x10] ;  /* 0x0000100474181981 */ /* 0x000168000c1e1d00 */
[----:B------:R4:W5:Y:S04]  /*0540*/  @P1 LDG.E.128 R28, [R118.64] ;  /* 0x00000004761c1981 */ /* 0x000968000c1e1d00 */
[----:B------:R4:W5:Y:S01]  /*0550*/  @P1 LDG.E.128 R32, [R118.64+0x10] ;  /* 0x0000100476201981 */ /* 0x000962000c1e1d00 */
[----:B------:R-:W-:Y:S01]  /*0560*/  ISETP.NE.AND P1, PT, RZ, UR6, PT ;  /* 0x00000006ff007c0c */ /* 0x000fe2000bf25270 */
[----:B------:R-:W-:-:S04]  /*0570*/  @P0 IMAD.WIDE.U32 R74, R78, R121, c[0x0][0x198] ;  /* 0x000066004e4a0625 */ /* 0x000fc800078e0079 */
[CC--:B------:R-:W-:Y:S01]  /*0580*/  @P0 IMAD.WIDE.U32 R122, R0.reuse, R121.reuse, c[0x0][0x198] ;  /* 0x00006600007a0625 */ /* 0x0c0fe200078e0079 */
[----:B------:R0:W5:Y:S03]  /*0590*/  @P0 LDG.E.64 R2, [R74.64] ;  /* 0x000000044a020981 */ /* 0x000166000c1e1b00 */
[----:B------:R-:W-:Y:S01]  /*05a0*/  IMAD.WIDE.U32 R120, R0, R121, c[0x0][0x190] ;  /* 0x0000640000787625 */ /* 0x000fe200078e0079 */
[----:B------:R1:W5:Y:S04]  /*05b0*/  @P0 LDG.E.64 R72, [R122.64] ;  /* 0x000000047a480981 */ /* 0x000368000c1e1b00 */
[----:B0-----:R3:W5:Y:S01]  /*05c0*/  LDG.E.64 R74, [R120.64] ;  /* 0x00000004784a7981 */ /* 0x001762000c1e1b00 */
[----:B------:R-:W-:-:S02]  /*05d0*/  LOP3.LUT P2, RZ, R79, 0xff, RZ, 0xc0, !PT ;  /* 0x000000ff4fff7812 */ /* 0x000fc4000784c0ff */
[----:B------:R-:W-:-:S04]  /*05e0*/  IADD3 R112, R112, c[0x0][0x160], RZ ;  /* 0x0000580070707a10 */ /* 0x000fc80007ffe0ff */
[----:B------:R-:W-:Y:S02]  /*05f0*/  ISETP.GE.AND P4, PT, R112, c[0x0][0x164], PT ;  /* 0x0000590070007a0c */ /* 0x000fe40003f86270 */
[----:B--2---:R-:W-:-:S05]  /*0600*/  FSEL R149, R124, RZ, !P1 ;  /* 0x000000ff7c957208 */ /* 0x004fca0004800000 */
[C---:B-1----:R-:W-:Y:S02]  /*0610*/  FADD.FTZ R115, -R149.reuse, R48 ;  /* 0x0000003095737221 */ /* 0x042fe40000010100 */
[C---:B------:R-:W-:Y:S01]  /*0620*/  FADD.FTZ R123, -R149.reuse, R49 ;  /* 0x00000031957b7221 */ /* 0x040fe20000010100 */
[----:B---3--:R-:W-:Y:S01]  /*0630*/  PRMT R121, RZ, 0x5410, R52 ;  /* 0x00005410ff797816 */ /* 0x008fe20000000034 */
[C---:B------:R-:W-:Y:S02]  /*0640*/  FADD.FTZ R129, -R149.reuse, R51 ;  /* 0x0000003395817221 */ /* 0x040fe40000010100 */
[----:B------:R-:W-:Y:S01]  /*0650*/  FMUL.FTZ R116, R114, R115 ;  /* 0x0000007372747220 */ /* 0x000fe20000410000 */
        /* <DEDUP_REMOVED lines=13> */
[----:B------:R-:W-:-:S02]  /*0730*/  FADD.FTZ R137, -R149, R61 ;  /* 0x0000003d95897221 */ /* 0x000fc40000010100 */
[C---:B------:R-:W-:Y:S02]  /*0740*/  FADD.FTZ R139, -R149.reuse, R62 ;  /* 0x0000003e958b7221 */ /* 0x040fe40000010100 */
[C---:B------:R-:W-:Y:S02]  /*0750*/  FADD.FTZ R141, -R149.reuse, R63 ;  /* 0x0000003f958d7221 */ /* 0x040fe40000010100 */
[C---:B------:R-:W-:Y:S02]  /*0760*/  FADD.FTZ R143, -R149.reuse, R64 ;  /* 0x00000040958f7221 */ /* 0x040fe40000010100 */
[C---:B------:R-:W-:Y:S02]  /*0770*/  FADD.FTZ R145, -R149.reuse, R65 ;  /* 0x0000004195917221 */ /* 0x040fe40000010100 */
[C---:B------:R-:W-:Y:S02]  /*0780*/  FADD.FTZ R147, -R149.reuse, R66 ;  /* 0x0000004295937221 */ /* 0x040fe40000010100 */
[----:B------:R-:W-:-:S02]  /*0790*/  FADD.FTZ R149, -R149, R67 ;  /* 0x0000004395957221 */ /* 0x000fc40000010100 */
[C---:B------:R-:W-:Y:S02]  /*07a0*/  FMUL.FTZ R117, R114.reuse, R123 ;  /* 0x0000007b72757220 */ /* 0x040fe40000410000 */
[----:B----4-:R-:W-:Y:S02]  /*07b0*/  FMUL.FTZ R119, R114, R129 ;  /* 0x0000008172777220 */ /* 0x010fe40000410000 */
[----:B------:R-:W-:Y:S02]  /*07c0*/  FADD.FTZ R97, R121, R97 ;  /* 0x0000006179617221 */ /* 0x000fe40000010000 */
[-C--:B------:R-:W-:Y:S02]  /*07d0*/  FFMA.FTZ R81, R116, R121.reuse, R81 ;  /* 0x0000007974517223 */ /* 0x080fe40000010051 */
[----:B------:R-:W-:Y:S02]  /*07e0*/  FMUL.FTZ R121, R16, R121 ;  /* 0x0000007910797220 */ /* 0x000fe40000410000 */
[----:B------:R-:W-:-:S02]  /*07f0*/  FMUL.FTZ R67, R114, R57 ;  /* 0x0000003972437220 */ /* 0x000fc40000410000 */
[----:B------:R-:W-:Y:S02]  /*0800*/  FADD.FTZ R96, R120, R96 ;  /* 0x0000006078607221 */ /* 0x000fe40000010000 */
[-C--:B------:R-:W-:Y:S02]  /*0810*/  FFMA.FTZ R80, R117, R120.reuse, R80 ;  /* 0x0000007875507223 */ /* 0x080fe40000010050 */
[----:B------:R-:W-:Y:S02]  /*0820*/  FADD.FTZ R98, R53, R98 ;  /* 0x0000006235627221 */ /* 0x000fe40000010000 */
[-C--:B------:R-:W-:Y:S02]  /*0830*/  FFMA.FTZ R82, R119, R53.reuse, R82 ;  /* 0x0000003577527223 */ /* 0x080fe40000010052 */
[----:B------:R-:W-:Y:S02]  /*0840*/  FMUL.FTZ R126, R19, R53 ;  /* 0x00000035137e7220 */ /* 0x000fe40000410000 */
[----:B------:R-:W-:-:S02]  /*0850*/  FMUL.FTZ R120, R17, R120 ;  /* 0x0000007811787220 */ /* 0x000fc40000410000 */
[----:B------:R-:W-:Y:S02]  /*0860*/  FADD.FTZ R100, R54, R100 ;  /* 0x0000006436647221 */ /* 0x000fe40000010000 */
[-C--:B------:R-:W-:Y:S02]  /*0870*/  FFMA.FTZ R84, R67, R54.reuse, R84 ;  /* 0x0000003643547223 */ /* 0x080fe40000010054 */
[----:B------:R-:W-:Y:S02]  /*0880*/  FMUL.FTZ R61, R13, R54 ;  /* 0x000000360d3d7220 */ /* 0x000fe40000410000 */
[----:B------:R-:W-:Y:S02]  /*0890*/  FADD.FTZ R53, RZ, R121 ;  /* 0x00000079ff357221 */ /* 0x000fe40000010000 */
[----:B------:R-:W-:Y:S02]  /*08a0*/  FFMA.FTZ R54, R116, R121, RZ ;  /* 0x0000007974367223 */ /* 0x000fe400000100ff */
        /* <DEDUP_REMOVED lines=8> */
[----:B------:R-:W-:Y:S02]  /*0930*/  FMUL.FTZ R125, R12, R128 ;  /* 0x000000800c7d7220 */ /* 0x000fe40000410000 */
[----:B------:R-:W-:Y:S02]  /*0940*/  FADD.FTZ R56, R53, R126 ;  /* 0x0000007e35387221 */ /* 0x000fe40000010000 */
[----:B------:R-:W-:Y:S02]  /*0950*/  FMUL.FTZ R124, R114, R55 ;  /* 0x00000037727c7220 */ /* 0x000fe40000410000 */
[----:B------:R-:W-:Y:S02]  /*0960*/  FFMA.FTZ R54, R119, R126, R54 ;  /* 0x0000007e77367223 */ /* 0x000fe40000010036 */
[----:B------:R-:W-:-:S02]  /*0970*/  FADD.FTZ R56, R56, R125 ;  /* 0x0000007d38387221 */ /* 0x000fc40000010000 */
[----:B------:R-:W-:Y:S02]  /*0980*/  FFMA.FTZ R54, R124, R125, R54 ;  /* 0x0000007d7c367223 */ /* 0x000fe40000010036 */
[----:B------:R-:W-:Y:S02]  /*0990*/  FMUL.FTZ R58, R14, R132 ;  /* 0x000000840e3a7220 */ /* 0x000fe40000410000 */
[----:B------:R-:W-:Y:S02]  /*09a0*/  FADD.FTZ R53, R56, R61 ;  /* 0x0000003d38357221 */ /* 0x000fe40000010000 */
[C---:B------:R-:W-:Y:S02]  /*09b0*/  FMUL.FTZ R60, R114.reuse, R131 ;  /* 0x00000083723c7220 */ /* 0x040fe40000410000 */
[----:B------:R-:W-:Y:S01]  /*09c0*/  FFMA.FTZ R55, R67, R61, R54 ;  /* 0x0000003d43377223 */ /* 0x000fe20000010036 */
[----:B------:R-:W-:Y:S01]  /*09d0*/  PRMT R134, RZ, 0x5410, R68 ;  /* 0x00005410ff867816 */ /* 0x000fe20000000044 */
[----:B------:R-:W-:-:S02]  /*09e0*/  FMUL.FTZ R62, R114, R59 ;  /* 0x0000003b723e7220 */ /* 0x000fc40000410000 */
[----:B------:R-:W-:Y:S02]  /*09f0*/  FMUL.FTZ R59, R15, R133 ;  /* 0x000000850f3b7220 */ /* 0x000fe40000410000 */
[----:B------:R-:W-:Y:S02]  /*0a00*/  FADD.FTZ R54, R53, R58 ;  /* 0x0000003a35367221 */ /* 0x000fe40000010000 */
[----:B------:R-:W-:Y:S01]  /*0a10*/  FFMA.FTZ R55, R60, R58, R55 ;  /* 0x0000003a3c377223 */ /* 0x000fe20000010037 */
[----:B------:R-:W-:Y:S01]  /*0a20*/  PRMT R136, RZ, 0x7610, R68 ;  /* 0x00007610ff887816 */ /* 0x000fe20000000044 */
[----:B------:R-:W-:Y:S02]  /*0a30*/  FMUL.FTZ R115, R8, R134 ;  /* 0x0000008608737220 */ /* 0x000fe40000410000 */
[----:B------:R-:W-:Y:S02]  /*0a40*/  FADD.FTZ R54, R54, R59 ;  /* 0x0000003b36367221 */ /* 0x000fe40000010000 */
[----:B------:R-:W-:-:S02]  /*0a50*/  FMUL.FTZ R64, R114, R135 ;  /* 0x0000008772407220 */ /* 0x000fc40000410000 */
[----:B------:R-:W-:Y:S01]  /*0a60*/  FFMA.FTZ R55, R62, R59, R55 ;  /* 0x0000003b3e377223 */ /* 0x000fe20000010037 */
[----:B------:R-:W-:Y:S01]  /*0a70*/  PRMT R127, RZ, 0x5410, R69 ;  /* 0x00005410ff7f7816 */ /* 0x000fe20000000045 */
[----:B------:R-:W-:Y:S02]  /*0a80*/  FADD.FTZ R101, R128, R101 ;  /* 0x0000006580657221 */ /* 0x000fe40000010000 */
[----:B------:R-:W-:Y:S02]  /*0a90*/  FFMA.FTZ R85, R124, R128, R85 ;  /* 0x000000807c557223 */ /* 0x000fe40000010055 */
[----:B------:R-:W-:Y:S02]  /*0aa0*/  FMUL.FTZ R66, R114, R139 ;  /* 0x0000008b72427220 */ /* 0x000fe40000410000 */
[----:B------:R-:W-:Y:S02]  /*0ab0*/  FADD.FTZ R53, R54, R115 ;  /* 0x0000007336357221 */ /* 0x000fe40000010000 */
[----:B------:R-:W-:-:S02]  /*0ac0*/  FMUL.FTZ R63, R114, R137 ;  /* 0x00000089723f7220 */ /* 0x000fc40000410000 */
[----:B------:R-:W-:Y:S02]  /*0ad0*/  FMUL.FTZ R128, R9, R136 ;  /* 0x0000008809807220 */ /* 0x000fe40000410000 */
[----:B------:R-:W-:Y:S01]  /*0ae0*/  FFMA.FTZ R54, R64, R115, R55 ;  /* 0x0000007340367223 */ /* 0x000fe20000010037 */
[----:B------:R-:W-:Y:S01]  /*0af0*/  PRMT R130, RZ, 0x7610, R69 ;  /* 0x00007610ff827816 */ /* 0x000fe20000000045 */
[C---:B------:R-:W-:Y:S01]  /*0b00*/  FMUL.FTZ R65, R114.reuse, R141 ;  /* 0x0000008d72417220 */ /* 0x040fe20000410000 */
[----:B------:R-:W-:Y:S01]  /*0b10*/  PRMT R51, RZ, 0x5410, R70 ;  /* 0x00005410ff337816 */ /* 0x000fe20000000046 */
        /* <DEDUP_REMOVED lines=13> */
[----:B------:R-:W-:Y:S01]  /*0bf0*/  FFMA.FTZ R54, R66, R127, R54 ;  /* 0x0000007f42367223 */ /* 0x000fe20000010036 */
[----:B------:R-:W-:Y:S01]  /*0c00*/  PRMT R52, RZ, 0x7610, R70 ;  /* 0x00007610ff347816 */ /* 0x000fe20000000046 */
        /* <DEDUP_REMOVED lines=8> */
[----:B------:R-:W-:Y:S01]  /*0c90*/  FFMA.FTZ R54, R68, R129, R54 ;  /* 0x0000008144367223 */ /* 0x000fe20000010036 */
[----:B------:R-:W-:Y:S01]  /*0ca0*/  PRMT R48, RZ, 0x7610, R71 ;  /* 0x00007610ff307816 */ /* 0x000fe20000000047 */
[----:B------:R-:W-:Y:S01]  /*0cb0*/  FMUL.FTZ R70, R114, R147 ;  /* 0x0000009372467220 */ /* 0x000fe20000410000 */
[----:B------:R-:W-:Y:S01]  /*0cc0*/  SHF.R.U32.HI R50, RZ, 0x5, R113 ;  /* 0x00000005ff327819 */ /* 0x000fe20000011671 */
[----:B------:R-:W-:Y:S02]  /*0cd0*/  FADD.FTZ R108, R52, R108 ;  /* 0x0000006c346c7221 */ /* 0x000fe40000010000 */
[----:B------:R-:W-:Y:S02]  /*0ce0*/  FFMA.FTZ R92, R69, R52, R92 ;  /* 0x00000034455c7223 */ /* 0x000fe4000001005c */
[----:B------:R-:W-:Y:S02]  /*0cf0*/  FMUL.FTZ R131, R6, R49 ;  /* 0x0000003106837220 */ /* 0x000fe40000410000 */
[----:B------:R-:W-:-:S02]  /*0d00*/  FADD.FTZ R52, R51, R132 ;  /* 0x0000008433347221 */ /* 0x000fc40000010000 */
[----:B------:R-:W-:Y:S01]  /*0d10*/  FFMA.FTZ R54, R69, R132, R54 ;  /* 0x0000008445367223 */ /* 0x000fe20000010036 */
[----:B------:R-:W-:Y:S01]  /*0d20*/  LOP3.LUT R122, R50, 0x7fffffc, RZ, 0xc0, !PT ;  /* 0x07fffffc327a7812 */ /* 0x000fe200078ec0ff */
[----:B------:R-:W-:Y:S02]  /*0d30*/  FADD.FTZ R105, R134, R105 ;  /* 0x0000006986697221 */ /* 0x000fe40000010000 */
[----:B------:R-:W-:Y:S02]  /*0d40*/  FFMA.FTZ R89, R64, R134, R89 ;  /* 0x0000008640597223 */ /* 0x000fe40000010059 */
[----:B------:R-:W-:Y:S02]  /*0d50*/  FADD.FTZ R111, R49, R111 ;  /* 0x0000006f316f7221 */ /* 0x000fe40000010000 */
[----:B------:R-:W-:Y:S02]  /*0d60*/  FFMA.FTZ R95, R70, R49, R95 ;  /* 0x00000031465f7223 */ /* 0x000fe4000001005f */
[----:B------:R-:W-:-:S02]  /*0d70*/  FMUL.FTZ R71, R114, R149 ;  /* 0x0000009572477220 */ /* 0x000fc40000410000 */
[----:B------:R-:W-:Y:S02]  /*0d80*/  FMUL.FTZ R134, R7, R48 ;  /* 0x0000003007867220 */ /* 0x000fe40000410000 */
[----:B------:R-:W-:Y:S02]  /*0d90*/  FADD.FTZ R49, R52, R131 ;  /* 0x0000008334317221 */ /* 0x000fe40000010000 */
[----:B------:R-:W-:Y:S01]  /*0da0*/  FFMA.FTZ R54, R70, R131, R54 ;  /* 0x0000008346367223 */ /* 0x000fe20000010036 */
[----:B------:R-:W-:Y:S01]  /*0db0*/  LOP3.LUT P1, RZ, R113, 0x1f, RZ, 0xc0, !PT ;  /* 0x0000001f71ff7812 */ /* 0x000fe2000782c0ff */
[----:B------:R-:W-:Y:S01]  /*0dc0*/  FADD.FTZ R102, R133, R102 ;  /* 0x0000006685667221 */ /* 0x000fe20000010000 */
[----:B------:R-:W-:Y:S01]  /*0dd0*/  @!P2 IADD3 R122, R122, 0x4, RZ ;  /* 0x000000047a7aa810 */ /* 0x000fe20007ffe0ff */
        /* <DEDUP_REMOVED lines=9> */
.L_x_833:
        /* <DEDUP_REMOVED lines=18> */
.L_x_834:
        /* <DEDUP_REMOVED lines=8> */
[----:B------:R1:W-:Y:S04]  /*1010*/  @!P1 STS.64 [R133.X8+0x2000], R56 ;  /* 0x0020003885009388 */ /* 0x0003e80000008a00 */
[----:B------:R-:W-:Y:S01]  /*1020*/  BAR.SYNC.DEFER_BLOCKING 0x0 ;  /* 0x0000000000007b1d */ /* 0x000fe20000010000 */
[----:B------:R-:W-:-:S04]  /*1030*/  ISETP.NE.U32.AND P1, PT, RZ, c[0x0][0x218], PT ;  /* 0x00008600ff007a0c */ /* 0x000fc80003f25070 */
[----:B------:R-:W-:Y:S02]  /*1040*/  ISETP.NE.AND.EX P1, PT, RZ, c[0x0][0x21c], PT, P1 ;  /* 0x00008700ff007a0c */ /* 0x000fe40003f25310 */
[----:B-1----:R-:W-:Y:S01]  /*1050*/  MOV R56, R74 ;  /* 0x0000004a00387202 */ /* 0x002fe20000000f00 */
[----:B------:R-:W1:Y:S04]  /*1060*/  LDS.128 R48, [R122.X8+0x2000] ;  /* 0x002000007a307984 */ /* 0x000e680000008c00 */
[----:B0-----:R-:W0:Y:S01]  /*1070*/  LDS.128 R52, [R122.X8+0x2010] ;  /* 0x002010007a347984 */ /* 0x001e220000008c00 */
[----:B-1----:R-:W-:Y:S02]  /*1080*/  FADD.FTZ R135, RZ, R48 ;  /* 0x00000030ff877221 */ /* 0x002fe40000010000 */
[----:B------:R-:W-:-:S02]  /*1090*/  FADD.FTZ R48, RZ, R49 ;  /* 0x00000031ff307221 */ /* 0x000fc40000010000 */
[----:B------:R-:W-:Y:S01]  /*10a0*/  FADD.FTZ R135, R50, R135 ;  /* 0x0000008732877221 */ /* 0x000fe20000010000 */
[----:B------:R-:W-:Y:S01]  /*10b0*/  @P0 MOV R50, R2 ;  /* 0x0000000200320202 */ /* 0x000fe20000000f00 */
[----:B------:R-:W-:Y:S02]  /*10c0*/  FADD.FTZ R48, R51, R48 ;  /* 0x0000003033307221 */ /* 0x000fe40000010000 */
[----:B0-----:R-:W-:Y:S01]  /*10d0*/  FADD.FTZ R135, R135, R52 ;  /* 0x0000003487877221 */ /* 0x001fe20000010000 */
[----:B------:R-:W-:Y:S01]  /*10e0*/  @P0 LOP3.LUT P5, RZ, R50, 0xff, RZ, 0xc0, !PT ;  /* 0x000000ff32ff0812 */ /* 0x000fe200078ac0ff */
[----:B------:R-:W-:Y:S02]  /*10f0*/  FADD.FTZ R48, R48, R53 ;  /* 0x0000003530307221 */ /* 0x000fe40000010000 */
[----:B------:R-:W-:Y:S02]  /*1100*/  FADD.FTZ R54, R54, R135 ;  /* 0x0000008736367221 */ /* 0x000fe40000010000 */
[----:B------:R-:W-:-:S02]  /*1110*/  FADD.FTZ R48, R55, R48 ;  /* 0x0000003037307221 */ /* 0x000fc40000010000 */
[----:B------:R-:W-:Y:S02]  /*1120*/  FMUL.FTZ R54, R54, c[0x0][0x1e0] ;  /* 0x0000780036367a20 */ /* 0x000fe40000410000 */
[----:B------:R-:W-:Y:S02]  /*1130*/  FMUL.FTZ R52, R48, c[0x0][0x1e0] ;  /* 0x0000780030347a20 */ /* 0x000fe40000410000 */
[----:B------:R-:W-:Y:S01]  /*1140*/  IMAD.MOV.U32 R48, RZ, RZ, R76 ;  /* 0x000000ffff307224 */ /* 0x000fe200078e004c */
[----:B------:R-:W-:Y:S02]  /*1150*/  FSEL R133, R54, RZ, !P2 ;  /* 0x000000ff36857208 */ /* 0x000fe40005000000 */
[----:B------:R-:W-:Y:S02]  /*1160*/  LOP3.LUT P2, RZ, R76, 0xff00, RZ, 0xc0, !PT ;  /* 0x0000ff004cff7812 */ /* 0x000fe4000784c0ff */
[----:B------:R-:W-:Y:S01]  /*1170*/  LOP3.LUT P6, RZ, R48, 0xff, RZ, 0xc0, !PT ;  /* 0x000000ff30ff7812 */ /* 0x000fe200078cc0ff */
[----:B------:R-:W-:-:S02]  /*1180*/  FFMA.FTZ R116, R116, R52, R133 ;  /* 0x0000003474747223 */ /* 0x000fc40000010085 */
[-CC-:B------:R-:W-:Y:S02]  /*1190*/  FFMA.FTZ R117, R117, R52.reuse, R133.reuse ;  /* 0x0000003475757223 */ /* 0x180fe40000010085 */
[----:B------:R-:W-:Y:S02]  /*11a0*/  FADD.FTZ R49, R121, -R116 ;  /* 0x8000007479317221 */ /* 0x000fe40000010000 */
[-C--:B------:R-:W-:Y:S02]  /*11b0*/  FFMA.FTZ R118, R118, R52.reuse, R133 ;  /* 0x0000003476767223 */ /* 0x080fe40000010085 */
[----:B------:R-:W-:Y:S02]  /*11c0*/  FADD.FTZ R117, R120, -R117 ;  /* 0x8000007578757221 */ /* 0x000fe40000010000 */
[----:B------:R-:W-:Y:S02]  /*11d0*/  FMUL.FTZ R49, R114, R49 ;  /* 0x0000003172317220 */ /* 0x000fe40000410000 */
[----:B------:R-:W-:-:S02]  /*11e0*/  FFMA.FTZ R119, R119, R52, R133 ;  /* 0x0000003477777223 */ /* 0x000fc40000010085 */
[----:B------:R-:W-:Y:S02]  /*11f0*/  FADD.FTZ R51, R123, -R118 ;  /* 0x800000767b337221 */ /* 0x000fe40000010000 */
[----:B------:R-:W-:Y:S02]  /*1200*/  FFMA.FTZ R124, R124, R52, R133 ;  /* 0x000000347c7c7223 */ /* 0x000fe40000010085 */
[----:B------:R-:W-:Y:S02]  /*1210*/  FMUL.FTZ R120, R114, R117 ;  /* 0x0000007572787220 */ /* 0x000fe40000410000 */
[----:B------:R-:W-:Y:S02]  /*1220*/  @P1 FADD.FTZ R49, R20, R49 ;  /* 0x0000003114311221 */ /* 0x000fe40000010000 */
[----:B------:R-:W-:Y:S02]  /*1230*/  FADD.FTZ R119, R126, -R119 ;  /* 0x800000777e777221 */ /* 0x000fe40000010000 */
[----:B------:R-:W-:-:S02]  /*1240*/  FMUL.FTZ R51, R114, R51 ;  /* 0x0000003372337220 */ /* 0x000fc40000410000 */
[----:B------:R-:W-:Y:S02]  /*1250*/  FADD.FTZ R57, R125, -R124 ;  /* 0x8000007c7d397221 */ /* 0x000fe40000010000 */
[----:B------:R-:W-:Y:S02]  /*1260*/  @P1 FADD.FTZ R120, R21, R120 ;  /* 0x0000007815781221 */ /* 0x000fe40000010000 */
[----:B------:R-:W-:Y:S02]  /*1270*/  FMUL.FTZ R118, R49, c[0x0][0x1e8] ;  /* 0x00007a0031767a20 */ /* 0x000fe40000410000 */
[----:B------:R-:W-:Y:S02]  /*1280*/  FMUL.FTZ R122, R114, R119 ;  /* 0x00000077727a7220 */ /* 0x000fe40000410000 */
[----:B------:R-:W-:Y:S01]  /*1290*/  @P1 FADD.FTZ R51, R22, R51 ;  /* 0x0000003316331221 */ /* 0x000fe20000010000 */
[----:B------:R-:W-:Y:S01]  /*12a0*/  FSEL R48, R118, RZ, P6 ;  /* 0x000000ff76307208 */ /* 0x000fe20003000000 */
[----:B------:R-:W-:Y:S01]  /*12b0*/  FMUL.FTZ R116, R120, c[0x0][0x1e8] ;  /* 0x00007a0078747a20 */ /* 0x000fe20000410000 */
[----:B------:R-:W-:Y:S01]  /*12c0*/  LOP3.LUT P6, RZ, R76, 0xff0000, RZ, 0xc0, !PT ;  /* 0x00ff00004cff7812 */ /* 0x000fe200078cc0ff */
[----:B------:R-:W-:Y:S01]  /*12d0*/  FMUL.FTZ R57, R114, R57 ;  /* 0x0000003972397220 */ /* 0x000fe20000410000 */
[----:B------:R-:W-:Y:S01]  /*12e0*/  @P0 FSEL R118, R118, RZ, P5 ;  /* 0x000000ff76760208 */ /* 0x000fe20002800000 */
[----:B------:R-:W-:Y:S01]  /*12f0*/  @P1 FADD.FTZ R122, R23, R122 ;  /* 0x0000007a177a1221 */ /* 0x000fe20000010000 */
[----:B------:R-:W-:Y:S01]  /*1300*/  FSEL R53, R116, RZ, P2 ;  /* 0x000000ff74357208 */ /* 0x000fe20001000000 */
[----:B------:R-:W-:Y:S01]  /*1310*/  FMUL.FTZ R117, R51, c[0x0][0x1e8] ;  /* 0x00007a0033757a20 */ /* 0x000fe20000410000 */
[----:B------:R-:W-:Y:S01]  /*1320*/  LOP3.LUT P2, RZ, R76, 0xff000000, RZ, 0xc0, !PT ;  /* 0xff0000004cff7812 */ /* 0x000fe2000784c0ff */
[----:B------:R-:W-:Y:S01]  /*1330*/  @P1 FADD.FTZ R57, R24, R57 ;  /* 0x0000003918391221 */ /* 0x000fe20000010000 */
[----:B------:R-:W-:Y:S01]  /*1340*/  @P0 FSEL R116, R116, RZ, P3 ;  /* 0x000000ff74740208 */ /* 0x000fe20001800000 */
[----:B------:R-:W-:Y:S01]  /*1350*/  FMUL.FTZ R76, R122, c[0x0][0x1e8] ;  /* 0x00007a007a4c7a20 */ /* 0x000fe20000410000 */
[----:B------:R-:W-:Y:S01]  /*1360*/  FSEL R55, R117, RZ, P6 ;  /* 0x000000ff75377208 */ /* 0x000fe20003000000 */
[----:B------:R-:W-:Y:S01]  /*1370*/  FMUL.FTZ R119, R57, c[0x0][0x1e8] ;  /* 0x00007a0039777a20 */ /* 0x000fe20000410000 */
[----:B------:R-:W-:Y:S01]  /*1380*/  @P0 LOP3.LUT P3, RZ, R2, 0xff000000, RZ, 0xc0, !PT ;  /* 0xff00000002ff0812 */ /* 0x000fe2000786c0ff */
[-CC-:B------:R-:W-:Y:S01]  /*1390*/  FFMA.FTZ R54, R67, R52.reuse, R133.reuse ;  /* 0x0000003443367223 */ /* 0x180fe20000010085 */
[----:B------:R-:W-:Y:S01]  /*13a0*/  LOP3.LUT P6, RZ, R77, 0xff, RZ, 0xc0, !PT ;  /* 0x000000ff4dff7812 */ /* 0x000fe200078cc0ff */
[-CC-:B------:R-:W-:Y:S01]  /*13b0*/  FFMA.FTZ R62, R62, R52.reuse, R133.reuse ;  /* 0x000000343e3e7223 */ /* 0x180fe20000010085 */
[C---:B------:R-:W-:Y:S01]  /*13c0*/  FSEL R124, R76.reuse, RZ, P2 ;  /* 0x000000ff4c7c7208 */ /* 0x040fe20001000000 */
[----:B------:R-:W-:Y:S01]  /*13d0*/  FADD.FTZ R61, R61, -R54 ;  /* 0x800000363d3d7221 */ /* 0x000fe20000010000 */
[----:B------:R-:W-:Y:S01]  /*13e0*/  @P0 FSEL R76, R76, RZ, P3 ;  /* 0x000000ff4c4c0208 */ /* 0x000fe20001800000 */
[-CC-:B------:R-:W-:Y:S01]  /*13f0*/  FFMA.FTZ R64, R64, R52.reuse, R133.reuse ;  /* 0x0000003440407223 */ /* 0x180fe20000010085 */
[----:B------:R-:W-:Y:S01]  /*1400*/  FSEL R50, R119, RZ, P6 ;  /* 0x000000ff77327208 */ /* 0x000fe20003000000 */
[-CC-:B------:R-:W-:Y:S01]  /*1410*/  FFMA.FTZ R63, R63, R52.reuse, R133.reuse ;  /* 0x000000343f3f7223 */ /* 0x180fe20000010085 */
[C---:B------:R-:W-:Y:S01]  /*1420*/  LOP3.LUT P2, RZ, R77.reuse, 0xff00, RZ, 0xc0, !PT ;  /* 0x0000ff004dff7812 */ /* 0x040fe2000784c0ff */
[-CC-:B------:R-:W-:Y:S01]  /*1430*/  FFMA.FTZ R66, R66, R52.reuse, R133.reuse ;  /* 0x0000003442427223 */ /* 0x180fe20000010085 */
[----:B------:R-:W-:Y:S01]  /*1440*/  LOP3.LUT P3, RZ, R77, 0xff0000, RZ, 0xc0, !PT ;  /* 0x00ff00004dff7812 */ /* 0x000fe2000786c0ff */
[-CC-:B------:R-:W-:Y:S01]  /*1450*/  FFMA.FTZ R65, R65, R52.reuse, R133.reuse ;  /* 0x0000003441417223 */ /* 0x180fe20000010085 */
[----:B------:R-:W-:Y:S01]  /*1460*/  LOP3.LUT P6, RZ, R77, 0xff000000, RZ, 0xc0, !PT ;  /* 0xff0000004dff7812 */ /* 0x000fe200078cc0ff */
[----:B------:R-:W-:Y:S01]  /*1470*/  FFMA.FTZ R77, R60, R52, R133 ;  /* 0x000000343c4d7223 */ /* 0x000fe20000010085 */
[----:B------:R-:W-:Y:S01]  /*1480*/  @P0 LOP3.LUT P5, RZ, R2, 0xff0000, RZ, 0xc0, !PT ;  /* 0x00ff000002ff0812 */ /* 0x000fe200078ac0ff */
[----:B------:R-:W-:Y:S01]  /*1490*/  FMUL.FTZ R60, R114, R61 ;  /* 0x0000003d723c7220 */ /* 0x000fe20000410000 */
[----:B------:R-:W-:Y:S01]  /*14a0*/  F2FP.BF16.PACK_AB R48, R53, R48 ;  /* 0x000000303530723e */ /* 0x000fe200000010ff */
[----:B------:R-:W-:Y:S01]  /*14b0*/  FADD.FTZ R77, R58, -R77 ;  /* 0x8000004d3a4d7221 */ /* 0x000fe20000010000 */
[----:B------:R-:W-:Y:S01]  /*14c0*/  @P0 FSEL R117, R117, RZ, P5 ;  /* 0x000000ff75750208 */ /* 0x000fe20002800000 */
[----:B------:R-:W-:Y:S01]  /*14d0*/  @P1 FADD.FTZ R60, R25, R60 ;  /* 0x0000003c193c1221 */ /* 0x000fe20000010000 */
[----:B------:R-:W-:Y:S01]  /*14e0*/  @P0 LOP3.LUT P5, RZ, R3, 0xff, RZ, 0xc0, !PT ;  /* 0x000000ff03ff0812 */ /* 0x000fe200078ac0ff */
[--C-:B------:R-:W-:Y:S01]  /*14f0*/  FFMA.FTZ R68, R68, R52, R133.reuse ;  /* 0x0000003444447223 */ /* 0x100fe20000010085 */
[----:B------:R-:W-:Y:S01]  /*1500*/  @P0 F2FP.BF16.PACK_AB R118, RZ, R118 ;  /* 0x00000076ff76023e */ /* 0x000fe200000010ff */
[-CC-:B------:R-:W-:Y:S01]  /*1510*/  FFMA.FTZ R69, R69, R52.reuse, R133.reuse ;  /* 0x0000003445457223 */ /* 0x180fe20000010085 */
[----:B------:R-:W-:Y:S01]  /*1520*/  @P0 FSEL R67, R119, RZ, P5 ;  /* 0x000000ff77430208 */ /* 0x000fe20002800000 */
[-CC-:B------:R-:W-:Y:S01]  /*1530*/  FFMA.FTZ R70, R70, R52.reuse, R133.reuse ;  /* 0x0000003446467223 */ /* 0x180fe20000010085 */
[----:B------:R-:W-:Y:S01]  /*1540*/  LOP3.LUT P5, RZ, R56, 0xff, RZ, 0xc0, !PT ;  /* 0x000000ff38ff7812 */ /* 0x000fe200078ac0ff */
[----:B------:R-:W-:Y:S01]  /*1550*/  FFMA.FTZ R71, R71, R52, R133 ;  /* 0x0000003447477223 */ /* 0x000fe20000010085 */
[----:B------:R-:W-:Y:S01]  /*1560*/  @P0 F2FP.BF16.PACK_AB R117, RZ, R117 ;  /* 0x00000075ff75023e */ /* 0x000fe200000010ff */
[----:B------:R-:W-:Y:S01]  /*1570*/  FMUL.FTZ R52, R60, c[0x0][0x1e8] ;  /* 0x00007a003c347a20 */ /* 0x000fe20000410000 */
[----:B------:R-:W-:Y:S01]  /*1580*/  @P0 F2FP.BF16.PACK_AB R67, RZ, R67 ;  /* 0x00000043ff43023e */ /* 0x000fe200000010ff */
[----:B------:R-:W-:Y:S01]  /*1590*/  FADD.FTZ R61, R59, -R62 ;  /* 0x8000003e3b3d7221 */ /* 0x000fe20000010000 */
[----:B------:R-:W-:Y:S01]  /*15a0*/  @P0 F2FP.BF16.PACK_AB R116, RZ, R116 ;  /* 0x00000074ff74023e */ /* 0x000fe200000010ff */
[----:B------:R-:W-:Y:S01]  /*15b0*/  FMUL.FTZ R59, R114, R77 ;  /* 0x0000004d723b7220 */ /* 0x000fe20000410000 */
[----:B------:R-:W-:Y:S01]  /*15c0*/  FSEL R119, R52, RZ, P2 ;  /* 0x000000ff34777208 */ /* 0x000fe20001000000 */
[----:B------:R-:W-:Y:S01]  /*15d0*/  FMUL.FTZ R126, R114, R61 ;  /* 0x0000003d727e7220 */ /* 0x000fe20000410000 */
[----:B------:R-:W-:Y:S01]  /*15e0*/  @P0 LOP3.LUT P2, RZ, R3, 0xff00, RZ, 0xc0, !PT ;  /* 0x0000ff0003ff0812 */ /* 0x000fe2000784c0ff */
[----:B------:R-:W-:Y:S01]  /*15f0*/  @P1 FADD.FTZ R59, R26, R59 ;  /* 0x0000003b1a3b1221 */ /* 0x000fe20000010000 */
[----:B------:R-:W-:Y:S01]  /*1600*/  F2FP.BF16.PACK_AB R50, R119, R50 ;  /* 0x000000327732723e */ /* 0x000fe200000010ff */
[----:B------:R-:W-:Y:S01]  /*1610*/  FADD.FTZ R129, R129, -R68 ;  /* 0x8000004481817221 */ /* 0x000fe20000010000 */
[----:B------:R-:W-:Y:S01]  /*1620*/  @P0 FSEL R77, R52, RZ, P2 ;  /* 0x000000ff344d0208 */ /* 0x000fe20001000000 */
[----:B------:R-:W-:Y:S01]  /*1630*/  FADD.FTZ R115, R115, -R64 ;  /* 0x8000004073737221 */ /* 0x000fe20000010000 */
[----:B------:R-:W-:Y:S01]  /*1640*/  @P0 LOP3.LUT P2, RZ, R3, 0xff0000, RZ, 0xc0, !PT ;  /* 0x00ff000003ff0812 */ /* 0x000fe2000784c0ff */
[----:B------:R-:W-:Y:S01]  /*1650*/  FADD.FTZ R63, R128, -R63 ;  /* 0x8000003f803f7221 */ /* 0x000fe20000010000 */
[----:B------:R-:W-:Y:S01]  /*1660*/  @P0 F2FP.BF16.PACK_AB R76, RZ, R76 ;  /* 0x0000004cff4c023e */ /* 0x000fe200000010ff */
[----:B------:R-:W-:Y:S01]  /*1670*/  FADD.FTZ R127, R127, -R66 ;  /* 0x800000427f7f7221 */ /* 0x000fe20000010000 */
[----:B------:R-:W-:Y:S01]  /*1680*/  @P0 F2FP.BF16.PACK_AB R77, RZ, R77 ;  /* 0x0000004dff4d023e */ /* 0x000fe200000010ff */
[----:B------:R-:W-:Y:S01]  /*1690*/  FADD.FTZ R65, R130, -R65 ;  /* 0x8000004182417221 */ /* 0x000fe20000010000 */
[----:B------:R-:W-:Y:S01]  /*16a0*/  @P0 PRMT R44, R118, 0x7610, R44 ;  /* 0x00007610762c0816 */ /* 0x000fe2000000002c */
[----:B------:R-:W-:Y:S01]  /*16b0*/  FADD.FTZ R69, R132, -R69 ;  /* 0x8000004584457221 */ /* 0x000fe20000010000 */
[----:B------:R-:W-:Y:S01]  /*16c0*/  @P0 PRMT R45, R117, 0x7610, R45 ;  /* 0x00007610752d0816 */ /* 0x000fe2000000002d */
[----:B------:R-:W-:Y:S01]  /*16d0*/  FADD.FTZ R131, R131, -R70 ;  /* 0x8000004683837221 */ /* 0x000fe20000010000 */
[----:B------:R-:W-:Y:S01]  /*16e0*/  @P0 PRMT R46, R67, 0x7610, R46 ;  /* 0x00007610432e0816 */ /* 0x000fe2000000002e */
[----:B------:R-:W-:Y:S01]  /*16f0*/  FADD.FTZ R71, R134, -R71 ;  /* 0x8000004786477221 */ /* 0x000fe20000010000 */
[----:B------:R-:W-:Y:S01]  /*1700*/  @P0 PRMT R44, R44, 0x5410, R116 ;  /* 0x000054102c2c0816 */ /* 0x000fe20000000074 */
[----:B------:R-:W-:Y:S01]  /*1710*/  @P1 FADD.FTZ R126, R27, R126 ;  /* 0x0000007e1b7e1221 */ /* 0x000fe20000010000 */
[----:B------:R-:W-:Y:S01]  /*1720*/  @P0 PRMT R45, R45, 0x5410, R76 ;  /* 0x000054102d2d0816 */ /* 0x000fe2000000004c */
[----:B------:R-:W-:Y:S01]  /*1730*/  FMUL.FTZ R54, R59, c[0x0][0x1e8] ;  /* 0x00007a003b367a20 */ /* 0x000fe20000410000 */
[----:B------:R-:W-:Y:S01]  /*1740*/  @P0 PRMT R46, R46, 0x5410, R77 ;  /* 0x000054102e2e0816 */ /* 0x000fe2000000004d */
[----:B------:R-:W-:-:S02]  /*1750*/  FMUL.FTZ R129, R114, R129 ;  /* 0x0000008172817220 */ /* 0x000fc40000410000 */
[----:B------:R-:W-:Y:S01]  /*1760*/  FMUL.FTZ R61, R114, R115 ;  /* 0x00000073723d7220 */ /* 0x000fe20000410000 */
[----:B------:R-:W-:Y:S01]  /*1770*/  FSEL R62, R54, RZ, P3 ;  /* 0x000000ff363e7208 */ /* 0x000fe20001800000 */
[C---:B------:R-:W-:Y:S01]  /*1780*/  FMUL.FTZ R70, R114.reuse, R63 ;  /* 0x0000003f72467220 */ /* 0x040fe20000410000 */
[----:B------:R-:W-:Y:S01]  /*1790*/  ISETP.NE.U32.AND P3, PT, RZ, c[0x0][0x258], PT ;  /* 0x00009600ff007a0c */ /* 0x000fe20003f65070 */
[C---:B------:R-:W-:Y:S02]  /*17a0*/  FMUL.FTZ R127, R114.reuse, R127 ;  /* 0x0000007f727f7220 */ /* 0x040fe40000410000 */
[C---:B------:R-:W-:Y:S01]  /*17b0*/  FMUL.FTZ R128, R114.reuse, R65 ;  /* 0x0000004172807220 */ /* 0x040fe20000410000 */
[----:B------:R-:W-:Y:S01]  /*17c0*/  ISETP.NE.AND.EX P3, PT, RZ, c[0x0][0x25c], PT, P3 ;  /* 0x00009700ff007a0c */ /* 0x000fe20003f65330 */
[C---:B------:R-:W-:Y:S02]  /*17d0*/  FMUL.FTZ R58, R114.reuse, R69 ;  /* 0x00000045723a7220 */ /* 0x040fe40000410000 */
[C---:B------:R-:W-:Y:S01]  /*17e0*/  FMUL.FTZ R131, R114.reuse, R131 ;  /* 0x0000008372837220 */ /* 0x040fe20000410000 */
[----:B------:R-:W-:Y:S01]  /*17f0*/  SEL R52, R49, R36, P3 ;  /* 0x0000002431347207 */ /* 0x000fe20001800000 */
[----:B------:R-:W-:Y:S01]  /*1800*/  FMUL.FTZ R130, R114, R71 ;  /* 0x0000004772827220 */ /* 0x000fe20000410000 */
[----:B------:R-:W-:Y:S01]  /*1810*/  @P0 FSEL R114, R54, RZ, P2 ;  /* 0x000000ff36720208 */ /* 0x000fe20001000000 */
[----:B------:R-:W-:Y:S01]  /*1820*/  FMUL.FTZ R115, R126, c[0x0][0x1e8] ;  /* 0x00007a007e737a20 */ /* 0x000fe20000410000 */
[----:B------:R-:W-:Y:S01]  /*1830*/  @P0 LOP3.LUT P2, RZ, R3, 0xff000000, RZ, 0xc0, !PT ;  /* 0xff00000003ff0812 */ /* 0x000fe2000784c0ff */
[----:B------:R-:W-:Y:S01]  /*1840*/  @P1 FADD.FTZ R129, R32, R129 ;  /* 0x0000008120811221 */ /* 0x000fe20000010000 */
[----:B------:R-:W-:Y:S01]  /*1850*/  SEL R54, R51, R38, P3 ;  /* 0x0000002633367207 */ /* 0x000fe20001800000 */
[----:B------:R-:W-:Y:S01]  /*1860*/  @P1 FADD.FTZ R127, R30, R127 ;  /* 0x0000007f1e7f1221 */ /* 0x000fe20000010000 */
[----:B------:R-:W-:Y:S01]  /*1870*/  FSEL R63, R115, RZ, P6 ;  /* 0x000000ff733f7208 */ /* 0x000fe20003000000 */
[----:B------:R-:W-:Y:S01]  /*1880*/  FMUL.FTZ R66, R129, c[0x0][0x1e8] ;  /* 0x00007a0081427a20 */ /* 0x000fe20000410000 */
[----:B------:R-:W-:Y:S01]  /*1890*/  @P0 FSEL R115, R115, RZ, P2 ;  /* 0x000000ff73730208 */ /* 0x000fe20001000000 */
[----:B------:R-:W-:Y:S01]  /*18a0*/  FMUL.FTZ R68, R127, c[0x0][0x1e8] ;  /* 0x00007a007f447a20 */ /* 0x000fe20000410000 */
[----:B------:R-:W-:Y:S01]  /*18b0*/  LOP3.LUT P2, RZ, R75, 0xff, RZ, 0xc0, !PT ;  /* 0x000000ff4bff7812 */ /* 0x000fe2000784c0ff */
[----:B------:R-:W-:Y:S01]  /*18c0*/  @P1 FADD.FTZ R131, R34, R131 ;  /* 0x0000008322831221 */ /* 0x000fe20000010000 */
[----:B------:R-:W-:Y:S01]  /*18d0*/  LOP3.LUT P6, RZ, R74, 0xff0000, RZ, 0xc0, !PT ;  /* 0x00ff00004aff7812 */ /* 0x000fe200078cc0ff */
[----:B------:R-:W-:Y:S01]  /*18e0*/  @P1 FADD.FTZ R61, R28, R61 ;  /* 0x0000003d1c3d1221 */ /* 0x000fe20000010000 */
[----:B------:R-:W-:Y:S01]  /*18f0*/  FSEL R125, R66, RZ, P2 ;  /* 0x000000ff427d7208 */ /* 0x000fe20001000000 */
[----:B------:R-:W-:Y:S01]  /*1900*/  HFMA2.MMA R71, -RZ, RZ, 0, 9.5367431640625e-07 ;  /* 0x00000010ff477435 */ /* 0x000fe200000001ff */
[----:B------:R-:W-:Y:S01]  /*1910*/  ISETP.NE.U32.AND P2, PT, RZ, c[0x0][0x258], PT ;  /* 0x00009600ff007a0c */ /* 0x000fe20003f45070 */
[----:B------:R-:W-:Y:S01]  /*1920*/  @P1 FADD.FTZ R128, R31, R128 ;  /* 0x000000801f801221 */ /* 0x000fe20000010000 */
[----:B------:R-:W-:Y:S01]  /*1930*/  F2FP.BF16.PACK_AB R51, R63, R62 ;  /* 0x0000003e3f33723e */ /* 0x000fe200000010ff */
[----:B------:R-:W-:Y:S01]  /*1940*/  @P1 FADD.FTZ R58, R33, R58 ;  /* 0x0000003a213a1221 */ /* 0x000fe20000010000 */
[----:B------:R-:W-:Y:S01]  /*1950*/  ISETP.NE.AND.EX P2, PT, RZ, c[0x0][0x25c], PT, P2 ;  /* 0x00009700ff007a0c */ /* 0x000fe20003f45320 */
[----:B------:R-:W-:Y:S01]  /*1960*/  FMUL.FTZ R64, R131, c[0x0][0x1e8] ;  /* 0x00007a0083407a20 */ /* 0x000fe20000410000 */
[----:B------:R-:W-:Y:S01]  /*1970*/  FSEL R123, R68, RZ, P6 ;  /* 0x000000ff447b7208 */ /* 0x000fe20003000000 */
[----:B------:R-:W-:Y:S01]  /*1980*/  FMUL.FTZ R69, R61, c[0x0][0x1e8] ;  /* 0x00007a003d457a20 */ /* 0x000fe20000410000 */
[----:B------:R-:W-:Y:S01]  /*1990*/  LOP3.LUT P6, RZ, R75, 0xff0000, RZ, 0xc0, !PT ;  /* 0x00ff00004bff7812 */ /* 0x000fe200078cc0ff */
[----:B------:R-:W-:Y:S01]  /*19a0*/  FMUL.FTZ R65, R58, c[0x0][0x1e8] ;  /* 0x00007a003a417a20 */ /* 0x000fe20000410000 */
[----:B------:R-:W-:Y:S01]  /*19b0*/  F2FP.BF16.PACK_AB R49, R124, R55 ;  /* 0x000000377c31723e */ /* 0x000fe200000010ff */
[----:B------:R-:W-:Y:S01]  /*19c0*/  @P1 FADD.FTZ R130, R35, R130 ;  /* 0x0000008223821221 */ /* 0x000fe20000010000 */
[----:B------:R-:W-:Y:S01]  /*19d0*/  SEL R56, R57, R40, P3 ;  /* 0x0000002839387207 */ /* 0x000fe20001800000 */
[----:B------:R-:W-:Y:S01]  /*19e0*/  @P1 FADD.FTZ R70, R29, R70 ;  /* 0x000000461d461221 */ /* 0x000fe20000010000 */
[----:B------:R-:W-:-:S02]  /*19f0*/  SEL R55, R122, R39, P3 ;  /* 0x000000277a377207 */ /* 0x000fc40001800000 */
[----:B------:R-:W-:Y:S02]  /*1a00*/  SEL R57, R60, R41, P3 ;  /* 0x000000293c397207 */ /* 0x000fe40001800000 */
[----:B------:R-:W-:Y:S02]  /*1a10*/  @P2 MOV R63, 0x20 ;  /* 0x00000020003f2802 */ /* 0x000fe40000000f00 */
[----:B------:R-:W-:Y:S02]  /*1a20*/  SEL R53, R120, R37, P3 ;  /* 0x0000002578357207 */ /* 0x000fe40001800000 */
[----:B------:R-:W-:Y:S01]  /*1a30*/  SEL R39, R128, R39, P3 ;  /* 0x0000002780277207 */ /* 0x000fe20001800000 */
[----:B------:R-:W-:Y:S01]  /*1a40*/  @P2 IMAD.WIDE.U32 R62, R78, R63, c[0x0][0x258] ;  /* 0x000096004e3e2625 */ /* 0x000fe200078e003f */
[----:B------:R-:W-:Y:S02]  /*1a50*/  FSEL R133, R64, RZ, P6 ;  /* 0x000000ff40857208 */ /* 0x000fe40003000000 */
[----:B------:R-:W-:Y:S01]  /*1a60*/  SEL R41, R58, R41, P3 ;  /* 0x000000293a297207 */ /* 0x000fe20001800000 */
[----:B------:R-:W-:Y:S01]  /*1a70*/  FMUL.FTZ R128, R128, c[0x0][0x1e8] ;  /* 0x00007a0080807a20 */ /* 0x000fe20000410000 */
[----:B------:R-:W-:Y:S01]  /*1a80*/  FSEL R121, R69, RZ, P5 ;  /* 0x000000ff45797208 */ /* 0x000fe20002800000 */
[----:B------:R0:W-:Y:S01]  /*1a90*/  @P2 STG.E.128 [R62.64], R52 ;  /* 0x000000343e002986 */ /* 0x0001e2000c101d04 */
[----:B------:R-:W-:-:S02]  /*1aa0*/  LOP3.LUT P6, RZ, R74, 0xff000000, RZ, 0xc0, !PT ;  /* 0xff0000004aff7812 */ /* 0x000fc400078cc0ff */
[----:B------:R-:W-:Y:S02]  /*1ab0*/  SEL R58, R59, R42, P3 ;  /* 0x0000002a3b3a7207 */ /* 0x000fe40001800000 */
[----:B------:R-:W-:Y:S02]  /*1ac0*/  LOP3.LUT P5, RZ, R75, 0xff00, RZ, 0xc0, !PT ;  /* 0x0000ff004bff7812 */ /* 0x000fe400078ac0ff */
[----:B------:R-:W-:Y:S01]  /*1ad0*/  SEL R36, R61, R36, P3 ;  /* 0x000000243d247207 */ /* 0x000fe20001800000 */
[----:B------:R-:W-:Y:S01]  /*1ae0*/  IMAD.WIDE.U32 R60, R78, R71, c[0x0][0x248] ;  /* 0x000092004e3c7625 */ /* 0x000fe200078e0047 */
[-C--:B------:R-:W-:Y:S02]  /*1af0*/  SEL R59, R126, R43.reuse, P3 ;  /* 0x0000002b7e3b7207 */ /* 0x080fe40001800000 */
[----:B------:R-:W-:Y:S02]  /*1b00*/  @P0 F2FP.BF16.PACK_AB R114, RZ, R114 ;  /* 0x00000072ff72023e */ /* 0x000fe400000010ff */
[----:B------:R-:W-:Y:S01]  /*1b10*/  FSEL R132, R65, RZ, P5 ;  /* 0x000000ff41847208 */ /* 0x000fe20002800000 */
[----:B------:R-:W-:Y:S01]  /*1b20*/  @P2 STG.E.128 [R62.64+0x10], R56 ;  /* 0x000010383e002986 */ /* 0x000fe2000c101d04 */
[C---:B------:R-:W-:Y:S01]  /*1b30*/  SEL R43, R130.reuse, R43, P3 ;  /* 0x0000002b822b7207 */ /* 0x040fe20001800000 */
[----:B------:R-:W-:Y:S01]  /*1b40*/  FMUL.FTZ R130, R130, c[0x0][0x1e8] ;  /* 0x00007a0082827a20 */ /* 0x000fe20000410000 */
[----:B------:R-:W-:Y:S01]  /*1b50*/  @P0 F2FP.BF16.PACK_AB R115, RZ, R115 ;  /* 0x00000073ff73023e */ /* 0x000fe200000010ff */
[----:B------:R1:W-:Y:S01]  /*1b60*/  STG.E.128 [R60.64], R48 ;  /* 0x000000303c007986 */ /* 0x0003e2000c101d04 */
[----:B0-----:R-:W-:-:S02]  /*1b70*/  FSEL R52, R128, RZ, P6 ;  /* 0x000000ff80347208 */ /* 0x001fc40003000000 */
[----:B------:R-:W-:Y:S02]  /*1b80*/  @P0 PRMT R47, R114, 0x7610, R47 ;  /* 0x00007610722f0816 */ /* 0x000fe4000000002f */
[----:B------:R-:W-:Y:S02]  /*1b90*/  @P2 MOV R55, 0x20 ;  /* 0x0000002000372802 */ /* 0x000fe40000000f00 */
[----:B------:R-:W-:Y:S01]  /*1ba0*/  LOP3.LUT P5, RZ, R74, 0xff00, RZ, 0xc0, !PT ;  /* 0x0000ff004aff7812 */ /* 0x000fe200078ac0ff */
[----:B------:R-:W-:Y:S01]  /*1bb0*/  @P0 IMAD.MOV.U32 R74, RZ, RZ, R72 ;  /* 0x000000ffff4a0224 */ /* 0x000fe200078e0048 */
[----:B------:R-:W-:Y:S01]  /*1bc0*/  LOP3.LUT P1, RZ, R75, 0xff000000, RZ, 0xc0, !PT ;  /* 0xff0000004bff7812 */ /* 0x000fe2000782c0ff */
[----:B------:R-:W-:Y:S01]  /*1bd0*/  @P2 IMAD.WIDE.U32 R54, R0, R55, c[0x0][0x258] ;  /* 0x0000960000362625 */ /* 0x000fe200078e0037 */
[C---:B------:R-:W-:Y:S02]  /*1be0*/  SEL R37, R70.reuse, R37, P3 ;  /* 0x0000002546257207 */ /* 0x040fe40001800000 */
[----:B------:R-:W-:Y:S01]  /*1bf0*/  @P0 PRMT R47, R47, 0x5410, R115 ;  /* 0x000054102f2f0816 */ /* 0x000fe20000000073 */
[----:B------:R-:W-:Y:S01]  /*1c00*/  FMUL.FTZ R70, R70, c[0x0][0x1e8] ;  /* 0x00007a0046467a20 */ /* 0x000fe20000410000 */
[----:B------:R-:W-:-:S02]  /*1c10*/  SEL R38, R127, R38, P3 ;  /* 0x000000267f267207 */ /* 0x000fc40001800000 */
[----:B------:R-:W-:Y:S02]  /*1c20*/  SEL R40, R129, R40, P3 ;  /* 0x0000002881287207 */ /* 0x000fe40001800000 */
[----:B-1----:R-:W-:Y:S01]  /*1c30*/  F2FP.BF16.PACK_AB R49, R52, R123 ;  /* 0x0000007b3431723e */ /* 0x002fe200000010ff */
[----:B------:R-:W-:Y:S01]  /*1c40*/  @P0 IMAD.WIDE.U32 R52, R78, R71, c[0x0][0x250] ;  /* 0x000094004e340625 */ /* 0x000fe200078e0047 */
[----:B------:R-:W-:Y:S02]  /*1c50*/  SEL R42, R131, R42, P3 ;  /* 0x0000002a832a7207 */ /* 0x000fe40001800000 */
[----:B------:R-:W-:Y:S02]  /*1c60*/  FSEL R50, R130, RZ, P1 ;  /* 0x000000ff82327208 */ /* 0x000fe40000800000 */
[----:B------:R-:W-:Y:S01]  /*1c70*/  @P0 LOP3.LUT P3, RZ, R74, 0xff, RZ, 0xc0, !PT ;  /* 0x000000ff4aff0812 */ /* 0x000fe2000786c0ff */
[----:B------:R-:W-:Y:S01]  /*1c80*/  @P0 STG.E.128 [R52.64], R44 ;  /* 0x0000002c34000986 */ /* 0x000fe2000c101d04 */
[----:B------:R-:W-:-:S02]  /*1c90*/  @P0 LOP3.LUT P1, RZ, R72, 0xff00, RZ, 0xc0, !PT ;  /* 0x0000ff0048ff0812 */ /* 0x000fc4000782c0ff */
[----:B------:R-:W-:Y:S01]  /*1ca0*/  IADD3 R60, R78, 0x80, RZ ;  /* 0x000000804e3c7810 */ /* 0x000fe20007ffe0ff */
[----:B------:R-:W-:Y:S01]  /*1cb0*/  @P2 STG.E.128 [R54.64], R36 ;  /* 0x0000002436002986 */ /* 0x000fe2000c101d04 */
[----:B------:R-:W-:Y:S02]  /*1cc0*/  FSEL R48, R70, RZ, P5 ;  /* 0x000000ff46307208 */ /* 0x000fe40002800000 */
[C---:B------:R-:W-:Y:S01]  /*1cd0*/  @P0 LOP3.LUT P5, RZ, R72.reuse, 0xff000000, RZ, 0xc0, !PT ;  /* 0xff00000048ff0812 */ /* 0x040fe200078ac0ff */
[----:B------:R-:W-:Y:S01]  /*1ce0*/  @P2 STG.E.128 [R54.64+0x10], R40 ;  /* 0x0000102836002986 */ /* 0x000fe2000c101d04 */
[----:B------:R-:W-:Y:S01]  /*1cf0*/  @P0 LOP3.LUT P2, RZ, R72, 0xff0000, RZ, 0xc0, !PT ;  /* 0x00ff000048ff0812 */ /* 0x000fe2000784c0ff */
[----:B------:R-:W-:Y:S01]  /*1d00*/  IMAD.WIDE.U32 R56, R71, R60, c[0x0][0x248] ;  /* 0x0000920047387625 */ /* 0x000fe200078e003c */
[----:B------:R-:W-:Y:S02]  /*1d10*/  @P0 FSEL R69, R69, RZ, P3 ;  /* 0x000000ff45450208 */ /* 0x000fe40001800000 */
[----:B------:R-:W-:-:S02]  /*1d20*/  @P0 FSEL R0, R70, RZ, P1 ;  /* 0x000000ff46000208 */ /* 0x000fc40000800000 */
[C---:B------:R-:W-:Y:S02]  /*1d30*/  @P0 LOP3.LUT P1, RZ, R73.reuse, 0xff, RZ, 0xc0, !PT ;  /* 0x000000ff49ff0812 */ /* 0x040fe4000782c0ff */
[----:B------:R-:W-:Y:S02]  /*1d40*/  @P0 LOP3.LUT P3, RZ, R73, 0xff0000, RZ, 0xc0, !PT ;  /* 0x00ff000049ff0812 */ /* 0x000fe4000786c0ff */
[----:B------:R-:W-:Y:S02]  /*1d50*/  F2FP.BF16.PACK_AB R51, R50, R133 ;  /* 0x000000853233723e */ /* 0x000fe400000010ff */
[----:B------:R-:W-:Y:S02]  /*1d60*/  F2FP.BF16.PACK_AB R50, R132, R125 ;  /* 0x0000007d8432723e */ /* 0x000fe400000010ff */
[----:B------:R-:W-:Y:S02]  /*1d70*/  F2FP.BF16.PACK_AB R48, R48, R121 ;  /* 0x000000793030723e */ /* 0x000fe400000010ff */
[----:B------:R-:W-:-:S02]  /*1d80*/  @P0 FSEL R68, R68, RZ, P2 ;  /* 0x000000ff44440208 */ /* 0x000fc40001000000 */
[----:B------:R-:W-:Y:S01]  /*1d90*/  @P0 FSEL R58, R128, RZ, P5 ;  /* 0x000000ff803a0208 */ /* 0x000fe20002800000 */
[----:B------:R0:W-:Y:S01]  /*1da0*/  STG.E.128 [R56.64], R48 ;  /* 0x0000003038007986 */ /* 0x0001e2000c101d04 */
[C---:B------:R-:W-:Y:S02]  /*1db0*/  @P0 LOP3.LUT P2, RZ, R73.reuse, 0xff00, RZ, 0xc0, !PT ;  /* 0x0000ff0049ff0812 */ /* 0x040fe4000784c0ff */
[----:B------:R-:W-:Y:S02]  /*1dc0*/  @P0 LOP3.LUT P5, RZ, R73, 0xff000000, RZ, 0xc0, !PT ;  /* 0xff00000049ff0812 */ /* 0x000fe400078ac0ff */
[----:B------:R-:W-:Y:S02]  /*1dd0*/  @P0 FSEL R66, R66, RZ, P1 ;  /* 0x000000ff42420208 */ /* 0x000fe40000800000 */
[----:B------:R-:W-:Y:S02]  /*1de0*/  @P0 FSEL R64, R64, RZ, P3 ;  /* 0x000000ff40400208 */ /* 0x000fe40001800000 */
[----:B------:R-:W-:-:S02]  /*1df0*/  @P0 F2FP.BF16.PACK_AB R69, RZ, R69 ;  /* 0x00000045ff45023e */ /* 0x000fc400000010ff */
[----:B------:R-:W-:Y:S02]  /*1e00*/  @P0 F2FP.BF16.PACK_AB R68, RZ, R68 ;  /* 0x00000044ff44023e */ /* 0x000fe400000010ff */
[----:B------:R-:W-:Y:S02]  /*1e10*/  @P0 FSEL R65, R65, RZ, P2 ;  /* 0x000000ff41410208 */ /* 0x000fe40001000000 */
[----:B------:R-:W-:Y:S02]  /*1e20*/  @P0 F2FP.BF16.PACK_AB R66, RZ, R66 ;  /* 0x00000042ff42023e */ /* 0x000fe400000010ff */
[----:B------:R-:W-:Y:S02]  /*1e30*/  @P0 F2FP.BF16.PACK_AB R64, RZ, R64 ;  /* 0x00000040ff40023e */ /* 0x000fe400000010ff */
[----:B0-----:R-:W-:Y:S02]  /*1e40*/  @P0 FSEL R48, R130, RZ, P5 ;  /* 0x000000ff82300208 */ /* 0x001fe40002800000 */
[----:B------:R-:W-:-:S02]  /*1e50*/  @P0 F2FP.BF16.PACK_AB R0, RZ, R0 ;  /* 0x00000000ff00023e */ /* 0x000fc400000010ff */
[----:B------:R-:W-:Y:S02]  /*1e60*/  @P0 F2FP.BF16.PACK_AB R58, RZ, R58 ;  /* 0x0000003aff3a023e */ /* 0x000fe400000010ff */
[----:B------:R-:W-:Y:S02]  /*1e70*/  @P0 F2FP.BF16.PACK_AB R65, RZ, R65 ;  /* 0x00000041ff41023e */ /* 0x000fe400000010ff */
[----:B------:R-:W-:Y:S01]  /*1e80*/  @P0 F2FP.BF16.PACK_AB R50, RZ, R48 ;  /* 0x00000030ff32023e */ /* 0x000fe200000010ff */
[----:B------:R-:W-:Y:S01]  /*1e90*/  @P0 IMAD.WIDE.U32 R48, R71, R60, c[0x0][0x250] ;  /* 0x0000940047300625 */ /* 0x000fe200078e003c */
[----:B------:R-:W-:Y:S02]  /*1ea0*/  @P0 PRMT R44, R69, 0x7610, R44 ;  /* 0x00007610452c0816 */ /* 0x000fe4000000002c */
[----:B------:R-:W-:Y:S02]  /*1eb0*/  @P0 PRMT R45, R68, 0x7610, R45 ;  /* 0x00007610442d0816 */ /* 0x000fe4000000002d */
[----:B------:R-:W-:-:S02]  /*1ec0*/  @P0 PRMT R46, R66, 0x7610, R46 ;  /* 0x00007610422e0816 */ /* 0x000fc4000000002e */
[----:B------:R-:W-:Y:S02]  /*1ed0*/  @P0 PRMT R47, R64, 0x7610, R47 ;  /* 0x00007610402f0816 */ /* 0x000fe4000000002f */
        /* <DEDUP_REMOVED lines=9> */
.L_x_831:
        /* <DEDUP_REMOVED lines=32> */
.L_x_828:
[----:B------:R-:W0:Y:S01]  /*2170*/  S2UR UR6, SR_CTAID.X ;  /* 0x00000000000679c3 */ /* 0x000e220000002500 */
[----:B------:R-:W-:Y:S01]  /*2180*/  HFMA2.MMA R13, -RZ, RZ, 0, 1.9073486328125e-06 ;  /* 0x00000020ff0d7435 */ /* 0x000fe200000001ff */
[C---:B0-----:R-:W-:Y:S02]  /*2190*/  LEA.HI R0, R113.reuse, UR6, RZ, 0x19 ;  /* 0x0000000671007c11 */ /* 0x041fe4000f8fc8ff */
[----:B------:R-:W-:-:S03]  /*21a0*/  LOP3.LUT R113, R113, 0x7f, RZ, 0xc0, !PT ;  /* 0x0000007f71717812 */ /* 0x000fc600078ec0ff */
        /* <DEDUP_REMOVED lines=13> */
.L_x_829:
[----:B------:R-:W-:Y:S01]  /*2280*/  HFMA2.MMA R54, -RZ, RZ, 0, 1.847743988037109375e-06 ;  /* 0x0000001fff367435 */ /* 0x000fe200000001ff */
[----:B------:R-:W-:Y:S01]  /*2290*/  IMAD.MOV.U32 R52, RZ, RZ, R56 ;  /* 0x000000ffff347224 */ /* 0x000fe200078e0038 */
[----:B------:R-:W-:-:S02]  /*22a0*/  MOV R57, 0x10 ;  /* 0x0000001000397802 */ /* 0x000fc40000000f00 */
[----:B------:R-:W-:Y:S02]  /*22b0*/  MOV R133, 0xffffffff ;  /* 0xffffffff00857802 */ /* 0x000fe40000000f00 */
[----:B------:R-:W-:Y:S02]  /*22c0*/  MOV R48, 0x22e0 ;  /* 0x000022e000307802 */ /* 0x000fe40000000f00 */
[----:B-----5:R-:W-:Y:S05]  /*22d0*/  CALL.REL.NOINC `($__internal_59_$__cuda_sm70_shflsync_down_p) ;  /* 0x0000046000007944 */ /* 0x020fea0003c00000 */
[----:B-1----:R-:W-:Y:S01]  /*22e0*/  MOV R51, R52 ;  /* 0x0000003400337202 */ /* 0x002fe20000000f00 */
[----:B0-----:R-:W-:Y:S05]  /*22f0*/  BRA `(.L_x_833) ;  /* 0xffffeb7000007947 */ /* 0x001fea000383ffff */
.L_x_830:
[----:B------:R-:W-:Y:S01]  /*2300*/  HFMA2.MMA R57, -RZ, RZ, 0, 9.5367431640625e-07 ;  /* 0x00000010ff397435 */ /* 0x000fe200000001ff */
[----:B------:R-:W-:Y:S01]  /*2310*/  IMAD.MOV.U32 R52, RZ, RZ, R53 ;  /* 0x000000ffff347224 */ /* 0x000fe200078e0035 */
[----:B------:R-:W-:Y:S02]  /*2320*/  MOV R54, 0x1f ;  /* 0x0000001f00367802 */ /* 0x000fe40000000f00 */
[----:B------:R-:W-:Y:S02]  /*2330*/  MOV R133, 0xffffffff ;  /* 0xffffffff00857802 */ /* 0x000fe40000000f00 */
[----:B------:R-:W-:Y:S02]  /*2340*/  MOV R48, 0x2360 ;  /* 0x0000236000307802 */ /* 0x000fe40000000f00 */
[----:B01---5:R-:W-:Y:S05]  /*2350*/  CALL.REL.NOINC `($__internal_59_$__cuda_sm70_shflsync_down_p) ;  /* 0x000003e000007944 */ /* 0x023fea0003c00000 */
[----:B------:R-:W-:Y:S01]  /*2360*/  FADD.FTZ R56, R56, R51 ;  /* 0x0000003338387221 */ /* 0x000fe20000010000 */
[----:B0-----:R-:W-:Y:S01]  /*2370*/  HFMA2.MMA R57, -RZ, RZ, 0, 4.76837158203125e-07 ;  /* 0x00000008ff397435 */ /* 0x001fe200000001ff */
[----:B-1----:R-:W-:Y:S01]  /*2380*/  FADD.FTZ R53, R53, R52 ;  /* 0x0000003435357221 */ /* 0x002fe20000010000 */
[----:B------:R-:W-:Y:S01]  /*2390*/  MOV R133, 0xffffffff ;  /* 0xffffffff00857802 */ /* 0x000fe20000000f00 */
[----:B------:R-:W-:Y:S01]  /*23a0*/  IMAD.MOV.U32 R54, RZ, RZ, 0x1f ;  /* 0x0000001fff367424 */ /* 0x000fe200078e00ff */
[----:B------:R-:W-:-:S02]  /*23b0*/  MOV R52, R56 ;  /* 0x0000003800347202 */ /* 0x000fc40000000f00 */
[----:B------:R-:W-:Y:S02]  /*23c0*/  MOV R48, 0x23e0 ;  /* 0x000023e000307802 */ /* 0x000fe40000000f00 */
[----:B------:R-:W-:Y:S05]  /*23d0*/  CALL.REL.NOINC `($__internal_59_$__cuda_sm70_shflsync_down_p) ;  /* 0x0000036000007944 */ /* 0x000fea0003c00000 */
[----:B0-----:R-:W-:Y:S01]  /*23e0*/  HFMA2.MMA R54, -RZ, RZ, 0, 1.847743988037109375e-06 ;  /* 0x0000001fff367435 */ /* 0x001fe200000001ff */
[----:B-1----:R-:W-:Y:S01]  /*23f0*/  MOV R51, R52 ;  /* 0x0000003400337202 */ /* 0x002fe20000000f00 */
[----:B------:R-:W-:Y:S01]  /*2400*/  IMAD.MOV.U32 R57, RZ, RZ, 0x8 ;  /* 0x00000008ff397424 */ /* 0x000fe200078e00ff */
[----:B------:R-:W-:Y:S02]  /*2410*/  MOV R52, R53 ;  /* 0x0000003500347202 */ /* 0x000fe40000000f00 */
[----:B------:R-:W-:Y:S02]  /*2420*/  MOV R133, 0xffffffff ;  /* 0xffffffff00857802 */ /* 0x000fe40000000f00 */
[----:B------:R-:W-:Y:S02]  /*2430*/  MOV R48, 0x2450 ;  /* 0x0000245000307802 */ /* 0x000fe40000000f00 */
[----:B------:R-:W-:Y:S05]  /*2440*/  CALL.REL.NOINC `($__internal_59_$__cuda_sm70_shflsync_down_p) ;  /* 0x000002f000007944 */ /* 0x000fea0003c00000 */
[----:B------:R-:W-:Y:S01]  /*2450*/  FADD.FTZ R56, R51, R56 ;  /* 0x0000003833387221 */ /* 0x000fe20000010000 */
[----:B0-----:R-:W-:Y:S01]  /*2460*/  HFMA2.MMA R57, -RZ, RZ, 0, 2.384185791015625e-07 ;  /* 0x00000004ff397435 */ /* 0x001fe200000001ff */
[----:B-1----:R-:W-:Y:S01]  /*2470*/  FADD.FTZ R53, R53, R52 ;  /* 0x0000003435357221 */ /* 0x002fe20000010000 */
[----:B------:R-:W-:Y:S01]  /*2480*/  MOV R54, 0x1f ;  /* 0x0000001f00367802 */ /* 0x000fe20000000f00 */
[----:B------:R-:W-:Y:S01]  /*2490*/  IMAD.MOV.U32 R133, RZ, RZ, -0x1 ;  /* 0xffffffffff857424 */ /* 0x000fe200078e00ff */
[----:B------:R-:W-:-:S02]  /*24a0*/  MOV R52, R56 ;  /* 0x0000003800347202 */ /* 0x000fc40000000f00 */
[----:B------:R-:W-:Y:S02]  /*24b0*/  MOV R48, 0x24d0 ;  /* 0x000024d000307802 */ /* 0x000fe40000000f00 */
[----:B------:R-:W-:Y:S05]  /*24c0*/  CALL.REL.NOINC `($__internal_59_$__cuda_sm70_shflsync_down_p) ;  /* 0x0000027000007944 */ /* 0x000fea0003c00000 */
[----:B0-----:R-:W-:Y:S01]  /*24d0*/  HFMA2.MMA R57, -RZ, RZ, 0, 2.384185791015625e-07 ;  /* 0x00000004ff397435 */ /* 0x001fe200000001ff */
[----:B-1----:R-:W-:Y:S01]  /*24e0*/  MOV R51, R52 ;  /* 0x0000003400337202 */ /* 0x002fe20000000f00 */
[----:B------:R-:W-:Y:S01]  /*24f0*/  IMAD.MOV.U32 R54, RZ, RZ, 0x1f ;  /* 0x0000001fff367424 */ /* 0x000fe200078e00ff */
[----:B------:R-:W-:Y:S02]  /*2500*/  MOV R52, R53 ;  /* 0x0000003500347202 */ /* 0x000fe40000000f00 */
[----:B------:R-:W-:Y:S02]  /*2510*/  MOV R133, 0xffffffff ;  /* 0xffffffff00857802 */ /* 0x000fe40000000f00 */
[----:B------:R-:W-:Y:S02]  /*2520*/  MOV R48, 0x2540 ;  /* 0x0000254000307802 */ /* 0x000fe40000000f00 */
[----:B------:R-:W-:Y:S05]  /*2530*/  CALL.REL.NOINC `($__internal_59_$__cuda_sm70_shflsync_down_p) ;  /* 0x0000020000007944 */ /* 0x000fea0003c00000 */
[----:B------:R-:W-:Y:S01]  /*2540*/  FADD.FTZ R56, R51, R56 ;  /* 0x0000003833387221 */ /* 0x000fe20000010000 */
[----:B0-----:R-:W-:Y:S01]  /*2550*/  HFMA2.MMA R57, -RZ, RZ, 0, 1.1920928955078125e-07 ;  /* 0x00000002ff397435 */ /* 0x001fe200000001ff */
[----:B-1----:R-:W-:Y:S01]  /*2560*/  FADD.FTZ R55, R53, R52 ;  /* 0x0000003435377221 */ /* 0x002fe20000010000 */
[----:B------:R-:W-:Y:S01]  /*2570*/  MOV R54, 0x1f ;  /* 0x0000001f00367802 */ /* 0x000fe20000000f00 */
[----:B------:R-:W-:Y:S01]  /*2580*/  IMAD.MOV.U32 R52, RZ, RZ, R56 ;  /* 0x000000ffff347224 */ /* 0x000fe200078e0038 */
[----:B------:R-:W-:-:S02]  /*2590*/  MOV R133, 0xffffffff ;  /* 0xffffffff00857802 */ /* 0x000fc40000000f00 */
[----:B------:R-:W-:Y:S02]  /*25a0*/  MOV R48, 0x25c0 ;  /* 0x000025c000307802 */ /* 0x000fe40000000f00 */
[----:B------:R-:W-:Y:S05]  /*25b0*/  CALL.REL.NOINC `($__internal_59_$__cuda_sm70_shflsync_down_p) ;  /* 0x0000018000007944 */ /* 0x000fea0003c00000 */
[----:B0-----:R-:W-:Y:S01]  /*25c0*/  HFMA2.MMA R57, -RZ, RZ, 0, 1.1920928955078125e-07 ;  /* 0x00000002ff397435 */ /* 0x001fe200000001ff */
[----:B-1----:R-:W-:Y:S01]  /*25d0*/  MOV R51, R52 ;  /* 0x0000003400337202 */ /* 0x002fe20000000f00 */
[----:B------:R-:W-:Y:S01]  /*25e0*/  IMAD.MOV.U32 R133, RZ, RZ, -0x1 ;  /* 0xffffffffff857424 */ /* 0x000fe200078e00ff */
[----:B------:R-:W-:Y:S02]  /*25f0*/  MOV R52, R55 ;  /* 0x0000003700347202 */ /* 0x000fe40000000f00 */
[----:B------:R-:W-:Y:S02]  /*2600*/  MOV R54, 0x1f ;  /* 0x0000001f00367802 */ /* 0x000fe40000000f00 */
[----:B------:R-:W-:Y:S02]  /*2610*/  MOV R48, 0x2630 ;  /* 0x0000263000307802 */ /* 0x000fe40000000f00 */
[----:B------:R-:W-:Y:S05]  /*2620*/  CALL.REL.NOINC `($__internal_59_$__cuda_sm70_shflsync_down_p) ;  /* 0x0000011000007944 */ /* 0x000fea0003c00000 */
[----:B------:R-:W-:Y:S01]  /*2630*/  FADD.FTZ R53, R51, R56 ;  /* 0x0000003833357221 */ /* 0x000fe20000010000 */
[----:B0-----:R-:W-:Y:S01]  /*2640*/  HFMA2.MMA R57, -RZ, RZ, 0, 5.9604644775390625e-08 ;  /* 0x00000001ff397435 */ /* 0x001fe200000001ff */
[----:B-1----:R-:W-:Y:S01]  /*2650*/  FADD.FTZ R55, R55, R52 ;  /* 0x0000003437377221 */ /* 0x002fe20000010000 */
[----:B------:R-:W-:-:S02]  /*2660*/  MOV R54, 0x1f ;  /* 0x0000001f00367802 */ /* 0x000fc40000000f00 */
[----:B------:R-:W-:Y:S02]  /*2670*/  MOV R133, 0xffffffff ;  /* 0xffffffff00857802 */ /* 0x000fe40000000f00 */
[----:B------:R-:W-:Y:S02]  /*2680*/  MOV R52, R53 ;  /* 0x0000003500347202 */ /* 0x000fe40000000f00 */
[----:B------:R-:W-:Y:S02]  /*2690*/  MOV R48, 0x26b0 ;  /* 0x000026b000307802 */ /* 0x000fe40000000f00 */
[----:B------:R-:W-:Y:S05]  /*26a0*/  CALL.REL.NOINC `($__internal_59_$__cuda_sm70_shflsync_down_p) ;  /* 0x0000009000007944 */ /* 0x000fea0003c00000 */
[----:B0-----:R-:W-:Y:S01]  /*26b0*/  HFMA2.MMA R57, -RZ, RZ, 0, 5.9604644775390625e-08 ;  /* 0x00000001ff397435 */ /* 0x001fe200000001ff */
[----:B-1----:R-:W-:Y:S01]  /*26c0*/  MOV R56, R52 ;  /* 0x0000003400387202 */ /* 0x002fe20000000f00 */
[----:B------:R-:W-:Y:S01]  /*26d0*/  IMAD.MOV.U32 R52, RZ, RZ, R55 ;  /* 0x000000ffff347224 */ /* 0x000fe200078e0037 */
[----:B------:R-:W-:Y:S02]  /*26e0*/  MOV R54, 0x1f ;  /* 0x0000001f00367802 */ /* 0x000fe40000000f00 */
[----:B------:R-:W-:Y:S02]  /*26f0*/  MOV R133, 0xffffffff ;  /* 0xffffffff00857802 */ /* 0x000fe40000000f00 */
[----:B------:R-:W-:-:S02]  /*2700*/  MOV R48, 0x2720 ;  /* 0x0000272000307802 */ /* 0x000fc40000000f00 */
[----:B------:R-:W-:Y:S05]  /*2710*/  CALL.REL.NOINC `($__internal_59_$__cuda_sm70_shflsync_down_p) ;  /* 0x0000002000007944 */ /* 0x000fea0003c00000 */
[----:B-1----:R-:W-:Y:S01]  /*2720*/  MOV R48, R52 ;  /* 0x0000003400307202 */ /* 0x002fe20000000f00 */
[----:B0-----:R-:W-:Y:S05]  /*2730*/  BRA `(.L_x_834) ;  /* 0xffffe85000007947 */ /* 0x001fea000383ffff */
        .weak           $__internal_59_$__cuda_sm70_shflsync_down_p
        .type           $__internal_59_$__cuda_sm70_shflsync_down_p,@function
        .size           $__internal_59_$__cuda_sm70_shflsync_down_p,(.L_x_1822 - $__internal_59_$__cuda_sm70_shflsync_down_p)
$__internal_59_$__cuda_sm70_shflsync_down_p:
[----:B------:R-:W-:Y:S01]  /*2740*/  HFMA2.MMA R49, -RZ, RZ, 0, 0 ;  /* 0x00000000ff317435 */ /* 0x000fe200000001ff */
[----:B------:R-:W-:Y:S04]  /*2750*/  WARPSYNC R133 ;  /* 0x0000008500007348 */ /* 0x000fe80003800000 */
[----:B------:R0:W1:Y:S01]  /*2760*/  SHFL.DOWN PT, R52, R52, R57, R54 ;  /* 0x0800003934347389 */ /* 0x00006200000e0036 */
[----:B------:R-:W-:Y:S05]  /*2770*/  RET.REL.NODEC R48 `(_ZN10layer_norm31ln_parallel_residual_bwd_kernelINS_13Kernel_traitsIf13__nv_bfloat16fS2_fjLj2048ELj1ELj1ELj4ELj16ENS_18Kernel_traits_baseILj2048EfS2_fS2_fjLj128EEEEELb1ELb1ELb1EEEvNS_9BwdParamsE) ;  /* 0xffffd88030007950 */ /* 0x000fea0003c3ffff */
.L_x_835:
        /* <DEDUP_REMOVED lines=16> */
.L_x_1822:


//--------------------- .text._ZN10layer_norm31ln_parallel_residual_bwd_kernelINS_13Kernel_traitsIf6__halfS2_S2_fjLj2048ELj1ELj1ELj4ELj16ENS_18Kernel_traits_baseILj2048EfS2_S2_S2_fjLj128EEEEELb0ELb0ELb0EEEvNS_9BwdParamsE --------------------------
	.section	.text._ZN10layer_norm31ln_parallel_residual_bwd_kernelINS_13Kernel_traitsIf6__halfS2_S2_fjLj2048ELj1ELj1ELj4ELj16ENS_18Kernel_traits_baseILj2048EfS2_S2_S2_fjLj128EEEEELb0ELb0ELb0EEEvNS_9BwdParamsE,"ax",@progbits
	.sectioninfo	@"SHI_REGISTERS=168"
	.align	128
        .global         _ZN10layer_norm31ln_parallel_residual_bwd_kernelINS_13Kernel_traitsIf6__halfS2_S2_fjLj2048ELj1ELj1ELj4ELj16ENS_18Kernel_traits_baseILj2048EfS2_S2_S2_fjLj128EEEEELb0ELb0ELb0EEEvNS_9BwdParamsE
        .type           _ZN10layer_norm31ln_parallel_residual_bwd_kernelINS_13Kernel_traitsIf6__halfS2_S2_fjLj2048ELj1ELj1ELj4ELj16ENS_18Kernel_traits_baseILj2048EfS2_S2_S2_fjLj128EEEEELb0ELb0ELb0EEEvNS_9BwdParamsE,@function
        .size           _ZN10layer_norm31ln_parallel_residual_bwd_kernelINS_13Kernel_traitsIf6__halfS2_S2_fjLj2048ELj1ELj1ELj4ELj16ENS_18Kernel_traits_baseILj2048EfS2_S2_S2_fjLj128EEEEELb0ELb0ELb0EEEvNS_9BwdParamsE,(.L_x_1823 - _ZN10layer_norm31ln_parallel_residual_bwd_kernelINS_13Kernel_traitsIf6__halfS2_S2_fjLj2048ELj1ELj1ELj4ELj16ENS_18Kernel_traits_baseILj2048EfS2_S2_S2_fjLj128EEEEELb0ELb0ELb0EEEvNS_9BwdParamsE)
        .other          _ZN10layer_norm31ln_parallel_residual_bwd_kernelINS_13Kernel_traitsIf6__halfS2_S2_fjLj2048ELj1ELj1ELj4ELj16ENS_18Kernel_traits_baseILj2048EfS2_S2_S2_fjLj128EEEEELb0ELb0ELb0EEEvNS_9BwdParamsE,@"STO_CUDA_ENTRY STV_DEFAULT"
_ZN10layer_norm31ln_parallel_residual_bwd_kernelINS_13Kernel_traitsIf6__halfS2_S2_fjLj2048ELj1ELj1ELj4ELj16ENS_18Kernel_traits_baseILj2048EfS2_S2_S2_fjLj128EEEEELb0ELb0ELb0EEEvNS_9BwdParamsE:
.text._ZN10layer_norm31ln_parallel_residual_bwd_kernelINS_13Kernel_traitsIf6__halfS2_S2_fjLj2048ELj1ELj1ELj4ELj16ENS_18Kernel_traits_baseILj2048EfS2_S2_S2_fjLj128EEEEELb0ELb0ELb0EEEvNS_9BwdParamsE:
        /* <DEDUP_REMOVED lines=65> */
.L_x_847:
        /* <DEDUP_REMOVED lines=28> */
[----:B0-----:R-:W-:Y:S01]  /*05d0*/  ISETP.NE.AND P0, PT, R3, RZ, PT ;  /* 0x000000ff0300720c */ /* 0x001fe20003f05270 */
[--C-:B--2---:R-:W-:Y:S02]  /*05e0*/  HADD2.F32 R11, -RZ, R124.reuse.H0_H0 ;  /* 0x2000007cff0b7230 */ /* 0x104fe40000004100 */
[----:B------:R-:W-:Y:S01]  /*05f0*/  HADD2.F32 R137, -RZ, R124.H1_H1 ;  /* 0x3000007cff897230 */ /* 0x000fe20000004100 */
[----:B-----5:R-:W-:Y:S01]  /*0600*/  FSEL R124, R161, RZ, !P0 ;  /* 0x000000ffa17c7208 */ /* 0x020fe20004000000 */
[--C-:B------:R-:W-:Y:S02]  /*0610*/  HADD2.F32 R139, -RZ, R125.reuse.H0_H0 ;  /* 0x2000007dff8b7230 */ /* 0x100fe40000004100 */
[----:B------:R-:W-:Y:S02]  /*0620*/  HADD2.F32 R147, -RZ, R125.H1_H1 ;  /* 0x3000007dff937230 */ /* 0x000fe40000004100 */
[--C-:B------:R-:W-:Y:S01]  /*0630*/  HADD2.F32 R125, -RZ, R126.reuse.H0_H0 ;  /* 0x2000007eff7d7230 */ /* 0x100fe20000004100 */
[----:B------:R-:W-:Y:S01]  /*0640*/  FADD.FTZ R11, R11, -R124 ;  /* 0x8000007c0b0b7221 */ /* 0x000fe20000010000 */
[--C-:B------:R-:W-:Y:S01]  /*0650*/  HADD2.F32 R159, -RZ, R127.reuse.H1_H1 ;  /* 0x3000007fff9f7230 */ /* 0x100fe20000004100 */
[C---:B------:R-:W-:Y:S01]  /*0660*/  FADD.FTZ R163, -R124.reuse, R137 ;  /* 0x000000897ca37221 */ /* 0x040fe20000010100 */
[----:B------:R-:W-:Y:S01]  /*0670*/  HADD2.F32 R153, -RZ, R126.H1_H1 ;  /* 0x3000007eff997230 */ /* 0x000fe20000004100 */
[C---:B-1----:R-:W-:Y:S01]  /*0680*/  FADD.FTZ R145, -R124.reuse, R125 ;  /* 0x0000007d7c917221 */ /* 0x042fe20000010100 */
[----:B------:R-:W-:Y:S01]  /*0690*/  HADD2.F32 R155, -RZ, R127.H0_H0 ;  /* 0x2000007fff9b7230 */ /* 0x000fe20000004100 */
[----:B------:R-:W-:Y:S01]  /*06a0*/  FADD.FTZ R125, -R124, R159 ;  /* 0x0000009f7c7d7221 */ /* 0x000fe20000010100 */
[--C-:B---3--:R-:W-:Y:S01]  /*06b0*/  HADD2.F32 R159, -RZ, R128.reuse.H0_H0 ;  /* 0x20000080ff9f7230 */ /* 0x108fe20000004100 */
[----:B------:R-:W-:Y:S01]  /*06c0*/  FMUL.FTZ R137, R138, R11 ;  /* 0x0000000b8a897220 */ /* 0x000fe20000410000 */
[----:B------:R-:W-:Y:S01]  /*06d0*/  HADD2.F32 R128, -RZ, R128.H1_H1 ;  /* 0x30000080ff807230 */ /* 0x000fe20000004100 */
[C---:B------:R-:W-:Y:S01]  /*06e0*/  FADD.FTZ R147, -R124.reuse, R147 ;  /* 0x000000937c937221 */ /* 0x040fe20000010100 */
[----:B------:R-:W-:Y:S01]  /*06f0*/  HADD2.F32 R126, -RZ, R129.H1_H1 ;  /* 0x30000081ff7e7230 */ /* 0x000fe20000004100 */
[----:B------:R-:W-:Y:S01]  /*0700*/  FADD.FTZ R127, -R124, R153 ;  /* 0x000000997c7f7221 */ /* 0x000fe20000010100 */
[--C-:B----4-:R-:W-:Y:S01]  /*0710*/  HADD2.F32 R153, -RZ, R132.reuse.H0_H0 ;  /* 0x20000084ff997230 */ /* 0x110fe20000004100 */
[----:B------:R-:W-:Y:S01]  /*0720*/  FMUL.FTZ R11, R104, R159 ;  /* 0x0000009f680b7220 */ /* 0x000fe20000410000 */
[----:B------:R-:W-:Y:S01]  /*0730*/  HADD2.F32 R132, -RZ, R132.H1_H1 ;  /* 0x30000084ff847230 */ /* 0x000fe20000004100 */
[----:B------:R-:W-:-:S02]  /*0740*/  FADD.FTZ R32, R32, R159 ;  /* 0x0000009f20207221 */ /* 0x000fc40000010000 */
[----:B------:R-:W-:Y:S01]  /*0750*/  FFMA.FTZ R48, R137, R159, R48 ;  /* 0x0000009f89307223 */ /* 0x000fe20000010030 */
[----:B------:R-:W-:Y:S01]  /*0760*/  HADD2.F32 R159, -RZ, R129.H0_H0 ;  /* 0x20000081ff9f7230 */ /* 0x000fe20000004100 */
[C---:B------:R-:W-:Y:S01]  /*0770*/  FADD.FTZ R139, -R124.reuse, R139 ;  /* 0x0000008b7c8b7221 */ /* 0x040fe20000010100 */
[--C-:B------:R-:W-:Y:S01]  /*0780*/  HADD2.F32 R129, -RZ, R130.reuse.H0_H0 ;  /* 0x20000082ff817230 */ /* 0x100fe20000004100 */
[----:B------:R-:W-:Y:S01]  /*0790*/  FADD.FTZ R155, -R124, R155 ;  /* 0x0000009b7c9b7221 */ /* 0x000fe20000010100 */
[----:B------:R-:W-:Y:S01]  /*07a0*/  HADD2.F32 R124, -RZ, R133.H1_H1 ;  /* 0x30000085ff7c7230 */ /* 0x000fe20000004100 */
[C---:B------:R-:W-:Y:S01]  /*07b0*/  FMUL.FTZ R146, R138.reuse, R163 ;  /* 0x000000a38a927220 */ /* 0x040fe20000410000 */
[----:B------:R-:W-:Y:S01]  /*07c0*/  HADD2.F32 R130, -RZ, R130.H1_H1 ;  /* 0x30000082ff827230 */ /* 0x000fe20000004100 */
[----:B------:R-:W-:Y:S02]  /*07d0*/  FMUL.FTZ R144, R105, R128 ;  /* 0x0000008069907220 */ /* 0x000fe40000410000 */
[----:B------:R-:W-:-:S02]  /*07e0*/  FMUL.FTZ R150, R138, R147 ;  /* 0x000000938a967220 */ /* 0x000fc40000410000 */
[----:B------:R-:W-:Y:S02]  /*07f0*/  FMUL.FTZ R147, R107, R126 ;  /* 0x0000007e6b937220 */ /* 0x000fe40000410000 */
[----:B------:R-:W-:Y:S02]  /*0800*/  FADD.FTZ R64, R64, R153 ;  /* 0x0000009940407221 */ /* 0x000fe40000010000 */
[-C--:B------:R-:W-:Y:S02]  /*0810*/  FFMA.FTZ R80, R137, R153.reuse, R80 ;  /* 0x0000009989507223 */ /* 0x080fe40000010050 */
[----:B------:R-:W-:Y:S01]  /*0820*/  FFMA.FTZ R11, R112, R153, R11 ;  /* 0x00000099700b7223 */ /* 0x000fe2000001000b */
[----:B------:R-:W-:Y:S01]  /*0830*/  HADD2.F32 R153, -RZ, R133.H0_H0 ;  /* 0x20000085ff997230 */ /* 0x000fe20000004100 */
[----:B------:R-:W-:Y:S01]  /*0840*/  FADD.FTZ R65, R65, R132 ;  /* 0x0000008441417221 */ /* 0x000fe20000010000 */
[--C-:B------:R-:W-:Y:S01]  /*0850*/  HADD2.F32 R133, -RZ, R134.reuse.H0_H0 ;  /* 0x20000086ff857230 */ /* 0x100fe20000004100 */
[-C--:B------:R-:W-:Y:S01]  /*0860*/  FFMA.FTZ R81, R146, R132.reuse, R81 ;  /* 0x0000008492517223 */ /* 0x080fe20000010051 */
[----:B------:R-:W-:Y:S01]  /*0870*/  HADD2.F32 R134, -RZ, R134.H1_H1 ;  /* 0x30000086ff867230 */ /* 0x000fe20000004100 */
[----:B------:R-:W-:-:S02]  /*0880*/  FFMA.FTZ R144, R113, R132, R144 ;  /* 0x0000008471907223 */ /* 0x000fc40000010090 */
[----:B------:R-:W-:Y:S02]  /*0890*/  FMUL.FTZ R139, R138, R139 ;  /* 0x0000008b8a8b7220 */ /* 0x000fe40000410000 */
[----:B------:R-:W-:Y:S02]  /*08a0*/  FMUL.FTZ R132, R106, R159 ;  /* 0x0000009f6a847220 */ /* 0x000fe40000410000 */
[----:B------:R-:W-:Y:S02]  /*08b0*/  FADD.FTZ R67, R67, R124 ;  /* 0x0000007c43437221 */ /* 0x000fe40000010000 */
[-C--:B------:R-:W-:Y:S02]  /*08c0*/  FFMA.FTZ R83, R150, R124.reuse, R83 ;  /* 0x0000007c96537223 */ /* 0x080fe40000010053 */
[----:B------:R-:W-:Y:S02]  /*08d0*/  FFMA.FTZ R147, R115, R124, R147 ;  /* 0x0000007c73937223 */ /* 0x000fe40000010093 */
[----:B------:R-:W-:-:S02]  /*08e0*/  FMUL.FTZ R145, R138, R145 ;  /* 0x000000918a917220 */ /* 0x000fc40000410000 */
[----:B------:R-:W-:Y:S01]  /*08f0*/  FMUL.FTZ R156, R138, R127 ;  /* 0x0000007f8a9c7220 */ /* 0x000fe20000410000 */
[----:B------:R-:W-:Y:S01]  /*0900*/  HADD2.F32 R127, -RZ, R131.H0_H0 ;  /* 0x20000083ff7f7230 */ /* 0x000fe20000004100 */
[----:B------:R-:W-:Y:S02]  /*0910*/  FMUL.FTZ R124, R100, R129 ;  /* 0x00000081647c7220 */ /* 0x000fe40000410000 */
[----:B------:R-:W-:Y:S02]  /*0920*/  FADD.FTZ R66, R66, R153 ;  /* 0x0000009942427221 */ /* 0x000fe40000010000 */
[-C--:B------:R-:W-:Y:S02]  /*0930*/  FFMA.FTZ R82, R139, R153.reuse, R82 ;  /* 0x000000998b527223 */ /* 0x080fe40000010052 */
[----:B------:R-:W-:Y:S01]  /*0940*/  FFMA.FTZ R132, R114, R153, R132 ;  /* 0x0000009972847223 */ /* 0x000fe20000010084 */
[----:B------:R-:W-:Y:S01]  /*0950*/  HADD2.F32 R153, -RZ, R135.H0_H0 ;  /* 0x20000087ff997230 */ /* 0x000fe20000004100 */
[----:B------:R-:W-:-:S02]  /*0960*/  FADD.FTZ R60, R60, R133 ;  /* 0x000000853c3c7221 */ /* 0x000fc40000010000 */
[----:B------:R-:W-:Y:S02]  /*0970*/  FFMA.FTZ R76, R145, R133, R76 ;  /* 0x00000085914c7223 */ /* 0x000fe4000001004c */
[----:B------:R-:W-:Y:S02]  /*0980*/  FMUL.FTZ R155, R138, R155 ;  /* 0x0000009b8a9b7220 */ /* 0x000fe40000410000 */
[----:B------:R-:W-:Y:S02]  /*0990*/  FFMA.FTZ R133, R108, R133, R124 ;  /* 0x000000856c857223 */ /* 0x000fe4000001007c */
[----:B------:R-:W-:Y:S02]  /*09a0*/  FADD.FTZ R35, R35, R126 ;  /* 0x0000007e23237221 */ /* 0x000fe40000010000 */
[----:B------:R-:W-:Y:S01]  /*09b0*/  FFMA.FTZ R51, R150, R126, R51 ;  /* 0x0000007e96337223 */ /* 0x000fe20000010033 */
[----:B------:R-:W-:Y:S01]  /*09c0*/  HADD2.F32 R126, -RZ, R131.H1_H1 ;  /* 0x30000083ff7e7230 */ /* 0x000fe20000004100 */
[----:B------:R-:W-:-:S02]  /*09d0*/  FMUL.FTZ R124, R102, R127 ;  /* 0x0000007f667c7220 */ /* 0x000fc40000410000 */
[----:B------:R-:W-:Y:S02]  /*09e0*/  FADD.FTZ R30, R30, R127 ;  /* 0x0000007f1e1e7221 */ /* 0x000fe40000010000 */
[C---:B------:R-:W-:Y:S02]  /*09f0*/  FFMA.FTZ R46, R155.reuse, R127, R46 ;  /* 0x0000007f9b2e7223 */ /* 0x040fe4000001002e */
[----:B------:R-:W-:Y:S02]  /*0a00*/  FMUL.FTZ R160, R138, R125 ;  /* 0x0000007d8aa07220 */ /* 0x000fe40000410000 */
[----:B------:R-:W-:Y:S02]  /*0a10*/  FADD.FTZ R62, R62, R153 ;  /* 0x000000993e3e7221 */ /* 0x000fe40000010000 */
[----:B------:R-:W-:Y:S02]  /*0a20*/  FFMA.FTZ R78, R155, R153, R78 ;  /* 0x000000999b4e7223 */ /* 0x000fe4000001004e */
[----:B------:R-:W-:-:S02]  /*0a30*/  FADD.FTZ R125, RZ, R11 ;  /* 0x0000000bff7d7221 */ /* 0x000fc40000010000 */
[----:B------:R-:W-:Y:S02]  /*0a40*/  FFMA.FTZ R127, R137, R11, RZ ;  /* 0x0000000b897f7223 */ /* 0x000fe400000100ff */
[----:B------:R-:W-:Y:S01]  /*0a50*/  FFMA.FTZ R153, R110, R153, R124 ;  /* 0x000000996e997223 */ /* 0x000fe2000001007c */
[----:B------:R-:W-:Y:S01]  /*0a60*/  HADD2.F32 R124, -RZ, R135.H1_H1 ;  /* 0x30000087ff7c7230 */ /* 0x000fe20000004100 */
[----:B------:R-:W-:Y:S01]  /*0a70*/  FADD.FTZ R34, R34, R159 ;  /* 0x0000009f22227221 */ /* 0x000fe20000010000 */
[----:B------:R-:W-:Y:S01]  /*0a80*/  IADD3 R135, R5, 0x80, RZ ;  /* 0x0000008005877810 */ /* 0x000fe20007ffe0ff */
[----:B------:R-:W-:Y:S02]  /*0a90*/  FFMA.FTZ R50, R139, R159, R50 ;  /* 0x0000009f8b327223 */ /* 0x000fe40000010032 */
[----:B------:R-:W-:Y:S02]  /*0aa0*/  FMUL.FTZ R159, R103, R126 ;  /* 0x0000007e679f7220 */ /* 0x000fe40000410000 */
[----:B------:R-:W-:-:S02]  /*0ab0*/  FADD.FTZ R125, R125, R144 ;  /* 0x000000907d7d7221 */ /* 0x000fc40000010000 */
[----:B------:R-:W-:Y:S02]  /*0ac0*/  FFMA.FTZ R127, R146, R144, R127 ;  /* 0x00000090927f7223 */ /* 0x000fe4000001007f */
[----:B------:R-:W-:Y:S02]  /*0ad0*/  FADD.FTZ R63, R63, R124 ;  /* 0x0000007c3f3f7221 */ /* 0x000fe40000010000 */
[-C--:B------:R-:W-:Y:S02]  /*0ae0*/  FFMA.FTZ R79, R160, R124.reuse, R79 ;  /* 0x0000007ca04f7223 */ /* 0x080fe4000001004f */
        /* <DEDUP_REMOVED lines=25> */
.L_x_838:
[----:B-1----:R-:W-:Y:S05]  /*0c80*/  BSYNC B0 ;  /* 0x0000000000007941 */ /* 0x002fea0003800000 */
.L_x_837:
[----:B------:R-:W-:Y:S01]  /*0c90*/  BSSY B0, `(.L_x_839) ;  /* 0x0000079000007945 */ /* 0x000fe20003800000 */
[----:B------:R-:W-:Y:S05]  /*0ca0*/  @!P4 BRA `(.L_x_840) ;  /* 0x000007700000c947 */ /* 0x000fea0003800000 */
[C---:B------:R-:W-:Y:S02]  /*0cb0*/  LEA R140, P0, R135.reuse, c[0x0][0x188], 0x4 ;  /* 0x00006200878c7a11 */ /* 0x040fe400078020ff */
[----:B------:R-:W-:Y:S02]  /*0cc0*/  MOV R128, 0x10 ;  /* 0x0000001000807802 */ /* 0x000fe40000000f00 */
        /* <DEDUP_REMOVED lines=12> */
[----:B-----5:R-:W-:Y:S01]  /*0d90*/  FSEL R10, R161, RZ, !P0 ;  /* 0x000000ffa10a7208 */ /* 0x020fe20004000000 */
[--C-:B--2---:R-:W-:Y:S02]  /*0da0*/  HADD2.F32 R157, -RZ, R140.reuse.H1_H1 ;  /* 0x3000008cff9d7230 */ /* 0x104fe40000004100 */
[----:B------:R-:W-:Y:S02]  /*0db0*/  HADD2.F32 R8, -RZ, R140.H0_H0 ;  /* 0x2000008cff087230 */ /* 0x000fe40000004100 */
[--C-:B---3--:R-:W-:Y:S01]  /*0dc0*/  HADD2.F32 R163, -RZ, R124.reuse.H0_H0 ;  /* 0x2000007cffa37230 */ /* 0x108fe20000004100 */
[C---:B------:R-:W-:Y:S01]  /*0dd0*/  FADD.FTZ R157, -R10.reuse, R157 ;  /* 0x0000009d0a9d7221 */ /* 0x040fe20000010100 */
[----:B------:R-:W-:Y:S01]  /*0de0*/  HADD2.F32 R124, -RZ, R124.H1_H1 ;  /* 0x3000007cff7c7230 */ /* 0x000fe20000004100 */
[----:B-1----:R-:W-:Y:S01]  /*0df0*/  FADD.FTZ R7, -R10, R8 ;  /* 0x000000080a077221 */ /* 0x002fe20000010100 */
[--C-:B------:R-:W-:Y:S01]  /*0e00*/  HADD2.F32 R151, -RZ, R141.reuse.H1_H1 ;  /* 0x3000008dff977230 */ /* 0x100fe20000004100 */
[C---:B------:R-:W-:Y:S01]  /*0e10*/  FMUL.FTZ R136, R138.reuse, R157 ;  /* 0x0000009d8a887220 */ /* 0x040fe20000410000 */
[----:B----4-:R-:W-:Y:S01]  /*0e20*/  HADD2.F32 R161, -RZ, R128.H0_H0 ;  /* 0x20000080ffa17230 */ /* 0x010fe20000004100 */
[----:B------:R-:W-:Y:S01]  /*0e30*/  FMUL.FTZ R6, R138, R7 ;  /* 0x000000078a067220 */ /* 0x000fe20000410000 */
[----:B------:R-:W-:Y:S01]  /*0e40*/  HADD2.F32 R9, -RZ, R141.H0_H0 ;  /* 0x2000008dff097230 */ /* 0x000fe20000004100 */
[----:B------:R-:W-:Y:S01]  /*0e50*/  FMUL.FTZ R7, R88, R163 ;  /* 0x000000a358077220 */ /* 0x000fe20000410000 */
[--C-:B------:R-:W-:Y:S01]  /*0e60*/  HADD2.F32 R141, -RZ, R142.reuse.H0_H0 ;  /* 0x2000008eff8d7230 */ /* 0x100fe20000004100 */
[-C--:B------:R-:W-:Y:S01]  /*0e70*/  FMUL.FTZ R8, R89, R124.reuse ;  /* 0x0000007c59087220 */ /* 0x080fe20000410000 */
[----:B------:R-:W-:Y:S01]  /*0e80*/  HADD2.F32 R140, -RZ, R129.H1_H1 ;  /* 0x30000081ff8c7230 */ /* 0x000fe20000004100 */
[----:B------:R-:W-:Y:S01]  /*0e90*/  FADD.FTZ R25, R25, R124 ;  /* 0x0000007c19197221 */ /* 0x000fe20000010000 */
[----:B------:R-:W-:Y:S01]  /*0ea0*/  HADD2.F32 R142, -RZ, R142.H1_H1 ;  /* 0x3000008eff8e7230 */ /* 0x000fe20000004100 */
[----:B------:R-:W-:Y:S01]  /*0eb0*/  FFMA.FTZ R41, R136, R124, R41 ;  /* 0x0000007c88297223 */ /* 0x000fe20000010029 */
[----:B------:R-:W-:Y:S01]  /*0ec0*/  HADD2.F32 R124, -RZ, R125.H1_H1 ;  /* 0x3000007dff7c7230 */ /* 0x000fe20000004100 */
[----:B------:R-:W-:Y:S01]  /*0ed0*/  FADD.FTZ R151, -R10, R151 ;  /* 0x000000970a977221 */ /* 0x000fe20000010100 */
[----:B------:R-:W-:Y:S01]  /*0ee0*/  HADD2.F32 R157, -RZ, R129.H0_H0 ;  /* 0x20000081ff9d7230 */ /* 0x000fe20000004100 */
[----:B------:R-:W-:Y:S01]  /*0ef0*/  FADD.FTZ R56, R56, R161 ;  /* 0x000000a138387221 */ /* 0x000fe20000010000 */
[--C-:B------:R-:W-:Y:S01]  /*0f00*/  HADD2.F32 R129, -RZ, R126.reuse.H0_H0 ;  /* 0x2000007eff817230 */ /* 0x100fe20000004100 */
[-C--:B------:R-:W-:Y:S01]  /*0f10*/  FFMA.FTZ R72, R6, R161.reuse, R72 ;  /* 0x000000a106487223 */ /* 0x080fe20000010048 */
[----:B------:R-:W-:Y:S01]  /*0f20*/  HADD2.F32 R149, -RZ, R143.H0_H0 ;  /* 0x2000008fff957230 */ /* 0x000fe20000004100 */
[----:B------:R-:W-:Y:S01]  /*0f30*/  FFMA.FTZ R7, R96, R161, R7 ;  /* 0x000000a160077223 */ /* 0x000fe20000010007 */
[----:B------:R-:W-:Y:S01]  /*0f40*/  HADD2.F32 R161, -RZ, R125.H0_H0 ;  /* 0x2000007dffa17230 */ /* 0x000fe20000004100 */
[----:B------:R-:W-:Y:S01]  /*0f50*/  FMUL.FTZ R148, R138, R151 ;  /* 0x000000978a947220 */ /* 0x000fe20000410000 */
[----:B------:R-:W-:Y:S01]  /*0f60*/  HADD2.F32 R135, -RZ, R143.H1_H1 ;  /* 0x3000008fff877230 */ /* 0x000fe20000004100 */
[----:B------:R-:W-:Y:S01]  /*0f70*/  FMUL.FTZ R125, R91, R124 ;  /* 0x0000007c5b7d7220 */ /* 0x000fe20000410000 */
[----:B------:R-:W-:Y:S01]  /*0f80*/  HADD2.F32 R126, -RZ, R126.H1_H1 ;  /* 0x3000007eff7e7230 */ /* 0x000fe20000004100 */
[----:B------:R-:W-:-:S02]  /*0f90*/  FADD.FTZ R141, -R10, R141 ;  /* 0x0000008d0a8d7221 */ /* 0x000fc40000010100 */
[----:B------:R-:W-:Y:S02]  /*0fa0*/  FADD.FTZ R59, R59, R140 ;  /* 0x0000008c3b3b7221 */ /* 0x000fe40000010000 */
[-C--:B------:R-:W-:Y:S02]  /*0fb0*/  FFMA.FTZ R75, R148, R140.reuse, R75 ;  /* 0x0000008c944b7223 */ /* 0x080fe4000001004b */
[----:B------:R-:W-:Y:S01]  /*0fc0*/  FFMA.FTZ R140, R99, R140, R125 ;  /* 0x0000008c638c7223 */ /* 0x000fe2000001007d */
[--C-:B------:R-:W-:Y:S01]  /*0fd0*/  HADD2.F32 R125, -RZ, R130.reuse.H0_H0 ;  /* 0x20000082ff7d7230 */ /* 0x100fe20000004100 */
[----:B------:R-:W-:Y:S01]  /*0fe0*/  FADD.FTZ R143, -R10, R142 ;  /* 0x0000008e0a8f7221 */ /* 0x000fe20000010100 */
[----:B------:R-:W-:Y:S01]  /*0ff0*/  HADD2.F32 R130, -RZ, R130.H1_H1 ;  /* 0x30000082ff827230 */ /* 0x000fe20000004100 */
[----:B------:R-:W-:Y:S02]  /*1000*/  FMUL.FTZ R141, R138, R141 ;  /* 0x0000008d8a8d7220 */ /* 0x000fe40000410000 */
[----:B------:R-:W-:-:S02]  /*1010*/  FMUL.FTZ R142, R84, R129 ;  /* 0x00000081548e7220 */ /* 0x000fc40000410000 */
[C---:B------:R-:W-:Y:S02]  /*1020*/  FADD.FTZ R149, -R10.reuse, R149 ;  /* 0x000000950a957221 */ /* 0x040fe40000010100 */
[C---:B------:R-:W-:Y:S02]  /*1030*/  FADD.FTZ R9, -R10.reuse, R9 ;  /* 0x000000090a097221 */ /* 0x040fe40000010100 */
[----:B------:R-:W-:Y:S01]  /*1040*/  FADD.FTZ R135, -R10, R135 ;  /* 0x000000870a877221 */ /* 0x000fe20000010100 */
[----:B------:R-:W-:Y:S01]  /*1050*/  HADD2.F32 R10, -RZ, R128.H1_H1 ;  /* 0x30000080ff0a7230 */ /* 0x000fe20000004100 */
[----:B------:R-:W-:Y:S02]  /*1060*/  FADD.FTZ R52, R52, R125 ;  /* 0x0000007d34347221 */ /* 0x000fe40000010000 */
[-C--:B------:R-:W-:Y:S02]  /*1070*/  FFMA.FTZ R68, R141, R125.reuse, R68 ;  /* 0x0000007d8d447223 */ /* 0x080fe40000010044 */
[----:B------:R-:W-:Y:S01]  /*1080*/  FFMA.FTZ R142, R92, R125, R142 ;  /* 0x0000007d5c8e7223 */ /* 0x000fe2000001008e */
[----:B------:R-:W-:Y:S01]  /*1090*/  HADD2.F32 R125, -RZ, R127.H0_H0 ;  /* 0x2000007fff7d7230 */ /* 0x000fe20000004100 */
[C---:B------:R-:W-:Y:S01]  /*10a0*/  FMUL.FTZ R152, R138.reuse, R143 ;  /* 0x0000008f8a987220 */ /* 0x040fe20000410000 */
[----:B------:R-:W-:Y:S01]  /*10b0*/  HADD2.F32 R143, -RZ, R131.H0_H0 ;  /* 0x20000083ff8f7230 */ /* 0x000fe20000004100 */
[----:B------:R-:W-:-:S02]  /*10c0*/  FMUL.FTZ R149, R138, R149 ;  /* 0x000000958a957220 */ /* 0x000fc40000410000 */
[----:B------:R-:W-:Y:S02]  /*10d0*/  FADD.FTZ R57, R57, R10 ;  /* 0x0000000a39397221 */ /* 0x000fe40000010000 */
[----:B------:R-:W-:Y:S02]  /*10e0*/  FFMA.FTZ R73, R136, R10, R73 ;  /* 0x0000000a88497223 */ /* 0x000fe40000010049 */
[----:B------:R-:W-:Y:S02]  /*10f0*/  FADD.FTZ R27, R27, R124 ;  /* 0x0000007c1b1b7221 */ /* 0x000fe40000010000 */
[----:B------:R-:W-:Y:S02]  /*1100*/  FFMA.FTZ R43, R148, R124, R43 ;  /* 0x0000007c942b7223 */ /* 0x000fe4000001002b */
[----:B------:R-:W-:Y:S02]  /*1110*/  FMUL.FTZ R151, R85, R126 ;  /* 0x0000007e55977220 */ /* 0x000fe40000410000 */
[----:B------:R-:W-:-:S02]  /*1120*/  FADD.FTZ R21, R21, R126 ;  /* 0x0000007e15157221 */ /* 0x000fc40000010000 */
[----:B------:R-:W-:Y:S01]  /*1130*/  FFMA.FTZ R37, R152, R126, R37 ;  /* 0x0000007e98257223 */ /* 0x000fe20000010025 */
[----:B------:R-:W-:Y:S01]  /*1140*/  HADD2.F32 R126, -RZ, R127.H1_H1 ;  /* 0x3000007fff7e7230 */ /* 0x000fe20000004100 */
[----:B------:R-:W-:Y:S02]  /*1150*/  FFMA.FTZ R10, R97, R10, R8 ;  /* 0x0000000a610a7223 */ /* 0x000fe40000010008 */
[-C--:B------:R-:W-:Y:S02]  /*1160*/  FMUL.FTZ R124, R86, R125.reuse ;  /* 0x0000007d567c7220 */ /* 0x080fe40000410000 */
[----:B------:R-:W-:Y:S02]  /*1170*/  FADD.FTZ R22, R22, R125 ;  /* 0x0000007d16167221 */ /* 0x000fe40000010000 */
        /* <DEDUP_REMOVED lines=9> */
[-C--:B------:R-:W-:Y:S02]  /*1210*/  FFMA.FTZ R70, R149, R143.reuse, R70 ;  /* 0x0000008f95467223 */ /* 0x080fe40000010046 */
[----:B------:R-:W-:Y:S02]  /*1220*/  FADD.FTZ R125, R125, R8 ;  /* 0x000000087d7d7221 */ /* 0x000fe40000010000 */
[----:B------:R-:W-:Y:S02]  /*1230*/  FFMA.FTZ R127, R9, R8, R127 ;  /* 0x00000008097f7223 */ /* 0x000fe4000001007f */
[----:B------:R-:W-:Y:S01]  /*1240*/  FFMA.FTZ R143, R94, R143, R124 ;  /* 0x0000008f5e8f7223 */ /* 0x000fe2000001007c */
[----:B------:R-:W-:Y:S01]  /*1250*/  HADD2.F32 R124, -RZ, R131.H1_H1 ;  /* 0x30000083ff7c7230 */ /* 0x000fe20000004100 */
        /* <DEDUP_REMOVED lines=28> */
.L_x_840:
[----:B------:R-:W-:Y:S05]  /*1420*/  BSYNC B0 ;  /* 0x0000000000007941 */ /* 0x000fea0003800000 */
.L_x_839:
        /* <DEDUP_REMOVED lines=8> */
[----:B------:R1:W2:Y:S02]  /*14b0*/  SHFL.DOWN PT, R131, R162, 0x10, 0x1f ;  /* 0x0a001f00a2837f89 */ /* 0x0002a400000e0000 */
.L_x_850:
        /* <DEDUP_REMOVED lines=18> */
.L_x_851:
        /* <DEDUP_REMOVED lines=36> */
[--C-:B------:R-:W-:Y:S01]  /*1820*/  @P0 HADD2.F32 R125, -RZ, R16.reuse.H0_H0 ;  /* 0x20000010ff7d0230 */ /* 0x100fe20000004100 */
[-CC-:B------:R-:W-:Y:S01]  /*1830*/  FFMA.FTZ R164, R155, R161.reuse, R162.reuse ;  /* 0x000000a19ba47223 */ /* 0x180fe200000100a2 */
[----:B------:R-:W-:Y:S02]  /*1840*/  @P0 HADD2.F32 R126, -RZ, R16.H1_H1 ;  /* 0x30000010ff7e0230 */ /* 0x000fe40000004100 */
[----:B------:R-:W-:Y:S01]  /*1850*/  @P0 HADD2.F32 R128, -RZ, R17.H0_H0 ;  /* 0x20000011ff800230 */ /* 0x000fe20000004100 */
[----:B------:R-:W-:Y:S02]  /*1860*/  @P0 FADD.FTZ R124, R124, R125 ;  /* 0x0000007d7c7c0221 */ /* 0x000fe40000010000 */
[----:B------:R-:W-:-:S04]  /*1870*/  FFMA.FTZ R125, R146, R161, R162 ;  /* 0x000000a1927d7223 */ /* 0x000fc800000100a2 */
[----:B------:R-:W-:-:S04]  /*1880*/  FADD.FTZ R125, R144, -R125 ;  /* 0x8000007d907d7221 */ /* 0x000fc80000010000 */
[----:B------:R-:W-:Y:S02]  /*1890*/  FMUL.FTZ R127, R138, R125 ;  /* 0x0000007d8a7f7220 */ /* 0x000fe40000410000 */
[----:B------:R-:W-:Y:S02]  /*18a0*/  FFMA.FTZ R125, R139, R161, R162 ;  /* 0x000000a18b7d7223 */ /* 0x000fe400000100a2 */
[----:B------:R-:W-:Y:S02]  /*18b0*/  @P0 FADD.FTZ R127, R127, R126 ;  /* 0x0000007e7f7f0221 */ /* 0x000fe40000010000 */
[----:B------:R-:W-:Y:S02]  /*18c0*/  FADD.FTZ R125, R132, -R125 ;  /* 0x8000007d847d7221 */ /* 0x000fe40000010000 */
[C---:B------:R-:W-:Y:S01]  /*18d0*/  FMUL.FTZ R126, R138.reuse, R129 ;  /* 0x000000818a7e7220 */ /* 0x040fe20000410000 */
[----:B------:R-:W-:Y:S01]  /*18e0*/  @P0 HADD2.F32 R129, -RZ, R17.H1_H1 ;  /* 0x30000011ff810230 */ /* 0x000fe20000004100 */
[----:B------:R-:W-:Y:S01]  /*18f0*/  FMUL.FTZ R125, R138, R125 ;  /* 0x0000007d8a7d7220 */ /* 0x000fe20000410000 */
[----:B------:R-:W-:-:S02]  /*1900*/  @P1 F2FP.PACK_AB R130, RZ, R127 ;  /* 0x0000007fff82123e */ /* 0x000fc400000000ff */
[----:B------:R-:W-:Y:S01]  /*1910*/  @P2 F2FP.PACK_AB R131, RZ, R127 ;  /* 0x0000007fff83223e */ /* 0x000fe200000000ff */
[----:B------:R-:W-:Y:S01]  /*1920*/  @P0 FADD.FTZ R125, R125, R128 ;  /* 0x000000807d7d0221 */ /* 0x000fe20000010000 */
[-C--:B------:R-:W-:Y:S01]  /*1930*/  @P1 F2FP.PACK_AB R128, RZ, R124.reuse ;  /* 0x0000007cff80123e */ /* 0x080fe200000000ff */
[----:B------:R-:W-:Y:S01]  /*1940*/  @P0 FADD.FTZ R126, R126, R129 ;  /* 0x000000817e7e0221 */ /* 0x000fe20000010000 */
[-C--:B------:R-:W-:Y:S02]  /*1950*/  @P2 F2FP.PACK_AB R129, RZ, R124.reuse ;  /* 0x0000007cff81223e */ /* 0x080fe400000000ff */
[----:B------:R-:W-:Y:S02]  /*1960*/  F2FP.PACK_AB R124, R127, R124 ;  /* 0x0000007c7f7c723e */ /* 0x000fe400000000ff */
[-C--:B------:R-:W-:Y:S02]  /*1970*/  @P1 F2FP.PACK_AB R163, RZ, R125.reuse ;  /* 0x0000007dffa3123e */ /* 0x080fe400000000ff */
[----:B------:R-:W-:-:S02]  /*1980*/  @P2 F2FP.PACK_AB R135, RZ, R125 ;  /* 0x0000007dff87223e */ /* 0x000fc400000000ff */
[-C--:B------:R-:W-:Y:S02]  /*1990*/  @P1 F2FP.PACK_AB R134, RZ, R126.reuse ;  /* 0x0000007eff86123e */ /* 0x080fe400000000ff */
[----:B------:R-:W-:Y:S02]  /*19a0*/  @P2 F2FP.PACK_AB R127, RZ, R126 ;  /* 0x0000007eff7f223e */ /* 0x000fe400000000ff */
[----:B------:R-:W-:Y:S01]  /*19b0*/  F2FP.PACK_AB R125, R126, R125 ;  /* 0x0000007d7e7d723e */ /* 0x000fe200000000ff */
[----:B------:R-:W-:Y:S01]  /*19c0*/  FMUL.FTZ R126, R138, R165 ;  /* 0x000000a58a7e7220 */ /* 0x000fe20000410000 */
[----:B------:R-:W-:Y:S01]  /*19d0*/  @P0 HADD2.F32 R165, -RZ, R18.H0_H0 ;  /* 0x20000012ffa50230 */ /* 0x000fe20000004100 */
[----:B------:R-:W-:Y:S01]  /*19e0*/  @P2 PRMT R120, R129, 0x7610, R120 ;  /* 0x0000761081782816 */ /* 0x000fe20000000078 */
[----:B------:R-:W-:Y:S01]  /*19f0*/  FFMA.FTZ R129, R156, R161, R162 ;  /* 0x000000a19c817223 */ /* 0x000fe200000100a2 */
[----:B------:R-:W-:Y:S02]  /*1a00*/  @P1 PRMT R116, R128, 0x7610, R116 ;  /* 0x0000761080741816 */ /* 0x000fe40000000074 */
[----:B------:R-:W-:Y:S01]  /*1a10*/  @P0 FADD.FTZ R126, R126, R165 ;  /* 0x000000a57e7e0221 */ /* 0x000fe20000010000 */
[----:B------:R-:W-:Y:S01]  /*1a20*/  @P2 PRMT R121, R135, 0x7610, R121 ;  /* 0x0000761087792816 */ /* 0x000fe20000000079 */
[----:B------:R-:W-:Y:S01]  /*1a30*/  FADD.FTZ R129, R154, -R129 ;  /* 0x800000819a817221 */ /* 0x000fe20000010000 */
[----:B------:R-:W-:-:S02]  /*1a40*/  @P1 PRMT R117, R163, 0x7610, R117 ;  /* 0x00007610a3751816 */ /* 0x000fc40000000075 */
[-C--:B------:R-:W-:Y:S02]  /*1a50*/  @P1 F2FP.PACK_AB R128, RZ, R126.reuse ;  /* 0x0000007eff80123e */ /* 0x080fe400000000ff */
[----:B------:R-:W-:Y:S02]  /*1a60*/  @P2 F2FP.PACK_AB R135, RZ, R126 ;  /* 0x0000007eff87223e */ /* 0x000fe400000000ff */
[----:B------:R-:W-:Y:S01]  /*1a70*/  @P1 PRMT R118, R128, 0x7610, R118 ;  /* 0x0000761080761816 */ /* 0x000fe20000000076 */
[----:B------:R-:W-:Y:S01]  /*1a80*/  @P0 HADD2.F32 R128, -RZ, R18.H1_H1 ;  /* 0x30000012ff800230 */ /* 0x000fe20000004100 */
[----:B------:R-:W-:Y:S01]  /*1a90*/  @P2 PRMT R122, R135, 0x7610, R122 ;  /* 0x00007610877a2816 */ /* 0x000fe2000000007a */
[----:B------:R-:W-:Y:S01]  /*1aa0*/  FMUL.FTZ R135, R138, R129 ;  /* 0x000000818a877220 */ /* 0x000fe20000410000 */
[----:B------:R-:W-:Y:S01]  /*1ab0*/  @P1 PRMT R116, R116, 0x5410, R130 ;  /* 0x0000541074741816 */ /* 0x000fe20000000082 */
[----:B------:R-:W-:Y:S01]  /*1ac0*/  FADD.FTZ R129, R153, -R164 ;  /* 0x800000a499817221 */ /* 0x000fe20000010000 */
[----:B------:R-:W-:Y:S01]  /*1ad0*/  @P2 PRMT R120, R120, 0x5410, R131 ;  /* 0x0000541078782816 */ /* 0x000fe20000000083 */
[----:B------:R-:W-:Y:S01]  /*1ae0*/  @P0 FADD.FTZ R135, R135, R128 ;  /* 0x0000008087870221 */ /* 0x000fe20000010000 */
[----:B------:R-:W-:Y:S01]  /*1af0*/  @P1 PRMT R117, R117, 0x5410, R134 ;  /* 0x0000541075751816 */ /* 0x000fe20000000086 */
[----:B------:R-:W-:Y:S01]  /*1b00*/  FMUL.FTZ R128, R138, R129 ;  /* 0x000000818a807220 */ /* 0x000fe20000410000 */
[----:B------:R-:W-:Y:S01]  /*1b10*/  @P0 HADD2.F32 R129, -RZ, R19.H0_H0 ;  /* 0x20000013ff810230 */ /* 0x000fe20000004100 */
[----:B------:R-:W-:Y:S01]  /*1b20*/  FFMA.FTZ R164, R160, R161, R162 ;  /* 0x000000a1a0a47223 */ /* 0x000fe200000100a2 */
[----:B------:R-:W-:-:S02]  /*1b30*/  @P1 F2FP.PACK_AB R130, RZ, R135 ;  /* 0x00000087ff82123e */ /* 0x000fc400000000ff */
[----:B------:R-:W-:Y:S01]  /*1b40*/  @P2 F2FP.PACK_AB R134, RZ, R135 ;  /* 0x00000087ff86223e */ /* 0x000fe200000000ff */
[----:B------:R-:W-:Y:S01]  /*1b50*/  @P0 FADD.FTZ R128, R128, R129 ;  /* 0x0000008180800221 */ /* 0x000fe20000010000 */
[----:B------:R-:W-:Y:S01]  /*1b60*/  @P1 PRMT R118, R118, 0x5410, R130 ;  /* 0x0000541076761816 */ /* 0x000fe20000000082 */
[----:B------:R-:W-:Y:S01]  /*1b70*/  FADD.FTZ R129, R159, -R164 ;  /* 0x800000a49f817221 */ /* 0x000fe20000010000 */
[----:B------:R-:W-:Y:S01]  /*1b80*/  @P0 HADD2.F32 R164, -RZ, R19.H1_H1 ;  /* 0x30000013ffa40230 */ /* 0x000fe20000004100 */
[----:B------:R-:W-:Y:S02]  /*1b90*/  @P2 PRMT R122, R122, 0x5410, R134 ;  /* 0x000054107a7a2816 */ /* 0x000fe40000000086 */
[----:B------:R-:W-:Y:S01]  /*1ba0*/  FMUL.FTZ R129, R138, R129 ;  /* 0x000000818a817220 */ /* 0x000fe20000410000 */
[----:B------:R-:W-:Y:S02]  /*1bb0*/  @P1 F2FP.PACK_AB R163, RZ, R128 ;  /* 0x00000080ffa3123e */ /* 0x000fe400000000ff */
[----:B------:R-:W-:Y:S01]  /*1bc0*/  @P2 PRMT R121, R121, 0x5410, R127 ;  /* 0x0000541079792816 */ /* 0x000fe2000000007f */
[----:B------:R-:W-:Y:S01]  /*1bd0*/  @P0 FADD.FTZ R129, R129, R164 ;  /* 0x000000a481810221 */ /* 0x000fe20000010000 */
[----:B------:R-:W-:Y:S01]  /*1be0*/  ISETP.NE.U32.AND P0, PT, RZ, c[0x0][0x258], PT ;  /* 0x00009600ff007a0c */ /* 0x000fe20003f05070 */
[----:B------:R-:W-:Y:S01]  /*1bf0*/  HFMA2.MMA R164, -RZ, RZ, 0, 9.5367431640625e-07 ;  /* 0x00000010ffa47435 */ /* 0x000fe200000001ff */
[----:B------:R-:W-:-:S02]  /*1c00*/  @P1 PRMT R119, R163, 0x7610, R119 ;  /* 0x00007610a3771816 */ /* 0x000fc40000000077 */
[----:B------:R-:W-:Y:S02]  /*1c10*/  ISETP.NE.AND.EX P0, PT, RZ, c[0x0][0x25c], PT, P0 ;  /* 0x00009700ff007a0c */ /* 0x000fe40003f05300 */
[----:B------:R-:W-:Y:S02]  /*1c20*/  @P1 F2FP.PACK_AB R131, RZ, R129 ;  /* 0x00000081ff83123e */ /* 0x000fe400000000ff */
[-C--:B------:R-:W-:Y:S02]  /*1c30*/  @P2 F2FP.PACK_AB R163, RZ, R128.reuse ;  /* 0x00000080ffa3223e */ /* 0x080fe400000000ff */
[----:B------:R-:W-:Y:S02]  /*1c40*/  @P1 PRMT R119, R119, 0x5410, R131 ;  /* 0x0000541077771816 */ /* 0x000fe40000000083 */
[----:B------:R-:W-:Y:S02]  /*1c50*/  @P2 PRMT R123, R163, 0x7610, R123 ;  /* 0x00007610a37b2816 */ /* 0x000fe4000000007b */
[----:B------:R-:W-:-:S02]  /*1c60*/  F2FP.PACK_AB R127, R129, R128 ;  /* 0x00000080817f723e */ /* 0x000fc400000000ff */
[----:B------:R-:W-:Y:S01]  /*1c70*/  F2FP.PACK_AB R126, R135, R126 ;  /* 0x0000007e877e723e */ /* 0x000fe200000000ff */
[----:B------:R-:W-:-:S05]  /*1c80*/  @P0 IMAD.WIDE.U32 R130, R5, R164, c[0x0][0x258] ;  /* 0x0000960005820625 */ /* 0x000fca00078e00a4 */
[----:B------:R0:W-:Y:S01]  /*1c90*/  @P0 STG.E.128 [R130.64], R116 ;  /* 0x0000007482000986 */ /* 0x0001e2000c101d04 */
[----:B------:R-:W-:-:S04]  /*1ca0*/  @P2 LEA R134, P0, R5, c[0x0][0x250], 0x4 ;  /* 0x0000940005862a11 */ /* 0x000fc800078020ff */
[C---:B------:R-:W-:Y:S02]  /*1cb0*/  @P2 LEA.HI.X R135, R5.reuse, c[0x0][0x254], RZ, 0x4, P0 ;  /* 0x0000950005872a11 */ /* 0x040fe400000f24ff */
[----:B0-----:R-:W-:Y:S01]  /*1cc0*/  @P2 F2FP.PACK_AB R131, RZ, R129 ;  /* 0x00000081ff83223e */ /* 0x001fe200000000ff */
[C---:B------:R-:W-:Y:S01]  /*1cd0*/  IMAD.WIDE.U32 R128, R5.reuse, R164, c[0x0][0x248] ;  /* 0x0000920005807625 */ /* 0x040fe200078e00a4 */
[----:B------:R-:W-:Y:S02]  /*1ce0*/  IADD3 R5, R5, 0x80, RZ ;  /* 0x0000008005057810 */ /* 0x000fe40007ffe0ff */
[----:B------:R-:W-:Y:S02]  /*1cf0*/  @P2 PRMT R123, R123, 0x5410, R131 ;  /* 0x000054107b7b2816 */ /* 0x000fe40000000083 */
[----:B------:R0:W-:Y:S04]  /*1d00*/  STG.E.128 [R128.64], R124 ;  /* 0x0000007c80007986 */ /* 0x0001e8000c101d04 */
[----:B------:R0:W-:Y:S02]  /*1d10*/  @P2 STG.E.128 [R134.64], R120 ;  /* 0x0000007886002986 */ /* 0x0001e4000c101d04 */
.L_x_844:
[----:B------:R-:W-:Y:S05]  /*1d20*/  BSYNC B0 ;  /* 0x0000000000007941 */ /* 0x000fea0003800000 */
.L_x_843:
        /* <DEDUP_REMOVED lines=9> */
[-C--:B------:R-:W-:Y:S01]  /*1dc0*/  FFMA.FTZ R124, R149, R161.reuse, R162 ;  /* 0x000000a1957c7223 */ /* 0x080fe200000100a2 */
[----:B------:R-:W-:Y:S01]  /*1dd0*/  ISETP.NE.AND.EX P2, PT, RZ, c[0x0][0x254], PT, P2 ;  /* 0x00009500ff007a0c */ /* 0x000fe20003f45320 */
[----:B------:R-:W-:Y:S01]  /*1de0*/  FADD.FTZ R125, R7, -R126 ;  /* 0x8000007e077d7221 */ /* 0x000fe20000010000 */
[----:B------:R-:W-:Y:S01]  /*1df0*/  ISETP.NE.AND.EX P0, PT, RZ, c[0x0][0x25c], PT, P0 ;  /* 0x00009700ff007a0c */ /* 0x000fe20003f05300 */
[----:B------:R-:W-:-:S02]  /*1e00*/  FFMA.FTZ R128, R152, R161, R162 ;  /* 0x000000a198807223 */ /* 0x000fc400000100a2 */
[----:B------:R-:W-:Y:S02]  /*1e10*/  FADD.FTZ R129, R8, -R129 ;  /* 0x8000008108817221 */ /* 0x000fe40000010000 */
[----:B------:R-:W-:Y:S02]  /*1e20*/  FADD.FTZ R127, R10, -R127 ;  /* 0x8000007f0a7f7221 */ /* 0x000fe40000010000 */
[----:B------:R-:W-:Y:S01]  /*1e30*/  FADD.FTZ R165, R143, -R124 ;  /* 0x8000007c8fa57221 */ /* 0x000fe20000010000 */
[----:B------:R-:W-:Y:S01]  /*1e40*/  @P1 HADD2.F32 R130, -RZ, R13.H0_H0 ;  /* 0x2000000dff821230 */ /* 0x000fe20000004100 */
[----:B------:R-:W-:Y:S02]  /*1e50*/  FMUL.FTZ R124, R138, R125 ;  /* 0x0000007d8a7c7220 */ /* 0x000fe40000410000 */
[-CC-:B------:R-:W-:Y:S02]  /*1e60*/  FFMA.FTZ R131, R148, R161.reuse, R162.reuse ;  /* 0x000000a194837223 */ /* 0x180fe400000100a2 */
[----:B------:R-:W-:-:S02]  /*1e70*/  FFMA.FTZ R135, R141, R161, R162 ;  /* 0x000000a18d877223 */ /* 0x000fc400000100a2 */
[----:B------:R-:W-:Y:S01]  /*1e80*/  FADD.FTZ R163, R151, -R128 ;  /* 0x8000008097a37221 */ /* 0x000fe20000010000 */
[--C-:B------:R-:W-:Y:S01]  /*1e90*/  @P1 HADD2.F32 R128, -RZ, R12.reuse.H1_H1 ;  /* 0x3000000cff801230 */ /* 0x100fe20000004100 */
[----:B------:R-:W-:Y:S01]  /*1ea0*/  FMUL.FTZ R125, R138, R129 ;  /* 0x000000818a7d7220 */ /* 0x000fe20000410000 */
[----:B------:R-:W-:Y:S01]  /*1eb0*/  @P1 HADD2.F32 R129, -RZ, R12.H0_H0 ;  /* 0x2000000cff811230 */ /* 0x000fe20000004100 */
[----:B------:R-:W-:Y:S02]  /*1ec0*/  FFMA.FTZ R162, R158, R161, R162 ;  /* 0x000000a19ea27223 */ /* 0x000fe400000100a2 */
[----:B------:R-:W-:Y:S02]  /*1ed0*/  FMUL.FTZ R161, R138, R127 ;  /* 0x0000007f8aa17220 */ /* 0x000fe40000410000 */
[----:B------:R-:W-:Y:S02]  /*1ee0*/  FADD.FTZ R135, R142, -R135 ;  /* 0x800000878e877221 */ /* 0x000fe40000010000 */
[----:B------:R-:W-:Y:S01]  /*1ef0*/  @P1 FADD.FTZ R124, R124, R129 ;  /* 0x000000817c7c1221 */ /* 0x000fe20000010000 */
[----:B------:R-:W-:Y:S01]  /*1f00*/  @P1 HADD2.F32 R129, -RZ, R14.H0_H0 ;  /* 0x2000000eff811230 */ /* 0x000fe20000004100 */
[----:B------:R-:W-:Y:S01]  /*1f10*/  @P1 FADD.FTZ R161, R161, R128 ;  /* 0x00000080a1a11221 */ /* 0x000fe20000010000 */
[----:B------:R-:W-:Y:S01]  /*1f20*/  @P1 HADD2.F32 R128, -RZ, R15.H0_H0 ;  /* 0x2000000fff801230 */ /* 0x000fe20000004100 */
[----:B------:R-:W-:-:S02]  /*1f30*/  FMUL.FTZ R126, R138, R135 ;  /* 0x000000878a7e7220 */ /* 0x000fc40000410000 */
[----:B------:R-:W-:Y:S02]  /*1f40*/  FMUL.FTZ R127, R138, R165 ;  /* 0x000000a58a7f7220 */ /* 0x000fe40000410000 */
[----:B------:R-:W-:Y:S02]  /*1f50*/  FADD.FTZ R131, R140, -R131 ;  /* 0x800000838c837221 */ /* 0x000fe40000010000 */
[----:B------:R-:W-:Y:S02]  /*1f60*/  FADD.FTZ R162, R157, -R162 ;  /* 0x800000a29da27221 */ /* 0x000fe40000010000 */
[----:B------:R-:W-:Y:S02]  /*1f70*/  @P1 FADD.FTZ R126, R126, R129 ;  /* 0x000000817e7e1221 */ /* 0x000fe40000010000 */
[----:B------:R-:W-:Y:S01]  /*1f80*/  @P1 FADD.FTZ R127, R127, R128 ;  /* 0x000000807f7f1221 */ /* 0x000fe20000010000 */
[----:B------:R-:W-:Y:S01]  /*1f90*/  @P0 F2FP.PACK_AB R128, RZ, R124 ;  /* 0x0000007cff80023e */ /* 0x000fe200000000ff */
[C---:B------:R-:W-:Y:S01]  /*1fa0*/  FMUL.FTZ R134, R138.reuse, R131 ;  /* 0x000000838a867220 */ /* 0x040fe20000410000 */
[----:B------:R-:W-:Y:S01]  /*1fb0*/  @P1 HADD2.F32 R131, -RZ, R13.H1_H1 ;  /* 0x3000000dff831230 */ /* 0x000fe20000004100 */
[----:B------:R-:W-:Y:S01]  /*1fc0*/  FMUL.FTZ R135, R138, R163 ;  /* 0x000000a38a877220 */ /* 0x000fe20000410000 */
[----:B------:R-:W-:Y:S01]  /*1fd0*/  @P0 PRMT R116, R128, 0x7610, R116 ;  /* 0x0000761080740816 */ /* 0x000fe20000000074 */
[----:B------:R-:W-:Y:S01]  /*1fe0*/  FMUL.FTZ R165, R138, R162 ;  /* 0x000000a28aa57220 */ /* 0x000fe20000410000 */
[----:B------:R-:W-:Y:S01]  /*1ff0*/  @P0 F2FP.PACK_AB R138, RZ, R127 ;  /* 0x0000007fff8a023e */ /* 0x000fe200000000ff */
[----:B------:R-:W-:Y:S01]  /*2000*/  @P1 FADD.FTZ R125, R125, R130 ;  /* 0x000000827d7d1221 */ /* 0x000fe20000010000 */
[----:B------:R-:W-:Y:S01]  /*2010*/  @P0 F2FP.PACK_AB R130, RZ, R126 ;  /* 0x0000007eff82023e */ /* 0x000fe200000000ff */
[----:B------:R-:W-:Y:S01]  /*2020*/  @P1 FADD.FTZ R134, R134, R131 ;  /* 0x0000008386861221 */ /* 0x000fe20000010000 */
[----:B------:R-:W-:Y:S01]  /*2030*/  @P0 PRMT R119, R138, 0x7610, R119 ;  /* 0x000076108a770816 */ /* 0x000fe20000000077 */
[----:B------:R-:W-:Y:S01]  /*2040*/  @P1 HADD2.F32 R138, -RZ, R15.H1_H1 ;  /* 0x3000000fff8a1230 */ /* 0x000fe20000004100 */
[----:B------:R-:W-:Y:S01]  /*2050*/  @P0 PRMT R118, R130, 0x7610, R118 ;  /* 0x0000761082760816 */ /* 0x000fe20000000076 */
[----:B------:R-:W-:Y:S01]  /*2060*/  @P1 HADD2.F32 R130, -RZ, R14.H1_H1 ;  /* 0x3000000eff821230 */ /* 0x000fe20000004100 */
[----:B------:R-:W-:-:S02]  /*2070*/  @P0 F2FP.PACK_AB R129, RZ, R125 ;  /* 0x0000007dff81023e */ /* 0x000fc400000000ff */
[----:B------:R-:W-:Y:S01]  /*2080*/  @P1 FADD.FTZ R165, R165, R138 ;  /* 0x0000008aa5a51221 */ /* 0x000fe20000010000 */
[----:B------:R-:W-:Y:S01]  /*2090*/  @P0 F2FP.PACK_AB R128, RZ, R161 ;  /* 0x000000a1ff80023e */ /* 0x000fe200000000ff */
[----:B------:R-:W-:Y:S01]  /*20a0*/  @P1 FADD.FTZ R135, R135, R130 ;  /* 0x0000008287871221 */ /* 0x000fe20000010000 */
[----:B------:R-:W-:Y:S02]  /*20b0*/  ISETP.NE.U32.AND P1, PT, RZ, c[0x0][0x258], PT ;  /* 0x00009600ff007a0c */ /* 0x000fe40003f25070 */
[----:B------:R-:W-:Y:S02]  /*20c0*/  @P0 PRMT R117, R129, 0x7610, R117 ;  /* 0x0000761081750816 */ /* 0x000fe40000000075 */
[----:B------:R-:W-:Y:S02]  /*20d0*/  ISETP.NE.AND.EX P1, PT, RZ, c[0x0][0x25c], PT, P1 ;  /* 0x00009700ff007a0c */ /* 0x000fe40003f25310 */
[----:B------:R-:W-:Y:S02]  /*20e0*/  @P0 F2FP.PACK_AB R129, RZ, R134 ;  /* 0x00000086ff81023e */ /* 0x000fe400000000ff */
[----:B------:R-:W-:-:S02]  /*20f0*/  @P0 PRMT R116, R116, 0x5410, R128 ;  /* 0x0000541074740816 */ /* 0x000fc40000000080 */
[----:B------:R-:W-:Y:S02]  /*2100*/  @P0 PRMT R117, R117, 0x5410, R129 ;  /* 0x0000541075750816 */ /* 0x000fe40000000081 */
[----:B------:R-:W-:Y:S02]  /*2110*/  @P0 F2FP.PACK_AB R128, RZ, R135 ;  /* 0x00000087ff80023e */ /* 0x000fe400000000ff */
[----:B------:R-:W-:Y:S02]  /*2120*/  @P0 F2FP.PACK_AB R129, RZ, R165 ;  /* 0x000000a5ff81023e */ /* 0x000fe400000000ff */
[----:B------:R-:W-:Y:S02]  /*2130*/  MOV R130, 0x10 ;  /* 0x0000001000827802 */ /* 0x000fe40000000f00 */
[----:B------:R-:W-:Y:S02]  /*2140*/  @P0 PRMT R118, R118, 0x5410, R128 ;  /* 0x0000541076760816 */ /* 0x000fe40000000080 */
[----:B------:R-:W-:Y:S01]  /*2150*/  @P0 PRMT R119, R119, 0x5410, R129 ;  /* 0x0000541077770816 */ /* 0x000fe20000000081 */
[----:B------:R-:W-:Y:S01]  /*2160*/  @P1 IMAD.WIDE.U32 R128, R5, R130, c[0x0][0x258] ;  /* 0x0000960005801625 */ /* 0x000fe200078e0082 */
[----:B------:R-:W-:-:S02]  /*2170*/  @P2 F2FP.PACK_AB R131, RZ, R124 ;  /* 0x0000007cff83223e */ /* 0x000fc400000000ff */
[----:B------:R-:W-:Y:S02]  /*2180*/  @P2 F2FP.PACK_AB R138, RZ, R161 ;  /* 0x000000a1ff8a223e */ /* 0x000fe400000000ff */
[----:B------:R-:W-:Y:S01]  /*2190*/  F2FP.PACK_AB R124, R161, R124 ;  /* 0x0000007ca17c723e */ /* 0x000fe200000000ff */
[----:B------:R0:W-:Y:S01]  /*21a0*/  @P1 STG.E.128 [R128.64], R116 ;  /* 0x0000007480001986 */ /* 0x0001e2000c101d04 */
[----:B------:R-:W-:Y:S02]  /*21b0*/  @P2 F2FP.PACK_AB R161, RZ, R125 ;  /* 0x0000007dffa1223e */ /* 0x000fe400000000ff */
[----:B------:R-:W-:Y:S02]  /*21c0*/  @P2 F2FP.PACK_AB R163, RZ, R126 ;  /* 0x0000007effa3223e */ /* 0x000fe400000000ff */
[----:B------:R-:W-:Y:S02]  /*21d0*/  @P2 F2FP.PACK_AB R164, RZ, R127 ;  /* 0x0000007fffa4223e */ /* 0x000fe400000000ff */
[----:B------:R-:W-:-:S02]  /*21e0*/  @P2 F2FP.PACK_AB R162, RZ, R134 ;  /* 0x00000086ffa2223e */ /* 0x000fc400000000ff */
[----:B------:R-:W-:Y:S02]  /*21f0*/  F2FP.PACK_AB R125, R134, R125 ;  /* 0x0000007d867d723e */ /* 0x000fe400000000ff */
[----:B------:R-:W-:Y:S02]  /*2200*/  @P2 F2FP.PACK_AB R134, RZ, R135 ;  /* 0x00000087ff86223e */ /* 0x000fe400000000ff */
[----:B------:R-:W-:Y:S02]  /*2210*/  F2FP.PACK_AB R126, R135, R126 ;  /* 0x0000007e877e723e */ /* 0x000fe400000000ff */
[----:B------:R-:W-:Y:S02]  /*2220*/  @P2 F2FP.PACK_AB R135, RZ, R165 ;  /* 0x000000a5ff87223e */ /* 0x000fe400000000ff */
[----:B------:R-:W-:Y:S01]  /*2230*/  @P2 PRMT R120, R131, 0x7610, R120 ;  /* 0x0000761083782816 */ /* 0x000fe20000000078 */
[----:B0-----:R-:W-:Y:S01]  /*2240*/  IMAD.WIDE.U32 R128, R5, R130, c[0x0][0x248] ;  /* 0x0000920005807625 */ /* 0x001fe200078e0082 */
[----:B------:R-:W-:-:S02]  /*2250*/  @P2 PRMT R121, R161, 0x7610, R121 ;  /* 0x00007610a1792816 */ /* 0x000fc40000000079 */
[----:B------:R-:W-:Y:S02]  /*2260*/  @P2 PRMT R122, R163, 0x7610, R122 ;  /* 0x00007610a37a2816 */ /* 0x000fe4000000007a */
[----:B------:R-:W-:Y:S02]  /*2270*/  @P2 PRMT R123, R164, 0x7610, R123 ;  /* 0x00007610a47b2816 */ /* 0x000fe4000000007b */
[----:B------:R-:W-:Y:S02]  /*2280*/  @P2 LEA R130, P0, R5, c[0x0][0x250], 0x4 ;  /* 0x0000940005822a11 */ /* 0x000fe400078020ff */
[----:B------:R-:W-:Y:S02]  /*2290*/  F2FP.PACK_AB R127, R165, R127 ;  /* 0x0000007fa57f723e */ /* 0x000fe400000000ff */
[----:B------:R-:W-:Y:S02]  /*22a0*/  @P2 PRMT R120, R120, 0x5410, R138 ;  /* 0x0000541078782816 */ /* 0x000fe4000000008a */
[----:B------:R-:W-:Y:S01]  /*22b0*/  @P2 PRMT R121, R121, 0x5410, R162 ;  /* 0x0000541079792816 */ /* 0x000fe200000000a2 */
[----:B------:R0:W-:Y:S01]  /*22c0*/  STG.E.128 [R128.64], R124 ;  /* 0x0000007c80007986 */ /* 0x0001e2000c101d04 */
[----:B------:R-:W-:-:S02]  /*22d0*/  @P2 LEA.HI.X R131, R5, c[0x0][0x254], RZ, 0x4, P0 ;  /* 0x0000950005832a11 */ /* 0x000fc400000f24ff */
[----:B------:R-:W-:Y:S02]  /*22e0*/  @P2 PRMT R122, R122, 0x5410, R134 ;  /* 0x000054107a7a2816 */ /* 0x000fe40000000086 */
[----:B------:R-:W-:-:S05]  /*22f0*/  @P2 PRMT R123, R123, 0x5410, R135 ;  /* 0x000054107b7b2816 */ /* 0x000fca0000000087 */
[----:B------:R0:W-:Y:S02]  /*2300*/  @P2 STG.E.128 [R130.64], R120 ;  /* 0x0000007882002986 */ /* 0x0001e4000c101d04 */
.L_x_846:
[----:B------:R-:W-:Y:S05]  /*2310*/  BSYNC B0 ;  /* 0x0000000000007941 */ /* 0x000fea0003800000 */
.L_x_845:
[----:B------:R-:W-:-:S04]  /*2320*/  LOP3.LUT P0, RZ, R4, 0xff, RZ, 0xc0, !PT ;  /* 0x000000ff04ff7812 */ /* 0x000fc8000780c0ff */
[----:B------:R-:W-:Y:S01]  /*2330*/  SEL R4, RZ, 0x1, P0 ;  /* 0x00000001ff047807 */ /* 0x000fe20000000000 */
[----:B0-----:R-:W-:Y:S01]  /*2340*/  @P5 CALL.REL.NOINC `(.L_x_836) ;  /* 0x0000001000005944 */ /* 0x001fe20003c00000 */
[----:B------:R-:W-:Y:S05]  /*2350*/  BRA `(.L_x_847) ;  /* 0xffffe0b000007947 */ /* 0x000fea000383ffff */
.L_x_836:
        /* <DEDUP_REMOVED lines=21> */
.L_x_849:
[----:B------:R-:W-:Y:S05]  /*24b0*/  BSYNC B0 ;  /* 0x0000000000007941 */ /* 0x000fea0003800000 */
.L_x_848:
        /* <DEDUP_REMOVED lines=15> */
.L_x_841:
[----:B------:R-:W-:Y:S01]  /*25b0*/  HFMA2.MMA R129, -RZ, RZ, 0, 9.5367431640625e-07 ;  /* 0x00000010ff817435 */ /* 0x000fe200000001ff */
[----:B------:R-:W-:-:S02]  /*25c0*/  MOV R130, R162 ;  /* 0x000000a200827202 */ /* 0x000fc40000000f00 */
[----:B------:R-:W-:Y:S02]  /*25d0*/  MOV R128, 0x1f ;  /* 0x0000001f00807802 */ /* 0x000fe40000000f00 */
[----:B------:R-:W-:Y:S02]  /*25e0*/  MOV R127, 0xffffffff ;  /* 0xffffffff007f7802 */ /* 0x000fe40000000f00 */
[----:B------:R-:W-:Y:S02]  /*25f0*/  MOV R124, 0x2610 ;  /* 0x00002610007c7802 */ /* 0x000fe40000000f00 */
[----:B0-----:R-:W-:Y:S05]  /*2600*/  CALL.REL.NOINC `($__internal_60_$__cuda_sm70_shflsync_down_p) ;  /* 0x0000046000007944 */ /* 0x001fea0003c00000 */
[----:B-1----:R-:W-:Y:S01]  /*2610*/  MOV R131, R127 ;  /* 0x0000007f00837202 */ /* 0x002fe20000000f00 */
[----:B0-----:R-:W-:Y:S05]  /*2620*/  BRA `(.L_x_850) ;  /* 0xffffee9000007947 */ /* 0x001fea000383ffff */
.L_x_842:
[----:B------:R-:W-:Y:S01]  /*2630*/  HFMA2.MMA R129, -RZ, RZ, 0, 9.5367431640625e-07 ;  /* 0x00000010ff817435 */ /* 0x000fe200000001ff */
[----:B------:R-:W-:Y:S02]  /*2640*/  MOV R130, R134 ;  /* 0x0000008600827202 */ /* 0x000fe40000000f00 */
[----:B------:R-:W-:Y:S02]  /*2650*/  MOV R128, 0x1f ;  /* 0x0000001f00807802 */ /* 0x000fe40000000f00 */
[----:B------:R-:W-:-:S02]  /*2660*/  MOV R127, 0xffffffff ;  /* 0xffffffff007f7802 */ /* 0x000fc40000000f00 */
[----:B------:R-:W-:Y:S02]  /*2670*/  MOV R124, 0x2690 ;  /* 0x00002690007c7802 */ /* 0x000fe40000000f00 */
[----:B012---:R-:W-:Y:S05]  /*2680*/  CALL.REL.NOINC `($__internal_60_$__cuda_sm70_shflsync_down_p) ;  /* 0x000003e000007944 */ /* 0x007fea0003c00000 */
[----:B------:R-:W-:Y:S01]  /*2690*/  FADD.FTZ R162, R131, R162 ;  /* 0x000000a283a27221 */ /* 0x000fe20000010000 */
[----:B0-----:R-:W-:Y:S01]  /*26a0*/  HFMA2.MMA R129, -RZ, RZ, 0, 4.76837158203125e-07 ;  /* 0x00000008ff817435 */ /* 0x001fe200000001ff */
[----:B-1----:R-:W-:Y:S01]  /*26b0*/  FADD.FTZ R134, R134, R127 ;  /* 0x0000007f86867221 */ /* 0x002fe20000010000 */
[----:B------:R-:W-:Y:S02]  /*26c0*/  MOV R128, 0x1f ;  /* 0x0000001f00807802 */ /* 0x000fe40000000f00 */
[----:B------:R-:W-:Y:S02]  /*26d0*/  MOV R127, 0xffffffff ;  /* 0xffffffff007f7802 */ /* 0x000fe40000000f00 */
[----:B------:R-:W-:Y:S02]  /*26e0*/  MOV R130, R162 ;  /* 0x000000a200827202 */ /* 0x000fe40000000f00 */
[----:B------:R-:W-:Y:S02]  /*26f0*/  MOV R124, 0x2710 ;  /* 0x00002710007c7802 */ /* 0x000fe40000000f00 */
[----:B------:R-:W-:Y:S05]  /*2700*/  CALL.REL.NOINC `($__internal_60_$__cuda_sm70_shflsync_down_p) ;  /* 0x0000036000007944 */ /* 0x000fea0003c00000 */
[----:B0-----:R-:W-:Y:S01]  /*2710*/  HFMA2.MMA R129, -RZ, RZ, 0, 4.76837158203125e-07 ;  /* 0x00000008ff817435 */ /* 0x001fe200000001ff */
[----:B-1----:R-:W-:-:S02]  /*2720*/  MOV R131, R127 ;  /* 0x0000007f00837202 */ /* 0x002fc40000000f00 */
[----:B------:R-:W-:Y:S02]  /*2730*/  MOV R130, R134 ;  /* 0x0000008600827202 */ /* 0x000fe40000000f00 */
[----:B------:R-:W-:Y:S02]  /*2740*/  MOV R128, 0x1f ;  /* 0x0000001f00807802 */ /* 0x000fe40000000f00 */
[----:B------:R-:W-:Y:S02]  /*2750*/  MOV R127, 0xffffffff ;  /* 0xffffffff007f7802 */ /* 0x000fe40000000f00 */
[----:B------:R-:W-:Y:S02]  /*2760*/  MOV R124, 0x2780 ;  /* 0x00002780007c7802 */ /* 0x000fe40000000f00 */
[----:B------:R-:W-:Y:S05]  /*2770*/  CALL.REL.NOINC `($__internal_60_$__cuda_sm70_shflsync_down_p) ;  /* 0x000002f000007944 */ /* 0x000fea0003c00000 */
[----:B------:R-:W-:Y:S01]  /*2780*/  FADD.FTZ R162, R131, R162 ;  /* 0x000000a283a27221 */ /* 0x000fe20000010000 */
[----:B0-----:R-:W-:Y:S01]  /*2790*/  HFMA2.MMA R129, -RZ, RZ, 0, 2.384185791015625e-07 ;  /* 0x00000004ff817435 */ /* 0x001fe200000001ff */
[----:B-1----:R-:W-:Y:S01]  /*27a0*/  FADD.FTZ R134, R134, R127 ;  /* 0x0000007f86867221 */ /* 0x002fe20000010000 */
[----:B------:R-:W-:Y:S02]  /*27b0*/  MOV R128, 0x1f ;  /* 0x0000001f00807802 */ /* 0x000fe40000000f00 */
[----:B------:R-:W-:-:S02]  /*27c0*/  MOV R127, 0xffffffff ;  /* 0xffffffff007f7802 */ /* 0x000fc40000000f00 */
[----:B------:R-:W-:Y:S02]  /*27d0*/  MOV R130, R162 ;  /* 0x000000a200827202 */ /* 0x000fe40000000f00 */
[----:B------:R-:W-:Y:S02]  /*27e0*/  MOV R124, 0x2800 ;  /* 0x00002800007c7802 */ /* 0x000fe40000000f00 */
[----:B------:R-:W-:Y:S05]  /*27f0*/  CALL.REL.NOINC `($__internal_60_$__cuda_sm70_shflsync_down_p) ;  /* 0x0000027000007944 */ /* 0x000fea0003c00000 */
[----:B0-----:R-:W-:Y:S01]  /*2800*/  HFMA2.MMA R129, -RZ, RZ, 0, 2.384185791015625e-07 ;  /* 0x00000004ff817435 */ /* 0x001fe200000001ff */
[----:B-1----:R-:W-:Y:S02]  /*2810*/  MOV R131, R127 ;  /* 0x0000007f00837202 */ /* 0x002fe40000000f00 */
[----:B------:R-:W-:Y:S02]  /*2820*/  MOV R130, R134 ;  /* 0x0000008600827202 */ /* 0x000fe40000000f00 */
[----:B------:R-:W-:Y:S02]  /*2830*/  MOV R128, 0x1f ;  /* 0x0000001f00807802 */ /* 0x000fe40000000f00 */
[----:B------:R-:W-:Y:S02]  /*2840*/  MOV R127, 0xffffffff ;  /* 0xffffffff007f7802 */ /* 0x000fe40000000f00 */
[----:B------:R-:W-:-:S02]  /*2850*/  MOV R124, 0x2870 ;  /* 0x00002870007c7802 */ /* 0x000fc40000000f00 */
[----:B------:R-:W-:Y:S05]  /*2860*/  CALL.REL.NOINC `($__internal_60_$__cuda_sm70_shflsync_down_p) ;  /* 0x0000020000007944 */ /* 0x000fea0003c00000 */
[----:B------:R-:W-:Y:S01]  /*2870*/  FADD.FTZ R131, R131, R162 ;  /* 0x000000a283837221 */ /* 0x000fe20000010000 */
[----:B0-----:R-:W-:Y:S01]  /*2880*/  HFMA2.MMA R129, -RZ, RZ, 0, 1.1920928955078125e-07 ;  /* 0x00000002ff817435 */ /* 0x001fe200000001ff */
[----:B-1----:R-:W-:Y:S01]  /*2890*/  FADD.FTZ R162, R134, R127 ;  /* 0x0000007f86a27221 */ /* 0x002fe20000010000 */
[----:B------:R-:W-:-:S02]  /*28a0*/  MOV R128, 0x1f ;  /* 0x0000001f00807802 */ /* 0x000fc40000000f00 */
[----:B------:R-:W-:Y:S02]  /*28b0*/  MOV R127, 0xffffffff ;  /* 0xffffffff007f7802 */ /* 0x000fe40000000f00 */
[----:B------:R-:W-:Y:S02]  /*28c0*/  MOV R130, R131 ;  /* 0x0000008300827202 */ /* 0x000fe40000000f00 */
[----:B------:R-:W-:Y:S02]  /*28d0*/  MOV R124, 0x28f0 ;  /* 0x000028f0007c7802 */ /* 0x000fe40000000f00 */
[----:B------:R-:W-:Y:S05]  /*28e0*/  CALL.REL.NOINC `($__internal_60_$__cuda_sm70_shflsync_down_p) ;  /* 0x0000018000007944 */ /* 0x000fea0003c00000 */
[----:B0-----:R-:W-:Y:S01]  /*28f0*/  HFMA2.MMA R129, -RZ, RZ, 0, 1.1920928955078125e-07 ;  /* 0x00000002ff817435 */ /* 0x001fe200000001ff */
[----:B-1----:R-:W-:Y:S02]  /*2900*/  MOV R134, R127 ;  /* 0x0000007f00867202 */ /* 0x002fe40000000f00 */
[----:B------:R-:W-:Y:S02]  /*2910*/  MOV R130, R162 ;  /* 0x000000a200827202 */ /* 0x000fe40000000f00 */
[----:B------:R-:W-:Y:S02]  /*2920*/  MOV R128, 0x1f ;  /* 0x0000001f00807802 */ /* 0x000fe40000000f00 */
[----:B------:R-:W-:-:S02]  /*2930*/  MOV R127, 0xffffffff ;  /* 0xffffffff007f7802 */ /* 0x000fc40000000f00 */
[----:B------:R-:W-:Y:S02]  /*2940*/  MOV R124, 0x2960 ;  /* 0x00002960007c7802 */ /* 0x000fe40000000f00 */
[----:B------:R-:W-:Y:S05]  /*2950*/  CALL.REL.NOINC `($__internal_60_$__cuda_sm70_shflsync_down_p) ;  /* 0x0000011000007944 */ /* 0x000fea0003c00000 */
[----:B------:R-:W-:Y:S01]  /*2960*/  FADD.FTZ R134, R134, R131 ;  /* 0x0000008386867221 */ /* 0x000fe20000010000 */
[----:B0-----:R-:W-:Y:S01]  /*2970*/  HFMA2.MMA R129, -RZ, RZ, 0, 5.9604644775390625e-08 ;  /* 0x00000001ff817435 */ /* 0x001fe200000001ff */
[----:B-1----:R-:W-:Y:S01]  /*2980*/  FADD.FTZ R135, R162, R127 ;  /* 0x0000007fa2877221 */ /* 0x002fe20000010000 */
[----:B------:R-:W-:Y:S02]  /*2990*/  MOV R128, 0x1f ;  /* 0x0000001f00807802 */ /* 0x000fe40000000f00 */
[----:B------:R-:W-:Y:S02]  /*29a0*/  MOV R127, 0xffffffff ;  /* 0xffffffff007f7802 */ /* 0x000fe40000000f00 */
[----:B------:R-:W-:Y:S02]  /*29b0*/  MOV R130, R134 ;  /* 0x0000008600827202 */ /* 0x000fe40000000f00 */
[----:B------:R-:W-:Y:S02]  /*29c0*/  MOV R124, 0x29e0 ;  /* 0x000029e0007c7802 */ /* 0x000fe40000000f00 */
[----:B------:R-:W-:Y:S05]  /*29d0*/  CALL.REL.NOINC `($__internal_60_$__cuda_sm70_shflsync_down_p) ;  /* 0x0000009000007944 */ /* 0x000fea0003c00000 */
[----:B0-----:R-:W-:Y:S01]  /*29e0*/  HFMA2.MMA R129, -RZ, RZ, 0, 5.9604644775390625e-08 ;  /* 0x00000001ff817435 */ /* 0x001fe200000001ff */
[----:B-1----:R-:W-:-:S02]  /*29f0*/  MOV R131, R127 ;  /* 0x0000007f00837202 */ /* 0x002fc40000000f00 */
[----:B------:R-:W-:Y:S02]  /*2a00*/  MOV R130, R135 ;  /* 0x0000008700827202 */ /* 0x000fe40000000f00 */
[----:B------:R-:W-:Y:S02]  /*2a10*/  MOV R128, 0x1f ;  /* 0x0000001f00807802 */ /* 0x000fe40000000f00 */
[----:B------:R-:W-:Y:S02]  /*2a20*/  MOV R127, 0xffffffff ;  /* 0xffffffff007f7802 */ /* 0x000fe40000000f00 */
[----:B------:R-:W-:Y:S02]  /*2a30*/  MOV R124, 0x2a50 ;  /* 0x00002a50007c7802 */ /* 0x000fe40000000f00 */
[----:B------:R-:W-:Y:S05]  /*2a40*/  CALL.REL.NOINC `($__internal_60_$__cuda_sm70_shflsync_down_p) ;  /* 0x0000002000007944 */ /* 0x000fea0003c00000 */
[----:B01----:R-:W-:Y:S01]  /*2a50*/  MOV R130, R127 ;  /* 0x0000007f00827202 */ /* 0x003fe20000000f00 */
[----:B------:R-:W-:Y:S05]  /*2a60*/  BRA `(.L_x_851) ;  /* 0xffffeb7000007947 */ /* 0x000fea000383ffff */
        .weak           $__internal_60_$__cuda_sm70_shflsync_down_p
        .type           $__internal_60_$__cuda_sm70_shflsync_down_p,@function
        .size           $__internal_60_$__cuda_sm70_shflsync_down_p,(.L_x_1823 - $__internal_60_$__cuda_sm70_shflsync_down_p)
$__internal_60_$__cuda_sm70_shflsync_down_p:
[----:B------:R-:W-:Y:S01]  /*2a70*/  HFMA2.MMA R125, -RZ, RZ, 0, 0 ;  /* 0x00000000ff7d7435 */ /* 0x000fe200000001ff */
[----:B------:R-:W-:Y:S04]  /*2a80*/  WARPSYNC R127 ;  /* 0x0000007f00007348 */ /* 0x000fe80003800000 */
[----:B------:R0:W1:Y:S01]  /*2a90*/  SHFL.DOWN PT, R127, R130, R129, R128 ;  /* 0x08000081827f7389 */ /* 0x00006200000e0080 */
[----:B------:R-:W-:Y:S05]  /*2aa0*/  RET.REL.NODEC R124 `(_ZN10layer_norm31ln_parallel_residual_bwd_kernelINS_13Kernel_traitsIf6__halfS2_S2_fjLj2048ELj1ELj1ELj4ELj16ENS_18Kernel_traits_baseILj2048EfS2_S2_S2_fjLj128EEEEELb0ELb0ELb0EEEvNS_9BwdParamsE) ;  /* 0xffffd5507c007950 */ /* 0x000fea0003c3ffff */
.L_x_852:
        /* <DEDUP_REMOVED lines=13> */
.L_x_1823:


//--------------------- .text._ZN10layer_norm31ln_parallel_residual_bwd_kernelINS_13Kernel_traitsIf6__halfS2_S2_fjLj2048ELj1ELj1ELj4ELj16ENS_18Kernel_traits_baseILj2048EfS2_S2_S2_fjLj128EEEEELb0ELb0ELb1EEEvNS_9BwdParamsE --------------------------
	.section	.text._ZN10layer_norm31ln_parallel_residual_bwd_kernelINS_13Kernel_traitsIf6__halfS2_S2_fjLj2048ELj1ELj1ELj4ELj16ENS_18Kernel_traits_baseILj2048EfS2_S2_S2_fjLj128EEEEELb0ELb0ELb1EEEvNS_9BwdParamsE,"ax",@progbits
	.sectioninfo	@"SHI_REGISTERS=167"
	.align	128
        .global         _ZN10layer_norm31ln_parallel_residual_bwd_kernelINS_13Kernel_traitsIf6__halfS2_S2_fjLj2048ELj1ELj1ELj4ELj16ENS_18Kernel_traits_baseILj2048EfS2_S2_S2_fjLj128EEEEELb0ELb0ELb1EEEvNS_9BwdParamsE
        .type           _ZN10layer_norm31ln_parallel_residual_bwd_kernelINS_13Kernel_traitsIf6__halfS2_S2_fjLj2048ELj1ELj1ELj4ELj16ENS_18Kernel_traits_baseILj2048EfS2_S2_S2_fjLj128EEEEELb0ELb0ELb1EEEvNS_9BwdParamsE,@function
        .size           _ZN10layer_norm31ln_parallel_residual_bwd_kernelINS_13Kernel_traitsIf6__halfS2_S2_fjLj2048ELj1ELj1ELj4ELj16ENS_18Kernel_traits_baseILj2048EfS2_S2_S2_fjLj128EEEEELb0ELb0ELb1EEEvNS_9BwdParamsE,(.L_x_1824 - _ZN10layer_norm31ln_parallel_residual_bwd_kernelINS_13Kernel_traitsIf6__halfS2_S2_fjLj2048ELj1ELj1ELj4ELj16ENS_18Kernel_traits_baseILj2048EfS2_S2_S2_fjLj128EEEEELb0ELb0ELb1EEEvNS_9BwdParamsE)
        .other          _ZN10layer_norm31ln_parallel_residual_bwd_kernelINS_13Kernel_traitsIf6__halfS2_S2_fjLj2048ELj1ELj1ELj4ELj16ENS_18Kernel_traits_baseILj2048EfS2_S2_S2_fjLj128EEEEELb0ELb0ELb1EEEvNS_9BwdParamsE,@"STO_CUDA_ENTRY STV_DEFAULT"
_ZN10layer_norm31ln_parallel_residual_bwd_kernelINS_13Kernel_traitsIf6__halfS2_S2_fjLj2048ELj1ELj1ELj4ELj16ENS_18Kernel_traits_baseILj2048EfS2_S2_S2_fjLj128EEEEELb0ELb0ELb1EEEvNS_9BwdParamsE:
.text._ZN10layer_norm31ln_parallel_residual_bwd_kernelINS_13Kernel_traitsIf6__halfS2_S2_fjLj2048ELj1ELj1ELj4ELj16ENS_18Kernel_traits_baseILj2048EfS2_S2_S2_fjLj128EEEEELb0ELb0ELb1EEEvNS_9BwdParamsE:
        /* <DEDUP_REMOVED lines=41> */
.L_x_853:
[----:B------:R-:W-:-:S04]  /*0290*/  SHF.L.U32 R0, R5, 0x5, RZ ;  /* 0x0000000505007819 */ /* 0x000fc800000006ff */
[----:B------:R-:W-:-:S04]  /*02a0*/  LOP3.LUT R0, R0, 0xfe0, RZ, 0xc0, !PT ;  /* 0x00000fe000007812 */ /* 0x000fc800078ec0ff */
[C---:B------:R-:W-:Y:S02]  /*02b0*/  IADD3 R6, P0, R0.reuse, c[0x0][0x1b0], RZ ;  /* 0x00006c0000067a10 */ /* 0x040fe40007f1e0ff */
[----:B------:R-:W-:Y:S02]  /*02c0*/  IADD3 R8, P1, R0, c[0x0][0x1b8], RZ ;  /* 0x00006e0000087a10 */ /* 0x000fe40007f3e0ff */
[----:B------:R-:W-:Y:S02]  /*02d0*/  IADD3.X R7, RZ, c[0x0][0x1b4], RZ, P0, !PT ;  /* 0x00006d00ff077a10 */ /* 0x000fe400007fe4ff */
[----:B------:R-:W-:Y:S02]  /*02e0*/  IADD3.X R9, RZ, c[0x0][0x1bc], RZ, P1, !PT ;  /* 0x00006f00ff097a10 */ /* 0x000fe40000ffe4ff */
[----:B------:R-:W-:Y:S01]  /*02f0*/  SHF.R.U32.HI R138, RZ, 0x5, R5 ;  /* 0x00000005ff8a7819 */ /* 0x000fe20000011605 */
[----:B------:R-:W-:Y:S01]  /*0300*/  HFMA2.MMA R137, -RZ, RZ, 0, 5.9604644775390625e-08 ;  /* 0x00000001ff897435 */ /* 0x000fe200000001ff */
[----:B------:R0:W5:Y:S01]  /*0310*/  LDG.E.128 R52, [R6.64] ;  /* 0x0000000406347981 */ /* 0x000162000c1e1d00 */
[----:B------:R-:W-:-:S02]  /*0320*/  HFMA2.MMA R0, -RZ, RZ, 0, 0 ;  /* 0x00000000ff007435 */ /* 0x000fc400000001ff */
[----:B------:R-:W-:Y:S01]  /*0330*/  HFMA2.MMA R139, -RZ, RZ, 0, 0 ;  /* 0x00000000ff8b7435 */ /* 0x000fe200000001ff */
[----:B------:R0:W5:Y:S01]  /*0340*/  LDG.E.128 R48, [R6.64+0x10] ;  /* 0x0000100406307981 */ /* 0x000162000c1e1d00 */
[----:B------:R-:W-:Y:S01]  /*0350*/  LEA R140, R140, 0x4, 0x2 ;  /* 0x000000048c8c7811 */ /* 0x000fe200078e10ff */
[----:B------:R-:W-:Y:S01]  /*0360*/  CS2R R2, SRZ ;  /* 0x0000000000027805 */ /* 0x000fe2000001ff00 */
[----:B------:R-:W-:Y:S01]  /*0370*/  MOV R4, RZ ;  /* 0x000000ff00047202 */ /* 0x000fe20000000f00 */
        /* <DEDUP_REMOVED lines=17> */
[----:B0-----:R-:W-:Y:S01]  /*0490*/  CS2R R6, SRZ ;  /* 0x0000000000067805 */ /* 0x001fe2000001ff00 */
[----:B------:R-:W-:Y:S01]  /*04a0*/  CS2R R10, SRZ ;  /* 0x00000000000a7805 */ /* 0x000fe2000001ff00 */
        /* <DEDUP_REMOVED lines=13> */
[----:B------:R-:W-:Y:S01]  /*0580*/  MOV R136, RZ ;  /* 0x000000ff00887202 */ /* 0x000fe20000000f00 */
[----:B------:R-:W-:Y:S01]  /*0590*/  CS2R R132, SRZ ;  /* 0x0000000000847805 */ /* 0x000fe2000001ff00 */
[----:B------:R-:W-:Y:S01]  /*05a0*/  CS2R R14, SRZ ;  /* 0x00000000000e7805 */ /* 0x000fe2000001ff00 */
[----:B------:R-:W-:Y:S01]  /*05b0*/  CS2R R16, SRZ ;  /* 0x0000000000107805 */ /* 0x000fe2000001ff00 */
[----:B------:R-:W-:-:S02]  /*05c0*/  LOP3.LUT R138, R138, 0x3, RZ, 0xc0, !PT ;  /* 0x000000038a8a7812 */ /* 0x000fc400078ec0ff */
.L_x_858:
[----:B------:R-:W-:Y:S01]  /*05d0*/  IMAD R72, R141, c[0x0][0x168], RZ ;  /* 0x00005a008d487a24 */ /* 0x000fe200078e02ff */
[----:B------:R-:W-:-:S02]  /*05e0*/  LOP3.LUT R74, R5, 0x7f, RZ, 0xc0, !PT ;  /* 0x0000007f054a7812 */ /* 0x000fc400078ec0ff */
[----:B------:R-:W-:Y:S02]  /*05f0*/  MOV R146, 0x4 ;  /* 0x0000000400927802 */ /* 0x000fe40000000f00 */
[----:B------:R-:W-:Y:S02]  /*0600*/  SHF.R.S32.HI R73, RZ, 0x1f, R72 ;  /* 0x0000001fff497819 */ /* 0x000fe40000011448 */
[----:B------:R-:W-:Y:S01]  /*0610*/  MOV R92, 0x10 ;  /* 0x00000010005c7802 */ /* 0x000fe20000000f00 */
[----:B------:R-:W-:Y:S01]  /*0620*/  IMAD.WIDE R152, R141, R146, c[0x0][0x1a0] ;  /* 0x000068008d987625 */ /* 0x000fe200078e0292 */
[----:B------:R-:W-:-:S04]  /*0630*/  LEA.HI R73, R73, R72, RZ, 0x3 ;  /* 0x0000004849497211 */ /* 0x000fc800078f18ff */
[----:B------:R-:W-:Y:S01]  /*0640*/  LEA.HI.SX32 R149, R73, R74, 0x1d ;  /* 0x0000004a49957211 */ /* 0x000fe200078feaff */
[----:B------:R-:W2:Y:S03]  /*0650*/  LDG.E R152, [R152.64] ;  /* 0x0000000498987981 */ /* 0x000ea6000c1e1900 */
        /* <DEDUP_REMOVED lines=11> */
[----:B------:R-:W-:-:S04]  /*0710*/  IADD3 R151, R149, 0x80, RZ ;  /* 0x0000008095977810 */ /* 0x000fc80007ffe0ff */
[----:B------:R-:W-:Y:S02]  /*0720*/  SHF.L.U32 R142, R151, 0x4, RZ ;  /* 0x00000004978e7819 */ /* 0x000fe400000006ff */
[----:B------:R-:W-:Y:S02]  /*0730*/  SHF.R.U32.HI R143, RZ, 0x1c, R151 ;  /* 0x0000001cff8f7819 */ /* 0x000fe40000011697 */
        /* <DEDUP_REMOVED lines=17> */
[----:B------:R-:W-:-:S04]  /*0850*/  IADD3 R141, R141, c[0x0][0x160], RZ ;  /* 0x000058008d8d7a10 */ /* 0x000fc80007ffe0ff */
[----:B------:R-:W-:Y:S02]  /*0860*/  ISETP.GE.AND P3, PT, R141, c[0x0][0x164], PT ;  /* 0x000059008d007a0c */ /* 0x000fe40003f66270 */
[----:B--2---:R-:W-:Y:S01]  /*0870*/  FSEL R155, R152, RZ, !P1 ;  /* 0x000000ff989b7208 */ /* 0x004fe20004800000 */
[--C-:B---3--:R-:W-:Y:S02]  /*0880*/  HADD2.F32 R146, -RZ, R72.reuse.H0_H0 ;  /* 0x20000048ff927230 */ /* 0x108fe40000004100 */
[----:B------:R-:W-:-:S05]  /*0890*/  HADD2.F32 R72, -RZ, R72.H1_H1 ;  /* 0x30000048ff487230 */ /* 0x000fca0000004100 */
[----:B------:R-:W-:-:S04]  /*08a0*/  FADD.FTZ R72, -R155, R72 ;  /* 0x000000489b487221 */ /* 0x000fc80000010100 */
[----:B----4-:R-:W-:Y:S01]  /*08b0*/  FMUL.FTZ R152, R147, R72 ;  /* 0x0000004893987220 */ /* 0x010fe20000410000 */
[----:B------:R-:W-:Y:S01]  /*08c0*/  HADD2.F32 R72, -RZ, R73.H0_H0 ;  /* 0x20000049ff487230 */ /* 0x000fe20000004100 */
[----:B------:R-:W-:Y:S01]  /*08d0*/  FADD.FTZ R146, R146, -R155 ;  /* 0x8000009b92927221 */ /* 0x000fe20000010000 */
[----:B------:R-:W-:-:S03]  /*08e0*/  HADD2.F32 R157, -RZ, R76.H0_H0 ;  /* 0x2000004cff9d7230 */ /* 0x000fc60000004100 */
[----:B------:R-:W-:Y:S01]  /*08f0*/  FADD.FTZ R72, -R155, R72 ;  /* 0x000000489b487221 */ /* 0x000fe20000010100 */
[----:B------:R-:W-:Y:S01]  /*0900*/  HADD2.F32 R153, -RZ, R80.H0_H0 ;  /* 0x20000050ff997230 */ /* 0x000fe20000004100 */
[C---:B0-----:R-:W-:Y:S01]  /*0910*/  FMUL.FTZ R148, R147.reuse, R146 ;  /* 0x0000009293947220 */ /* 0x041fe20000410000 */
[----:B------:R-:W-:Y:S01]  /*0920*/  HADD2.F32 R76, -RZ, R76.H1_H1 ;  /* 0x3000004cff4c7230 */ /* 0x000fe20000004100 */
[----:B------:R-:W-:Y:S02]  /*0930*/  FMUL.FTZ R146, R36, R157 ;  /* 0x0000009d24927220 */ /* 0x000fe40000410000 */
[----:B-1----:R-:W-:Y:S01]  /*0940*/  FMUL.FTZ R150, R147, R72 ;  /* 0x0000004893967220 */ /* 0x002fe20000410000 */
[----:B------:R-:W-:Y:S01]  /*0950*/  HADD2.F32 R72, -RZ, R73.H1_H1 ;  /* 0x30000049ff487230 */ /* 0x000fe20000004100 */
[----:B------:R-:W-:Y:S01]  /*0960*/  FADD.FTZ R136, R153, R136 ;  /* 0x0000008899887221 */ /* 0x000fe20000010000 */
[----:B------:R-:W-:Y:S01]  /*0970*/  HADD2.F32 R80, -RZ, R80.H1_H1 ;  /* 0x30000050ff507230 */ /* 0x000fe20000004100 */
[----:B------:R-:W-:-:S02]  /*0980*/  FFMA.FTZ R139, R148, R153, R139 ;  /* 0x00000099948b7223 */ /* 0x000fc4000001008b */
[----:B------:R-:W-:Y:S01]  /*0990*/  FFMA.FTZ R146, R52, R153, R146 ;  /* 0x0000009934927223 */ /* 0x000fe20000010092 */
[--C-:B------:R-:W-:Y:S01]  /*09a0*/  HADD2.F32 R153, -RZ, R77.reuse.H0_H0 ;  /* 0x2000004dff997230 */ /* 0x100fe20000004100 */
[----:B------:R-:W-:Y:S01]  /*09b0*/  FMUL.FTZ R149, R37, R76 ;  /* 0x0000004c25957220 */ /* 0x000fe20000410000 */
[----:B------:R-:W-:Y:S01]  /*09c0*/  HADD2.F32 R77, -RZ, R77.H1_H1 ;  /* 0x3000004dff4d7230 */ /* 0x000fe20000004100 */
[----:B------:R-:W-:Y:S01]  /*09d0*/  FADD.FTZ R72, -R155, R72 ;  /* 0x000000489b487221 */ /* 0x000fe20000010100 */
[--C-:B------:R-:W-:Y:S01]  /*09e0*/  HADD2.F32 R151, -RZ, R81.reuse.H0_H0 ;  /* 0x20000051ff977230 */ /* 0x100fe20000004100 */
[----:B------:R-:W-:Y:S01]  /*09f0*/  FADD.FTZ R132, R80, R132 ;  /* 0x0000008450847221 */ /* 0x000fe20000010000 */
[----:B------:R-:W-:Y:S01]  /*0a00*/  HADD2.F32 R81, -RZ, R81.H1_H1 ;  /* 0x30000051ff517230 */ /* 0x000fe20000004100 */
        /* <DEDUP_REMOVED lines=9> */
[----:B------:R-:W-:Y:S02]  /*0aa0*/  HADD2.F32 R72, -RZ, R74.H0_H0 ;  /* 0x2000004aff487230 */ /* 0x000fe40000004100 */
[----:B------:R-:W-:Y:S01]  /*0ab0*/  HADD2.F32 R73, -RZ, R78.H0_H0 ;  /* 0x2000004eff497230 */ /* 0x000fe20000004100 */
[----:B------:R-:W-:Y:S02]  /*0ac0*/  FADD.FTZ R124, R81, R124 ;  /* 0x0000007c517c7221 */ /* 0x000fe40000010000 */
[----:B------:R-:W-:Y:S02]  /*0ad0*/  FADD.FTZ R72, -R155, R72 ;  /* 0x000000489b487221 */ /* 0x000fe40000010100 */
[----:B------:R-:W-:Y:S01]  /*0ae0*/  FFMA.FTZ R125, R156, R81, R125 ;  /* 0x000000519c7d7223 */ /* 0x000fe2000001007d */
[----:B------:R-:W-:Y:S01]  /*0af0*/  HADD2.F32 R81, -RZ, R82.H0_H0 ;  /* 0x20000052ff517230 */ /* 0x000fe20000004100 */
[----:B------:R-:W-:Y:S01]  /*0b00*/  FMUL.FTZ R154, R147, R72 ;  /* 0x00000048939a7220 */ /* 0x000fe20000410000 */
[----:B------:R-:W-:Y:S01]  /*0b10*/  HADD2.F32 R74, -RZ, R74.H1_H1 ;  /* 0x3000004aff4a7230 */ /* 0x000fe20000004100 */
[----:B------:R-:W-:Y:S01]  /*0b20*/  FMUL.FTZ R72, R32, R73 ;  /* 0x0000004920487220 */ /* 0x000fe20000410000 */
[----:B------:R-:W-:Y:S01]  /*0b30*/  HADD2.F32 R78, -RZ, R78.H1_H1 ;  /* 0x3000004eff4e7230 */ /* 0x000fe20000004100 */
[----:B------:R-:W-:-:S02]  /*0b40*/  FADD.FTZ R120, R81, R120 ;  /* 0x0000007851787221 */ /* 0x000fc40000010000 */
[-C--:B------:R-:W-:Y:S02]  /*0b50*/  FFMA.FTZ R121, R154, R81.reuse, R121 ;  /* 0x000000519a797223 */ /* 0x080fe40000010079 */
[----:B------:R-:W-:Y:S01]  /*0b60*/  FFMA.FTZ R81, R48, R81, R72 ;  /* 0x0000005130517223 */ /* 0x000fe20000010048 */
[----:B------:R-:W-:Y:S01]  /*0b70*/  HADD2.F32 R72, -RZ, R75.H0_H0 ;  /* 0x2000004bff487230 */ /* 0x000fe20000004100 */
[----:B------:R-:W-:Y:S01]  /*0b80*/  FADD.FTZ R74, -R155, R74 ;  /* 0x0000004a9b4a7221 */ /* 0x000fe20000010100 */
[----:B------:R-:W-:Y:S01]  /*0b90*/  HADD2.F32 R82, -RZ, R82.H1_H1 ;  /* 0x30000052ff527230 */ /* 0x000fe20000004100 */
[----:B------:R-:W-:Y:S02]  /*0ba0*/  FADD.FTZ R126, R153, R126 ;  /* 0x0000007e997e7221 */ /* 0x000fe40000010000 */
[----:B------:R-:W-:Y:S02]  /*0bb0*/  FFMA.FTZ R127, R150, R153, R127 ;  /* 0x00000099967f7223 */ /* 0x000fe4000001007f */
[----:B------:R-:W-:-:S02]  /*0bc0*/  FADD.FTZ R122, R77, R122 ;  /* 0x0000007a4d7a7221 */ /* 0x000fc40000010000 */
[----:B------:R-:W-:Y:S01]  /*0bd0*/  FFMA.FTZ R123, R156, R77, R123 ;  /* 0x0000004d9c7b7223 */ /* 0x000fe2000001007b */
[----:B------:R-:W-:Y:S01]  /*0be0*/  HADD2.F32 R77, -RZ, R79.H0_H0 ;  /* 0x2000004fff4d7230 */ /* 0x000fe20000004100 */
[----:B------:R-:W-:Y:S02]  /*0bf0*/  FMUL.FTZ R158, R147, R74 ;  /* 0x0000004a939e7220 */ /* 0x000fe40000410000 */
[----:B------:R-:W-:Y:S02]  /*0c00*/  FMUL.FTZ R153, R33, R78 ;  /* 0x0000004e21997220 */ /* 0x000fe40000410000 */
[----:B------:R-:W-:Y:S02]  /*0c10*/  FADD.FTZ R72, -R155, R72 ;  /* 0x000000489b487221 */ /* 0x000fe40000010100 */
[----:B------:R-:W-:Y:S02]  /*0c20*/  FADD.FTZ R118, R73, R118 ;  /* 0x0000007649767221 */ /* 0x000fe40000010000 */
[----:B------:R-:W-:Y:S01]  /*0c30*/  FFMA.FTZ R119, R154, R73, R119 ;  /* 0x000000499a777223 */ /* 0x000fe20000010077 */
[----:B------:R-:W-:Y:S01]  /*0c40*/  HADD2.F32 R73, -RZ, R83.H0_H0 ;  /* 0x20000053ff497230 */ /* 0x000fe20000004100 */
[----:B------:R-:W-:-:S02]  /*0c50*/  FADD.FTZ R116, R82, R116 ;  /* 0x0000007452747221 */ /* 0x000fc40000010000 */
[-C--:B------:R-:W-:Y:S02]  /*0c60*/  FFMA.FTZ R117, R158, R82.reuse, R117 ;  /* 0x000000529e757223 */ /* 0x080fe40000010075 */
[----:B------:R-:W-:Y:S02]  /*0c70*/  FFMA.FTZ R153, R49, R82, R153 ;  /* 0x0000005231997223 */ /* 0x000fe40000010099 */
[----:B------:R-:W-:Y:S02]  /*0c80*/  FADD.FTZ R114, R78, R114 ;  /* 0x000000724e727221 */ /* 0x000fe40000010000 */
[----:B------:R-:W-:Y:S02]  /*0c90*/  FFMA.FTZ R115, R158, R78, R115 ;  /* 0x0000004e9e737223 */ /* 0x000fe40000010073 */
[----:B------:R-:W-:Y:S01]  /*0ca0*/  FMUL.FTZ R82, R147, R72 ;  /* 0x0000004893527220 */ /* 0x000fe20000410000 */
[----:B------:R-:W-:Y:S01]  /*0cb0*/  HADD2.F32 R72, -RZ, R75.H1_H1 ;  /* 0x3000004bff487230 */ /* 0x000fe20000004100 */
[----:B------:R-:W-:-:S02]  /*0cc0*/  FMUL.FTZ R78, R34, R77 ;  /* 0x0000004d224e7220 */ /* 0x000fc40000410000 */
[----:B------:R-:W-:Y:S02]  /*0cd0*/  FADD.FTZ R112, R73, R112 ;  /* 0x0000007049707221 */ /* 0x000fe40000010000 */
[-C--:B------:R-:W-:Y:S02]  /*0ce0*/  FFMA.FTZ R113, R82, R73.reuse, R113 ;  /* 0x0000004952717223 */ /* 0x080fe40000010071 */
[----:B------:R-:W-:Y:S01]  /*0cf0*/  FFMA.FTZ R78, R50, R73, R78 ;  /* 0x00000049324e7223 */ /* 0x000fe2000001004e */
[----:B------:R-:W-:Y:S01]  /*0d00*/  HADD2.F32 R73, -RZ, R79.H1_H1 ;  /* 0x3000004fff497230 */ /* 0x000fe20000004100 */
[----:B------:R-:W-:Y:S01]  /*0d10*/  FADD.FTZ R72, -R155, R72 ;  /* 0x000000489b487221 */ /* 0x000fe20000010100 */
[----:B------:R-:W-:-:S03]  /*0d20*/  HADD2.F32 R79, -RZ, R83.H1_H1 ;  /* 0x30000053ff4f7230 */ /* 0x000fc60000004100 */
[----:B------:R-:W-:Y:S02]  /*0d30*/  FMUL.FTZ R160, R147, R72 ;  /* 0x0000004893a07220 */ /* 0x000fe40000410000 */
[----:B------:R-:W-:Y:S02]  /*0d40*/  FMUL.FTZ R72, R35, R73 ;  /* 0x0000004923487220 */ /* 0x000fe40000410000 */
[----:B------:R-:W-:Y:S02]  /*0d50*/  FADD.FTZ R108, R79, R108 ;  /* 0x0000006c4f6c7221 */ /* 0x000fe40000010000 */
[-C--:B------:R-:W-:Y:S02]  /*0d60*/  FFMA.FTZ R109, R160, R79.reuse, R109 ;  /* 0x0000004fa06d7223 */ /* 0x080fe4000001006d */
[----:B------:R-:W-:Y:S02]  /*0d70*/  FADD.FTZ R130, R76, R130 ;  /* 0x000000824c827221 */ /* 0x000fe40000010000 */
[----:B------:R-:W-:Y:S01]  /*0d80*/  FFMA.FTZ R131, R152, R76, R131 ;  /* 0x0000004c98837223 */ /* 0x000fe20000010083 */
[----:B------:R-:W-:Y:S01]  /*0d90*/  HADD2.F32 R76, -RZ, R85.H0_H0 ;  /* 0x20000055ff4c7230 */ /* 0x000fe20000004100 */
[----:B------:R-:W-:Y:S01]  /*0da0*/  FFMA.FTZ R79, R51, R79, R72 ;  /* 0x0000004f334f7223 */ /* 0x000fe20000010048 */
[----:B------:R-:W-:-:S02]  /*0db0*/  HADD2.F32 R72, -RZ, R84.H0_H0 ;  /* 0x20000054ff487230 */ /* 0x000fc40000004100 */
[--C-:B------:R-:W-:Y:S02]  /*0dc0*/  HADD2.F32 R164, -RZ, R86.reuse.H0_H0 ;  /* 0x20000056ffa47230 */ /* 0x100fe40000004100 */
[----:B------:R-:W-:Y:S01]  /*0dd0*/  HADD2.F32 R75, -RZ, R86.H1_H1 ;  /* 0x30000056ff4b7230 */ /* 0x000fe20000004100 */
[C---:B------:R-:W-:Y:S01]  /*0de0*/  FADD.FTZ R86, -R155.reuse, R76 ;  /* 0x0000004c9b567221 */ /* 0x040fe20000010100 */
[----:B------:R-:W-:Y:S01]  /*0df0*/  HADD2.F32 R74, -RZ, R84.H1_H1 ;  /* 0x30000054ff4a7230 */ /* 0x000fe20000004100 */
[----:B------:R-:W-:Y:S02]  /*0e00*/  FADD.FTZ R84, -R155, R72 ;  /* 0x000000489b547221 */ /* 0x000fe40000010100 */
[----:B------:R-:W-:Y:S02]  /*0e10*/  FADD.FTZ R110, R77, R110 ;  /* 0x0000006e4d6e7221 */ /* 0x000fe40000010000 */
[----:B------:R-:W-:Y:S01]  /*0e20*/  FFMA.FTZ R111, R82, R77, R111 ;  /* 0x0000004d526f7223 */ /* 0x000fe2000001006f */
[----:B------:R-:W-:Y:S01]  /*0e30*/  HADD2.F32 R77, -RZ, R87.H0_H0 ;  /* 0x20000057ff4d7230 */ /* 0x000fe20000004100 */
[----:B------:R-:W-:-:S02]  /*0e40*/  FADD.FTZ R76, -R155, R164 ;  /* 0x000000a49b4c7221 */ /* 0x000fc40000010100 */
[----:B------:R-:W-:Y:S01]  /*0e50*/  FADD.FTZ R164, -R155, R75 ;  /* 0x0000004b9ba47221 */ /* 0x000fe20000010100 */
[----:B------:R-:W-:Y:S01]  /*0e60*/  HADD2.F32 R75, -RZ, R88.H0_H0 ;  /* 0x20000058ff4b7230 */ /* 0x000fe20000004100 */
[----:B------:R-:W-:Y:S01]  /*0e70*/  FMUL.FTZ R84, R147, R84 ;  /* 0x0000005493547220 */ /* 0x000fe20000410000 */
[----:B------:R-:W-:Y:S01]  /*0e80*/  HADD2.F32 R87, -RZ, R87.H1_H1 ;  /* 0x30000057ff577230 */ /* 0x000fe20000004100 */
[----:B------:R-:W-:Y:S02]  /*0e90*/  FADD.FTZ R106, R73, R106 ;  /* 0x0000006a496a7221 */ /* 0x000fe40000010000 */
[----:B------:R-:W-:Y:S02]  /*0ea0*/  FFMA.FTZ R107, R160, R73, R107 ;  /* 0x00000049a06b7223 */ /* 0x000fe4000001006b */
[C---:B------:R-:W-:Y:S02]  /*0eb0*/  FADD.FTZ R73, -R155.reuse, R74 ;  /* 0x0000004a9b497221 */ /* 0x040fe40000010100 */
[----:B------:R-:W-:-:S02]  /*0ec0*/  FADD.FTZ R74, -R155, R77 ;  /* 0x0000004d9b4a7221 */ /* 0x000fc40000010100 */
[-C--:B------:R-:W-:Y:S02]  /*0ed0*/  FMUL.FTZ R77, R28, R75.reuse ;  /* 0x0000004b1c4d7220 */ /* 0x080fe40000410000 */
[----:B------:R-:W-:Y:S02]  /*0ee0*/  FADD.FTZ R102, R75, R102 ;  /* 0x000000664b667221 */ /* 0x000fe40000010000 */
[----:B------:R-:W-:Y:S01]  /*0ef0*/  FFMA.FTZ R103, R84, R75, R103 ;  /* 0x0000004b54677223 */ /* 0x000fe20000010067 */
[----:B------:R-:W-:Y:S01]  /*0f00*/  HADD2.F32 R75, -RZ, R88.H1_H1 ;  /* 0x30000058ff4b7230 */ /* 0x000fe20000004100 */
[----:B------:R-:W-:Y:S01]  /*0f10*/  FADD.FTZ R72, -R155, R87 ;  /* 0x000000579b487221 */ /* 0x000fe20000010100 */
[----:B------:R-:W-:Y:S01]  /*0f20*/  HADD2.F32 R162, -RZ, R85.H1_H1 ;  /* 0x30000055ffa27230 */ /* 0x000fe20000004100 */
[----:B------:R-:W-:Y:S01]  /*0f30*/  FMUL.FTZ R88, R147, R73 ;  /* 0x0000004993587220 */ /* 0x000fe20000410000 */
[--C-:B------:R-:W-:Y:S02]  /*0f40*/  HADD2.F32 R87, -RZ, R92.reuse.H1_H1 ;  /* 0x3000005cff577230 */ /* 0x100fe40000004100 */
[----:B------:R-:W-:Y:S01]  /*0f50*/  HADD2.F32 R83, -RZ, R92.H0_H0 ;  /* 0x2000005cff537230 */ /* 0x000fe20000004100 */
[----:B------:R-:W-:Y:S01]  /*0f60*/  FMUL.FTZ R92, R29, R75 ;  /* 0x0000004b1d5c7220 */ /* 0x000fe20000410000 */
[--C-:B------:R-:W-:Y:S01]  /*0f70*/  HADD2.F32 R73, -RZ, R89.reuse.H0_H0 ;  /* 0x20000059ff497230 */ /* 0x100fe20000004100 */
[----:B------:R-:W-:Y:S01]  /*0f80*/  FADD.FTZ R162, -R155, R162 ;  /* 0x000000a29ba27221 */ /* 0x000fe20000010100 */
[----:B------:R-:W-:Y:S01]  /*0f90*/  HADD2.F32 R89, -RZ, R89.H1_H1 ;  /* 0x30000059ff597230 */ /* 0x000fe20000004100 */
[----:B------:R-:W-:-:S02]  /*0fa0*/  FMUL.FTZ R86, R147, R86 ;  /* 0x0000005693567220 */ /* 0x000fc40000410000 */
[----:B------:R-:W-:Y:S02]  /*0fb0*/  FADD.FTZ R100, R87, R100 ;  /* 0x0000006457647221 */ /* 0x000fe40000010000 */
[CC--:B------:R-:W-:Y:S02]  /*0fc0*/  FFMA.FTZ R101, R88.reuse, R87.reuse, R101 ;  /* 0x0000005758657223 */ /* 0x0c0fe40000010065 */
[----:B------:R-:W-:Y:S01]  /*0fd0*/  FFMA.FTZ R87, R45, R87, R92 ;  /* 0x000000572d577223 */ /* 0x000fe2000001005c */
[----:B------:R-:W-:Y:S01]  /*0fe0*/  HADD2.F32 R92, -RZ, R93.H1_H1 ;  /* 0x3000005dff5c7230 */ /* 0x000fe20000004100 */
[----:B------:R-:W-:Y:S02]  /*0ff0*/  FADD.FTZ R98, R75, R98 ;  /* 0x000000624b627221 */ /* 0x000fe40000010000 */
[----:B------:R-:W-:Y:S02]  /*1000*/  FFMA.FTZ R99, R88, R75, R99 ;  /* 0x0000004b58637223 */ /* 0x000fe40000010063 */
[----:B------:R-:W-:-:S02]  /*1010*/  FMUL.FTZ R75, R30, R73 ;  /* 0x000000491e4b7220 */ /* 0x000fc40000410000 */
[----:B------:R-:W-:Y:S02]  /*1020*/  FADD.FTZ R22, R73, R22 ;  /* 0x0000001649167221 */ /* 0x000fe40000010000 */
[----:B------:R-:W-:Y:S02]  /*1030*/  FFMA.FTZ R23, R86, R73, R23 ;  /* 0x0000004956177223 */ /* 0x000fe40000010017 */
[----:B------:R-:W-:Y:S02]  /*1040*/  FMUL.FTZ R162, R147, R162 ;  /* 0x000000a293a27220 */ /* 0x000fe40000410000 */
[----:B------:R-:W-:Y:S01]  /*1050*/  FMUL.FTZ R73, R31, R89 ;  /* 0x000000591f497220 */ /* 0x000fe20000410000 */
[----:B------:R-:W-:Y:S01]  /*1060*/  HADD2.F32 R85, -RZ, R93.H0_H0 ;  /* 0x2000005dff557230 */ /* 0x000fe20000004100 */
[----:B------:R-:W-:Y:S02]  /*1070*/  FADD.FTZ R20, R92, R20 ;  /* 0x000000145c147221 */ /* 0x000fe40000010000 */
[----:B------:R-:W-:-:S02]  /*1080*/  FFMA.FTZ R21, R162, R92, R21 ;  /* 0x0000005ca2157223 */ /* 0x000fc40000010015 */
[----:B------:R-:W-:Y:S01]  /*1090*/  FFMA.FTZ R92, R47, R92, R73 ;  /* 0x0000005c2f5c7223 */ /* 0x000fe20000010049 */
[--C-:B------:R-:W-:Y:S01]  /*10a0*/  HADD2.F32 R73, -RZ, R90.reuse.H0_H0 ;  /* 0x2000005aff497230 */ /* 0x100fe20000004100 */
[----:B------:R-:W-:Y:S01]  /*10b0*/  FMUL.FTZ R93, R147, R76 ;  /* 0x0000004c935d7220 */ /* 0x000fe20000410000 */
[----:B------:R-:W-:Y:S01]  /*10c0*/  HADD2.F32 R90, -RZ, R90.H1_H1 ;  /* 0x3000005aff5a7230 */ /* 0x000fe20000004100 */
[----:B------:R-:W-:Y:S02]  /*10d0*/  FADD.FTZ R18, R89, R18 ;  /* 0x0000001259127221 */ /* 0x000fe40000010000 */
[----:B------:R-:W-:Y:S01]  /*10e0*/  FFMA.FTZ R19, R162, R89, R19 ;  /* 0x00000059a2137223 */ /* 0x000fe20000010013 */
[--C-:B------:R-:W-:Y:S01]  /*10f0*/  HADD2.F32 R89, -RZ, R94.reuse.H0_H0 ;  /* 0x2000005eff597230 */ /* 0x100fe20000004100 */
[----:B------:R-:W-:Y:S01]  /*1100*/  FADD.FTZ R96, R85, R96 ;  /* 0x0000006055607221 */ /* 0x000fe20000010000 */
[----:B------:R-:W-:Y:S01]  /*1110*/  HADD2.F32 R94, -RZ, R94.H1_H1 ;  /* 0x3000005eff5e7230 */ /* 0x000fe20000004100 */
[----:B------:R-:W-:-:S02]  /*1120*/  FFMA.FTZ R97, R86, R85, R97 ;  /* 0x0000005556617223 */ /* 0x000fc40000010061 */
[----:B------:R-:W-:Y:S02]  /*1130*/  FFMA.FTZ R85, R46, R85, R75 ;  /* 0x000000552e557223 */ /* 0x000fe4000001004b */
[-C--:B------:R-:W-:Y:S02]  /*1140*/  FMUL.FTZ R75, R24, R73.reuse ;  /* 0x00000049184b7220 */ /* 0x080fe40000410000 */
[----:B------:R-:W-:Y:S02]  /*1150*/  FADD.FTZ R2, R73, R2 ;  /* 0x0000000249027221 */ /* 0x000fe40000010000 */
[----:B------:R-:W-:Y:S02]  /*1160*/  FFMA.FTZ R8, R93, R73, R8 ;  /* 0x000000495d087223 */ /* 0x000fe40000010008 */
[----:B------:R-:W-:Y:S01]  /*1170*/  FMUL.FTZ R164, R147, R164 ;  /* 0x000000a493a47220 */ /* 0x000fe20000410000 */
[----:B------:R-:W-:Y:S01]  /*1180*/  HADD2.F32 R76, -RZ, R91.H1_H1 ;  /* 0x3000005bff4c7230 */ /* 0x000fe20000004100 */
[----:B------:R-:W-:-:S02]  /*1190*/  FMUL.FTZ R73, R25, R90 ;  /* 0x0000005a19497220 */ /* 0x000fc40000410000 */
[----:B------:R-:W-:Y:S02]  /*11a0*/  FADD.FTZ R12, R89, R12 ;  /* 0x0000000c590c7221 */ /* 0x000fe40000010000 */
[-C--:B------:R-:W-:Y:S02]  /*11b0*/  FFMA.FTZ R16, R93, R89.reuse, R16 ;  /* 0x000000595d107223 */ /* 0x080fe40000010010 */
[----:B------:R-:W-:Y:S02]  /*11c0*/  FADD.FTZ R13, R94, R13 ;  /* 0x0000000d5e0d7221 */ /* 0x000fe40000010000 */
[-C--:B------:R-:W-:Y:S02]  /*11d0*/  FFMA.FTZ R17, R164, R94.reuse, R17 ;  /* 0x0000005ea4117223 */ /* 0x080fe40000010011 */
[----:B------:R-:W-:Y:S01]  /*11e0*/  FFMA.FTZ R89, R40, R89, R75 ;  /* 0x0000005928597223 */ /* 0x000fe2000001004b */
[----:B------:R-:W-:Y:S01]  /*11f0*/  HADD2.F32 R75, -RZ, R91.H0_H0 ;  /* 0x2000005bff4b7230 */ /* 0x000fe20000004100 */
[----:B------:R-:W-:Y:S01]  /*1200*/  FFMA.FTZ R94, R41, R94, R73 ;  /* 0x0000005e295e7223 */ /* 0x000fe20000010049 */
[--C-:B------:R-:W-:Y:S01]  /*1210*/  HADD2.F32 R73, -RZ, R95.reuse.H0_H0 ;  /* 0x2000005fff497230 */ /* 0x100fe20000004100 */
[C---:B------:R-:W-:Y:S01]  /*1220*/  FMUL.FTZ R155, R147.reuse, R74 ;  /* 0x0000004a939b7220 */ /* 0x040fe20000410000 */
[----:B------:R-:W-:Y:S01]  /*1230*/  HADD2.F32 R74, -RZ, R95.H1_H1 ;  /* 0x3000005fff4a7230 */ /* 0x000fe20000004100 */
        /* <DEDUP_REMOVED lines=44> */
[----:B------:R-:W-:Y:S01]  /*1500*/  SHF.R.U32.HI R157, RZ, 0x7, R5 ;  /* 0x00000007ff9d7819 */ /* 0x000fe20000011605 */
[----:B------:R-:W-:Y:S02]  /*1510*/  FADD.FTZ R73, R73, R94 ;  /* 0x0000005e49497221 */ /* 0x000fe40000010000 */
[----:B------:R-:W-:Y:S01]  /*1520*/  FFMA.FTZ R75, R164, R94, R75 ;  /* 0x0000005ea44b7223 */ /* 0x000fe2000001004b */
[----:B------:R-:W-:Y:S01]  /*1530*/  LOP3.LUT P1, RZ, R137, 0xff, RZ, 0xc0, !PT ;  /* 0x000000ff89ff7812 */ /* 0x000fe2000782c0ff */
[----:B------:R-:W-:Y:S01]  /*1540*/  FADD.FTZ R72, R73, R90 ;  /* 0x0000005a49487221 */ /* 0x000fe20000010000 */
[----:B------:R-:W-:Y:S01]  /*1550*/  SHF.L.U32 R157, R157, 0x2, RZ ;  /* 0x000000029d9d7819 */ /* 0x000fe200000006ff */
[----:B------:R-:W-:Y:S02]  /*1560*/  FFMA.FTZ R74, R155, R90, R75 ;  /* 0x0000005a9b4a7223 */ /* 0x000fe4000001004b */
[----:B------:R-:W-:Y:S01]  /*1570*/  FADD.FTZ R3, R76, R3 ;  /* 0x000000034c037221 */ /* 0x000fe20000010000 */
[----:B------:R-:W-:Y:S01]  /*1580*/  SEL R157, R140, R157, !P1 ;  /* 0x0000009d8c9d7207 */ /* 0x000fe20004800000 */
[----:B------:R-:W-:-:S02]  /*1590*/  FFMA.FTZ R7, R95, R76, R7 ;  /* 0x0000004c5f077223 */ /* 0x000fc40000010007 */
[----:B------:R-:W-:Y:S02]  /*15a0*/  FADD.FTZ R77, R72, R91 ;  /* 0x0000005b484d7221 */ /* 0x000fe40000010000 */
[----:B------:R-:W-:Y:S01]  /*15b0*/  FFMA.FTZ R159, R95, R91, R74 ;  /* 0x0000005b5f9f7223 */ /* 0x000fe2000001004a */
[----:B------:R-:W-:Y:S05]  /*15c0*/  BRA.DIV ~URZ, `(.L_x_855) ;  /* 0x000013227f007947 */ /* 0x000fea000b800000 */
[----:B------:R0:W1:Y:S02]  /*15d0*/  SHFL.DOWN PT, R161, R77, 0x10, 0x1f ;  /* 0x0a001f004da17f89 */ /* 0x00006400000e0000 */
.L_x_859:
        /* <DEDUP_REMOVED lines=18> */
.L_x_860:
        /* <DEDUP_REMOVED lines=33> */
[-C--:B------:R-:W-:Y:S02]  /*1910*/  FFMA.FTZ R74, R93, R72.reuse, R73 ;  /* 0x000000485d4a7223 */ /* 0x080fe40000010049 */
[----:B------:R-:W-:Y:S02]  /*1920*/  FADD.FTZ R78, R78, -R157 ;  /* 0x8000009d4e4e7221 */ /* 0x000fe40000010000 */
[----:B------:R-:W-:Y:S02]  /*1930*/  FFMA.FTZ R155, R155, R72, R73 ;  /* 0x000000489b9b7223 */ /* 0x000fe40000010049 */
[----:B------:R-:W-:Y:S02]  /*1940*/  FADD.FTZ R80, R80, -R77 ;  /* 0x8000004d50507221 */ /* 0x000fe40000010000 */
[----:B------:R-:W-:Y:S01]  /*1950*/  FADD.FTZ R154, R81, -R154 ;  /* 0x8000009a519a7221 */ /* 0x000fe20000010000 */
[----:B-----5:R-:W-:Y:S01]  /*1960*/  @P0 HADD2.F32 R81, -RZ, R58.H0_H0 ;  /* 0x2000003aff510230 */ /* 0x020fe20000004100 */
[----:B------:R-:W-:-:S02]  /*1970*/  FADD.FTZ R160, R79, -R160 ;  /* 0x800000a04fa07221 */ /* 0x000fc40000010000 */
[-CC-:B------:R-:W-:Y:S02]  /*1980*/  FFMA.FTZ R156, R156, R72.reuse, R73.reuse ;  /* 0x000000489c9c7223 */ /* 0x180fe40000010049 */
[-CC-:B------:R-:W-:Y:S02]  /*1990*/  FFMA.FTZ R158, R158, R72.reuse, R73.reuse ;  /* 0x000000489e9e7223 */ /* 0x180fe40000010049 */
[-CC-:B------:R-:W-:Y:S02]  /*19a0*/  FFMA.FTZ R84, R84, R72.reuse, R73.reuse ;  /* 0x0000004854547223 */ /* 0x180fe40000010049 */
[-CC-:B------:R-:W-:Y:S02]  /*19b0*/  FFMA.FTZ R88, R88, R72.reuse, R73.reuse ;  /* 0x0000004858587223 */ /* 0x180fe40000010049 */
[-CC-:B------:R-:W-:Y:S02]  /*19c0*/  FFMA.FTZ R86, R86, R72.reuse, R73.reuse ;  /* 0x0000004856567223 */ /* 0x180fe40000010049 */
[----:B------:R-:W-:-:S02]  /*19d0*/  FFMA.FTZ R159, R162, R72, R73 ;  /* 0x00000048a29f7223 */ /* 0x000fc40000010049 */
[----:B------:R-:W-:Y:S02]  /*19e0*/  FFMA.FTZ R93, R164, R72, R73 ;  /* 0x00000048a45d7223 */ /* 0x000fe40000010049 */
[----:B------:R-:W-:Y:S02]  /*19f0*/  FADD.FTZ R72, R146, -R75 ;  /* 0x8000004b92487221 */ /* 0x000fe40000010000 */
[----:B------:R-:W-:Y:S02]  /*1a00*/  FADD.FTZ R152, R149, -R152 ;  /* 0x8000009895987221 */ /* 0x000fe40000010000 */
[----:B------:R-:W-:Y:S01]  /*1a10*/  FADD.FTZ R150, R91, -R76 ;  /* 0x8000004c5b967221 */ /* 0x000fe20000010000 */
[----:B------:R-:W-:Y:S01]  /*1a20*/  @P0 HADD2.F32 R91, -RZ, R59.H1_H1 ;  /* 0x3000003bff5b0230 */ /* 0x000fe20000004100 */
[----:B------:R-:W-:Y:S02]  /*1a30*/  FADD.FTZ R146, R89, -R74 ;  /* 0x8000004a59927221 */ /* 0x000fe40000010000 */
[----:B------:R-:W-:-:S02]  /*1a40*/  FMUL.FTZ R75, R147, R78 ;  /* 0x0000004e934b7220 */ /* 0x000fc40000410000 */
[----:B------:R-:W-:Y:S01]  /*1a50*/  FADD.FTZ R148, R90, -R155 ;  /* 0x8000009b5a947221 */ /* 0x000fe20000010000 */
[----:B------:R-:W-:Y:S01]  /*1a60*/  @P0 HADD2.F32 R90, -RZ, R59.H0_H0 ;  /* 0x2000003bff5a0230 */ /* 0x000fe20000004100 */
[C---:B------:R-:W-:Y:S01]  /*1a70*/  FMUL.FTZ R73, R147.reuse, R80 ;  /* 0x0000005093497220 */ /* 0x040fe20000410000 */
[----:B------:R-:W-:Y:S01]  /*1a80*/  @P0 HADD2.F32 R80, -RZ, R56.H1_H1 ;  /* 0x30000038ff500230 */ /* 0x000fe20000004100 */
[C---:B------:R-:W-:Y:S02]  /*1a90*/  FMUL.FTZ R74, R147.reuse, R154 ;  /* 0x0000009a934a7220 */ /* 0x040fe40000410000 */
[----:B------:R-:W-:Y:S02]  /*1aa0*/  FMUL.FTZ R78, R147, R160 ;  /* 0x000000a0934e7220 */ /* 0x000fe40000410000 */
[----:B------:R-:W-:Y:S02]  /*1ab0*/  FADD.FTZ R156, R151, -R156 ;  /* 0x8000009c979c7221 */ /* 0x000fe40000010000 */
[----:B------:R-:W-:-:S02]  /*1ac0*/  FADD.FTZ R92, R92, -R159 ;  /* 0x8000009f5c5c7221 */ /* 0x000fc40000010000 */
[----:B------:R-:W-:Y:S02]  /*1ad0*/  FMUL.FTZ R77, R147, R152 ;  /* 0x00000098934d7220 */ /* 0x000fe40000410000 */
[----:B------:R-:W-:Y:S02]  /*1ae0*/  FADD.FTZ R158, R153, -R158 ;  /* 0x8000009e999e7221 */ /* 0x000fe40000010000 */
[----:B------:R-:W-:Y:S02]  /*1af0*/  FADD.FTZ R84, R83, -R84 ;  /* 0x8000005453547221 */ /* 0x000fe40000010000 */
[----:B------:R-:W-:Y:S01]  /*1b00*/  @P0 FADD.FTZ R78, R78, R91 ;  /* 0x0000005b4e4e0221 */ /* 0x000fe20000010000 */
[----:B------:R-:W-:Y:S01]  /*1b10*/  @P0 HADD2.F32 R91, -RZ, R57.H1_H1 ;  /* 0x30000039ff5b0230 */ /* 0x000fe20000004100 */
[----:B------:R-:W-:Y:S01]  /*1b20*/  @P0 FADD.FTZ R74, R74, R81 ;  /* 0x000000514a4a0221 */ /* 0x000fe20000010000 */
[----:B------:R-:W-:Y:S01]  /*1b30*/  @P0 HADD2.F32 R81, -RZ, R56.H0_H0 ;  /* 0x20000038ff510230 */ /* 0x000fe20000004100 */
[----:B------:R-:W-:Y:S01]  /*1b40*/  FADD.FTZ R88, R87, -R88 ;  /* 0x8000005857587221 */ /* 0x000fe20000010000 */
[----:B------:R-:W-:Y:S01]  /*1b50*/  @P1 F2FP.PACK_AB R95, RZ, R78 ;  /* 0x0000004eff5f123e */ /* 0x000fe200000000ff */
[C---:B------:R-:W-:Y:S01]  /*1b60*/  FMUL.FTZ R72, R147.reuse, R72 ;  /* 0x0000004893487220 */ /* 0x040fe20000410000 */
[----:B------:R-:W-:Y:S01]  /*1b70*/  @P2 F2FP.PACK_AB R153, RZ, R78 ;  /* 0x0000004eff99223e */ /* 0x000fe200000000ff */
[----:B------:R-:W-:-:S02]  /*1b80*/  FMUL.FTZ R76, R147, R156 ;  /* 0x0000009c934c7220 */ /* 0x000fc40000410000 */
[----:B------:R-:W-:Y:S01]  /*1b90*/  FMUL.FTZ R87, R147, R92 ;  /* 0x0000005c93577220 */ /* 0x000fe20000410000 */
[----:B------:R-:W-:Y:S01]  /*1ba0*/  @P0 HADD2.F32 R92, -RZ, R58.H1_H1 ;  /* 0x3000003aff5c0230 */ /* 0x000fe20000004100 */
[----:B------:R-:W-:Y:S01]  /*1bb0*/  @P0 FADD.FTZ R75, R75, R90 ;  /* 0x0000005a4b4b0221 */ /* 0x000fe20000010000 */
[----:B------:R-:W-:Y:S01]  /*1bc0*/  @P0 HADD2.F32 R90, -RZ, R57.H0_H0 ;  /* 0x20000039ff5a0230 */ /* 0x000fe20000004100 */
[----:B------:R-:W-:Y:S01]  /*1bd0*/  @P0 FADD.FTZ R77, R77, R80 ;  /* 0x000000504d4d0221 */ /* 0x000fe20000010000 */
[--C-:B------:R-:W-:Y:S01]  /*1be0*/  @P0 HADD2.F32 R80, -RZ, R60.reuse.H0_H0 ;  /* 0x2000003cff500230 */ /* 0x100fe20000004100 */
[----:B------:R-:W-:Y:S01]  /*1bf0*/  FADD.FTZ R82, R85, -R86 ;  /* 0x8000005655527221 */ /* 0x000fe20000010000 */
[----:B------:R-:W-:Y:S01]  /*1c00*/  @P2 F2FP.PACK_AB R152, RZ, R75 ;  /* 0x0000004bff98223e */ /* 0x000fe200000000ff */
[C---:B------:R-:W-:Y:S02]  /*1c10*/  FMUL.FTZ R79, R147.reuse, R158 ;  /* 0x0000009e934f7220 */ /* 0x040fe40000410000 */
[C---:B------:R-:W-:Y:S01]  /*1c20*/  FMUL.FTZ R83, R147.reuse, R84 ;  /* 0x0000005493537220 */ /* 0x040fe20000410000 */
[----:B------:R-:W-:Y:S01]  /*1c30*/  @P2 PRMT R71, R152, 0x7610, R71 ;  /* 0x0000761098472816 */ /* 0x000fe20000000047 */
[----:B------:R-:W-:Y:S01]  /*1c40*/  @P0 FADD.FTZ R76, R76, R91 ;  /* 0x0000005b4c4c0221 */ /* 0x000fe20000010000 */
[----:B------:R-:W-:Y:S01]  /*1c50*/  @P0 HADD2.F32 R91, -RZ, R61.H0_H0 ;  /* 0x2000003dff5b0230 */ /* 0x000fe20000004100 */
[----:B------:R-:W-:Y:S01]  /*1c60*/  @P0 FADD.FTZ R72, R72, R81 ;  /* 0x0000005148480221 */ /* 0x000fe20000010000 */
[----:B------:R-:W-:Y:S01]  /*1c70*/  @P0 HADD2.F32 R81, -RZ, R60.H1_H1 ;  /* 0x3000003cff510230 */ /* 0x000fe20000004100 */
[C---:B------:R-:W-:Y:S01]  /*1c80*/  FMUL.FTZ R86, R147.reuse, R88 ;  /* 0x0000005893567220 */ /* 0x040fe20000410000 */
[----:B------:R-:W-:Y:S01]  /*1c90*/  @P2 F2FP.PACK_AB R149, RZ, R76 ;  /* 0x0000004cff95223e */ /* 0x000fe200000000ff */
[----:B------:R-:W-:Y:S01]  /*1ca0*/  FMUL.FTZ R84, R147, R82 ;  /* 0x0000005293547220 */ /* 0x000fe20000410000 */
[----:B------:R-:W-:Y:S01]  /*1cb0*/  @P2 PRMT R71, R71, 0x5410, R153 ;  /* 0x0000541047472816 */ /* 0x000fe20000000099 */
[----:B------:R-:W-:Y:S01]  /*1cc0*/  @P0 FADD.FTZ R79, R79, R92 ;  /* 0x0000005c4f4f0221 */ /* 0x000fe20000010000 */
[----:B------:R-:W-:Y:S01]  /*1cd0*/  @P0 HADD2.F32 R92, -RZ, R63.H0_H0 ;  /* 0x2000003fff5c0230 */ /* 0x000fe20000004100 */
[----:B------:R-:W-:Y:S01]  /*1ce0*/  @P0 FADD.FTZ R73, R73, R90 ;  /* 0x0000005a49490221 */ /* 0x000fe20000010000 */
[--C-:B------:R-:W-:Y:S01]  /*1cf0*/  @P0 HADD2.F32 R90, -RZ, R62.reuse.H0_H0 ;  /* 0x2000003eff5a0230 */ /* 0x100fe20000004100 */
[----:B------:R-:W-:Y:S01]  /*1d00*/  @P0 FADD.FTZ R83, R83, R80 ;  /* 0x0000005053530221 */ /* 0x000fe20000010000 */
[----:B------:R-:W-:Y:S01]  /*1d10*/  @P0 HADD2.F32 R80, -RZ, R61.H1_H1 ;  /* 0x3000003dff500230 */ /* 0x000fe20000004100 */
[----:B------:R-:W-:Y:S01]  /*1d20*/  FADD.FTZ R94, R94, -R93 ;  /* 0x8000005d5e5e7221 */ /* 0x000fe20000010000 */
[----:B------:R-:W-:Y:S01]  /*1d30*/  @P1 F2FP.PACK_AB R93, RZ, R79 ;  /* 0x0000004fff5d123e */ /* 0x000fe200000000ff */
[C---:B------:R-:W-:Y:S01]  /*1d40*/  FMUL.FTZ R89, R147.reuse, R146 ;  /* 0x0000009293597220 */ /* 0x040fe20000410000 */
[----:B------:R-:W-:Y:S01]  /*1d50*/  @P2 F2FP.PACK_AB R146, RZ, R72 ;  /* 0x00000048ff92223e */ /* 0x000fe200000000ff */
[C---:B------:R-:W-:Y:S01]  /*1d60*/  FMUL.FTZ R85, R147.reuse, R148 ;  /* 0x0000009493557220 */ /* 0x040fe20000410000 */
[----:B------:R-:W-:Y:S01]  /*1d70*/  @P2 F2FP.PACK_AB R148, RZ, R73 ;  /* 0x00000049ff94223e */ /* 0x000fe200000000ff */
[----:B------:R-:W-:Y:S01]  /*1d80*/  @P0 FADD.FTZ R86, R86, R81 ;  /* 0x0000005156560221 */ /* 0x000fe20000010000 */
[----:B------:R-:W-:Y:S01]  /*1d90*/  @P0 HADD2.F32 R81, -RZ, R62.H1_H1 ;  /* 0x3000003eff510230 */ /* 0x000fe20000004100 */
[----:B------:R-:W-:Y:S01]  /*1da0*/  @P0 FADD.FTZ R84, R84, R91 ;  /* 0x0000005b54540221 */ /* 0x000fe20000010000 */
[----:B------:R-:W-:Y:S01]  /*1db0*/  @P0 HADD2.F32 R91, -RZ, R63.H1_H1 ;  /* 0x3000003fff5b0230 */ /* 0x000fe20000004100 */
[C---:B------:R-:W-:Y:S01]  /*1dc0*/  FMUL.FTZ R82, R147.reuse, R94 ;  /* 0x0000005e93527220 */ /* 0x040fe20000410000 */
[-C--:B------:R-:W-:Y:S01]  /*1dd0*/  @P1 F2FP.PACK_AB R94, RZ, R75.reuse ;  /* 0x0000004bff5e123e */ /* 0x080fe200000000ff */
[----:B------:R-:W-:Y:S01]  /*1de0*/  FMUL.FTZ R88, R147, R150 ;  /* 0x0000009693587220 */ /* 0x000fe20000410000 */
[----:B------:R-:W-:Y:S01]  /*1df0*/  F2FP.PACK_AB R75, R78, R75 ;  /* 0x0000004b4e4b723e */ /* 0x000fe200000000ff */
        /* <DEDUP_REMOVED lines=9> */
[----:B------:R-:W-:-:S02]  /*1e90*/  @P1 F2FP.PACK_AB R91, RZ, R76 ;  /* 0x0000004cff5b123e */ /* 0x000fc400000000ff */
[----:B------:R-:W-:Y:S02]  /*1ea0*/  F2FP.PACK_AB R73, R76, R73 ;  /* 0x000000494c49723e */ /* 0x000fe400000000ff */
[----:B------:R-:W-:Y:S02]  /*1eb0*/  @P1 PRMT R67, R94, 0x7610, R67 ;  /* 0x000076105e431816 */ /* 0x000fe40000000043 */
[----:B------:R-:W-:Y:S02]  /*1ec0*/  @P1 PRMT R66, R92, 0x7610, R66 ;  /* 0x000076105c421816 */ /* 0x000fe40000000042 */
[----:B------:R-:W-:Y:S02]  /*1ed0*/  @P1 PRMT R65, R90, 0x7610, R65 ;  /* 0x000076105a411816 */ /* 0x000fe40000000041 */
[----:B------:R-:W-:Y:S02]  /*1ee0*/  @P1 PRMT R64, R80, 0x7610, R64 ;  /* 0x0000761050401816 */ /* 0x000fe40000000040 */
[----:B------:R-:W-:-:S02]  /*1ef0*/  @P1 IADD3 R78, P0, R145, c[0x0][0x258], RZ ;  /* 0x00009600914e1a10 */ /* 0x000fc40007f1e0ff */
[-C--:B------:R-:W-:Y:S02]  /*1f00*/  @P2 F2FP.PACK_AB R150, RZ, R74.reuse ;  /* 0x0000004aff96223e */ /* 0x080fe400000000ff */
[----:B------:R-:W-:Y:S02]  /*1f10*/  IADD3 R76, P4, R145, c[0x0][0x248], RZ ;  /* 0x00009200914c7a10 */ /* 0x000fe40007f9e0ff */
[----:B------:R-:W-:Y:S02]  /*1f20*/  @P2 F2FP.PACK_AB R151, RZ, R79 ;  /* 0x0000004fff97223e */ /* 0x000fe400000000ff */
[----:B------:R-:W-:Y:S02]  /*1f30*/  F2FP.PACK_AB R74, R79, R74 ;  /* 0x0000004a4f4a723e */ /* 0x000fe400000000ff */
[----:B------:R-:W-:Y:S02]  /*1f40*/  @P2 F2FP.PACK_AB R147, RZ, R77 ;  /* 0x0000004dff93223e */ /* 0x000fe400000000ff */
[----:B------:R-:W-:-:S02]  /*1f50*/  F2FP.PACK_AB R72, R77, R72 ;  /* 0x000000484d48723e */ /* 0x000fc400000000ff */
[----:B------:R-:W-:Y:S02]  /*1f60*/  @P1 PRMT R67, R67, 0x5410, R95 ;  /* 0x0000541043431816 */ /* 0x000fe4000000005f */
[----:B------:R-:W-:Y:S02]  /*1f70*/  @P1 PRMT R66, R66, 0x5410, R93 ;  /* 0x0000541042421816 */ /* 0x000fe4000000005d */
[----:B------:R-:W-:Y:S02]  /*1f80*/  @P1 PRMT R65, R65, 0x5410, R91 ;  /* 0x0000541041411816 */ /* 0x000fe4000000005b */
[----:B------:R-:W-:Y:S02]  /*1f90*/  @P1 IADD3.X R79, R144, c[0x0][0x25c], RZ, P0, !PT ;  /* 0x00009700904f1a10 */ /* 0x000fe400007fe4ff */
[----:B------:R-:W-:Y:S02]  /*1fa0*/  @P1 PRMT R64, R64, 0x5410, R81 ;  /* 0x0000541040401816 */ /* 0x000fe40000000051 */
[----:B------:R-:W-:-:S02]  /*1fb0*/  @P2 PRMT R70, R150, 0x7610, R70 ;  /* 0x0000761096462816 */ /* 0x000fc40000000046 */
[----:B------:R-:W-:Y:S01]  /*1fc0*/  @P2 PRMT R69, R148, 0x7610, R69 ;  /* 0x0000761094452816 */ /* 0x000fe20000000045 */
[----:B------:R0:W-:Y:S01]  /*1fd0*/  @P1 STG.E.128 [R78.64], R64 ;  /* 0x000000404e001986 */ /* 0x0001e2000c101d04 */
[----:B------:R-:W-:Y:S02]  /*1fe0*/  @P2 PRMT R68, R146, 0x7610, R68 ;  /* 0x0000761092442816 */ /* 0x000fe40000000044 */
[----:B------:R-:W-:Y:S02]  /*1ff0*/  @P2 IADD3 R80, P5, R145, c[0x0][0x250], RZ ;  /* 0x0000940091502a10 */ /* 0x000fe40007fbe0ff */
[----:B------:R-:W-:Y:S02]  /*2000*/  IADD3.X R77, R144, c[0x0][0x24c], RZ, P4, !PT ;  /* 0x00009300904d7a10 */ /* 0x000fe400027fe4ff */
[----:B------:R-:W-:Y:S02]  /*2010*/  @P2 PRMT R70, R70, 0x5410, R151 ;  /* 0x0000541046462816 */ /* 0x000fe40000000097 */
[----:B------:R-:W-:Y:S01]  /*2020*/  @P2 PRMT R69, R69, 0x5410, R149 ;  /* 0x0000541045452816 */ /* 0x000fe20000000095 */
[----:B------:R1:W-:Y:S01]  /*2030*/  STG.E.128 [R76.64], R72 ;  /* 0x000000484c007986 */ /* 0x0003e2000c101d04 */
[----:B------:R-:W-:-:S02]  /*2040*/  @P2 PRMT R68, R68, 0x5410, R147 ;  /* 0x0000541044442816 */ /* 0x000fc40000000093 */
[----:B------:R-:W-:Y:S02]  /*2050*/  @P2 IADD3.X R81, R144, c[0x0][0x254], RZ, P5, !PT ;  /* 0x0000950090512a10 */ /* 0x000fe40002ffe4ff */
[----:B------:R-:W-:Y:S02]  /*2060*/  @P1 F2FP.PACK_AB R91, RZ, R89 ;  /* 0x00000059ff5b123e */ /* 0x000fe400000000ff */
[----:B------:R-:W-:Y:S01]  /*2070*/  @P1 F2FP.PACK_AB R93, RZ, R85 ;  /* 0x00000055ff5d123e */ /* 0x000fe200000000ff */
[----:B------:R2:W-:Y:S01]  /*2080*/  @P2 STG.E.128 [R80.64], R68 ;  /* 0x0000004450002986 */ /* 0x0005e2000c101d04 */
[----:B0-----:R-:W-:Y:S02]  /*2090*/  @P1 F2FP.PACK_AB R79, RZ, R86 ;  /* 0x00000056ff4f123e */ /* 0x001fe400000000ff */
[----:B------:R-:W-:Y:S02]  /*20a0*/  @P1 IADD3 R78, P0, R142, c[0x0][0x258], RZ ;  /* 0x000096008e4e1a10 */ /* 0x000fe40007f1e0ff */
[----:B------:R-:W-:-:S02]  /*20b0*/  @P1 F2FP.PACK_AB R90, RZ, R87 ;  /* 0x00000057ff5a123e */ /* 0x000fc400000000ff */
[----:B------:R-:W-:Y:S02]  /*20c0*/  @P1 F2FP.PACK_AB R92, RZ, R82 ;  /* 0x00000052ff5c123e */ /* 0x000fe400000000ff */
[----:B------:R-:W-:Y:S02]  /*20d0*/  @P1 F2FP.PACK_AB R94, RZ, R88 ;  /* 0x00000058ff5e123e */ /* 0x000fe400000000ff */
[----:B-1----:R-:W-:Y:S02]  /*20e0*/  @P1 F2FP.PACK_AB R77, RZ, R83 ;  /* 0x00000053ff4d123e */ /* 0x002fe400000000ff */
[----:B------:R-:W-:Y:S02]  /*20f0*/  F2FP.PACK_AB R75, R88, R85 ;  /* 0x00000055584b723e */ /* 0x000fe400000000ff */
[----:B------:R-:W-:Y:S02]  /*2100*/  @P1 PRMT R64, R77, 0x7610, R64 ;  /* 0x000076104d401816 */ /* 0x000fe40000000040 */
[----:B------:R-:W-:-:S02]  /*2110*/  F2FP.PACK_AB R74, R82, R89 ;  /* 0x00000059524a723e */ /* 0x000fc400000000ff */
[-C--:B--2---:R-:W-:Y:S02]  /*2120*/  @P1 F2FP.PACK_AB R81, RZ, R84.reuse ;  /* 0x00000054ff51123e */ /* 0x084fe400000000ff */
[-C--:B------:R-:W-:Y:S02]  /*2130*/  F2FP.PACK_AB R73, R87, R84.reuse ;  /* 0x000000545749723e */ /* 0x080fe400000000ff */
[----:B------:R-:W-:Y:S02]  /*2140*/  F2FP.PACK_AB R72, R86, R83 ;  /* 0x000000535648723e */ /* 0x000fe400000000ff */
[----:B------:R-:W-:Y:S02]  /*2150*/  @P2 F2FP.PACK_AB R85, RZ, R85 ;  /* 0x00000055ff55223e */ /* 0x000fe400000000ff */
[----:B------:R-:W-:Y:S02]  /*2160*/  @P2 F2FP.PACK_AB R89, RZ, R89 ;  /* 0x00000059ff59223e */ /* 0x000fe400000000ff */
[----:B------:R-:W-:-:S02]  /*2170*/  @P2 F2FP.PACK_AB R84, RZ, R84 ;  /* 0x00000054ff54223e */ /* 0x000fc400000000ff */
[----:B------:R-:W-:Y:S02]  /*2180*/  @P2 F2FP.PACK_AB R83, RZ, R83 ;  /* 0x00000053ff53223e */ /* 0x000fe400000000ff */
[----:B------:R-:W-:Y:S02]  /*2190*/  @P1 PRMT R65, R81, 0x7610, R65 ;  /* 0x0000761051411816 */ /* 0x000fe40000000041 */
[----:B------:R-:W-:Y:S02]  /*21a0*/  @P1 PRMT R66, R91, 0x7610, R66 ;  /* 0x000076105b421816 */ /* 0x000fe40000000042 */
[----:B------:R-:W-:Y:S02]  /*21b0*/  @P1 PRMT R67, R93, 0x7610, R67 ;  /* 0x000076105d431816 */ /* 0x000fe40000000043 */
[----:B------:R-:W-:Y:S02]  /*21c0*/  @P1 PRMT R64, R64, 0x5410, R79 ;  /* 0x0000541040401816 */ /* 0x000fe4000000004f */
[----:B------:R-:W-:-:S02]  /*21d0*/  IADD3 R76, P4, R142, c[0x0][0x248], RZ ;  /* 0x000092008e4c7a10 */ /* 0x000fc40007f9e0ff */
[----:B------:R-:W-:Y:S02]  /*21e0*/  @P1 IADD3.X R79, R143, c[0x0][0x25c], RZ, P0, !PT ;  /* 0x000097008f4f1a10 */ /* 0x000fe400007fe4ff */
[----:B------:R-:W-:Y:S02]  /*21f0*/  @P2 F2FP.PACK_AB R88, RZ, R88 ;  /* 0x00000058ff58223e */ /* 0x000fe400000000ff */
[----:B------:R-:W-:Y:S02]  /*2200*/  @P2 F2FP.PACK_AB R82, RZ, R82 ;  /* 0x00000052ff52223e */ /* 0x000fe400000000ff */
[----:B------:R-:W-:Y:S02]  /*2210*/  @P2 F2FP.PACK_AB R87, RZ, R87 ;  /* 0x00000057ff57223e */ /* 0x000fe400000000ff */
[----:B------:R-:W-:Y:S02]  /*2220*/  @P2 F2FP.PACK_AB R86, RZ, R86 ;  /* 0x00000056ff56223e */ /* 0x000fe400000000ff */
[----:B------:R-:W-:-:S02]  /*2230*/  @P2 PRMT R71, R85, 0x7610, R71 ;  /* 0x0000761055472816 */ /* 0x000fc40000000047 */
[----:B------:R-:W-:Y:S02]  /*2240*/  @P2 IADD3 R142, P0, R142, c[0x0][0x250], RZ ;  /* 0x000094008e8e2a10 */ /* 0x000fe40007f1e0ff */
[----:B------:R-:W-:Y:S02]  /*2250*/  @P2 PRMT R70, R89, 0x7610, R70 ;  /* 0x0000761059462816 */ /* 0x000fe40000000046 */
[----:B------:R-:W-:Y:S02]  /*2260*/  @P2 PRMT R69, R84, 0x7610, R69 ;  /* 0x0000761054452816 */ /* 0x000fe40000000045 */
[----:B------:R-:W-:Y:S02]  /*2270*/  @P2 PRMT R68, R83, 0x7610, R68 ;  /* 0x0000761053442816 */ /* 0x000fe40000000044 */
[----:B------:R-:W-:Y:S02]  /*2280*/  @P1 PRMT R65, R65, 0x5410, R90 ;  /* 0x0000541041411816 */ /* 0x000fe4000000005a */
[----:B------:R-:W-:-:S02]  /*2290*/  @P1 PRMT R66, R66, 0x5410, R92 ;  /* 0x0000541042421816 */ /* 0x000fc4000000005c */
[----:B------:R-:W-:Y:S02]  /*22a0*/  @P1 PRMT R67, R67, 0x5410, R94 ;  /* 0x0000541043431816 */ /* 0x000fe4000000005e */
[C---:B------:R-:W-:Y:S02]  /*22b0*/  IADD3.X R77, R143.reuse, c[0x0][0x24c], RZ, P4, !PT ;  /* 0x000093008f4d7a10 */ /* 0x040fe400027fe4ff */
[----:B------:R-:W-:Y:S01]  /*22c0*/  @P2 IADD3.X R143, R143, c[0x0][0x254], RZ, P0, !PT ;  /* 0x000095008f8f2a10 */ /* 0x000fe200007fe4ff */
[----:B------:R0:W-:Y:S01]  /*22d0*/  @P1 STG.E.128 [R78.64], R64 ;  /* 0x000000404e001986 */ /* 0x0001e2000c101d04 */
[----:B------:R-:W-:Y:S02]  /*22e0*/  @P2 PRMT R71, R71, 0x5410, R88 ;  /* 0x0000541047472816 */ /* 0x000fe40000000058 */
[----:B------:R-:W-:Y:S01]  /*22f0*/  @P2 PRMT R70, R70, 0x5410, R82 ;  /* 0x0000541046462816 */ /* 0x000fe20000000052 */
[----:B------:R0:W-:Y:S01]  /*2300*/  STG.E.128 [R76.64], R72 ;  /* 0x000000484c007986 */ /* 0x0001e2000c101d04 */
[----:B------:R-:W-:-:S02]  /*2310*/  @P2 PRMT R69, R69, 0x5410, R87 ;  /* 0x0000541045452816 */ /* 0x000fc40000000057 */
[----:B------:R-:W-:Y:S02]  /*2320*/  @P2 PRMT R68, R68, 0x5410, R86 ;  /* 0x0000541044442816 */ /* 0x000fe40000000056 */
[----:B------:R-:W-:-:S03]  /*2330*/  LOP3.LUT P0, RZ, R137, 0xff, RZ, 0xc0, !PT ;  /* 0x000000ff89ff7812 */ /* 0x000fc6000780c0ff */
[----:B------:R0:W-:Y:S01]  /*2340*/  @P2 STG.E.128 [R142.64], R68 ;  /* 0x000000448e002986 */ /* 0x0001e2000c101d04 */
[----:B------:R-:W-:Y:S01]  /*2350*/  SEL R137, RZ, 0x1, P0 ;  /* 0x00000001ff897807 */ /* 0x000fe20000000000 */
[----:B0-----:R-:W-:Y:S01]  /*2360*/  @P3 CALL.REL.NOINC `(.L_x_857) ;  /* 0x0000001000003944 */ /* 0x001fe20003c00000 */
[----:B------:R-:W-:Y:S05]  /*2370*/  BRA `(.L_x_858) ;  /* 0xffffe25000007947 */ /* 0x000fea000383ffff */
.L_x_857:
        /* <DEDUP_REMOVED lines=60> */
.L_x_854:
        /* <DEDUP_REMOVED lines=27> */
.L_x_855:
[----:B------:R-:W-:Y:S01]  /*28f0*/  HFMA2.MMA R74, -RZ, RZ, 0, 9.5367431640625e-07 ;  /* 0x00000010ff4a7435 */ /* 0x000fe200000001ff */
[----:B------:R-:W-:-:S02]  /*2900*/  MOV R75, R77 ;  /* 0x0000004d004b7202 */ /* 0x000fc40000000f00 */
[----:B------:R-:W-:Y:S02]  /*2910*/  MOV R73, 0x1f ;  /* 0x0000001f00497802 */ /* 0x000fe40000000f00 */
[----:B------:R-:W-:Y:S02]  /*2920*/  MOV R72, 0xffffffff ;  /* 0xffffffff00487802 */ /* 0x000fe40000000f00 */
[----:B------:R-:W-:Y:S02]  /*2930*/  MOV R76, 0x2950 ;  /* 0x00002950004c7802 */ /* 0x000fe40000000f00 */
[----:B-----5:R-:W-:Y:S05]  /*2940*/  CALL.REL.NOINC `($__internal_61_$__cuda_sm70_shflsync_down_p) ;  /* 0x0000046000007944 */ /* 0x020fea0003c00000 */
[----:B-1----:R-:W-:Y:S01]  /*2950*/  MOV R161, R74 ;  /* 0x0000004a00a17202 */ /* 0x002fe20000000f00 */
[----:B------:R-:W-:Y:S05]  /*2960*/  BRA `(.L_x_859) ;  /* 0xffffec7000007947 */ /* 0x000fea000383ffff */
.L_x_856:
[----:B------:R-:W-:Y:S01]  /*2970*/  HFMA2.MMA R74, -RZ, RZ, 0, 9.5367431640625e-07 ;  /* 0x00000010ff4a7435 */ /* 0x000fe200000001ff */
[----:B------:R-:W-:Y:S02]  /*2980*/  MOV R75, R159 ;  /* 0x0000009f004b7202 */ /* 0x000fe40000000f00 */
[----:B------:R-:W-:Y:S02]  /*2990*/  MOV R73, 0x1f ;  /* 0x0000001f00497802 */ /* 0x000fe40000000f00 */
[----:B------:R-:W-:-:S02]  /*29a0*/  MOV R72, 0xffffffff ;  /* 0xffffffff00487802 */ /* 0x000fc40000000f00 */
[----:B------:R-:W-:Y:S02]  /*29b0*/  MOV R76, 0x29d0 ;  /* 0x000029d0004c7802 */ /* 0x000fe40000000f00 */
[----:B01---5:R-:W-:Y:S05]  /*29c0*/  CALL.REL.NOINC `($__internal_61_$__cuda_sm70_shflsync_down_p) ;  /* 0x000003e000007944 */ /* 0x023fea0003c00000 */
[----:B------:R-:W-:Y:S01]  /*29d0*/  FADD.FTZ R77, R77, R161 ;  /* 0x000000a14d4d7221 */ /* 0x000fe20000010000 */
[----:B------:R-:W-:Y:S01]  /*29e0*/  MOV R73, 0x1f ;  /* 0x0000001f00497802 */ /* 0x000fe20000000f00 */
[----:B-1----:R-:W-:Y:S01]  /*29f0*/  FADD.FTZ R159, R159, R74 ;  /* 0x0000004a9f9f7221 */ /* 0x002fe20000010000 */
[----:B------:R-:W-:Y:S01]  /*2a00*/  HFMA2.MMA R74, -RZ, RZ, 0, 4.76837158203125e-07 ;  /* 0x00000008ff4a7435 */ /* 0x000fe200000001ff */
[----:B------:R-:W-:Y:S02]  /*2a10*/  MOV R72, 0xffffffff ;  /* 0xffffffff00487802 */ /* 0x000fe40000000f00 */
[----:B------:R-:W-:Y:S02]  /*2a20*/  MOV R75, R77 ;  /* 0x0000004d004b7202 */ /* 0x000fe40000000f00 */
[----:B------:R-:W-:Y:S02]  /*2a30*/  MOV R76, 0x2a50 ;  /* 0x00002a50004c7802 */ /* 0x000fe40000000f00 */
[----:B------:R-:W-:Y:S05]  /*2a40*/  CALL.REL.NOINC `($__internal_61_$__cuda_sm70_shflsync_down_p) ;  /* 0x0000036000007944 */ /* 0x000fea0003c00000 */
[----:B-1----:R-:W-:Y:S01]  /*2a50*/  MOV R161, R74 ;  /* 0x0000004a00a17202 */ /* 0x002fe20000000f00 */
[----:B------:R-:W-:Y:S01]  /*2a60*/  HFMA2.MMA R74, -RZ, RZ, 0, 4.76837158203125e-07 ;  /* 0x00000008ff4a7435 */ /* 0x000fe200000001ff */
[----:B------:R-:W-:-:S02]  /*2a70*/  MOV R75, R159 ;  /* 0x0000009f004b7202 */ /* 0x000fc40000000f00 */
[----:B------:R-:W-:Y:S02]  /*2a80*/  MOV R73, 0x1f ;  /* 0x0000001f00497802 */ /* 0x000fe40000000f00 */
[----:B------:R-:W-:Y:S02]  /*2a90*/  MOV R72, 0xffffffff ;  /* 0xffffffff00487802 */ /* 0x000fe40000000f00 */
[----:B------:R-:W-:Y:S02]  /*2aa0*/  MOV R76, 0x2ac0 ;  /* 0x00002ac0004c7802 */ /* 0x000fe40000000f00 */
[----:B------:R-:W-:Y:S05]  /*2ab0*/  CALL.REL.NOINC `($__internal_61_$__cuda_sm70_shflsync_down_p) ;  /* 0x000002f000007944 */ /* 0x000fea0003c00000 */
[----:B------:R-:W-:Y:S01]  /*2ac0*/  FADD.FTZ R77, R161, R77 ;  /* 0x0000004da14d7221 */ /* 0x000fe20000010000 */
[----:B------:R-:W-:Y:S01]  /*2ad0*/  MOV R73, 0x1f ;  /* 0x0000001f00497802 */ /* 0x000fe20000000f00 */
[----:B-1----:R-:W-:Y:S01]  /*2ae0*/  FADD.FTZ R159, R159, R74 ;  /* 0x0000004a9f9f7221 */ /* 0x002fe20000010000 */
[----:B------:R-:W-:Y:S01]  /*2af0*/  HFMA2.MMA R74, -RZ, RZ, 0, 2.384185791015625e-07 ;  /* 0x00000004ff4a7435 */ /* 0x000fe200000001ff */
[----:B------:R-:W-:Y:S02]  /*2b00*/  MOV R72, 0xffffffff ;  /* 0xffffffff00487802 */ /* 0x000fe40000000f00 */
[----:B------:R-:W-:-:S02]  /*2b10*/  MOV R75, R77 ;  /* 0x0000004d004b7202 */ /* 0x000fc40000000f00 */
[----:B------:R-:W-:Y:S02]  /*2b20*/  MOV R76, 0x2b40 ;  /* 0x00002b40004c7802 */ /* 0x000fe40000000f00 */
[----:B------:R-:W-:Y:S05]  /*2b30*/  CALL.REL.NOINC `($__internal_61_$__cuda_sm70_shflsync_down_p) ;  /* 0x0000027000007944 */ /* 0x000fea0003c00000 */
[----:B-1----:R-:W-:Y:S01]  /*2b40*/  MOV R161, R74 ;  /* 0x0000004a00a17202 */ /* 0x002fe20000000f00 */
[----:B------:R-:W-:Y:S01]  /*2b50*/  HFMA2.MMA R74, -RZ, RZ, 0, 2.384185791015625e-07 ;  /* 0x00000004ff4a7435 */ /* 0x000fe200000001ff */
[----:B------:R-:W-:Y:S02]  /*2b60*/  MOV R75, R159 ;  /* 0x0000009f004b7202 */ /* 0x000fe40000000f00 */
[----:B------:R-:W-:Y:S02]  /*2b70*/  MOV R73, 0x1f ;  /* 0x0000001f00497802 */ /* 0x000fe40000000f00 */
[----:B------:R-:W-:Y:S02]  /*2b80*/  MOV R72, 0xffffffff ;  /* 0xffffffff00487802 */ /* 0x000fe40000000f00 */
[----:B------:R-:W-:Y:S02]  /*2b90*/  MOV R76, 0x2bb0 ;  /* 0x00002bb0004c7802 */ /* 0x000fe40000000f00 */
[----:B------:R-:W-:Y:S05]  /*2ba0*/  CALL.REL.NOINC `($__internal_61_$__cuda_sm70_shflsync_down_p) ;  /* 0x0000020000007944 */ /* 0x000fea0003c00000 */
[----:B------:R-:W-:Y:S01]  /*2bb0*/  FADD.FTZ R77, R161, R77 ;  /* 0x0000004da14d7221 */ /* 0x000fe20000010000 */
[----:B------:R-:W-:Y:S01]  /*2bc0*/  MOV R73, 0x1f ;  /* 0x0000001f00497802 */ /* 0x000fe20000000f00 */
[----:B-1----:R-:W-:Y:S01]  /*2bd0*/  FADD.FTZ R161, R159, R74 ;  /* 0x0000004a9fa17221 */ /* 0x002fe20000010000 */
[----:B------:R-:W-:Y:S01]  /*2be0*/  HFMA2.MMA R74, -RZ, RZ, 0, 1.1920928955078125e-07 ;  /* 0x00000002ff4a7435 */ /* 0x000fe200000001ff */
[----:B------:R-:W-:-:S02]  /*2bf0*/  MOV R72, 0xffffffff ;  /* 0xffffffff00487802 */ /* 0x000fc40000000f00 */
[----:B------:R-:W-:Y:S02]  /*2c00*/  MOV R75, R77 ;  /* 0x0000004d004b7202 */ /* 0x000fe40000000f00 */
[----:B------:R-:W-:Y:S02]  /*2c10*/  MOV R76, 0x2c30 ;  /* 0x00002c30004c7802 */ /* 0x000fe40000000f00 */
[----:B------:R-:W-:Y:S05]  /*2c20*/  CALL.REL.NOINC `($__internal_61_$__cuda_sm70_shflsync_down_p) ;  /* 0x0000018000007944 */ /* 0x000fea0003c00000 */
[----:B-1----:R-:W-:Y:S01]  /*2c30*/  MOV R159, R74 ;  /* 0x0000004a009f7202 */ /* 0x002fe20000000f00 */
[----:B------:R-:W-:Y:S01]  /*2c40*/  HFMA2.MMA R74, -RZ, RZ, 0, 1.1920928955078125e-07 ;  /* 0x00000002ff4a7435 */ /* 0x000fe200000001ff */
[----:B------:R-:W-:Y:S02]  /*2c50*/  MOV R75, R161 ;  /* 0x000000a1004b7202 */ /* 0x000fe40000000f00 */
[----:B------:R-:W-:Y:S02]  /*2c60*/  MOV R73, 0x1f ;  /* 0x0000001f00497802 */ /* 0x000fe40000000f00 */
[----:B------:R-:W-:Y:S02]  /*2c70*/  MOV R72, 0xffffffff ;  /* 0xffffffff00487802 */ /* 0x000fe40000000f00 */
[----:B------:R-:W-:-:S02]  /*2c80*/  MOV R76, 0x2ca0 ;  /* 0x00002ca0004c7802 */ /* 0x000fc40000000f00 */
[----:B------:R-:W-:Y:S05]  /*2c90*/  CALL.REL.NOINC `($__internal_61_$__cuda_sm70_shflsync_down_p) ;  /* 0x0000011000007944 */ /* 0x000fea0003c00000 */
[----:B------:R-:W-:Y:S01]  /*2ca0*/  FADD.FTZ R159, R159, R77 ;  /* 0x0000004d9f9f7221 */ /* 0x000fe20000010000 */
[----:B------:R-:W-:Y:S01]  /*2cb0*/  MOV R73, 0x1f ;  /* 0x0000001f00497802 */ /* 0x000fe20000000f00 */
[----:B-1----:R-:W-:Y:S01]  /*2cc0*/  FADD.FTZ R77, R161, R74 ;  /* 0x0000004aa14d7221 */ /* 0x002fe20000010000 */
[----:B------:R-:W-:Y:S01]  /*2cd0*/  HFMA2.MMA R74, -RZ, RZ, 0, 5.9604644775390625e-08 ;  /* 0x00000001ff4a7435 */ /* 0x000fe200000001ff */
[----:B------:R-:W-:-:S02]  /*2ce0*/  MOV R72, 0xffffffff ;  /* 0xffffffff00487802 */ /* 0x000fc40000000f00 */
[----:B------:R-:W-:Y:S02]  /*2cf0*/  MOV R75, R159 ;  /* 0x0000009f004b7202 */ /* 0x000fe40000000f00 */
[----:B------:R-:W-:Y:S02]  /*2d00*/  MOV R76, 0x2d20 ;  /* 0x00002d20004c7802 */ /* 0x000fe40000000f00 */
[----:B------:R-:W-:Y:S05]  /*2d10*/  CALL.REL.NOINC `($__internal_61_$__cuda_sm70_shflsync_down_p) ;  /* 0x0000009000007944 */ /* 0x000fea0003c00000 */
[----:B-1----:R-:W-:Y:S01]  /*2d20*/  MOV R161, R74 ;  /* 0x0000004a00a17202 */ /* 0x002fe20000000f00 */
[----:B------:R-:W-:Y:S01]  /*2d30*/  HFMA2.MMA R74, -RZ, RZ, 0, 5.9604644775390625e-08 ;  /* 0x00000001ff4a7435 */ /* 0x000fe200000001ff */
[----:B------:R-:W-:Y:S02]  /*2d40*/  MOV R75, R77 ;  /* 0x0000004d004b7202 */ /* 0x000fe40000000f00 */
[----:B------:R-:W-:Y:S02]  /*2d50*/  MOV R73, 0x1f ;  /* 0x0000001f00497802 */ /* 0x000fe40000000f00 */
[----:B------:R-:W-:Y:S02]  /*2d60*/  MOV R72, 0xffffffff ;  /* 0xffffffff00487802 */ /* 0x000fe40000000f00 */
[----:B------:R-:W-:-:S02]  /*2d70*/  MOV R76, 0x2d90 ;  /* 0x00002d90004c7802 */ /* 0x000fc40000000f00 */
[----:B------:R-:W-:Y:S05]  /*2d80*/  CALL.REL.NOINC `($__internal_61_$__cuda_sm70_shflsync_down_p) ;  /* 0x0000002000007944 */ /* 0x000fea0003c00000 */
[----:B-1----:R-:W-:Y:S01]  /*2d90*/  MOV R72, R74 ;  /* 0x0000004a00487202 */ /* 0x002fe20000000f00 */
[----:B------:R-:W-:Y:S05]  /*2da0*/  BRA `(.L_x_860) ;  /* 0xffffe95000007947 */ /* 0x000fea000383ffff */
        .weak           $__internal_61_$__cuda_sm70_shflsync_down_p
        .type           $__internal_61_$__cuda_sm70_shflsync_down_p,@function
        .size           $__internal_61_$__cuda_sm70_shflsync_down_p,(.L_x_1824 - $__internal_61_$__cuda_sm70_shflsync_down_p)
$__internal_61_$__cuda_sm70_shflsync_down_p:
[----:B------:R-:W-:Y:S04]  /*2db0*/  WARPSYNC R72 ;  /* 0x0000004800007348 */ /* 0x000fe80003800000 */
[----:B------:R0:W1:Y:S02]  /*2dc0*/  SHFL.DOWN PT, R74, R75, R74, R73 ;  /* 0x0800004a4b4a7389 */ /* 0x00006400000e0049 */
[----:B0-----:R-:W-:Y:S01]  /*2dd0*/  HFMA2.MMA R73, -RZ, RZ, 0, 0 ;  /* 0x00000000ff497435 */ /* 0x001fe200000001ff */
[----:B------:R-:W-:-:S05]  /*2de0*/  MOV R72, R76 ;  /* 0x0000004c00487202 */ /* 0x000fca0000000f00 */
[----:B------:R-:W-:Y:S05]  /*2df0*/  RET.REL.NODEC R72 `(_ZN10layer_norm31ln_parallel_residual_bwd_kernelINS_13Kernel_traitsIf6__halfS2_S2_fjLj2048ELj1ELj1ELj4ELj16ENS_18Kernel_traits_baseILj2048EfS2_S2_S2_fjLj128EEEEELb0ELb0ELb1EEEvNS_9BwdParamsE) ;  /* 0xffffd20048007950 */ /* 0x000fea0003c3ffff */
.L_x_861:
        /* <DEDUP_REMOVED lines=16> */
.L_x_1824:


//--------------------- .text._ZN10layer_norm31ln_parallel_residual_bwd_kernelINS_13Kernel_traitsIf6__halfS2_S2_fjLj2048ELj1ELj1ELj4ELj16ENS_18Kernel_traits_baseILj2048EfS2_S2_S2_fjLj128EEEEELb0ELb1ELb0EEEvNS_9BwdParamsE --------------------------
	.section	.text._ZN10layer_norm31ln_parallel_residual_bwd_kernelINS_13Kernel_traitsIf6__halfS2_S2_fjLj2048ELj1ELj1ELj4ELj16ENS_18Kernel_traits_baseILj2048EfS2_S2_S2_fjLj128EEEEELb0ELb1ELb0EEEvNS_9BwdParamsE,"ax",@progbits
	.sectioninfo	@"SHI_REGISTERS=127"
	.align	128
        .global         _ZN10layer_norm31ln_parallel_residual_bwd_kernelINS_13Kernel_traitsIf6__halfS2_S2_fjLj2048ELj1ELj1ELj4ELj16ENS_18Kernel_traits_baseILj2048EfS2_S2_S2_fjLj128EEEEELb0ELb1ELb0EEEvNS_9BwdParamsE
        .type           _ZN10layer_norm31ln_parallel_residual_bwd_kernelINS_13Kernel_traitsIf6__halfS2_S2_fjLj2048ELj1ELj1ELj4ELj16ENS_18Kernel_traits_baseILj2048EfS2_S2_S2_fjLj128EEEEELb0ELb1ELb0EEEvNS_9BwdParamsE,@function
        .size           _ZN10layer_norm31ln_parallel_residual_bwd_kernelINS_13Kernel_traitsIf6__halfS2_S2_fjLj2048ELj1ELj1ELj4ELj16ENS_18Kernel_traits_baseILj2048EfS2_S2_S2_fjLj128EEEEELb0ELb1ELb0EEEvNS_9BwdParamsE,(.L_x_1825 - _ZN10layer_norm31ln_parallel_residual_bwd_kernelINS_13Kernel_traitsIf6__halfS2_S2_fjLj2048ELj1ELj1ELj4ELj16ENS_18Kernel_traits_baseILj2048EfS2_S2_S2_fjLj128EEEEELb0ELb1ELb0EEEvNS_9BwdParamsE)
        .other          _ZN10layer_norm31ln_parallel_residual_bwd_kernelINS_13Kernel_traitsIf6__halfS2_S2_fjLj2048ELj1ELj1ELj4ELj16ENS_18Kernel_traits_baseILj2048EfS2_S2_S2_fjLj128EEEEELb0ELb1ELb0EEEvNS_9BwdParamsE,@"STO_CUDA_ENTRY STV_DEFAULT"
_ZN10layer_norm31ln_parallel_residual_bwd_kernelINS_13Kernel_traitsIf6__halfS2_S2_fjLj2048ELj1ELj1ELj4ELj16ENS_18Kernel_traits_baseILj2048EfS2_S2_S2_fjLj128EEEEELb0ELb1ELb0EEEvNS_9BwdParamsE:
.text._ZN10layer_norm31ln_parallel_residual_bwd_kernelINS_13Kernel_traitsIf6__halfS2_S2_fjLj2048ELj1ELj1ELj4ELj16ENS_18Kernel_traits_baseILj2048EfS2_S2_S2_fjLj128EEEEELb0ELb1ELb0EEEvNS_9BwdParamsE:
        /* <DEDUP_REMOVED lines=42> */
.L_x_873:
        /* <DEDUP_REMOVED lines=37> */
[--C-:B------:R-:W-:Y:S02]  /*04f0*/  HADD2.F32 R90, -RZ, R13.reuse.H0_H0 ;  /* 0x2000000dff5a7230 */ /* 0x100fe40000004100 */
[----:B------:R-:W-:Y:S01]  /*0500*/  HADD2.F32 R88, -RZ, R12.H1_H1 ;  /* 0x3000000cff587230 */ /* 0x000fe20000004100 */
[C---:B------:R-:W-:Y:S01]  /*0510*/  FADD.FTZ R82, -R103.reuse, R82 ;  /* 0x0000005267527221 */ /* 0x040fe20000010100 */
[----:B------:R-:W-:Y:S01]  /*0520*/  HADD2.F32 R12, -RZ, R13.H1_H1 ;  /* 0x3000000dff0c7230 */ /* 0x000fe20000004100 */
[C---:B------:R-:W-:Y:S01]  /*0530*/  FADD.FTZ R90, -R103.reuse, R90 ;  /* 0x0000005a675a7221 */ /* 0x040fe20000010100 */
[----:B------:R-:W-:Y:S01]  /*0540*/  HADD2.F32 R114, -RZ, R14.H0_H0 ;  /* 0x2000000eff727230 */ /* 0x000fe20000004100 */
[----:B------:R-:W-:Y:S01]  /*0550*/  FADD.FTZ R88, -R103, R88 ;  /* 0x0000005867587221 */ /* 0x000fe20000010100 */
[--C-:B---3--:R-:W-:Y:S01]  /*0560*/  HADD2.F32 R13, -RZ, R8.reuse.H0_H0 ;  /* 0x20000008ff0d7230 */ /* 0x108fe20000004100 */
[----:B-----5:R-:W-:Y:S01]  /*0570*/  FMUL.FTZ R5, R91, R82 ;  /* 0x000000525b057220 */ /* 0x020fe20000410000 */
[--C-:B------:R-:W-:Y:S01]  /*0580*/  HADD2.F32 R84, -RZ, R15.reuse.H0_H0 ;  /* 0x2000000fff547230 */ /* 0x100fe20000004100 */
[----:B------:R-:W-:Y:S01]  /*0590*/  FADD.FTZ R114, -R103, R114 ;  /* 0x0000007267727221 */ /* 0x000fe20000010100 */
[----:B------:R-:W-:Y:S01]  /*05a0*/  HADD2.F32 R80, -RZ, R15.H1_H1 ;  /* 0x3000000fff507230 */ /* 0x000fe20000004100 */
[-C--:B------:R-:W-:Y:S01]  /*05b0*/  FMUL.FTZ R112, R16, R13.reuse ;  /* 0x0000000d10707220 */ /* 0x080fe20000410000 */
[----:B------:R-:W-:Y:S01]  /*05c0*/  HADD2.F32 R8, -RZ, R8.H1_H1 ;  /* 0x30000008ff087230 */ /* 0x000fe20000004100 */
[C---:B0-----:R-:W-:Y:S01]  /*05d0*/  FMUL.FTZ R7, R91.reuse, R90 ;  /* 0x0000005a5b077220 */ /* 0x041fe20000410000 */
[--C-:B------:R-:W-:Y:S01]  /*05e0*/  HADD2.F32 R15, -RZ, R9.reuse.H0_H0 ;  /* 0x20000009ff0f7230 */ /* 0x100fe20000004100 */
[----:B------:R-:W-:Y:S01]  /*05f0*/  FMUL.FTZ R110, R91, R88 ;  /* 0x000000585b6e7220 */ /* 0x000fe20000410000 */
[----:B------:R-:W-:Y:S01]  /*0600*/  HADD2.F32 R116, -RZ, R14.H1_H1 ;  /* 0x3000000eff747230 */ /* 0x000fe20000004100 */
[----:B------:R-:W-:Y:S01]  /*0610*/  FADD.FTZ R48, R48, R13 ;  /* 0x0000000d30307221 */ /* 0x000fe20000010000 */
[----:B------:R-:W-:Y:S01]  /*0620*/  HADD2.F32 R14, -RZ, R9.H1_H1 ;  /* 0x30000009ff0e7230 */ /* 0x000fe20000004100 */
[----:B------:R-:W-:Y:S01]  /*0630*/  FFMA.FTZ R32, R5, R13, R32 ;  /* 0x0000000d05207223 */ /* 0x000fe20000010020 */
[--C-:B------:R-:W-:Y:S01]  /*0640*/  HADD2.F32 R83, -RZ, R10.reuse.H0_H0 ;  /* 0x2000000aff537230 */ /* 0x100fe20000004100 */
[----:B------:R-:W-:Y:S01]  /*0650*/  FMUL.FTZ R9, R91, R114 ;  /* 0x000000725b097220 */ /* 0x000fe20000410000 */
[----:B------:R-:W-:Y:S01]  /*0660*/  HADD2.F32 R86, -RZ, R10.H1_H1 ;  /* 0x3000000aff567230 */ /* 0x000fe20000004100 */
[----:B------:R-:W-:Y:S01]  /*0670*/  FMUL.FTZ R6, R17, R8 ;  /* 0x0000000811067220 */ /* 0x000fe20000410000 */
[--C-:B------:R-:W-:Y:S01]  /*0680*/  HADD2.F32 R81, -RZ, R11.reuse.H0_H0 ;  /* 0x2000000bff517230 */ /* 0x100fe20000004100 */
[----:B------:R-:W-:Y:S01]  /*0690*/  FADD.FTZ R50, R50, R15 ;  /* 0x0000000f32327221 */ /* 0x000fe20000010000 */
[----:B------:R-:W-:Y:S01]  /*06a0*/  HADD2.F32 R82, -RZ, R11.H1_H1 ;  /* 0x3000000bff527230 */ /* 0x000fe20000004100 */
[----:B------:R-:W-:-:S02]  /*06b0*/  FFMA.FTZ R34, R7, R15, R34 ;  /* 0x0000000f07227223 */ /* 0x000fc40000010022 */
[----:B------:R-:W-:Y:S02]  /*06c0*/  FMUL.FTZ R10, R18, R15 ;  /* 0x0000000f120a7220 */ /* 0x000fe40000410000 */
[----:B------:R-:W-:Y:S02]  /*06d0*/  FADD.FTZ R13, RZ, R112 ;  /* 0x00000070ff0d7221 */ /* 0x000fe40000010000 */
[----:B------:R-:W-:Y:S02]  /*06e0*/  FADD.FTZ R49, R49, R8 ;  /* 0x0000000831317221 */ /* 0x000fe40000010000 */
[----:B------:R-:W-:Y:S02]  /*06f0*/  FFMA.FTZ R33, R110, R8, R33 ;  /* 0x000000086e217223 */ /* 0x000fe40000010021 */
[----:B------:R-:W-:Y:S02]  /*0700*/  FFMA.FTZ R15, R5, R112, RZ ;  /* 0x00000070050f7223 */ /* 0x000fe400000100ff */
[----:B------:R-:W-:-:S02]  /*0710*/  FADD.FTZ R8, -R103, R12 ;  /* 0x0000000c67087221 */ /* 0x000fc40000010100 */
[----:B------:R-:W-:Y:S02]  /*0720*/  FADD.FTZ R52, R52, R83 ;  /* 0x0000005334347221 */ /* 0x000fe40000010000 */
[-C--:B------:R-:W-:Y:S02]  /*0730*/  FFMA.FTZ R36, R9, R83.reuse, R36 ;  /* 0x0000005309247223 */ /* 0x080fe40000010024 */
[----:B------:R-:W-:Y:S02]  /*0740*/  FMUL.FTZ R12, R20, R83 ;  /* 0x00000053140c7220 */ /* 0x000fe40000410000 */
        /* <DEDUP_REMOVED lines=33> */
.L_x_864:
[----:B0-----:R-:W-:Y:S05]  /*0960*/  BSYNC B0 ;  /* 0x0000000000007941 */ /* 0x001fea0003800000 */
.L_x_863:
        /* <DEDUP_REMOVED lines=15> */
[----:B------:R-:W-:Y:S01]  /*0a60*/  HADD2.F32 R96, -RZ, R80.H1_H1 ;  /* 0x30000050ff607230 */ /* 0x000fe20000004100 */
[C---:B------:R-:W-:Y:S01]  /*0a70*/  FADD.FTZ R94, -R103.reuse, R94 ;  /* 0x0000005e675e7221 */ /* 0x040fe20000010100 */
[--C-:B------:R-:W-:Y:S01]  /*0a80*/  HADD2.F32 R104, -RZ, R82.reuse.H0_H0 ;  /* 0x20000052ff687230 */ /* 0x100fe20000004100 */
[C---:B------:R-:W-:Y:S01]  /*0a90*/  FADD.FTZ R106, -R103.reuse, R98 ;  /* 0x00000062676a7221 */ /* 0x040fe20000010100 */
[--C-:B------:R-:W-:Y:S01]  /*0aa0*/  HADD2.F32 R108, -RZ, R83.reuse.H0_H0 ;  /* 0x20000053ff6c7230 */ /* 0x100fe20000004100 */
[C---:B------:R-:W-:Y:S01]  /*0ab0*/  FADD.FTZ R96, -R103.reuse, R96 ;  /* 0x0000006067607221 */ /* 0x040fe20000010100 */
[----:B------:R-:W-:Y:S01]  /*0ac0*/  HADD2.F32 R118, -RZ, R83.H1_H1 ;  /* 0x30000053ff767230 */ /* 0x000fe20000004100 */
[----:B------:R-:W-:Y:S01]  /*0ad0*/  FADD.FTZ R116, -R103, R104 ;  /* 0x0000006867747221 */ /* 0x000fe20000010100 */
[----:B------:R-:W-:Y:S01]  /*0ae0*/  HADD2.F32 R82, -RZ, R82.H1_H1 ;  /* 0x30000052ff527230 */ /* 0x000fe20000004100 */
[C---:B0----5:R-:W-:Y:S01]  /*0af0*/  FMUL.FTZ R93, R91.reuse, R94 ;  /* 0x0000005e5b5d7220 */ /* 0x061fe20000410000 */
[--C-:B---3--:R-:W-:Y:S01]  /*0b00*/  HADD2.F32 R83, -RZ, R84.reuse.H0_H0 ;  /* 0x20000054ff537230 */ /* 0x108fe20000004100 */
[----:B------:R-:W-:Y:S01]  /*0b10*/  FMUL.FTZ R92, R91, R96 ;  /* 0x000000605b5c7220 */ /* 0x000fe20000410000 */
[----:B------:R-:W-:Y:S01]  /*0b20*/  HADD2.F32 R80, -RZ, R81.H0_H0 ;  /* 0x20000051ff507230 */ /* 0x000fe20000004100 */
[C---:B------:R-:W-:Y:S01]  /*0b30*/  FADD.FTZ R104, -R103.reuse, R82 ;  /* 0x0000005267687221 */ /* 0x040fe20000010100 */
[----:B------:R-:W-:Y:S01]  /*0b40*/  HADD2.F32 R98, -RZ, R84.H1_H1 ;  /* 0x30000054ff627230 */ /* 0x000fe20000004100 */
[----:B------:R-:W-:Y:S01]  /*0b50*/  FMUL.FTZ R94, R24, R83 ;  /* 0x00000053185e7220 */ /* 0x000fe20000410000 */
[----:B------:R-:W-:Y:S01]  /*0b60*/  HADD2.F32 R99, -RZ, R85.H0_H0 ;  /* 0x20000055ff637230 */ /* 0x000fe20000004100 */
[C---:B------:R-:W-:Y:S01]  /*0b70*/  FADD.FTZ R100, -R103.reuse, R80 ;  /* 0x0000005067647221 */ /* 0x040fe20000010100 */
[----:B------:R-:W-:Y:S01]  /*0b80*/  HADD2.F32 R81, -RZ, R87.H0_H0 ;  /* 0x20000057ff517230 */ /* 0x000fe20000004100 */
[C---:B------:R-:W-:Y:S01]  /*0b90*/  FADD.FTZ R82, -R103.reuse, R108 ;  /* 0x0000006c67527221 */ /* 0x040fe20000010100 */
[----:B------:R-:W-:Y:S01]  /*0ba0*/  HADD2.F32 R108, -RZ, R85.H1_H1 ;  /* 0x30000055ff6c7230 */ /* 0x000fe20000004100 */
[----:B------:R-:W-:Y:S01]  /*0bb0*/  FADD.FTZ R80, -R103, R118 ;  /* 0x0000007667507221 */ /* 0x000fe20000010100 */
[--C-:B------:R-:W-:Y:S01]  /*0bc0*/  HADD2.F32 R85, -RZ, R86.reuse.H0_H0 ;  /* 0x20000056ff557230 */ /* 0x100fe20000004100 */
[----:B------:R-:W-:Y:S01]  /*0bd0*/  FMUL.FTZ R97, R25, R98 ;  /* 0x0000006219617220 */ /* 0x000fe20000410000 */
[----:B------:R-:W-:Y:S01]  /*0be0*/  HADD2.F32 R118, -RZ, R86.H1_H1 ;  /* 0x30000056ff767230 */ /* 0x000fe20000004100 */
[----:B------:R-:W-:Y:S01]  /*0bf0*/  FADD.FTZ R86, R113, R94 ;  /* 0x0000005e71567221 */ /* 0x000fe20000010000 */
[----:B------:R-:W-:Y:S01]  /*0c00*/  HADD2.F32 R84, -RZ, R87.H1_H1 ;  /* 0x30000057ff547230 */ /* 0x000fe20000004100 */
[----:B------:R-:W-:-:S02]  /*0c10*/  FFMA.FTZ R114, R93, R94, R114 ;  /* 0x0000005e5d727223 */ /* 0x000fc40000010072 */
[----:B------:R-:W-:Y:S02]  /*0c20*/  FADD.FTZ R56, R56, R83 ;  /* 0x0000005338387221 */ /* 0x000fe40000010000 */
[----:B------:R-:W-:Y:S02]  /*0c30*/  FFMA.FTZ R40, R93, R83, R40 ;  /* 0x000000535d287223 */ /* 0x000fe40000010028 */
[----:B------:R-:W-:Y:S02]  /*0c40*/  FADD.FTZ R57, R57, R98 ;  /* 0x0000006239397221 */ /* 0x000fe40000010000 */
        /* <DEDUP_REMOVED lines=39> */
.L_x_866:
[----:B------:R-:W-:Y:S05]  /*0ec0*/  BSYNC B0 ;  /* 0x0000000000007941 */ /* 0x000fea0003800000 */
.L_x_865:
[----:B------:R-:W-:Y:S01]  /*0ed0*/  @!P2 IADD3 R111, R111, 0x4, RZ ;  /* 0x000000046f6fa810 */ /* 0x000fe20007ffe0ff */
[----:B------:R-:W-:Y:S05]  /*0ee0*/  BRA.DIV ~URZ, `(.L_x_867) ;  /* 0x000010227f007947 */ /* 0x000fea000b800000 */
[----:B------:R0:W1:Y:S02]  /*0ef0*/  SHFL.DOWN PT, R82, R113, 0x10, 0x1f ;  /* 0x0a001f0071527f89 */ /* 0x00006400000e0000 */
.L_x_874:
        /* <DEDUP_REMOVED lines=18> */
.L_x_875:
        /* <DEDUP_REMOVED lines=39> */
[C---:B------:R-:W-:Y:S01]  /*1290*/  FMUL.FTZ R83, R91.reuse, R84 ;  /* 0x000000545b537220 */ /* 0x040fe20000410000 */
[----:B------:R-:W-:Y:S01]  /*12a0*/  @P0 HADD2.F32 R84, -RZ, R64.H1_H1 ;  /* 0x30000040ff540230 */ /* 0x000fe20000004100 */
[----:B------:R-:W-:Y:S01]  /*12b0*/  FADD.FTZ R102, R12, -R85 ;  /* 0x800000550c667221 */ /* 0x000fe20000010000 */
[----:B------:R-:W-:Y:S01]  /*12c0*/  @P0 HADD2.F32 R85, -RZ, R65.H1_H1 ;  /* 0x30000041ff550230 */ /* 0x000fe20000004100 */
[----:B------:R-:W-:Y:S01]  /*12d0*/  @P0 FADD.FTZ R80, R80, R81 ;  /* 0x0000005150500221 */ /* 0x000fe20000010000 */
[----:B------:R-:W-:Y:S01]  /*12e0*/  @P0 HADD2.F32 R87, -RZ, R66.H0_H0 ;  /* 0x20000042ff570230 */ /* 0x000fe20000004100 */
[----:B------:R-:W-:Y:S01]  /*12f0*/  FFMA.FTZ R81, R110, R114, R111 ;  /* 0x000000726e517223 */ /* 0x000fe2000001006f */
[----:B------:R-:W-:Y:S01]  /*1300*/  @P0 HADD2.F32 R117, -RZ, R67.H0_H0 ;  /* 0x20000043ff750230 */ /* 0x000fe20000004100 */
[----:B------:R-:W-:Y:S01]  /*1310*/  FMUL.FTZ R118, R91, R86 ;  /* 0x000000565b767220 */ /* 0x000fe20000410000 */
[----:B------:R-:W-:Y:S01]  /*1320*/  @P0 HADD2.F32 R86, -RZ, R65.H0_H0 ;  /* 0x20000041ff560230 */ /* 0x000fe20000004100 */
[----:B------:R-:W-:-:S02]  /*1330*/  FADD.FTZ R82, R6, -R81 ;  /* 0x8000005106527221 */ /* 0x000fc40000010000 */
        /* <DEDUP_REMOVED lines=14> */
[--C-:B------:R-:W-:Y:S01]  /*1420*/  FFMA.FTZ R122, R90, R114, R111.reuse ;  /* 0x000000725a7a7223 */ /* 0x100fe2000001006f */
        /* <DEDUP_REMOVED lines=10> */
[----:B------:R-:W-:Y:S01]  /*14d0*/  HFMA2.MMA R87, -RZ, RZ, 0, 9.5367431640625e-07 ;  /* 0x00000010ff577435 */ /* 0x000fe200000001ff */
[----:B------:R-:W-:Y:S01]  /*14e0*/  FMUL.FTZ R83, R91, R122 ;  /* 0x0000007a5b537220 */ /* 0x000fe20000410000 */
[----:B------:R-:W-:Y:S01]  /*14f0*/  @P1 F2FP.PACK_AB R121, RZ, R82 ;  /* 0x00000052ff79123e */ /* 0x000fe200000000ff */
[----:B------:R-:W-:Y:S01]  /*1500*/  @P0 FADD.FTZ R113, R113, R118 ;  /* 0x0000007671710221 */ /* 0x000fe20000010000 */
[----:B------:R-:W-:Y:S01]  /*1510*/  @P0 HADD2.F32 R118, -RZ, R67.H1_H1 ;  /* 0x30000043ff760230 */ /* 0x000fe20000004100 */
[----:B------:R-:W-:Y:S01]  /*1520*/  FMUL.FTZ R120, R91, R120 ;  /* 0x000000785b787220 */ /* 0x000fe20000410000 */
[----:B------:R-:W-:-:S02]  /*1530*/  @P2 F2FP.PACK_AB R119, RZ, R82 ;  /* 0x00000052ff77223e */ /* 0x000fc400000000ff */
[----:B------:R-:W-:Y:S01]  /*1540*/  @P2 PRMT R77, R85, 0x7610, R77 ;  /* 0x00007610554d2816 */ /* 0x000fe2000000004d */
[----:B------:R-:W-:Y:S01]  /*1550*/  @P0 FADD.FTZ R120, R120, R117 ;  /* 0x0000007578780221 */ /* 0x000fe20000010000 */
[----:B------:R-:W-:Y:S01]  /*1560*/  @P1 F2FP.PACK_AB R117, RZ, R113 ;  /* 0x00000071ff75123e */ /* 0x000fe200000000ff */
[----:B------:R-:W-:Y:S01]  /*1570*/  @P0 FADD.FTZ R83, R83, R118 ;  /* 0x0000007653530221 */ /* 0x000fe20000010000 */
[----:B------:R-:W-:Y:S02]  /*1580*/  ISETP.NE.U32.AND P0, PT, RZ, c[0x0][0x258], PT ;  /* 0x00009600ff007a0c */ /* 0x000fe40003f05070 */
[-C--:B------:R-:W-:Y:S02]  /*1590*/  @P1 F2FP.PACK_AB R123, RZ, R120.reuse ;  /* 0x00000078ff7b123e */ /* 0x080fe400000000ff */
[----:B------:R-:W-:Y:S02]  /*15a0*/  ISETP.NE.AND.EX P0, PT, RZ, c[0x0][0x25c], PT, P0 ;  /* 0x00009700ff007a0c */ /* 0x000fe40003f05300 */
[----:B------:R-:W-:-:S02]  /*15b0*/  @P2 F2FP.PACK_AB R124, RZ, R120 ;  /* 0x00000078ff7c223e */ /* 0x000fc400000000ff */
[----:B------:R-:W-:Y:S02]  /*15c0*/  @P1 F2FP.PACK_AB R122, RZ, R83 ;  /* 0x00000053ff7a123e */ /* 0x000fe400000000ff */
[----:B------:R-:W-:Y:S02]  /*15d0*/  @P1 PRMT R72, R86, 0x7610, R72 ;  /* 0x0000761056481816 */ /* 0x000fe40000000048 */
[----:B------:R-:W-:Y:S02]  /*15e0*/  @P1 PRMT R74, R121, 0x7610, R74 ;  /* 0x00007610794a1816 */ /* 0x000fe4000000004a */
[----:B------:R-:W-:Y:S02]  /*15f0*/  @P1 PRMT R75, R123, 0x7610, R75 ;  /* 0x000076107b4b1816 */ /* 0x000fe4000000004b */
[----:B------:R-:W-:Y:S02]  /*1600*/  @P2 F2FP.PACK_AB R118, RZ, R113 ;  /* 0x00000071ff76223e */ /* 0x000fe400000000ff */
[----:B------:R-:W-:-:S02]  /*1610*/  F2FP.PACK_AB R82, R113, R82 ;  /* 0x000000527152723e */ /* 0x000fc400000000ff */
[----:B------:R-:W-:Y:S02]  /*1620*/  @P2 PRMT R76, R84, 0x7610, R76 ;  /* 0x00007610544c2816 */ /* 0x000fe4000000004c */
[----:B------:R-:W-:Y:S02]  /*1630*/  @P2 F2FP.PACK_AB R113, RZ, R83 ;  /* 0x00000053ff71223e */ /* 0x000fe400000000ff */
[----:B------:R-:W-:Y:S02]  /*1640*/  @P2 PRMT R78, R119, 0x7610, R78 ;  /* 0x00007610774e2816 */ /* 0x000fe4000000004e */
[----:B------:R-:W-:Y:S02]  /*1650*/  @P2 PRMT R79, R124, 0x7610, R79 ;  /* 0x000076107c4f2816 */ /* 0x000fe4000000004f */
[----:B------:R-:W-:Y:S02]  /*1660*/  @P2 LEA R84, P6, R4, c[0x0][0x250], 0x4 ;  /* 0x0000940004542a11 */ /* 0x000fe400078c20ff */
[----:B------:R-:W-:-:S02]  /*1670*/  @P1 PRMT R73, R73, 0x5410, R103 ;  /* 0x0000541049491816 */ /* 0x000fc40000000067 */
[----:B------:R-:W-:Y:S01]  /*1680*/  @P2 PRMT R77, R77, 0x5410, R102 ;  /* 0x000054104d4d2816 */ /* 0x000fe20000000066 */
[-C--:B------:R-:W-:Y:S01]  /*1690*/  @P0 IMAD.WIDE.U32 R102, R4, R87.reuse, c[0x0][0x258] ;  /* 0x0000960004660625 */ /* 0x080fe200078e0057 */
[----:B------:R-:W-:Y:S02]  /*16a0*/  @P1 PRMT R72, R72, 0x5410, R116 ;  /* 0x0000541048481816 */ /* 0x000fe40000000074 */
[----:B------:R-:W-:Y:S01]  /*16b0*/  @P1 PRMT R74, R74, 0x5410, R117 ;  /* 0x000054104a4a1816 */ /* 0x000fe20000000075 */
[----:B------:R-:W-:Y:S01]  /*16c0*/  IMAD.WIDE.U32 R86, R4, R87, c[0x0][0x248] ;  /* 0x0000920004567625 */ /* 0x000fe200078e0057 */
[----:B------:R-:W-:Y:S02]  /*16d0*/  @P1 PRMT R75, R75, 0x5410, R122 ;  /* 0x000054104b4b1816 */ /* 0x000fe4000000007a */
[----:B------:R-:W-:Y:S02]  /*16e0*/  F2FP.PACK_AB R83, R83, R120 ;  /* 0x000000785353723e */ /* 0x000fe400000000ff */
[----:B------:R-:W-:Y:S01]  /*16f0*/  @P2 PRMT R76, R76, 0x5410, R115 ;  /* 0x000054104c4c2816 */ /* 0x000fe20000000073 */
[----:B------:R0:W-:Y:S01]  /*1700*/  @P0 STG.E.128 [R102.64], R72 ;  /* 0x0000004866000986 */ /* 0x0001e2000c101d04 */
[----:B------:R-:W-:-:S02]  /*1710*/  @P2 PRMT R78, R78, 0x5410, R118 ;  /* 0x000054104e4e2816 */ /* 0x000fc40000000076 */
[C---:B------:R-:W-:Y:S01]  /*1720*/  @P2 LEA.HI.X R85, R4.reuse, c[0x0][0x254], RZ, 0x4, P6 ;  /* 0x0000950004552a11 */ /* 0x040fe200030f24ff */
[----:B------:R0:W-:Y:S01]  /*1730*/  STG.E.128 [R86.64], R80 ;  /* 0x0000005056007986 */ /* 0x0001e2000c101d04 */
[----:B------:R-:W-:Y:S02]  /*1740*/  @P2 PRMT R79, R79, 0x5410, R113 ;  /* 0x000054104f4f2816 */ /* 0x000fe40000000071 */
[----:B------:R-:W-:-:S03]  /*1750*/  IADD3 R4, R4, 0x80, RZ ;  /* 0x0000008004047810 */ /* 0x000fc60007ffe0ff */
[----:B------:R0:W-:Y:S04]  /*1760*/  @P2 STG.E.128 [R84.64], R76 ;  /* 0x0000004c54002986 */ /* 0x0001e8000c101d04 */
.L_x_870:
[----:B------:R-:W-:Y:S05]  /*1770*/  BSYNC B0 ;  /* 0x0000000000007941 */ /* 0x000fea0003800000 */
.L_x_869:
        /* <DEDUP_REMOVED lines=94> */
.L_x_872:
[----:B------:R-:W-:Y:S05]  /*1d60*/  BSYNC B0 ;  /* 0x0000000000007941 */ /* 0x000fea0003800000 */
.L_x_871:
[----:B------:R-:W-:-:S04]  /*1d70*/  LOP3.LUT P0, RZ, R3, 0xff, RZ, 0xc0, !PT ;  /* 0x000000ff03ff7812 */ /* 0x000fc8000780c0ff */
[----:B------:R-:W-:Y:S01]  /*1d80*/  SEL R3, RZ, 0x1, P0 ;  /* 0x00000001ff037807 */ /* 0x000fe20000000000 */
[----:B0----5:R-:W-:Y:S01]  /*1d90*/  @P5 CALL.REL.NOINC `(.L_x_862) ;  /* 0x0000001000005944 */ /* 0x021fe20003c00000 */
[----:B------:R-:W-:Y:S05]  /*1da0*/  BRA `(.L_x_873) ;  /* 0xffffe4f000007947 */ /* 0x000fea000383ffff */
.L_x_862:
        /* <DEDUP_REMOVED lines=22> */
.L_x_867:
[----:B------:R-:W-:Y:S01]  /*1f10*/  HFMA2.MMA R116, -RZ, RZ, 0, 9.5367431640625e-07 ;  /* 0x00000010ff747435 */ /* 0x000fe200000001ff */
[----:B------:R-:W-:-:S02]  /*1f20*/  MOV R83, R113 ;  /* 0x0000007100537202 */ /* 0x000fc40000000f00 */
[----:B------:R-:W-:Y:S02]  /*1f30*/  MOV R103, 0x1f ;  /* 0x0000001f00677802 */ /* 0x000fe40000000f00 */
[----:B------:R-:W-:Y:S02]  /*1f40*/  MOV R118, 0xffffffff ;  /* 0xffffffff00767802 */ /* 0x000fe40000000f00 */
[----:B------:R-:W-:Y:S02]  /*1f50*/  MOV R80, 0x1f70 ;  /* 0x00001f7000507802 */ /* 0x000fe40000000f00 */
[----:B-----5:R-:W-:Y:S05]  /*1f60*/  CALL.REL.NOINC `($__internal_62_$__cuda_sm70_shflsync_down_p) ;  /* 0x0000045000007944 */ /* 0x020fea0003c00000 */
[----:B-1----:R-:W-:Y:S01]  /*1f70*/  MOV R82, R103 ;  /* 0x0000006700527202 */ /* 0x002fe20000000f00 */
[----:B0-----:R-:W-:Y:S05]  /*1f80*/  BRA `(.L_x_874) ;  /* 0xffffef7000007947 */ /* 0x001fea000383ffff */
.L_x_868:
[----:B------:R-:W-:Y:S01]  /*1f90*/  HFMA2.MMA R116, -RZ, RZ, 0, 9.5367431640625e-07 ;  /* 0x00000010ff747435 */ /* 0x000fe200000001ff */
[----:B------:R-:W-:Y:S02]  /*1fa0*/  MOV R83, R114 ;  /* 0x0000007200537202 */ /* 0x000fe40000000f00 */
[----:B------:R-:W-:Y:S02]  /*1fb0*/  MOV R103, 0x1f ;  /* 0x0000001f00677802 */ /* 0x000fe40000000f00 */
[----:B------:R-:W-:-:S02]  /*1fc0*/  MOV R118, 0xffffffff ;  /* 0xffffffff00767802 */ /* 0x000fc40000000f00 */
[----:B------:R-:W-:Y:S02]  /*1fd0*/  MOV R80, 0x1ff0 ;  /* 0x00001ff000507802 */ /* 0x000fe40000000f00 */
[----:B01---5:R-:W-:Y:S05]  /*1fe0*/  CALL.REL.NOINC `($__internal_62_$__cuda_sm70_shflsync_down_p) ;  /* 0x000003d000007944 */ /* 0x023fea0003c00000 */
[----:B------:R-:W-:Y:S01]  /*1ff0*/  FADD.FTZ R113, R82, R113 ;  /* 0x0000007152717221 */ /* 0x000fe20000010000 */
[----:B0-----:R-:W-:Y:S01]  /*2000*/  HFMA2.MMA R116, -RZ, RZ, 0, 4.76837158203125e-07 ;  /* 0x00000008ff747435 */ /* 0x001fe200000001ff */
[----:B-1----:R-:W-:Y:S01]  /*2010*/  FADD.FTZ R114, R114, R103 ;  /* 0x0000006772727221 */ /* 0x002fe20000010000 */
[----:B------:R-:W-:Y:S02]  /*2020*/  MOV R103, 0x1f ;  /* 0x0000001f00677802 */ /* 0x000fe40000000f00 */
[----:B------:R-:W-:Y:S02]  /*2030*/  MOV R118, 0xffffffff ;  /* 0xffffffff00767802 */ /* 0x000fe40000000f00 */
[----:B------:R-:W-:Y:S02]  /*2040*/  MOV R83, R113 ;  /* 0x0000007100537202 */ /* 0x000fe40000000f00 */
[----:B------:R-:W-:Y:S02]  /*2050*/  MOV R80, 0x2070 ;  /* 0x0000207000507802 */ /* 0x000fe40000000f00 */
[----:B------:R-:W-:Y:S05]  /*2060*/  CALL.REL.NOINC `($__internal_62_$__cuda_sm70_shflsync_down_p) ;  /* 0x0000035000007944 */ /* 0x000fea0003c00000 */
[----:B0-----:R-:W-:Y:S01]  /*2070*/  HFMA2.MMA R116, -RZ, RZ, 0, 4.76837158203125e-07 ;  /* 0x00000008ff747435 */ /* 0x001fe200000001ff */
[----:B-1----:R-:W-:-:S02]  /*2080*/  MOV R82, R103 ;  /* 0x0000006700527202 */ /* 0x002fc40000000f00 */
[----:B------:R-:W-:Y:S02]  /*2090*/  MOV R83, R114 ;  /* 0x0000007200537202 */ /* 0x000fe40000000f00 */
[----:B------:R-:W-:Y:S02]  /*20a0*/  MOV R103, 0x1f ;  /* 0x0000001f00677802 */ /* 0x000fe40000000f00 */
[----:B------:R-:W-:Y:S02]  /*20b0*/  MOV R118, 0xffffffff ;  /* 0xffffffff00767802 */ /* 0x000fe40000000f00 */
[----:B------:R-:W-:Y:S02]  /*20c0*/  MOV R80, 0x20e0 ;  /* 0x000020e000507802 */ /* 0x000fe40000000f00 */
[----:B------:R-:W-:Y:S05]  /*20d0*/  CALL.REL.NOINC `($__internal_62_$__cuda_sm70_shflsync_down_p) ;  /* 0x000002e000007944 */ /* 0x000fea0003c00000 */
[----:B------:R-:W-:Y:S01]  /*20e0*/  FADD.FTZ R113, R82, R113 ;  /* 0x0000007152717221 */ /* 0x000fe20000010000 */
[----:B0-----:R-:W-:Y:S01]  /*20f0*/  HFMA2.MMA R116, -RZ, RZ, 0, 2.384185791015625e-07 ;  /* 0x00000004ff747435 */ /* 0x001fe200000001ff */
[----:B-1----:R-:W-:Y:S01]  /*2100*/  FADD.FTZ R114, R114, R103 ;  /* 0x0000006772727221 */ /* 0x002fe20000010000 */
[----:B------:R-:W-:Y:S02]  /*2110*/  MOV R103, 0x1f ;  /* 0x0000001f00677802 */ /* 0x000fe40000000f00 */
[----:B------:R-:W-:-:S02]  /*2120*/  MOV R118, 0xffffffff ;  /* 0xffffffff00767802 */ /* 0x000fc40000000f00 */
[----:B------:R-:W-:Y:S02]  /*2130*/  MOV R83, R113 ;  /* 0x0000007100537202 */ /* 0x000fe40000000f00 */
[----:B------:R-:W-:Y:S02]  /*2140*/  MOV R80, 0x2160 ;  /* 0x0000216000507802 */ /* 0x000fe40000000f00 */
[----:B------:R-:W-:Y:S05]  /*2150*/  CALL.REL.NOINC `($__internal_62_$__cuda_sm70_shflsync_down_p) ;  /* 0x0000026000007944 */ /* 0x000fea0003c00000 */
[----:B0-----:R-:W-:Y:S01]  /*2160*/  HFMA2.MMA R116, -RZ, RZ, 0, 2.384185791015625e-07 ;  /* 0x00000004ff747435 */ /* 0x001fe200000001ff */
[----:B-1----:R-:W-:Y:S02]  /*2170*/  MOV R82, R103 ;  /* 0x0000006700527202 */ /* 0x002fe40000000f00 */
[----:B------:R-:W-:Y:S02]  /*2180*/  MOV R83, R114 ;  /* 0x0000007200537202 */ /* 0x000fe40000000f00 */
[----:B------:R-:W-:Y:S02]  /*2190*/  MOV R103, 0x1f ;  /* 0x0000001f00677802 */ /* 0x000fe40000000f00 */
[----:B------:R-:W-:Y:S02]  /*21a0*/  MOV R118, 0xffffffff ;  /* 0xffffffff00767802 */ /* 0x000fe40000000f00 */
[----:B------:R-:W-:-:S02]  /*21b0*/  MOV R80, 0x21d0 ;  /* 0x000021d000507802 */ /* 0x000fc40000000f00 */
[----:B------:R-:W-:Y:S05]  /*21c0*/  CALL.REL.NOINC `($__internal_62_$__cuda_sm70_shflsync_down_p) ;  /* 0x000001f000007944 */ /* 0x000fea0003c00000 */
[----:B------:R-:W-:Y:S01]  /*21d0*/  FADD.FTZ R113, R82, R113 ;  /* 0x0000007152717221 */ /* 0x000fe20000010000 */
[----:B0-----:R-:W-:Y:S01]  /*21e0*/  HFMA2.MMA R116, -RZ, RZ, 0, 1.1920928955078125e-07 ;  /* 0x00000002ff747435 */ /* 0x001fe200000001ff */
[----:B-1----:R-:W-:Y:S01]  /*21f0*/  FADD.FTZ R86, R114, R103 ;  /* 0x0000006772567221 */ /* 0x002fe20000010000 */
[----:B------:R-:W-:-:S02]  /*2200*/  MOV R103, 0x1f ;  /* 0x0000001f00677802 */ /* 0x000fc40000000f00 */
[----:B------:R-:W-:Y:S02]  /*2210*/  MOV R118, 0xffffffff ;  /* 0xffffffff00767802 */ /* 0x000fe40000000f00 */
[----:B------:R-:W-:Y:S02]  /*2220*/  MOV R83, R113 ;  /* 0x0000007100537202 */ /* 0x000fe40000000f00 */
[----:B------:R-:W-:Y:S02]  /*2230*/  MOV R80, 0x2250 ;  /* 0x0000225000507802 */ /* 0x000fe40000000f00 */
[----:B------:R-:W-:Y:S05]  /*2240*/  CALL.REL.NOINC `($__internal_62_$__cuda_sm70_shflsync_down_p) ;  /* 0x0000017000007944 */ /* 0x000fea0003c00000 */
[----:B0-----:R-:W-:Y:S01]  /*2250*/  HFMA2.MMA R116, -RZ, RZ, 0, 1.1920928955078125e-07 ;  /* 0x00000002ff747435 */ /* 0x001fe200000001ff */
[----:B-1----:R-:W-:Y:S02]  /*2260*/  MOV R82, R103 ;  /* 0x0000006700527202 */ /* 0x002fe40000000f00 */
[----:B------:R-:W-:Y:S02]  /*2270*/  MOV R83, R86 ;  /* 0x0000005600537202 */ /* 0x000fe40000000f00 */
[----:B------:R-:W-:Y:S02]  /*2280*/  MOV R103, 0x1f ;  /* 0x0000001f00677802 */ /* 0x000fe40000000f00 */
[----:B------:R-:W-:-:S02]  /*2290*/  MOV R118, 0xffffffff ;  /* 0xffffffff00767802 */ /* 0x000fc40000000f00 */
[----:B------:R-:W-:Y:S02]  /*22a0*/  MOV R80, 0x22c0 ;  /* 0x000022c000507802 */ /* 0x000fe40000000f00 */
[----:B------:R-:W-:Y:S05]  /*22b0*/  CALL.REL.NOINC `($__internal_62_$__cuda_sm70_shflsync_down_p) ;  /* 0x0000010000007944 */ /* 0x000fea0003c00000 */
[----:B------:R-:W-:Y:S01]  /*22c0*/  FADD.FTZ R84, R82, R113 ;  /* 0x0000007152547221 */ /* 0x000fe20000010000 */
[----:B0-----:R-:W-:Y:S01]  /*22d0*/  HFMA2.MMA R116, -RZ, RZ, 0, 5.9604644775390625e-08 ;  /* 0x00000001ff747435 */ /* 0x001fe200000001ff */
[----:B-1----:R-:W-:Y:S01]  /*22e0*/  FADD.FTZ R86, R86, R103 ;  /* 0x0000006756567221 */ /* 0x002fe20000010000 */
[----:B------:R-:W-:Y:S02]  /*22f0*/  MOV R103, 0x1f ;  /* 0x0000001f00677802 */ /* 0x000fe40000000f00 */
[----:B------:R-:W-:Y:S02]  /*2300*/  MOV R118, 0xffffffff ;  /* 0xffffffff00767802 */ /* 0x000fe40000000f00 */
[----:B------:R-:W-:Y:S02]  /*2310*/  MOV R83, R84 ;  /* 0x0000005400537202 */ /* 0x000fe40000000f00 */
[----:B------:R-:W-:Y:S02]  /*2320*/  MOV R80, 0x2340 ;  /* 0x0000234000507802 */ /* 0x000fe40000000f00 */
[----:B------:R-:W-:Y:S05]  /*2330*/  CALL.REL.NOINC `($__internal_62_$__cuda_sm70_shflsync_down_p) ;  /* 0x0000008000007944 */ /* 0x000fea0003c00000 */
[----:B0-----:R-:W-:Y:S01]  /*2340*/  HFMA2.MMA R116, -RZ, RZ, 0, 5.9604644775390625e-08 ;  /* 0x00000001ff747435 */ /* 0x001fe200000001ff */
[----:B-1----:R-:W-:-:S02]  /*2350*/  MOV R87, R103 ;  /* 0x0000006700577202 */ /* 0x002fc40000000f00 */
[----:B------:R-:W-:Y:S02]  /*2360*/  MOV R83, R86 ;  /* 0x0000005600537202 */ /* 0x000fe40000000f00 */
[----:B------:R-:W-:Y:S02]  /*2370*/  MOV R103, 0x1f ;  /* 0x0000001f00677802 */ /* 0x000fe40000000f00 */
[----:B------:R-:W-:Y:S02]  /*2380*/  MOV R118, 0xffffffff ;  /* 0xffffffff00767802 */ /* 0x000fe40000000f00 */
[----:B------:R-:W-:Y:S02]  /*2390*/  MOV R80, 0x23b0 ;  /* 0x000023b000507802 */ /* 0x000fe40000000f00 */
[----:B------:R-:W-:Y:S05]  /*23a0*/  CALL.REL.NOINC `($__internal_62_$__cuda_sm70_shflsync_down_p) ;  /* 0x0000001000007944 */ /* 0x000fea0003c00000 */
[----:B01----:R-:W-:Y:S05]  /*23b0*/  BRA `(.L_x_875) ;  /* 0xffffec6000007947 */ /* 0x003fea000383ffff */
        .weak           $__internal_62_$__cuda_sm70_shflsync_down_p
        .type           $__internal_62_$__cuda_sm70_shflsync_down_p,@function
        .size           $__internal_62_$__cuda_sm70_shflsync_down_p,(.L_x_1825 - $__internal_62_$__cuda_sm70_shflsync_down_p)
$__internal_62_$__cuda_sm70_shflsync_down_p:
[----:B------:R-:W-:Y:S01]  /*23c0*/  HFMA2.MMA R81, -RZ, RZ, 0, 0 ;  /* 0x00000000ff517435 */ /* 0x000fe200000001ff */
[----:B------:R-:W-:Y:S04]  /*23d0*/  WARPSYNC R118 ;  /* 0x0000007600007348 */ /* 0x000fe80003800000 */
[----:B------:R0:W1:Y:S01]  /*23e0*/  SHFL.DOWN PT, R103, R83, R116, R103 ;  /* 0x0800007453677389 */ /* 0x00006200000e0067 */
[----:B------:R-:W-:Y:S05]  /*23f0*/  RET.REL.NODEC R80 `(_ZN10layer_norm31ln_parallel_residual_bwd_kernelINS_13Kernel_traitsIf6__halfS2_S2_fjLj2048ELj1ELj1ELj4ELj16ENS_18Kernel_traits_baseILj2048EfS2_S2_S2_fjLj128EEEEELb0ELb1ELb0EEEvNS_9BwdParamsE) ;  /* 0xffffdc0050007950 */ /* 0x000fea0003c3ffff */
.L_x_876:
        /* <DEDUP_REMOVED lines=16> */
.L_x_1825:


//--------------------- .text._ZN10layer_norm31ln_parallel_residual_bwd_kernelINS_13Kernel_traitsIf6__halfS2_S2_fjLj2048ELj1ELj1ELj4ELj16ENS_18Kernel_traits_baseILj2048EfS2_S2_S2_fjLj128EEEEELb0ELb1ELb1EEEvNS_9BwdParamsE --------------------------
	.section	.text._ZN10layer_norm31ln_parallel_residual_bwd_kernelINS_13Kernel_traitsIf6__halfS2_S2_fjLj2048ELj1ELj1ELj4ELj16ENS_18Kernel_traits_baseILj2048EfS2_S2_S2_fjLj128EEEEELb0ELb1ELb1EEEvNS_9BwdParamsE,"ax",@progbits
	.sectioninfo	@"SHI_REGISTERS=122"
	.align	128
        .global         _ZN10layer_norm31ln_parallel_residual_bwd_kernelINS_13Kernel_traitsIf6__halfS2_S2_fjLj2048ELj1ELj1ELj4ELj16ENS_18Kernel_traits_baseILj2048EfS2_S2_S2_fjLj128EEEEELb0ELb1ELb1EEEvNS_9BwdParamsE
        .type           _ZN10layer_norm31ln_parallel_residual_bwd_kernelINS_13Kernel_traitsIf6__halfS2_S2_fjLj2048ELj1ELj1ELj4ELj16ENS_18Kernel_traits_baseILj2048EfS2_S2_S2_fjLj128EEEEELb0ELb1ELb1EEEvNS_9BwdParamsE,@function
        .size           _ZN10layer_norm31ln_parallel_residual_bwd_kernelINS_13Kernel_traitsIf6__halfS2_S2_fjLj2048ELj1ELj1ELj4ELj16ENS_18Kernel_traits_baseILj2048EfS2_S2_S2_fjLj128EEEEELb0ELb1ELb1EEEvNS_9BwdParamsE,(.L_x_1826 - _ZN10layer_norm31ln_parallel_residual_bwd_kernelINS_13Kernel_traitsIf6__halfS2_S2_fjLj2048ELj1ELj1ELj4ELj16ENS_18Kernel_traits_baseILj2048EfS2_S2_S2_fjLj128EEEEELb0ELb1ELb1EEEvNS_9BwdParamsE)
        .other          _ZN10layer_norm31ln_parallel_residual_bwd_kernelINS_13Kernel_traitsIf6__halfS2_S2_fjLj2048ELj1ELj1ELj4ELj16ENS_18Kernel_traits_baseILj2048EfS2_S2_S2_fjLj128EEEEELb0ELb1ELb1EEEvNS_9BwdParamsE,@"STO_CUDA_ENTRY STV_DEFAULT"
_ZN10layer_norm31ln_parallel_residual_bwd_kernelINS_13Kernel_traitsIf6__halfS2_S2_fjLj2048ELj1ELj1ELj4ELj16ENS_18Kernel_traits_baseILj2048EfS2_S2_S2_fjLj128EEEEELb0ELb1ELb1EEEvNS_9BwdParamsE:
.text._ZN10layer_norm31ln_parallel_residual_bwd_kernelINS_13Kernel_traitsIf6__halfS2_S2_fjLj2048ELj1ELj1ELj4ELj16ENS_18Kernel_traits_baseILj2048EfS2_S2_S2_fjLj128EEEEELb0ELb1ELb1EEEvNS_9BwdParamsE:
        /* <DEDUP_REMOVED lines=25> */
.L_x_877:
        /* <DEDUP_REMOVED lines=24> */
[----:B0-----:R-:W-:-:S02]  /*0310*/  MOV R89, RZ ;  /* 0x000000ff00597202 */ /* 0x001fc40000000f00 */
.L_x_882:
        /* <DEDUP_REMOVED lines=15> */
[----:B------:R-:W4:Y:S02]  /*0410*/  LDG.E.128 R44, [R44.64] ;  /* 0x000000042c2c7981 */ /* 0x000f24000c1e1d00 */
[----:B------:R-:W-:Y:S02]  /*0420*/  IMAD.WIDE R54, R90, R55, c[0x0][0x1a8] ;  /* 0x00006a005a367625 */ /* 0x000fe400078e0237 */
[----:B------:R-:W4:Y:S04]  /*0430*/  LDG.E.128 R48, [R48.64] ;  /* 0x0000000430307981 */ /* 0x000f28000c1e1d00 */
[----:B------:R3:W4:Y:S01]  /*0440*/  LDG.E R54, [R54.64] ;  /* 0x0000000436367981 */ /* 0x000722000c1e1900 */
        /* <DEDUP_REMOVED lines=10> */
[----:B------:R-:W-:Y:S01]  /*04f0*/  ISETP.GE.AND P2, PT, R90, c[0x0][0x164], PT ;  /* 0x000059005a007a0c */ /* 0x000fe20003f46270 */
[----:B--2---:R-:W-:-:S02]  /*0500*/  HADD2.F32 R101, -RZ, R37.H0_H0 ;  /* 0x20000025ff657230 */ /* 0x004fc40000004100 */
[----:B------:R-:W-:Y:S02]  /*0510*/  HADD2.F32 R37, -RZ, R37.H1_H1 ;  /* 0x30000025ff257230 */ /* 0x000fe40000004100 */
[--C-:B---3--:R-:W-:Y:S02]  /*0520*/  HADD2.F32 R55, -RZ, R42.reuse.H0_H0 ;  /* 0x2000002aff377230 */ /* 0x108fe40000004100 */
[----:B------:R-:W-:Y:S02]  /*0530*/  HADD2.F32 R98, -RZ, R42.H1_H1 ;  /* 0x3000002aff627230 */ /* 0x000fe40000004100 */
[--C-:B------:R-:W-:Y:S01]  /*0540*/  HADD2.F32 R100, -RZ, R40.reuse.H0_H0 ;  /* 0x20000028ff647230 */ /* 0x100fe20000004100 */
[----:B----4-:R-:W-:Y:S01]  /*0550*/  FSEL R42, R97, RZ, !P0 ;  /* 0x000000ff612a7208 */ /* 0x010fe20004000000 */
[----:B------:R-:W-:Y:S01]  /*0560*/  HADD2.F32 R96, -RZ, R40.H1_H1 ;  /* 0x30000028ff607230 */ /* 0x000fe20000004100 */
[----:B------:R-:W-:Y:S01]  /*0570*/  FADD.FTZ R68, R55, R68 ;  /* 0x0000004437447221 */ /* 0x000fe20000010000 */
[----:B------:R-:W-:Y:S01]  /*0580*/  HADD2.F32 R99, -RZ, R36.H0_H0 ;  /* 0x20000024ff637230 */ /* 0x000fe20000004100 */
[----:B------:R-:W-:Y:S01]  /*0590*/  FADD.FTZ R87, R100, R87 ;  /* 0x0000005764577221 */ /* 0x000fe20000010000 */
[----:B------:R-:W-:Y:S01]  /*05a0*/  HADD2.F32 R102, -RZ, R38.H0_H0 ;  /* 0x20000026ff667230 */ /* 0x000fe20000004100 */
[C---:B------:R-:W-:Y:S01]  /*05b0*/  FADD.FTZ R119, -R42.reuse, R37 ;  /* 0x000000252a777221 */ /* 0x040fe20000010100 */
[--C-:B------:R-:W-:Y:S01]  /*05c0*/  HADD2.F32 R113, -RZ, R39.reuse.H0_H0 ;  /* 0x20000027ff717230 */ /* 0x100fe20000004100 */
[C---:B-1----:R-:W-:Y:S01]  /*05d0*/  FADD.FTZ R53, -R42.reuse, R99 ;  /* 0x000000632a357221 */ /* 0x042fe20000010100 */
[----:B------:R-:W-:Y:S01]  /*05e0*/  HADD2.F32 R111, -RZ, R39.H1_H1 ;  /* 0x30000027ff6f7230 */ /* 0x000fe20000004100 */
[C---:B------:R-:W-:Y:S01]  /*05f0*/  FADD.FTZ R117, -R42.reuse, R101 ;  /* 0x000000652a757221 */ /* 0x040fe20000010100 */
[--C-:B------:R-:W-:Y:S01]  /*0600*/  HADD2.F32 R95, -RZ, R41.reuse.H0_H0 ;  /* 0x20000029ff5f7230 */ /* 0x100fe20000004100 */
        /* <DEDUP_REMOVED lines=8> */
[----:B------:R-:W-:Y:S01]  /*0690*/  FADD.FTZ R85, R96, R85 ;  /* 0x0000005560557221 */ /* 0x000fe20000010000 */
[----:B------:R-:W-:Y:S01]  /*06a0*/  HADD2.F32 R38, -RZ, R38.H1_H1 ;  /* 0x30000026ff267230 */ /* 0x000fe20000004100 */
[----:B------:R-:W-:Y:S01]  /*06b0*/  FFMA.FTZ R89, R53, R100, R89 ;  /* 0x0000006435597223 */ /* 0x000fe20000010059 */
[--C-:B------:R-:W-:Y:S01]  /*06c0*/  HADD2.F32 R109, -RZ, R44.reuse.H0_H0 ;  /* 0x2000002cff6d7230 */ /* 0x100fe20000004100 */
[C---:B------:R-:W-:Y:S01]  /*06d0*/  FADD.FTZ R115, -R42.reuse, R36 ;  /* 0x000000242a737221 */ /* 0x040fe20000010100 */
[----:B------:R-:W-:Y:S01]  /*06e0*/  HADD2.F32 R97, -RZ, R44.H1_H1 ;  /* 0x3000002cff617230 */ /* 0x000fe20000004100 */
[-C--:B------:R-:W-:Y:S01]  /*06f0*/  FMUL.FTZ R44, R19, R94.reuse ;  /* 0x0000005e132c7220 */ /* 0x080fe20000410000 */
[--C-:B0-----:R-:W-:Y:S01]  /*0700*/  HADD2.F32 R2, -RZ, R45.reuse.H0_H0 ;  /* 0x2000002dff027230 */ /* 0x101fe20000004100 */
[C---:B------:R-:W-:Y:S01]  /*0710*/  FADD.FTZ R109, -R42.reuse, R109 ;  /* 0x0000006d2a6d7221 */ /* 0x040fe20000010100 */
[----:B------:R-:W-:Y:S01]  /*0720*/  HADD2.F32 R103, -RZ, R45.H1_H1 ;  /* 0x3000002dff677230 */ /* 0x000fe20000004100 */
[C---:B------:R-:W-:Y:S01]  /*0730*/  FADD.FTZ R45, -R42.reuse, R38 ;  /* 0x000000262a2d7221 */ /* 0x040fe20000010100 */
[--C-:B------:R-:W-:Y:S01]  /*0740*/  HADD2.F32 R43, -RZ, R46.reuse.H0_H0 ;  /* 0x2000002eff2b7230 */ /* 0x100fe20000004100 */
        /* <DEDUP_REMOVED lines=9> */
[--C-:B------:R-:W-:Y:S01]  /*07e0*/  HADD2.F32 R105, -RZ, R49.reuse.H0_H0 ;  /* 0x20000031ff697230 */ /* 0x100fe20000004100 */
[C---:B------:R-:W-:Y:S01]  /*07f0*/  FADD.FTZ R39, -R42.reuse, R39 ;  /* 0x000000272a277221 */ /* 0x040fe20000010100 */
[----:B------:R-:W-:Y:S01]  /*0800*/  HADD2.F32 R38, -RZ, R49.H1_H1 ;  /* 0x30000031ff267230 */ /* 0x000fe20000004100 */
[C---:B------:R-:W-:Y:S01]  /*0810*/  FADD.FTZ R3, -R42.reuse, R3 ;  /* 0x000000032a037221 */ /* 0x040fe20000010100 */
[--C-:B------:R-:W-:Y:S01]  /*0820*/  HADD2.F32 R2, -RZ, R51.reuse.H1_H1 ;  /* 0x30000033ff027230 */ /* 0x100fe20000004100 */
[----:B------:R-:W-:Y:S01]  /*0830*/  FADD.FTZ R37, -R42, R41 ;  /* 0x000000292a257221 */ /* 0x000fe20000010100 */
[----:B------:R-:W-:Y:S01]  /*0840*/  HADD2.F32 R42, -RZ, R48.H1_H1 ;  /* 0x30000030ff2a7230 */ /* 0x000fe20000004100 */
[C---:B------:R-:W-:Y:S01]  /*0850*/  FMUL.FTZ R48, R54.reuse, R119 ;  /* 0x0000007736307220 */ /* 0x040fe20000410000 */
[----:B------:R-:W-:Y:S01]  /*0860*/  HADD2.F32 R41, -RZ, R51.H0_H0 ;  /* 0x20000033ff297230 */ /* 0x000fe20000004100 */
[C---:B------:R-:W-:Y:S01]  /*0870*/  FMUL.FTZ R47, R54.reuse, R47 ;  /* 0x0000002f362f7220 */ /* 0x040fe20000410000 */
[--C-:B------:R-:W-:Y:S01]  /*0880*/  HADD2.F32 R101, -RZ, R50.reuse.H0_H0 ;  /* 0x20000032ff657230 */ /* 0x100fe20000004100 */
[----:B------:R-:W-:Y:S01]  /*0890*/  FMUL.FTZ R52, R54, R115 ;  /* 0x0000007336347220 */ /* 0x000fe20000410000 */
[----:B------:R-:W-:Y:S01]  /*08a0*/  HADD2.F32 R36, -RZ, R50.H1_H1 ;  /* 0x30000032ff247230 */ /* 0x000fe20000004100 */
[----:B------:R-:W-:-:S02]  /*08b0*/  FFMA.FTZ R83, R48, R94, R83 ;  /* 0x0000005e30537223 */ /* 0x000fc40000010053 */
[-C--:B------:R-:W-:Y:S02]  /*08c0*/  FFMA.FTZ R56, R47, R55.reuse, R56 ;  /* 0x000000372f387223 */ /* 0x080fe40000010038 */
[----:B------:R-:W-:Y:S02]  /*08d0*/  FMUL.FTZ R94, R12, R55 ;  /* 0x000000370c5e7220 */ /* 0x000fe40000410000 */
[----:B------:R-:W-:Y:S02]  /*08e0*/  FMUL.FTZ R51, R54, R117 ;  /* 0x0000007536337220 */ /* 0x000fe40000410000 */
[-C--:B------:R-:W-:Y:S02]  /*08f0*/  FFMA.FTZ R86, R52, R96.reuse, R86 ;  /* 0x0000006034567223 */ /* 0x080fe40000010056 */
[----:B------:R-:W-:Y:S02]  /*0900*/  FMUL.FTZ R49, R17, R96 ;  /* 0x0000006011317220 */ /* 0x000fe40000410000 */
[----:B------:R-:W-:-:S02]  /*0910*/  FMUL.FTZ R55, R54, R113 ;  /* 0x0000007136377220 */ /* 0x000fc40000410000 */
[----:B------:R-:W-:Y:S02]  /*0920*/  FMUL.FTZ R96, R54, R111 ;  /* 0x0000006f36607220 */ /* 0x000fe40000410000 */
[----:B------:R-:W-:Y:S02]  /*0930*/  FMUL.FTZ R50, R16, R100 ;  /* 0x0000006410327220 */ /* 0x000fe40000410000 */
[----:B------:R-:W-:Y:S02]  /*0940*/  FADD.FTZ R82, R95, R82 ;  /* 0x000000525f527221 */ /* 0x000fe40000010000 */
[-C--:B------:R-:W-:Y:S02]  /*0950*/  FFMA.FTZ R84, R51, R95.reuse, R84 ;  /* 0x0000005f33547223 */ /* 0x080fe40000010054 */
[----:B------:R-:W-:Y:S02]  /*0960*/  FMUL.FTZ R46, R18, R95 ;  /* 0x0000005f122e7220 */ /* 0x000fe40000410000 */
[----:B------:R-:W-:-:S02]  /*0970*/  FADD.FTZ R70, R93, R70 ;  /* 0x000000465d467221 */ /* 0x000fc40000010000 */
[-C--:B------:R-:W-:Y:S02]  /*0980*/  FFMA.FTZ R58, R55, R93.reuse, R58 ;  /* 0x0000005d373a7223 */ /* 0x080fe4000001003a */
[----:B------:R-:W-:Y:S02]  /*0990*/  FMUL.FTZ R100, R14, R93 ;  /* 0x0000005d0e647220 */ /* 0x000fe40000410000 */
[----:B------:R-:W-:Y:S02]  /*09a0*/  FADD.FTZ R69, R40, R69 ;  /* 0x0000004528457221 */ /* 0x000fe40000010000 */
[-C--:B------:R-:W-:Y:S02]  /*09b0*/  FFMA.FTZ R57, R96, R40.reuse, R57 ;  /* 0x0000002860397223 */ /* 0x080fe40000010039 */
[----:B------:R-:W-:Y:S02]  /*09c0*/  FMUL.FTZ R95, R15, R40 ;  /* 0x000000280f5f7220 */ /* 0x000fe40000410000 */
[----:B------:R-:W-:-:S02]  /*09d0*/  FMUL.FTZ R93, R54, R109 ;  /* 0x0000006d365d7220 */ /* 0x000fc40000410000 */
[----:B------:R-:W-:Y:S02]  /*09e0*/  FADD.FTZ R40, RZ, R50 ;  /* 0x00000032ff287221 */ /* 0x000fe40000010000 */
[----:B------:R-:W-:Y:S02]  /*09f0*/  FFMA.FTZ R104, R53, R50, RZ ;  /* 0x0000003235687223 */ /* 0x000fe400000100ff */
        /* <DEDUP_REMOVED lines=67> */
.L_x_883:
        /* <DEDUP_REMOVED lines=18> */
.L_x_884:
        /* <DEDUP_REMOVED lines=37> */
[-C--:B------:R-:W-:Y:S02]  /*11a0*/  FFMA.FTZ R3, R48, R36.reuse, R39 ;  /* 0x0000002430037223 */ /* 0x080fe40000010027 */
[----:B------:R-:W-:Y:S02]  /*11b0*/  FADD.FTZ R93, R100, -R55 ;  /* 0x80000037645d7221 */ /* 0x000fe40000010000 */
[----:B------:R-:W-:-:S02]  /*11c0*/  FFMA.FTZ R47, R47, R36, R39 ;  /* 0x000000242f2f7223 */ /* 0x000fc40000010027 */
[----:B------:R-:W-:Y:S02]  /*11d0*/  FFMA.FTZ R96, R96, R36, R39 ;  /* 0x0000002460607223 */ /* 0x000fe40000010027 */
[----:B------:R-:W-:Y:S02]  /*11e0*/  FADD.FTZ R53, R50, -R53 ;  /* 0x8000003532357221 */ /* 0x000fe40000010000 */
[----:B------:R-:W-:Y:S02]  /*11f0*/  FADD.FTZ R3, R44, -R3 ;  /* 0x800000032c037221 */ /* 0x000fe40000010000 */
[----:B------:R-:W-:Y:S02]  /*1200*/  FMUL.FTZ R93, R54, R93 ;  /* 0x0000005d365d7220 */ /* 0x000fe40000410000 */
[----:B------:R-:W-:Y:S02]  /*1210*/  FADD.FTZ R47, R94, -R47 ;  /* 0x8000002f5e2f7221 */ /* 0x000fe40000010000 */
[----:B------:R-:W-:-:S02]  /*1220*/  FADD.FTZ R95, R95, -R96 ;  /* 0x800000605f5f7221 */ /* 0x000fc40000010000 */
        /* <DEDUP_REMOVED lines=10> */
[----:B------:R-:W-:Y:S01]  /*12d0*/  @P1 HADD2.F32 R36, -RZ, R22.H0_H0 ;  /* 0x20000016ff241230 */ /* 0x000fe20000004100 */
[----:B------:R-:W-:Y:S02]  /*12e0*/  FMUL.FTZ R42, R54, R53 ;  /* 0x00000035362a7220 */ /* 0x000fe40000410000 */
[----:B------:R-:W-:Y:S01]  /*12f0*/  FADD.FTZ R39, R102, -R37 ;  /* 0x8000002566277221 */ /* 0x000fe20000010000 */
[----:B------:R-:W-:Y:S01]  /*1300*/  @P1 HADD2.F32 R37, -RZ, R23.H1_H1 ;  /* 0x30000017ff251230 */ /* 0x000fe20000004100 */
[C---:B------:R-:W-:Y:S01]  /*1310*/  FMUL.FTZ R53, R54.reuse, R3 ;  /* 0x0000000336357220 */ /* 0x040fe20000410000 */
[----:B------:R-:W-:Y:S01]  /*1320*/  @P1 HADD2.F32 R3, -RZ, R20.H0_H0 ;  /* 0x20000014ff031230 */ /* 0x000fe20000004100 */
[----:B------:R-:W-:Y:S01]  /*1330*/  @P1 FADD.FTZ R93, R93, R2 ;  /* 0x000000025d5d1221 */ /* 0x000fe20000010000 */
[----:B------:R-:W-:Y:S01]  /*1340*/  @P1 HADD2.F32 R2, -RZ, R21.H1_H1 ;  /* 0x30000015ff021230 */ /* 0x000fe20000004100 */
[----:B------:R-:W-:-:S02]  /*1350*/  FMUL.FTZ R55, R54, R47 ;  /* 0x0000002f36377220 */ /* 0x000fc40000410000 */
[----:B------:R-:W-:Y:S02]  /*1360*/  FMUL.FTZ R94, R54, R95 ;  /* 0x0000005f365e7220 */ /* 0x000fe40000410000 */
[----:B------:R-:W-:Y:S02]  /*1370*/  FADD.FTZ R45, R98, -R45 ;  /* 0x8000002d622d7221 */ /* 0x000fe40000010000 */
[----:B------:R-:W-:Y:S02]  /*1380*/  FADD.FTZ R43, R49, -R52 ;  /* 0x80000034312b7221 */ /* 0x000fe40000010000 */
[----:B------:R-:W-:Y:S02]  /*1390*/  FADD.FTZ R51, R46, -R51 ;  /* 0x800000332e337221 */ /* 0x000fe40000010000 */
[----:B------:R-:W-:Y:S02]  /*13a0*/  FADD.FTZ R97, R97, -R104 ;  /* 0x8000006861617221 */ /* 0x000fe40000010000 */
[----:B------:R-:W-:Y:S01]  /*13b0*/  FMUL.FTZ R44, R54, R39 ;  /* 0x00000027362c7220 */ /* 0x000fe20000410000 */
[----:B------:R-:W-:Y:S01]  /*13c0*/  @P1 HADD2.F32 R39, -RZ, R22.H1_H1 ;  /* 0x30000016ff271230 */ /* 0x000fe20000004100 */
        /* <DEDUP_REMOVED lines=131> */
.L_x_881:
        /* <DEDUP_REMOVED lines=32> */
.L_x_878:
        /* <DEDUP_REMOVED lines=16> */
.L_x_879:
[----:B------:R-:W-:Y:S01]  /*1f00*/  HFMA2.MMA R38, -RZ, RZ, 0, 9.5367431640625e-07 ;  /* 0x00000010ff267435 */ /* 0x000fe200000001ff */
[----:B------:R-:W-:-:S02]  /*1f10*/  MOV R37, R39 ;  /* 0x0000002700257202 */ /* 0x000fc40000000f00 */
[----:B------:R-:W-:Y:S02]  /*1f20*/  MOV R42, 0x1f ;  /* 0x0000001f002a7802 */ /* 0x000fe40000000f00 */
[----:B------:R-:W-:Y:S02]  /*1f30*/  MOV R43, 0xffffffff ;  /* 0xffffffff002b7802 */ /* 0x000fe40000000f00 */
[----:B------:R-:W-:Y:S02]  /*1f40*/  MOV R2, 0x1f60 ;  /* 0x00001f6000027802 */ /* 0x000fe40000000f00 */
[----:B-----5:R-:W-:Y:S05]  /*1f50*/  CALL.REL.NOINC `($__internal_63_$__cuda_sm70_shflsync_down_p) ;  /* 0x0000046000007944 */ /* 0x020fea0003c00000 */
[----:B-1----:R-:W-:Y:S01]  /*1f60*/  MOV R36, R37 ;  /* 0x0000002500247202 */ /* 0x002fe20000000f00 */
[----:B0-----:R-:W-:Y:S05]  /*1f70*/  BRA `(.L_x_883) ;  /* 0xffffeeb000007947 */ /* 0x001fea000383ffff */
.L_x_880:
[----:B------:R-:W-:Y:S01]  /*1f80*/  HFMA2.MMA R38, -RZ, RZ, 0, 9.5367431640625e-07 ;  /* 0x00000010ff267435 */ /* 0x000fe200000001ff */
[----:B------:R-:W-:Y:S02]  /*1f90*/  MOV R37, R40 ;  /* 0x0000002800257202 */ /* 0x000fe40000000f00 */
[----:B------:R-:W-:Y:S02]  /*1fa0*/  MOV R42, 0x1f ;  /* 0x0000001f002a7802 */ /* 0x000fe40000000f00 */
[----:B------:R-:W-:-:S02]  /*1fb0*/  MOV R43, 0xffffffff ;  /* 0xffffffff002b7802 */ /* 0x000fc40000000f00 */
[----:B------:R-:W-:Y:S02]  /*1fc0*/  MOV R2, 0x1fe0 ;  /* 0x00001fe000027802 */ /* 0x000fe40000000f00 */
[----:B01---5:R-:W-:Y:S05]  /*1fd0*/  CALL.REL.NOINC `($__internal_63_$__cuda_sm70_shflsync_down_p) ;  /* 0x000003e000007944 */ /* 0x023fea0003c00000 */
[----:B------:R-:W-:Y:S01]  /*1fe0*/  FADD.FTZ R39, R39, R36 ;  /* 0x0000002427277221 */ /* 0x000fe20000010000 */
[----:B0-----:R-:W-:Y:S01]  /*1ff0*/  HFMA2.MMA R38, -RZ, RZ, 0, 4.76837158203125e-07 ;  /* 0x00000008ff267435 */ /* 0x001fe200000001ff */
[----:B-1----:R-:W-:Y:S01]  /*2000*/  FADD.FTZ R40, R40, R37 ;  /* 0x0000002528287221 */ /* 0x002fe20000010000 */
[----:B------:R-:W-:Y:S02]  /*2010*/  MOV R42, 0x1f ;  /* 0x0000001f002a7802 */ /* 0x000fe40000000f00 */
[----:B------:R-:W-:Y:S02]  /*2020*/  MOV R43, 0xffffffff ;  /* 0xffffffff002b7802 */ /* 0x000fe40000000f00 */
[----:B------:R-:W-:Y:S02]  /*2030*/  MOV R37, R39 ;  /* 0x0000002700257202 */ /* 0x000fe40000000f00 */
[----:B------:R-:W-:Y:S02]  /*2040*/  MOV R2, 0x2060 ;  /* 0x0000206000027802 */ /* 0x000fe40000000f00 */
[----:B------:R-:W-:Y:S05]  /*2050*/  CALL.REL.NOINC `($__internal_63_$__cuda_sm70_shflsync_down_p) ;  /* 0x0000036000007944 */ /* 0x000fea0003c00000 */
[----:B0-----:R-:W-:Y:S01]  /*2060*/  HFMA2.MMA R38, -RZ, RZ, 0, 4.76837158203125e-07 ;  /* 0x00000008ff267435 */ /* 0x001fe200000001ff */
[----:B-1----:R-:W-:-:S02]  /*2070*/  MOV R36, R37 ;  /* 0x0000002500247202 */ /* 0x002fc40000000f00 */
[----:B------:R-:W-:Y:S02]  /*2080*/  MOV R37, R40 ;  /* 0x0000002800257202 */ /* 0x000fe40000000f00 */
[----:B------:R-:W-:Y:S02]  /*2090*/  MOV R42, 0x1f ;  /* 0x0000001f002a7802 */ /* 0x000fe40000000f00 */
[----:B------:R-:W-:Y:S02]  /*20a0*/  MOV R43, 0xffffffff ;  /* 0xffffffff002b7802 */ /* 0x000fe40000000f00 */
[----:B------:R-:W-:Y:S02]  /*20b0*/  MOV R2, 0x20d0 ;  /* 0x000020d000027802 */ /* 0x000fe40000000f00 */
[----:B------:R-:W-:Y:S05]  /*20c0*/  CALL.REL.NOINC `($__internal_63_$__cuda_sm70_shflsync_down_p) ;  /* 0x000002f000007944 */ /* 0x000fea0003c00000 */
[----:B------:R-:W-:Y:S01]  /*20d0*/  FADD.FTZ R39, R36, R39 ;  /* 0x0000002724277221 */ /* 0x000fe20000010000 */
[----:B0-----:R-:W-:Y:S01]  /*20e0*/  HFMA2.MMA R38, -RZ, RZ, 0, 2.384185791015625e-07 ;  /* 0x00000004ff267435 */ /* 0x001fe200000001ff */
[----:B-1----:R-:W-:Y:S01]  /*20f0*/  FADD.FTZ R40, R40, R37 ;  /* 0x0000002528287221 */ /* 0x002fe20000010000 */
[----:B------:R-:W-:Y:S02]  /*2100*/  MOV R42, 0x1f ;  /* 0x0000001f002a7802 */ /* 0x000fe40000000f00 */
[----:B------:R-:W-:-:S02]  /*2110*/  MOV R43, 0xffffffff ;  /* 0xffffffff002b7802 */ /* 0x000fc40000000f00 */
[----:B------:R-:W-:Y:S02]  /*2120*/  MOV R37, R39 ;  /* 0x0000002700257202 */ /* 0x000fe40000000f00 */
[----:B------:R-:W-:Y:S02]  /*2130*/  MOV R2, 0x2150 ;  /* 0x0000215000027802 */ /* 0x000fe40000000f00 */
[----:B------:R-:W-:Y:S05]  /*2140*/  CALL.REL.NOINC `($__internal_63_$__cuda_sm70_shflsync_down_p) ;  /* 0x0000027000007944 */ /* 0x000fea0003c00000 */
[----:B0-----:R-:W-:Y:S01]  /*2150*/  HFMA2.MMA R38, -RZ, RZ, 0, 2.384185791015625e-07 ;  /* 0x00000004ff267435 */ /* 0x001fe200000001ff */
[----:B-1----:R-:W-:Y:S02]  /*2160*/  MOV R36, R37 ;  /* 0x0000002500247202 */ /* 0x002fe40000000f00 */
[----:B------:R-:W-:Y:S02]  /*2170*/  MOV R37, R40 ;  /* 0x0000002800257202 */ /* 0x000fe40000000f00 */
[----:B------:R-:W-:Y:S02]  /*2180*/  MOV R42, 0x1f ;  /* 0x0000001f002a7802 */ /* 0x000fe40000000f00 */
[----:B------:R-:W-:Y:S02]  /*2190*/  MOV R43, 0xffffffff ;  /* 0xffffffff002b7802 */ /* 0x000fe40000000f00 */
[----:B------:R-:W-:-:S02]  /*21a0*/  MOV R2, 0x21c0 ;  /* 0x000021c000027802 */ /* 0x000fc40000000f00 */
[----:B------:R-:W-:Y:S05]  /*21b0*/  CALL.REL.NOINC `($__internal_63_$__cuda_sm70_shflsync_down_p) ;  /* 0x0000020000007944 */ /* 0x000fea0003c00000 */
[----:B------:R-:W-:Y:S01]  /*21c0*/  FADD.FTZ R39, R36, R39 ;  /* 0x0000002724277221 */ /* 0x000fe20000010000 */
[----:B0-----:R-:W-:Y:S01]  /*21d0*/  HFMA2.MMA R38, -RZ, RZ, 0, 1.1920928955078125e-07 ;  /* 0x00000002ff267435 */ /* 0x001fe200000001ff */
[----:B-1----:R-:W-:Y:S01]  /*21e0*/  FADD.FTZ R40, R40, R37 ;  /* 0x0000002528287221 */ /* 0x002fe20000010000 */
[----:B------:R-:W-:-:S02]  /*21f0*/  MOV R42, 0x1f ;  /* 0x0000001f002a7802 */ /* 0x000fc40000000f00 */
[----:B------:R-:W-:Y:S02]  /*2200*/  MOV R43, 0xffffffff ;  /* 0xffffffff002b7802 */ /* 0x000fe40000000f00 */
[----:B------:R-:W-:Y:S02]  /*2210*/  MOV R37, R39 ;  /* 0x0000002700257202 */ /* 0x000fe40000000f00 */
[----:B------:R-:W-:Y:S02]  /*2220*/  MOV R2, 0x2240 ;  /* 0x0000224000027802 */ /* 0x000fe40000000f00 */
[----:B------:R-:W-:Y:S05]  /*2230*/  CALL.REL.NOINC `($__internal_63_$__cuda_sm70_shflsync_down_p) ;  /* 0x0000018000007944 */ /* 0x000fea0003c00000 */
[----:B0-----:R-:W-:Y:S01]  /*2240*/  HFMA2.MMA R38, -RZ, RZ, 0, 1.1920928955078125e-07 ;  /* 0x00000002ff267435 */ /* 0x001fe200000001ff */
[----:B-1----:R-:W-:Y:S02]  /*2250*/  MOV R36, R37 ;  /* 0x0000002500247202 */ /* 0x002fe40000000f00 */
[----:B------:R-:W-:Y:S02]  /*2260*/  MOV R37, R40 ;  /* 0x0000002800257202 */ /* 0x000fe40000000f00 */
[----:B------:R-:W-:Y:S02]  /*2270*/  MOV R42, 0x1f ;  /* 0x0000001f002a7802 */ /* 0x000fe40000000f00 */
[----:B------:R-:W-:-:S02]  /*2280*/  MOV R43, 0xffffffff ;  /* 0xffffffff002b7802 */ /* 0x000fc40000000f00 */
[----:B------:R-:W-:Y:S02]  /*2290*/  MOV R2, 0x22b0 ;  /* 0x000022b000027802 */ /* 0x000fe40000000f00 */
[----:B------:R-:W-:Y:S05]  /*22a0*/  CALL.REL.NOINC `($__internal_63_$__cuda_sm70_shflsync_down_p) ;  /* 0x0000011000007944 */ /* 0x000fea0003c00000 */
[----:B------:R-:W-:Y:S01]  /*22b0*/  FADD.FTZ R39, R36, R39 ;  /* 0x0000002724277221 */ /* 0x000fe20000010000 */
[----:B0-----:R-:W-:Y:S01]  /*22c0*/  HFMA2.MMA R38, -RZ, RZ, 0, 5.9604644775390625e-08 ;  /* 0x00000001ff267435 */ /* 0x001fe200000001ff */
[----:B-1----:R-:W-:Y:S01]  /*22d0*/  FADD.FTZ R41, R40, R37 ;  /* 0x0000002528297221 */ /* 0x002fe20000010000 */
[----:B------:R-:W-:Y:S02]  /*22e0*/  MOV R42, 0x1f ;  /* 0x0000001f002a7802 */ /* 0x000fe40000000f00 */
[----:B------:R-:W-:Y:S02]  /*22f0*/  MOV R43, 0xffffffff ;  /* 0xffffffff002b7802 */ /* 0x000fe40000000f00 */
[----:B------:R-:W-:Y:S02]  /*2300*/  MOV R37, R39 ;  /* 0x0000002700257202 */ /* 0x000fe40000000f00 */
[----:B------:R-:W-:Y:S02]  /*2310*/  MOV R2, 0x2330 ;  /* 0x0000233000027802 */ /* 0x000fe40000000f00 */
[----:B------:R-:W-:Y:S05]  /*2320*/  CALL.REL.NOINC `($__internal_63_$__cuda_sm70_shflsync_down_p) ;  /* 0x0000009000007944 */ /* 0x000fea0003c00000 */
[----:B0-----:R-:W-:Y:S01]  /*2330*/  HFMA2.MMA R38, -RZ, RZ, 0, 5.9604644775390625e-08 ;  /* 0x00000001ff267435 */ /* 0x001fe200000001ff */
[----:B-1----:R-:W-:-:S02]  /*2340*/  MOV R40, R37 ;  /* 0x0000002500287202 */ /* 0x002fc40000000f00 */
[----:B------:R-:W-:Y:S02]  /*2350*/  MOV R37, R41 ;  /* 0x0000002900257202 */ /* 0x000fe40000000f00 */
[----:B------:R-:W-:Y:S02]  /*2360*/  MOV R42, 0x1f ;  /* 0x0000001f002a7802 */ /* 0x000fe40000000f00 */
[----:B------:R-:W-:Y:S02]  /*2370*/  MOV R43, 0xffffffff ;  /* 0xffffffff002b7802 */ /* 0x000fe40000000f00 */
[----:B------:R-:W-:Y:S02]  /*2380*/  MOV R2, 0x23a0 ;  /* 0x000023a000027802 */ /* 0x000fe40000000f00 */
[----:B------:R-:W-:Y:S05]  /*2390*/  CALL.REL.NOINC `($__internal_63_$__cuda_sm70_shflsync_down_p) ;  /* 0x0000002000007944 */ /* 0x000fea0003c00000 */
[----:B-1----:R-:W-:Y:S01]  /*23a0*/  MOV R2, R37 ;  /* 0x0000002500027202 */ /* 0x002fe20000000f00 */
[----:B0-----:R-:W-:Y:S05]  /*23b0*/  BRA `(.L_x_884) ;  /* 0xffffeb9000007947 */ /* 0x001fea000383ffff */
        .weak           $__internal_63_$__cuda_sm70_shflsync_down_p
        .type           $__internal_63_$__cuda_sm70_shflsync_down_p,@function
        .size           $__internal_63_$__cuda_sm70_shflsync_down_p,(.L_x_1826 - $__internal_63_$__cuda_sm70_shflsync_down_p)
$__internal_63_$__cuda_sm70_shflsync_down_p:
[----:B------:R-:W-:Y:S01]  /*23c0*/  HFMA2.MMA R3, -RZ, RZ, 0, 0 ;  /* 0x00000000ff037435 */ /* 0x000fe200000001ff */
[----:B------:R-:W-:Y:S04]  /*23d0*/  WARPSYNC R43 ;  /* 0x0000002b00007348 */ /* 0x000fe80003800000 */
[----:B------:R0:W1:Y:S01]  /*23e0*/  SHFL.DOWN PT, R37, R37, R38, R42 ;  /* 0x0800002625257389 */ /* 0x00006200000e002a */
[----:B------:R-:W-:Y:S05]  /*23f0*/  RET.REL.NODEC R2 `(_ZN10layer_norm31ln_parallel_residual_bwd_kernelINS_13Kernel_traitsIf6__halfS2_S2_fjLj2048ELj1ELj1ELj4ELj16ENS_18Kernel_traits_baseILj2048EfS2_S2_S2_fjLj128EEEEELb0ELb1ELb1EEEvNS_9BwdParamsE) ;  /* 0xffffdc0002007950 */ /* 0x000fea0003c3ffff */
.L_x_885:
        /* <DEDUP_REMOVED lines=16> */
.L_x_1826:


//--------------------- .text._ZN10layer_norm31ln_parallel_residual_bwd_kernelINS_13Kernel_traitsIf6__halfS2_S2_fjLj2048ELj1ELj1ELj4ELj16ENS_18Kernel_traits_baseILj2048EfS2_S2_S2_fjLj128EEEEELb1ELb0ELb0EEEvNS_9BwdParamsE --------------------------
	.section	.text._ZN10layer_norm31ln_parallel_residual_bwd_kernelINS_13Kernel_traitsIf6__halfS2_S2_fjLj2048ELj1ELj1ELj4ELj16ENS_18Kernel_traits_baseILj2048EfS2_S2_S2_fjLj128EEEEELb1ELb0ELb0EEEvNS_9BwdParamsE,"ax",@progbits
	.sectioninfo	@"SHI_REGISTERS=189"
	.align	128
        .global         _ZN10layer_norm31ln_parallel_residual_bwd_kernelINS_13Kernel_traitsIf6__halfS2_S2_fjLj2048ELj1ELj1ELj4ELj16ENS_18Kernel_traits_baseILj2048EfS2_S2_S2_fjLj128EEEEELb1ELb0ELb0EEEvNS_9BwdParamsE
        .type           _ZN10layer_norm31ln_parallel_residual_bwd_kernelINS_13Kernel_traitsIf6__halfS2_S2_fjLj2048ELj1ELj1ELj4ELj16ENS_18Kernel_traits_baseILj2048EfS2_S2_S2_fjLj128EEEEELb1ELb0ELb0EEEvNS_9BwdParamsE,@function
        .size           _ZN10layer_norm31ln_parallel_residual_bwd_kernelINS_13Kernel_traitsIf6__halfS2_S2_fjLj2048ELj1ELj1ELj4ELj16ENS_18Kernel_traits_baseILj2048EfS2_S2_S2_fjLj128EEEEELb1ELb0ELb0EEEvNS_9BwdParamsE,(.L_x_1827 - _ZN10layer_norm31ln_parallel_residual_bwd_kernelINS_13Kernel_traitsIf6__halfS2_S2_fjLj2048ELj1ELj1ELj4ELj16ENS_18Kernel_traits_baseILj2048EfS2_S2_S2_fjLj128EEEEELb1ELb0ELb0EEEvNS_9BwdParamsE)
        .other          _ZN10layer_norm31ln_parallel_residual_bwd_kernelINS_13Kernel_traitsIf6__halfS2_S2_fjLj2048ELj1ELj1ELj4ELj16ENS_18Kernel_traits_baseILj2048EfS2_S2_S2_fjLj128EEEEELb1ELb0ELb0EEEvNS_9BwdParamsE,@"STO_CUDA_ENTRY STV_DEFAULT"
_ZN10layer_norm31ln_parallel_residual_bwd_kernelINS_13Kernel_traitsIf6__halfS2_S2_fjLj2048ELj1ELj1ELj4ELj16ENS_18Kernel_traits_baseILj2048EfS2_S2_S2_fjLj128EEEEELb1ELb0ELb0EEEvNS_9BwdParamsE:
.text._ZN10layer_norm31ln_parallel_residual_bwd_kernelINS_13Kernel_traitsIf6__halfS2_S2_fjLj2048ELj1ELj1ELj4ELj16ENS_18Kernel_traits_baseILj2048EfS2_S2_S2_fjLj128EEEEELb1ELb0ELb0EEEvNS_9BwdParamsE:
        /* <DEDUP_REMOVED lines=64> */
[----:B------:R-:W-:-:S06]  /*0400*/  MOV R73, RZ ;  /* 0x000000ff00497202 */ /* 0x000fcc0000000f00 */
.L_x_897:
[----:B------:R-:W-:-:S05]  /*0410*/  MOV R119, 0x4 ;  /* 0x0000000400777802 */ /* 0x000fca0000000f00 */
        /* <DEDUP_REMOVED lines=12> */
[----:B------:R-:W-:Y:S02]  /*04e0*/  LEA.HI.SX32 R136, R121, R136, 0x1d ;  /* 0x0000008879887211 */ /* 0x000fe400078feaff */
[----:B------:R-:W-:Y:S02]  /*04f0*/  LOP3.LUT P4, RZ, R131, 0xff, RZ, 0xc0, !PT ;  /* 0x000000ff83ff7812 */ /* 0x000fe4000788c0ff */
[----:B--2---:R-:W-:Y:S02]  /*0500*/  P2R R116, PR, RZ, 0x1 ;  /* 0x00000001ff747803 */ /* 0x004fe40000000000 */
[----:B------:R-:W-:-:S02]  /*0510*/  ISETP.GE.AND P5, PT, R130, c[0x0][0x164], PT ;  /* 0x0000590082007a0c */ /* 0x000fc40003fa6270 */
[----:B------:R-:W-:Y:S02]  /*0520*/  MOV R175, RZ ;  /* 0x000000ff00af7202 */ /* 0x000fe40000000f00 */
[----:B------:R-:W-:Y:S02]  /*0530*/  MOV R172, RZ ;  /* 0x000000ff00ac7202 */ /* 0x000fe40000000f00 */
[----:B------:R-:W-:Y:S02]  /*0540*/  LOP3.LUT R154, R159, 0x7fffffc, RZ, 0xc0, !PT ;  /* 0x07fffffc9f9a7812 */ /* 0x000fe400078ec0ff */
[----:B------:R-:W-:Y:S01]  /*0550*/  MOV R120, R136 ;  /* 0x0000008800787202 */ /* 0x000fe20000000f00 */
[----:B------:R-:W-:Y:S05]  /*0560*/  @!P3 BRA `(.L_x_888) ;  /* 0x000008200000b947 */ /* 0x000fea0003800000 */
[----:B-1----:R-:W-:Y:S01]  /*0570*/  LEA R116, P0, R136, c[0x0][0x188], 0x4 ;  /* 0x0000620088747a11 */ /* 0x002fe200078020ff */
        /* <DEDUP_REMOVED lines=23> */
[----:B-----5:R-:W-:Y:S01]  /*06f0*/  FSEL R156, R157, RZ, !P0 ;  /* 0x000000ff9d9c7208 */ /* 0x020fe20004000000 */
[----:B--2---:R-:W-:Y:S02]  /*0700*/  HADD2.F32 R165, -RZ, R116.H1_H1 ;  /* 0x30000074ffa57230 */ /* 0x004fe40000004100 */
[----:B------:R-:W-:Y:S02]  /*0710*/  HADD2.F32 R169, -RZ, R118.H1_H1 ;  /* 0x30000076ffa97230 */ /* 0x000fe40000004100 */
[----:B------:R-:W-:Y:S02]  /*0720*/  HADD2.F32 R155, -RZ, R116.H0_H0 ;  /* 0x20000074ff9b7230 */ /* 0x000fe40000004100 */
[--C-:B------:R-:W-:Y:S01]  /*0730*/  HADD2.F32 R167, -RZ, R117.reuse.H0_H0 ;  /* 0x20000075ffa77230 */ /* 0x100fe20000004100 */
[C---:B------:R-:W-:Y:S01]  /*0740*/  FADD.FTZ R158, -R156.reuse, R165 ;  /* 0x000000a59c9e7221 */ /* 0x040fe20000010100 */
[----:B------:R-:W-:Y:S01]  /*0750*/  HADD2.F32 R117, -RZ, R117.H1_H1 ;  /* 0x30000075ff757230 */ /* 0x000fe20000004100 */
[----:B------:R-:W-:Y:S01]  /*0760*/  FADD.FTZ R168, -R156, R169 ;  /* 0x000000a99ca87221 */ /* 0x000fe20000010100 */
[----:B-1----:R-:W-:-:S02]  /*0770*/  HADD2.F32 R163, -RZ, R118.H0_H0 ;  /* 0x20000076ffa37230 */ /* 0x002fc40000004100 */
[--C-:B---3--:R-:W-:Y:S02]  /*0780*/  HADD2.F32 R165, -RZ, R121.reuse.H0_H0 ;  /* 0x20000079ffa57230 */ /* 0x108fe40000004100 */
[----:B------:R-:W-:Y:S01]  /*0790*/  HADD2.F32 R164, -RZ, R121.H1_H1 ;  /* 0x30000079ffa47230 */ /* 0x000fe20000004100 */
[----:B------:R-:W-:Y:S01]  /*07a0*/  FADD.FTZ R116, R155, -R156 ;  /* 0x8000009c9b747221 */ /* 0x000fe20000010000 */
[--C-:B------:R-:W-:Y:S01]  /*07b0*/  HADD2.F32 R169, -RZ, R122.reuse.H0_H0 ;  /* 0x2000007affa97230 */ /* 0x100fe20000004100 */
[C---:B------:R-:W-:Y:S01]  /*07c0*/  FADD.FTZ R118, -R156.reuse, R167 ;  /* 0x000000a79c767221 */ /* 0x040fe20000010100 */
[----:B------:R-:W-:Y:S02]  /*07d0*/  HADD2.F32 R170, -RZ, R122.H1_H1 ;  /* 0x3000007affaa7230 */ /* 0x000fe40000004100 */
[--C-:B----4-:R-:W-:Y:S01]  /*07e0*/  HADD2.F32 R121, -RZ, R133.reuse.H0_H0 ;  /* 0x20000085ff797230 */ /* 0x110fe20000004100 */
[----:B------:R-:W-:Y:S01]  /*07f0*/  FADD.FTZ R162, -R156, R117 ;  /* 0x000000759ca27221 */ /* 0x000fe20000010100 */
[----:B------:R-:W-:-:S02]  /*0800*/  HADD2.F32 R122, -RZ, R133.H1_H1 ;  /* 0x30000085ff7a7230 */ /* 0x000fc40000004100 */
[--C-:B------:R-:W-:Y:S01]  /*0810*/  HADD2.F32 R171, -RZ, R119.reuse.H0_H0 ;  /* 0x20000077ffab7230 */ /* 0x100fe20000004100 */
[----:B------:R-:W-:Y:S01]  /*0820*/  FADD.FTZ R166, -R156, R163 ;  /* 0x000000a39ca67221 */ /* 0x000fe20000010100 */
[----:B------:R-:W-:Y:S01]  /*0830*/  HADD2.F32 R119, -RZ, R119.H1_H1 ;  /* 0x30000077ff777230 */ /* 0x000fe20000004100 */
[C---:B------:R-:W-:Y:S01]  /*0840*/  FMUL.FTZ R155, R137.reuse, R116 ;  /* 0x00000074899b7220 */ /* 0x040fe20000410000 */
[--C-:B------:R-:W-:Y:S01]  /*0850*/  HADD2.F32 R173, -RZ, R123.reuse.H0_H0 ;  /* 0x2000007bffad7230 */ /* 0x100fe20000004100 */
[----:B0-----:R-:W-:Y:S01]  /*0860*/  FMUL.FTZ R160, R98, R121 ;  /* 0x0000007962a07220 */ /* 0x001fe20000410000 */
[----:B------:R-:W-:Y:S01]  /*0870*/  HADD2.F32 R178, -RZ, R123.H1_H1 ;  /* 0x3000007bffb27230 */ /* 0x000fe20000004100 */
[----:B------:R-:W-:Y:S01]  /*0880*/  FMUL.FTZ R163, R137, R118 ;  /* 0x0000007689a37220 */ /* 0x000fe20000410000 */
[--C-:B------:R-:W-:Y:S01]  /*0890*/  HADD2.F32 R123, -RZ, R134.reuse.H0_H0 ;  /* 0x20000086ff7b7230 */ /* 0x100fe20000004100 */
[----:B------:R-:W-:Y:S01]  /*08a0*/  FMUL.FTZ R116, R99, R122 ;  /* 0x0000007a63747220 */ /* 0x000fe20000410000 */
[----:B------:R-:W-:Y:S01]  /*08b0*/  HADD2.F32 R134, -RZ, R134.H1_H1 ;  /* 0x30000086ff867230 */ /* 0x000fe20000004100 */
[----:B------:R-:W-:-:S02]  /*08c0*/  FMUL.FTZ R162, R137, R162 ;  /* 0x000000a289a27220 */ /* 0x000fc40000410000 */
[----:B------:R-:W-:Y:S01]  /*08d0*/  FADD.FTZ R176, -R156, R119 ;  /* 0x000000779cb07221 */ /* 0x000fe20000010100 */
[----:B------:R-:W-:Y:S01]  /*08e0*/  HADD2.F32 R119, -RZ, R132.H0_H0 ;  /* 0x20000084ff777230 */ /* 0x000fe20000004100 */
[----:B------:R-:W-:Y:S02]  /*08f0*/  FADD.FTZ R58, R58, R165 ;  /* 0x000000a53a3a7221 */ /* 0x000fe40000010000 */
[-C--:B------:R-:W-:Y:S02]  /*0900*/  FFMA.FTZ R160, R106, R165.reuse, R160 ;  /* 0x000000a56aa07223 */ /* 0x080fe400000100a0 */
[----:B------:R-:W-:Y:S01]  /*0910*/  FFMA.FTZ R74, R163, R165, R74 ;  /* 0x000000a5a34a7223 */ /* 0x000fe2000001004a */
[----:B------:R-:W-:Y:S01]  /*0920*/  HADD2.F32 R133, -RZ, R135.H0_H0 ;  /* 0x20000087ff857230 */ /* 0x000fe20000004100 */
[----:B------:R-:W-:Y:S02]  /*0930*/  FADD.FTZ R59, R59, R164 ;  /* 0x000000a43b3b7221 */ /* 0x000fe40000010000 */
[----:B------:R-:W-:-:S02]  /*0940*/  FFMA.FTZ R165, R107, R164, R116 ;  /* 0x000000a46ba57223 */ /* 0x000fc40000010074 */
[----:B------:R-:W-:Y:S01]  /*0950*/  FFMA.FTZ R75, R162, R164, R75 ;  /* 0x000000a4a24b7223 */ /* 0x000fe2000001004b */
[----:B------:R-:W-:Y:S01]  /*0960*/  HADD2.F32 R180, -RZ, R135.H1_H1 ;  /* 0x30000087ffb47230 */ /* 0x000fe20000004100 */
[----:B------:R-:W-:Y:S02]  /*0970*/  FMUL.FTZ R164, R92, R123 ;  /* 0x0000007b5ca47220 */ /* 0x000fe40000410000 */
[----:B------:R-:W-:Y:S01]  /*0980*/  FMUL.FTZ R167, R137, R166 ;  /* 0x000000a689a77220 */ /* 0x000fe20000410000 */
[----:B------:R-:W-:Y:S01]  /*0990*/  HADD2.F32 R117, -RZ, R120.H0_H0 ;  /* 0x20000078ff757230 */ /* 0x000fe20000004100 */
[----:B------:R-:W-:Y:S01]  /*09a0*/  FADD.FTZ R172, -R156, R171 ;  /* 0x000000ab9cac7221 */ /* 0x000fe20000010100 */
[----:B------:R-:W-:Y:S01]  /*09b0*/  HADD2.F32 R132, -RZ, R132.H1_H1 ;  /* 0x30000084ff847230 */ /* 0x000fe20000004100 */
[----:B------:R-:W-:Y:S02]  /*09c0*/  FMUL.FTZ R116, R93, R134 ;  /* 0x000000865d747220 */ /* 0x000fe40000410000 */
[----:B------:R-:W-:-:S02]  /*09d0*/  FMUL.FTZ R156, R96, R119 ;  /* 0x00000077609c7220 */ /* 0x000fc40000410000 */
[----:B------:R-:W-:Y:S02]  /*09e0*/  FADD.FTZ R52, R52, R169 ;  /* 0x000000a934347221 */ /* 0x000fe40000010000 */
[-C--:B------:R-:W-:Y:S02]  /*09f0*/  FFMA.FTZ R164, R100, R169.reuse, R164 ;  /* 0x000000a964a47223 */ /* 0x080fe400000100a4 */
[----:B------:R-:W-:Y:S02]  /*0a00*/  FMUL.FTZ R166, R137, R168 ;  /* 0x000000a889a67220 */ /* 0x000fe40000410000 */
[----:B------:R-:W-:Y:S01]  /*0a10*/  FFMA.FTZ R68, R167, R169, R68 ;  /* 0x000000a9a7447223 */ /* 0x000fe20000010044 */
[----:B------:R-:W-:Y:S01]  /*0a20*/  HADD2.F32 R120, -RZ, R120.H1_H1 ;  /* 0x30000078ff787230 */ /* 0x000fe20000004100 */
        /* <DEDUP_REMOVED lines=54> */
.L_x_888:
[----:B-1----:R-:W-:Y:S05]  /*0d90*/  BSYNC B0 ;  /* 0x0000000000007941 */ /* 0x002fea0003800000 */
.L_x_887:
[----:B------:R-:W-:Y:S01]  /*0da0*/  BSSY B0, `(.L_x_889) ;  /* 0x0000083000007945 */ /* 0x000fe20003800000 */
[----:B------:R-:W-:Y:S05]  /*0db0*/  @!P2 BRA `(.L_x_890) ;  /* 0x000008100000a947 */ /* 0x000fea0003800000 */
[----:B------:R-:W-:Y:S01]  /*0dc0*/  ISETP.NE.U32.AND P0, PT, RZ, c[0x0][0x250], PT ;  /* 0x00009400ff007a0c */ /* 0x000fe20003f05070 */
[----:B------:R-:W-:Y:S01]  /*0dd0*/  IMAD.MOV.U32 R121, RZ, RZ, 0x10 ;  /* 0x00000010ff797424 */ /* 0x000fe200078e00ff */
[C---:B------:R-:W-:Y:S02]  /*0de0*/  LEA R132, P1, R120.reuse, c[0x0][0x188], 0x4 ;  /* 0x0000620078847a11 */ /* 0x040fe400078220ff */
[----:B------:R-:W-:Y:S02]  /*0df0*/  ISETP.NE.AND.EX P0, PT, RZ, c[0x0][0x254], PT, P0 ;  /* 0x00009500ff007a0c */ /* 0x000fe40003f05300 */
[----:B------:R-:W-:-:S02]  /*0e00*/  SHF.L.U32 R140, R120, 0x3, RZ ;  /* 0x00000003788c7819 */ /* 0x000fc400000006ff */
[----:B------:R-:W-:Y:S02]  /*0e10*/  LEA.HI.X R133, R120, c[0x0][0x18c], RZ, 0x4, P1 ;  /* 0x0000630078857a11 */ /* 0x000fe400008f24ff */
[----:B------:R-:W-:Y:S02]  /*0e20*/  SHF.R.U32.HI R116, RZ, 0x1d, R120 ;  /* 0x0000001dff747819 */ /* 0x000fe40000011678 */
[----:B------:R-:W-:Y:S02]  /*0e30*/  IADD3 R128, P1, R140, c[0x0][0x190], RZ ;  /* 0x000064008c807a10 */ /* 0x000fe40007f3e0ff */
[----:B------:R-:W2:Y:S02]  /*0e40*/  LDG.E.128 R132, [R132.64] ;  /* 0x0000000484847981 */ /* 0x000ea4000c1e1d00 */
[----:B------:R-:W-:Y:S02]  /*0e50*/  IADD3.X R129, R116, c[0x0][0x194], RZ, P1, !PT ;  /* 0x0000650074817a10 */ /* 0x000fe40000ffe4ff */
        /* <DEDUP_REMOVED lines=11> */
[----:B0-----:R-:W-:-:S03]  /*0f10*/  ISETP.NE.AND P0, PT, R174, RZ, PT ;  /* 0x000000ffae00720c */ /* 0x001fc60003f05270 */
        /* <DEDUP_REMOVED lines=15> */
[C---:B0-----:R-:W-:Y:S01]  /*1010*/  FMUL.FTZ R139, R137.reuse, R116 ;  /* 0x00000074898b7220 */ /* 0x041fe20000410000 */
[--C-:B------:R-:W-:Y:S02]  /*1020*/  HADD2.F32 R153, -RZ, R119.reuse.H0_H0 ;  /* 0x20000077ff997230 */ /* 0x100fe40000004100 */
[--C-:B----4-:R-:W-:Y:S02]  /*1030*/  HADD2.F32 R117, -RZ, R120.reuse.H0_H0 ;  /* 0x20000078ff757230 */ /* 0x110fe40000004100 */
[----:B------:R-:W-:Y:S01]  /*1040*/  HADD2.F32 R120, -RZ, R120.H1_H1 ;  /* 0x30000078ff787230 */ /* 0x000fe20000004100 */
[----:B-1----:R-:W-:Y:S01]  /*1050*/  FMUL.FTZ R140, R137, R132 ;  /* 0x00000084898c7220 */ /* 0x002fe20000410000 */
[----:B------:R-:W-:Y:S01]  /*1060*/  HADD2.F32 R180, -RZ, R119.H1_H1 ;  /* 0x30000077ffb47230 */ /* 0x000fe20000004100 */
[----:B------:R-:W-:Y:S01]  /*1070*/  FMUL.FTZ R138, R80, R117 ;  /* 0x00000075508a7220 */ /* 0x000fe20000410000 */
[--C-:B------:R-:W-:Y:S01]  /*1080*/  HADD2.F32 R119, -RZ, R121.reuse.H0_H0 ;  /* 0x20000079ff777230 */ /* 0x100fe20000004100 */
[----:B------:R-:W-:Y:S01]  /*1090*/  FMUL.FTZ R141, R81, R120 ;  /* 0x00000078518d7220 */ /* 0x000fe20000410000 */
[----:B------:R-:W-:Y:S01]  /*10a0*/  HADD2.F32 R148, -RZ, R121.H1_H1 ;  /* 0x30000079ff947230 */ /* 0x000fe20000004100 */
[C---:B------:R-:W-:Y:S01]  /*10b0*/  FADD.FTZ R118, -R157.reuse, R118 ;  /* 0x000000769d767221 */ /* 0x040fe20000010100 */
[----:B------:R-:W-:Y:S01]  /*10c0*/  HADD2.F32 R121, -RZ, R134.H0_H0 ;  /* 0x20000086ff797230 */ /* 0x000fe20000004100 */
[----:B------:R-:W-:-:S02]  /*10d0*/  FADD.FTZ R144, -R157, R133 ;  /* 0x000000859d907221 */ /* 0x000fc40000010100 */
[----:B------:R-:W-:Y:S02]  /*10e0*/  FADD.FTZ R48, R48, R143 ;  /* 0x0000008f30307221 */ /* 0x000fe40000010000 */
[-C--:B------:R-:W-:Y:S02]  /*10f0*/  FFMA.FTZ R138, R88, R143.reuse, R138 ;  /* 0x0000008f588a7223 */ /* 0x080fe4000001008a */
[----:B------:R-:W-:Y:S02]  /*1100*/  FFMA.FTZ R64, R139, R143, R64 ;  /* 0x0000008f8b407223 */ /* 0x000fe40000010040 */
[----:B------:R-:W-:Y:S02]  /*1110*/  FADD.FTZ R49, R49, R142 ;  /* 0x0000008e31317221 */ /* 0x000fe40000010000 */
[-C--:B------:R-:W-:Y:S02]  /*1120*/  FFMA.FTZ R141, R89, R142.reuse, R141 ;  /* 0x0000008e598d7223 */ /* 0x080fe4000001008d */
[----:B------:R-:W-:Y:S01]  /*1130*/  FFMA.FTZ R65, R140, R142, R65 ;  /* 0x0000008e8c417223 */ /* 0x000fe20000010041 */
[--C-:B------:R-:W-:Y:S01]  /*1140*/  HADD2.F32 R151, -RZ, R122.reuse.H0_H0 ;  /* 0x2000007aff977230 */ /* 0x100fe20000004100 */
[----:B------:R-:W-:Y:S01]  /*1150*/  FMUL.FTZ R142, R82, R119 ;  /* 0x00000077528e7220 */ /* 0x000fe20000410000 */
[----:B------:R-:W-:Y:S01]  /*1160*/  HADD2.F32 R152, -RZ, R122.H1_H1 ;  /* 0x3000007aff987230 */ /* 0x000fe20000004100 */
        /* <DEDUP_REMOVED lines=17> */
[----:B------:R-:W-:Y:S01]  /*1280*/  HADD2.F32 R134, -RZ, R134.H1_H1 ;  /* 0x30000086ff867230 */ /* 0x000fe20000004100 */
[----:B------:R-:W-:Y:S02]  /*1290*/  FADD.FTZ R116, R175, R138 ;  /* 0x0000008aaf747221 */ /* 0x000fe40000010000 */
[----:B------:R-:W-:-:S02]  /*12a0*/  FFMA.FTZ R172, R139, R138, R172 ;  /* 0x0000008a8bac7223 */ /* 0x000fc400000100ac */
[----:B------:R-:W-:Y:S02]  /*12b0*/  FADD.FTZ R16, R16, R117 ;  /* 0x0000007510107221 */ /* 0x000fe40000010000 */
[----:B------:R-:W-:Y:S01]  /*12c0*/  FFMA.FTZ R32, R139, R117, R32 ;  /* 0x000000758b207223 */ /* 0x000fe20000010020 */
[--C-:B------:R-:W-:Y:S01]  /*12d0*/  HADD2.F32 R177, -RZ, R123.reuse.H0_H0 ;  /* 0x2000007bffb17230 */ /* 0x100fe20000004100 */
[----:B------:R-:W-:Y:S01]  /*12e0*/  FADD.FTZ R117, R116, R141 ;  /* 0x0000008d74757221 */ /* 0x000fe20000010000 */
[----:B------:R-:W-:Y:S01]  /*12f0*/  HADD2.F32 R182, -RZ, R123.H1_H1 ;  /* 0x3000007bffb67230 */ /* 0x000fe20000004100 */
[----:B------:R-:W-:Y:S01]  /*1300*/  FFMA.FTZ R172, R140, R141, R172 ;  /* 0x0000008d8cac7223 */ /* 0x000fe200000100ac */
[----:B------:R-:W-:Y:S01]  /*1310*/  HADD2.F32 R123, -RZ, R135.H0_H0 ;  /* 0x20000087ff7b7230 */ /* 0x000fe20000004100 */
        /* <DEDUP_REMOVED lines=9> */
[----:B------:R-:W-:Y:S01]  /*13b0*/  HADD2.F32 R135, -RZ, R135.H1_H1 ;  /* 0x30000087ff877230 */ /* 0x000fe20000004100 */
        /* <DEDUP_REMOVED lines=33> */
.L_x_890:
[----:B------:R-:W-:Y:S05]  /*15d0*/  BSYNC B0 ;  /* 0x0000000000007941 */ /* 0x000fea0003800000 */
.L_x_889:
[----:B------:R-:W-:Y:S01]  /*15e0*/  @!P4 IADD3 R154, R154, 0x4, RZ ;  /* 0x000000049a9ac810 */ /* 0x000fe20007ffe0ff */
[----:B------:R-:W-:Y:S05]  /*15f0*/  BRA.DIV ~URZ, `(.L_x_891) ;  /* 0x000016727f007947 */ /* 0x000fea000b800000 */
[----:B------:R1:W2:Y:S02]  /*1600*/  SHFL.DOWN PT, R118, R175, 0x10, 0x1f ;  /* 0x0a001f00af767f89 */ /* 0x0002a400000e0000 */
.L_x_900:
        /* <DEDUP_REMOVED lines=18> */
.L_x_901:
[----:B------:R-:W-:Y:S01]  /*1730*/  LOP3.LUT P0, RZ, R0, 0x1f, RZ, 0xc0, !PT ;  /* 0x0000001f00ff7812 */ /* 0x000fe2000780c0ff */
[----:B---3--:R-:W-:Y:S01]  /*1740*/  FADD.FTZ R134, R123, R120 ;  /* 0x000000787b867221 */ /* 0x008fe20000010000 */
[----:B------:R-:W-:Y:S01]  /*1750*/  WARPSYNC 0xffffffff ;  /* 0xffffffff00007948 */ /* 0x000fe20003800000 */
[----:B--2---:R-:W-:Y:S01]  /*1760*/  FADD.FTZ R135, R117, R122 ;  /* 0x0000007a75877221 */ /* 0x004fe20000010000 */
[----:B------:R-:W-:Y:S09]  /*1770*/  BSSY B0, `(.L_x_893) ;  /* 0x000009b000007945 */ /* 0x000ff20003800000 */
[----:B------:R-:W-:-:S04]  /*1780*/  @!P0 LOP3.LUT R159, R159, 0x3, RZ, 0xc0, !PT ;  /* 0x000000039f9f8812 */ /* 0x000fc800078ec0ff */
[----:B------:R-:W-:-:S05]  /*1790*/  @!P0 IADD3 R159, R154, R159, RZ ;  /* 0x0000009f9a9f8210 */ /* 0x000fca0007ffe0ff */
        /* <DEDUP_REMOVED lines=33> */
[----:B------:R-:W-:Y:S01]  /*19b0*/  @P1 HADD2.F32 R121, -RZ, R9.H1_H1 ;  /* 0x30000009ff791230 */ /* 0x000fe20000004100 */
[----:B------:R-:W-:Y:S01]  /*19c0*/  @P1 FADD.FTZ R116, R116, R117 ;  /* 0x0000007574741221 */ /* 0x000fe20000010000 */
[----:B------:R-:W-:Y:S01]  /*19d0*/  @P1 HADD2.F32 R133, -RZ, R10.H0_H0 ;  /* 0x2000000aff851230 */ /* 0x000fe20000004100 */
[----:B------:R-:W-:-:S02]  /*19e0*/  FFMA.FTZ R117, R163, R120, R159 ;  /* 0x00000078a3757223 */ /* 0x000fc4000001009f */
[-CC-:B------:R-:W-:Y:S02]  /*19f0*/  FFMA.FTZ R154, R166, R120.reuse, R159.reuse ;  /* 0x00000078a69a7223 */ /* 0x180fe4000001009f */
[-C--:B------:R-:W-:Y:S02]  /*1a00*/  FFMA.FTZ R132, R162, R120.reuse, R159 ;  /* 0x00000078a2847223 */ /* 0x080fe4000001009f */
[----:B------:R-:W-:Y:S02]  /*1a10*/  FADD.FTZ R118, R160, -R117 ;  /* 0x80000075a0767221 */ /* 0x000fe40000010000 */
[----:B------:R-:W-:Y:S01]  /*1a20*/  @P1 FADD.FTZ R122, R122, R119 ;  /* 0x000000777a7a1221 */ /* 0x000fe20000010000 */
[----:B------:R-:W-:Y:S01]  /*1a30*/  @P1 HADD2.F32 R119, -RZ, R9.H0_H0 ;  /* 0x20000009ff771230 */ /* 0x000fe20000004100 */
[----:B------:R-:W-:Y:S02]  /*1a40*/  FFMA.FTZ R117, R171, R120, R159 ;  /* 0x00000078ab757223 */ /* 0x000fe4000001009f */
[----:B------:R-:W-:-:S02]  /*1a50*/  FADD.FTZ R154, R169, -R154 ;  /* 0x8000009aa99a7221 */ /* 0x000fc40000010000 */
[----:B------:R-:W-:Y:S02]  /*1a60*/  FADD.FTZ R132, R165, -R132 ;  /* 0x80000084a5847221 */ /* 0x000fe40000010000 */
[----:B------:R-:W-:Y:S02]  /*1a70*/  FMUL.FTZ R118, R137, R118 ;  /* 0x0000007689767220 */ /* 0x000fe40000410000 */
[-CC-:B------:R-:W-:Y:S02]  /*1a80*/  FFMA.FTZ R123, R167, R120.reuse, R159.reuse ;  /* 0x00000078a77b7223 */ /* 0x180fe4000001009f */
[----:B------:R-:W-:Y:S02]  /*1a90*/  FFMA.FTZ R176, R170, R120, R159 ;  /* 0x00000078aab07223 */ /* 0x000fe4000001009f */
[----:B------:R-:W-:Y:S02]  /*1aa0*/  FADD.FTZ R172, R168, -R117 ;  /* 0x80000075a8ac7221 */ /* 0x000fe40000010000 */
[----:B------:R-:W-:-:S02]  /*1ab0*/  FMUL.FTZ R154, R137, R154 ;  /* 0x0000009a899a7220 */ /* 0x000fc40000410000 */
[----:B------:R-:W-:Y:S02]  /*1ac0*/  FMUL.FTZ R132, R137, R132 ;  /* 0x0000008489847220 */ /* 0x000fe40000410000 */
[----:B------:R-:W-:Y:S01]  /*1ad0*/  @P1 FADD.FTZ R118, R118, R119 ;  /* 0x0000007776761221 */ /* 0x000fe20000010000 */
[----:B------:R-:W-:Y:S01]  /*1ae0*/  @P1 HADD2.F32 R119, -RZ, R11.H0_H0 ;  /* 0x2000000bff771230 */ /* 0x000fe20000004100 */
[----:B------:R-:W-:Y:S02]  /*1af0*/  FADD.FTZ R134, R164, -R123 ;  /* 0x8000007ba4867221 */ /* 0x000fe40000010000 */
[----:B------:R-:W-:Y:S02]  /*1b00*/  FADD.FTZ R176, R173, -R176 ;  /* 0x800000b0adb07221 */ /* 0x000fe40000010000 */
[----:B------:R-:W-:Y:S02]  /*1b10*/  FMUL.FTZ R172, R137, R172 ;  /* 0x000000ac89ac7220 */ /* 0x000fe40000410000 */
[----:B------:R-:W-:-:S02]  /*1b20*/  @P1 FADD.FTZ R154, R154, R135 ;  /* 0x000000879a9a1221 */ /* 0x000fc40000010000 */
[----:B------:R-:W-:Y:S01]  /*1b30*/  FMUL.FTZ R175, R122, c[0x0][0x1e8] ;  /* 0x00007a007aaf7a20 */ /* 0x000fe20000410000 */
[----:B------:R-:W-:Y:S01]  /*1b40*/  @P4 F2FP.PACK_AB R122, RZ, R122 ;  /* 0x0000007aff7a423e */ /* 0x000fe200000000ff */
[----:B------:R-:W-:Y:S01]  /*1b50*/  @P1 FADD.FTZ R132, R132, R121 ;  /* 0x0000007984841221 */ /* 0x000fe20000010000 */
[----:B------:R-:W-:Y:S01]  /*1b60*/  @P1 HADD2.F32 R121, -RZ, R11.H1_H1 ;  /* 0x3000000bff791230 */ /* 0x000fe20000004100 */
[----:B------:R-:W-:Y:S01]  /*1b70*/  FMUL.FTZ R135, R116, c[0x0][0x1e8] ;  /* 0x00007a0074877a20 */ /* 0x000fe20000410000 */
[----:B------:R-:W-:Y:S01]  /*1b80*/  FSEL R178, R175, RZ, P0 ;  /* 0x000000ffafb27208 */ /* 0x000fe20000000000 */
[C---:B------:R-:W-:Y:S01]  /*1b90*/  FMUL.FTZ R134, R137.reuse, R134 ;  /* 0x0000008689867220 */ /* 0x040fe20000410000 */
[----:B------:R-:W-:Y:S01]  /*1ba0*/  ISETP.NE.U32.AND P0, PT, RZ, c[0x0][0x250], PT ;  /* 0x00009400ff007a0c */ /* 0x000fe20003f05070 */
[----:B------:R-:W-:Y:S01]  /*1bb0*/  FMUL.FTZ R176, R137, R176 ;  /* 0x000000b089b07220 */ /* 0x000fe20000410000 */
[----:B------:R-:W-:Y:S01]  /*1bc0*/  FSEL R123, R135, RZ, P6 ;  /* 0x000000ff877b7208 */ /* 0x000fe20003000000 */
[----:B------:R-:W-:Y:S01]  /*1bd0*/  @P1 FADD.FTZ R172, R172, R119 ;  /* 0x00000077acac1221 */ /* 0x000fe20000010000 */
[----:B------:R-:W-:Y:S01]  /*1be0*/  LOP3.LUT P6, RZ, R126, 0xff0000, RZ, 0xc0, !PT ;  /* 0x00ff00007eff7812 */ /* 0x000fe200078cc0ff */
[----:B------:R-:W-:Y:S01]  /*1bf0*/  FMUL.FTZ R177, R118, c[0x0][0x1e8] ;  /* 0x00007a0076b17a20 */ /* 0x000fe20000410000 */
[----:B------:R-:W-:Y:S01]  /*1c00*/  ISETP.NE.AND.EX P0, PT, RZ, c[0x0][0x254], PT, P0 ;  /* 0x00009500ff007a0c */ /* 0x000fe20003f05300 */
[----:B------:R-:W-:Y:S01]  /*1c10*/  @P1 FADD.FTZ R134, R134, R133 ;  /* 0x0000008586861221 */ /* 0x000fe20000010000 */
[----:B------:R-:W-:Y:S01]  /*1c20*/  @P4 F2FP.PACK_AB R116, RZ, R116 ;  /* 0x00000074ff74423e */ /* 0x000fe200000000ff */
        /* <DEDUP_REMOVED lines=14> */
[----:B------:R-:W-:Y:S02]  /*1d10*/  ISETP.NE.U32.AND P1, PT, RZ, c[0x0][0x258], PT ;  /* 0x00009600ff007a0c */ /* 0x000fe40003f25070 */
[----:B------:R-:W-:Y:S02]  /*1d20*/  FSEL R159, R181, RZ, P6 ;  /* 0x000000ffb59f7208 */ /* 0x000fe40003000000 */
[----:B------:R-:W-:Y:S02]  /*1d30*/  LOP3.LUT P6, RZ, R127, 0xff00, RZ, 0xc0, !PT ;  /* 0x0000ff007fff7812 */ /* 0x000fe400078cc0ff */
[----:B------:R-:W-:-:S02]  /*1d40*/  @P4 PRMT R108, R116, 0x7610, R108 ;  /* 0x00007610746c4816 */ /* 0x000fc4000000006c */
[----:B------:R-:W-:Y:S02]  /*1d50*/  ISETP.NE.AND.EX P1, PT, RZ, c[0x0][0x25c], PT, P1 ;  /* 0x00009700ff007a0c */ /* 0x000fe40003f25310 */
[----:B------:R-:W-:Y:S02]  /*1d60*/  @P0 MOV R117, R2 ;  /* 0x0000000200750202 */ /* 0x000fe40000000f00 */
[----:B------:R-:W-:Y:S01]  /*1d70*/  F2FP.PACK_AB R116, R178, R123 ;  /* 0x0000007bb274723e */ /* 0x000fe200000000ff */
[----:B------:R-:W-:Y:S01]  /*1d80*/  HFMA2.MMA R123, -RZ, RZ, 0, 9.5367431640625e-07 ;  /* 0x00000010ff7b7435 */ /* 0x000fe200000001ff */
[----:B------:R-:W-:Y:S02]  /*1d90*/  @P4 F2FP.PACK_AB R118, RZ, R118 ;  /* 0x00000076ff76423e */ /* 0x000fe400000000ff */
[----:B------:R-:W-:Y:S02]  /*1da0*/  FSEL R184, R182, RZ, P6 ;  /* 0x000000ffb6b87208 */ /* 0x000fe40003000000 */
[----:B------:R-:W-:-:S02]  /*1db0*/  @P0 LOP3.LUT P6, RZ, R117, 0xff, RZ, 0xc0, !PT ;  /* 0x000000ff75ff0812 */ /* 0x000fc400078cc0ff */
[----:B------:R-:W-:Y:S02]  /*1dc0*/  @P4 F2FP.PACK_AB R134, RZ, R134 ;  /* 0x00000086ff86423e */ /* 0x000fe400000000ff */
[----:B------:R-:W-:Y:S02]  /*1dd0*/  @P4 F2FP.PACK_AB R172, RZ, R172 ;  /* 0x000000acffac423e */ /* 0x000fe400000000ff */
[----:B------:R-:W-:Y:S02]  /*1de0*/  @P4 F2FP.PACK_AB R132, RZ, R132 ;  /* 0x00000084ff84423e */ /* 0x000fe400000000ff */
[----:B------:R-:W-:Y:S02]  /*1df0*/  @P4 PRMT R109, R118, 0x7610, R109 ;  /* 0x00007610766d4816 */ /* 0x000fe4000000006d */
[----:B------:R-:W-:Y:S02]  /*1e00*/  @P4 F2FP.PACK_AB R154, RZ, R154 ;  /* 0x0000009aff9a423e */ /* 0x000fe400000000ff */
[----:B------:R-:W-:-:S02]  /*1e10*/  @P4 F2FP.PACK_AB R176, RZ, R176 ;  /* 0x000000b0ffb0423e */ /* 0x000fc400000000ff */
[----:B------:R-:W-:Y:S02]  /*1e20*/  @P4 PRMT R110, R134, 0x7610, R110 ;  /* 0x00007610866e4816 */ /* 0x000fe4000000006e */
[----:B------:R-:W-:Y:S02]  /*1e30*/  @P4 PRMT R111, R172, 0x7610, R111 ;  /* 0x00007610ac6f4816 */ /* 0x000fe4000000006f */
[----:B------:R-:W-:Y:S02]  /*1e40*/  @P0 FSEL R121, R135, RZ, P6 ;  /* 0x000000ff87790208 */ /* 0x000fe40003000000 */
[----:B------:R-:W-:Y:S02]  /*1e50*/  @P0 LOP3.LUT P6, RZ, R2, 0xff00, RZ, 0xc0, !PT ;  /* 0x0000ff0002ff0812 */ /* 0x000fe400078cc0ff */
[----:B------:R-:W-:Y:S02]  /*1e60*/  F2FP.PACK_AB R117, R180, R133 ;  /* 0x00000085b475723e */ /* 0x000fe400000000ff */
[----:B------:R-:W-:Y:S01]  /*1e70*/  @P4 PRMT R109, R109, 0x5410, R132 ;  /* 0x000054106d6d4816 */ /* 0x000fe20000000084 */
[----:B------:R-:W-:Y:S01]  /*1e80*/  IMAD.WIDE.U32 R132, R136, R123, c[0x0][0x248] ;  /* 0x0000920088847625 */ /* 0x000fe200078e007b */
[----:B------:R-:W-:-:S02]  /*1e90*/  @P4 PRMT R108, R108, 0x5410, R122 ;  /* 0x000054106c6c4816 */ /* 0x000fc4000000007a */
[----:B------:R-:W-:Y:S01]  /*1ea0*/  @P4 PRMT R110, R110, 0x5410, R154 ;  /* 0x000054106e6e4816 */ /* 0x000fe2000000009a */
[----:B------:R-:W-:Y:S01]  /*1eb0*/  @P1 IMAD.WIDE.U32 R122, R136, R123, c[0x0][0x258] ;  /* 0x00009600887a1625 */ /* 0x000fe200078e007b */
[----:B------:R-:W-:Y:S02]  /*1ec0*/  @P4 PRMT R111, R111, 0x5410, R176 ;  /* 0x000054106f6f4816 */ /* 0x000fe400000000b0 */
[----:B------:R-:W-:Y:S02]  /*1ed0*/  @P0 FSEL R134, R175, RZ, P6 ;  /* 0x000000ffaf860208 */ /* 0x000fe40003000000 */
[----:B------:R-:W-:Y:S01]  /*1ee0*/  @P0 LOP3.LUT P6, RZ, R2, 0xff000000, RZ, 0xc0, !PT ;  /* 0xff00000002ff0812 */ /* 0x000fe200078cc0ff */
[----:B------:R0:W-:Y:S01]  /*1ef0*/  @P1 STG.E.128 [R122.64], R108 ;  /* 0x0000006c7a001986 */ /* 0x0001e2000c101d04 */
[----:B------:R-:W-:Y:S02]  /*1f00*/  F2FP.PACK_AB R118, R184, R159 ;  /* 0x0000009fb876723e */ /* 0x000fe400000000ff */
[----:B------:R-:W-:-:S02]  /*1f10*/  F2FP.PACK_AB R119, R186, R119 ;  /* 0x00000077ba77723e */ /* 0x000fc400000000ff */
[----:B------:R-:W-:Y:S02]  /*1f20*/  @P0 LOP3.LUT P4, RZ, R2, 0xff0000, RZ, 0xc0, !PT ;  /* 0x00ff000002ff0812 */ /* 0x000fe4000788c0ff */
[----:B------:R-:W-:Y:S01]  /*1f30*/  @P0 LOP3.LUT P1, RZ, R3, 0xff, RZ, 0xc0, !PT ;  /* 0x000000ff03ff0812 */ /* 0x000fe2000782c0ff */
[----:B------:R1:W-:Y:S01]  /*1f40*/  STG.E.128 [R132.64], R116 ;  /* 0x0000007484007986 */ /* 0x0003e2000c101d04 */
[----:B------:R-:W-:Y:S02]  /*1f50*/  @P0 FSEL R154, R179, RZ, P6 ;  /* 0x000000ffb39a0208 */ /* 0x000fe40003000000 */
[----:B------:R-:W-:Y:S02]  /*1f60*/  @P0 LOP3.LUT P6, RZ, R3, 0xff0000, RZ, 0xc0, !PT ;  /* 0x00ff000003ff0812 */ /* 0x000fe400078cc0ff */
[----:B------:R-:W-:Y:S02]  /*1f70*/  @P0 FSEL R135, R177, RZ, P4 ;  /* 0x000000ffb1870208 */ /* 0x000fe40002000000 */
[----:B------:R-:W-:-:S02]  /*1f80*/  @P0 LOP3.LUT P4, RZ, R3, 0xff00, RZ, 0xc0, !PT ;  /* 0x0000ff0003ff0812 */ /* 0x000fc4000788c0ff */
[----:B------:R-:W-:Y:S02]  /*1f90*/  @P0 F2FP.PACK_AB R121, RZ, R121 ;  /* 0x00000079ff79023e */ /* 0x000fe400000000ff */
[----:B0-----:R-:W-:Y:S02]  /*1fa0*/  @P0 FSEL R122, R181, RZ, P1 ;  /* 0x000000ffb57a0208 */ /* 0x001fe40000800000 */
[----:B------:R-:W-:Y:S02]  /*1fb0*/  @P0 LOP3.LUT P1, RZ, R3, 0xff000000, RZ, 0xc0, !PT ;  /* 0xff00000003ff0812 */ /* 0x000fe4000782c0ff */
[----:B------:R-:W-:Y:S02]  /*1fc0*/  @P0 F2FP.PACK_AB R135, RZ, R135 ;  /* 0x00000087ff87023e */ /* 0x000fe400000000ff */
[----:B------:R-:W-:Y:S02]  /*1fd0*/  @P0 F2FP.PACK_AB R122, RZ, R122 ;  /* 0x0000007aff7a023e */ /* 0x000fe400000000ff */
[----:B-1----:R-:W-:-:S02]  /*1fe0*/  @P0 FSEL R117, R183, RZ, P6 ;  /* 0x000000ffb7750208 */ /* 0x002fc40003000000 */
[----:B------:R-:W-:Y:S02]  /*1ff0*/  @P0 FSEL R116, R182, RZ, P4 ;  /* 0x000000ffb6740208 */ /* 0x000fe40002000000 */
[----:B------:R-:W-:Y:S02]  /*2000*/  @P0 FSEL R119, R185, RZ, P1 ;  /* 0x000000ffb9770208 */ /* 0x000fe40000800000 */
[----:B------:R-:W-:Y:S02]  /*2010*/  @P0 F2FP.PACK_AB R117, RZ, R117 ;  /* 0x00000075ff75023e */ /* 0x000fe400000000ff */
[----:B------:R-:W-:Y:S02]  /*2020*/  @P0 F2FP.PACK_AB R118, RZ, R116 ;  /* 0x00000074ff76023e */ /* 0x000fe400000000ff */
[----:B------:R-:W-:Y:S02]  /*2030*/  @P0 F2FP.PACK_AB R134, RZ, R134 ;  /* 0x00000086ff86023e */ /* 0x000fe400000000ff */
[----:B------:R-:W-:-:S02]  /*2040*/  @P0 F2FP.PACK_AB R154, RZ, R154 ;  /* 0x0000009aff9a023e */ /* 0x000fc400000000ff */
[----:B------:R-:W-:Y:S02]  /*2050*/  @P0 F2FP.PACK_AB R119, RZ, R119 ;  /* 0x00000077ff77023e */ /* 0x000fe400000000ff */
        /* <DEDUP_REMOVED lines=12> */
.L_x_894:
[----:B------:R-:W-:Y:S05]  /*2120*/  BSYNC B0 ;  /* 0x0000000000007941 */ /* 0x000fea0003800000 */
.L_x_893:
[----:B------:R-:W-:Y:S01]  /*2130*/  BSSY B0, `(.L_x_895) ;  /* 0x000008a000007945 */ /* 0x000fe20003800000 */
[----:B------:R-:W-:Y:S05]  /*2140*/  @!P2 BRA `(.L_x_896) ;  /* 0x000008800000a947 */ /* 0x000fea0003800000 */
[----:B------:R-:W-:Y:S02]  /*2150*/  ISETP.NE.U32.AND P1, PT, RZ, c[0x0][0x218], PT ;  /* 0x00008600ff007a0c */ /* 0x000fe40003f25070 */
[----:B0-----:R-:W-:Y:S02]  /*2160*/  ISETP.NE.AND P0, PT, R174, RZ, PT ;  /* 0x000000ffae00720c */ /* 0x001fe40003f05270 */
[----:B------:R-:W-:Y:S02]  /*2170*/  ISETP.NE.AND.EX P1, PT, RZ, c[0x0][0x21c], PT, P1 ;  /* 0x00008700ff007a0c */ /* 0x000fe40003f25310 */
[----:B------:R-:W-:Y:S02]  /*2180*/  FSEL R123, R157, RZ, !P0 ;  /* 0x000000ff9d7b7208 */ /* 0x000fe40004000000 */
[----:B------:R-:W-:Y:S02]  /*2190*/  MOV R116, R128 ;  /* 0x0000008000747202 */ /* 0x000fe40000000f00 */
[----:B------:R-:W-:Y:S01]  /*21a0*/  LOP3.LUT P0, RZ, R128, 0xff00, RZ, 0xc0, !PT ;  /* 0x0000ff0080ff7812 */ /* 0x000fe2000780c0ff */
[-CC-:B------:R-:W-:Y:S01]  /*21b0*/  FFMA.FTZ R117, R139, R120.reuse, R123.reuse ;  /* 0x000000788b757223 */ /* 0x180fe2000001007b */
[----:B------:R-:W-:Y:S01]  /*21c0*/  LOP3.LUT P4, RZ, R116, 0xff, RZ, 0xc0, !PT ;  /* 0x000000ff74ff7812 */ /* 0x000fe2000788c0ff */
[----:B------:R-:W-:Y:S01]  /*21d0*/  FFMA.FTZ R118, R140, R120, R123 ;  /* 0x000000788c767223 */ /* 0x000fe2000001007b */
[----:B------:R-:W-:Y:S01]  /*21e0*/  LOP3.LUT P6, RZ, R128, 0xff0000, RZ, 0xc0, !PT ;  /* 0x00ff000080ff7812 */ /* 0x000fe200078cc0ff */
[----:B------:R-:W-:-:S02]  /*21f0*/  FADD.FTZ R116, R138, -R117 ;  /* 0x800000758a747221 */ /* 0x000fc40000010000 */
[-CC-:B------:R-:W-:Y:S01]  /*2200*/  FFMA.FTZ R121, R143, R120.reuse, R123.reuse ;  /* 0x000000788f797223 */ /* 0x180fe2000001007b */
[--C-:B------:R-:W-:Y:S01]  /*2210*/  @P1 HADD2.F32 R119, -RZ, R4.reuse.H0_H0 ;  /* 0x20000004ff771230 */ /* 0x100fe20000004100 */
[-CC-:B------:R-:W-:Y:S01]  /*2220*/  FFMA.FTZ R133, R147, R120.reuse, R123.reuse ;  /* 0x0000007893857223 */ /* 0x180fe2000001007b */
[----:B------:R-:W-:Y:S01]  /*2230*/  @P1 HADD2.F32 R117, -RZ, R4.H1_H1 ;  /* 0x30000004ff751230 */ /* 0x000fe20000004100 */
[--C-:B------:R-:W-:Y:S01]  /*2240*/  FFMA.FTZ R132, R144, R120, R123.reuse ;  /* 0x0000007890847223 */ /* 0x100fe2000001007b */
[----:B------:R-:W-:Y:S01]  /*2250*/  @P1 HADD2.F32 R122, -RZ, R5.H0_H0 ;  /* 0x20000005ff7a1230 */ /* 0x000fe20000004100 */
[----:B------:R-:W-:Y:S01]  /*2260*/  FMUL.FTZ R116, R137, R116 ;  /* 0x0000007489747220 */ /* 0x000fe20000410000 */
[----:B------:R-:W-:Y:S01]  /*2270*/  @P1 HADD2.F32 R135, -RZ, R6.H0_H0 ;  /* 0x20000006ff871230 */ /* 0x000fe20000004100 */
[-CC-:B------:R-:W-:Y:S02]  /*2280*/  FFMA.FTZ R154, R148, R120.reuse, R123.reuse ;  /* 0x00000078949a7223 */ /* 0x180fe4000001007b */
[----:B------:R-:W-:-:S02]  /*2290*/  FFMA.FTZ R157, R151, R120, R123 ;  /* 0x00000078979d7223 */ /* 0x000fc4000001007b */
[----:B------:R-:W-:Y:S01]  /*22a0*/  FFMA.FTZ R172, R152, R120, R123 ;  /* 0x0000007898ac7223 */ /* 0x000fe2000001007b */
[----:B------:R-:W-:Y:S01]  /*22b0*/  @P1 HADD2.F32 R123, -RZ, R5.H1_H1 ;  /* 0x30000005ff7b1230 */ /* 0x000fe20000004100 */
[----:B------:R-:W-:Y:S02]  /*22c0*/  FADD.FTZ R118, R141, -R118 ;  /* 0x800000768d767221 */ /* 0x000fe40000010000 */
[----:B------:R-:W-:Y:S02]  /*22d0*/  FADD.FTZ R120, R142, -R121 ;  /* 0x800000798e787221 */ /* 0x000fe40000010000 */
[----:B------:R-:W-:Y:S02]  /*22e0*/  FADD.FTZ R134, R146, -R133 ;  /* 0x8000008592867221 */ /* 0x000fe40000010000 */
[----:B------:R-:W-:Y:S02]  /*22f0*/  @P1 FADD.FTZ R116, R116, R119 ;  /* 0x0000007774741221 */ /* 0x000fe40000010000 */
[----:B------:R-:W-:-:S02]  /*2300*/  FADD.FTZ R132, R145, -R132 ;  /* 0x8000008491847221 */ /* 0x000fc40000010000 */
[C---:B------:R-:W-:Y:S02]  /*2310*/  FMUL.FTZ R118, R137.reuse, R118 ;  /* 0x0000007689767220 */ /* 0x040fe40000410000 */
[C---:B------:R-:W-:Y:S02]  /*2320*/  FMUL.FTZ R119, R137.reuse, R120 ;  /* 0x0000007889777220 */ /* 0x040fe40000410000 */
[C---:B------:R-:W-:Y:S02]  /*2330*/  FMUL.FTZ R134, R137.reuse, R134 ;  /* 0x0000008689867220 */ /* 0x040fe40000410000 */
[----:B------:R-:W-:Y:S02]  /*2340*/  FADD.FTZ R120, R150, -R157 ;  /* 0x8000009d96787221 */ /* 0x000fe40000010000 */
[----:B------:R-:W-:Y:S02]  /*2350*/  FMUL.FTZ R132, R137, R132 ;  /* 0x0000008489847220 */ /* 0x000fe40000410000 */
[----:B------:R-:W-:Y:S01]  /*2360*/  @P1 FADD.FTZ R118, R118, R117 ;  /* 0x0000007576761221 */ /* 0x000fe20000010000 */
[----:B------:R-:W-:Y:S01]  /*2370*/  @P1 HADD2.F32 R117, -RZ, R6.H1_H1 ;  /* 0x30000006ff751230 */ /* 0x000fe20000004100 */
[----:B------:R-:W-:-:S02]  /*2380*/  FMUL.FTZ R133, R116, c[0x0][0x1e8] ;  /* 0x00007a0074857a20 */ /* 0x000fc40000410000 */
[----:B------:R-:W-:Y:S01]  /*2390*/  @P1 FADD.FTZ R119, R119, R122 ;  /* 0x0000007a77771221 */ /* 0x000fe20000010000 */
[--C-:B------:R-:W-:Y:S01]  /*23a0*/  @P1 HADD2.F32 R122, -RZ, R7.reuse.H0_H0 ;  /* 0x20000007ff7a1230 */ /* 0x100fe20000004100 */
[----:B------:R-:W-:Y:S02]  /*23b0*/  FADD.FTZ R154, R149, -R154 ;  /* 0x8000009a959a7221 */ /* 0x000fe40000010000 */
[----:B------:R-:W-:Y:S02]  /*23c0*/  @P1 FADD.FTZ R134, R134, R135 ;  /* 0x0000008786861221 */ /* 0x000fe40000010000 */
[----:B------:R-:W-:Y:S02]  /*23d0*/  FADD.FTZ R172, R153, -R172 ;  /* 0x800000ac99ac7221 */ /* 0x000fe40000010000 */
[----:B------:R-:W-:Y:S01]  /*23e0*/  FMUL.FTZ R121, R137, R120 ;  /* 0x0000007889797220 */ /* 0x000fe20000410000 */
[----:B------:R-:W-:Y:S01]  /*23f0*/  @P1 HADD2.F32 R120, -RZ, R7.H1_H1 ;  /* 0x30000007ff781230 */ /* 0x000fe20000004100 */
[----:B------:R-:W-:Y:S01]  /*2400*/  @P1 FADD.FTZ R132, R132, R123 ;  /* 0x0000007b84841221 */ /* 0x000fe20000010000 */
[----:B------:R-:W-:Y:S01]  /*2410*/  FSEL R123, R133, RZ, P4 ;  /* 0x000000ff857b7208 */ /* 0x000fe20002000000 */
[----:B------:R-:W-:Y:S01]  /*2420*/  FMUL.FTZ R135, R118, c[0x0][0x1e8] ;  /* 0x00007a0076877a20 */ /* 0x000fe20000410000 */
[----:B------:R-:W-:Y:S01]  /*2430*/  ISETP.NE.U32.AND P4, PT, RZ, c[0x0][0x258], PT ;  /* 0x00009600ff007a0c */ /* 0x000fe20003f85070 */
[----:B------:R-:W-:-:S02]  /*2440*/  FMUL.FTZ R154, R137, R154 ;  /* 0x0000009a899a7220 */ /* 0x000fc40000410000 */
[----:B------:R-:W-:Y:S01]  /*2450*/  FMUL.FTZ R137, R137, R172 ;  /* 0x000000ac89897220 */ /* 0x000fe20000410000 */
[----:B------:R-:W-:Y:S01]  /*2460*/  FSEL R176, R135, RZ, P0 ;  /* 0x000000ff87b07208 */ /* 0x000fe20000000000 */
[----:B------:R-:W-:Y:S01]  /*2470*/  @P1 FADD.FTZ R121, R121, R122 ;  /* 0x0000007a79791221 */ /* 0x000fe20000010000 */
[----:B------:R-:W-:Y:S01]  /*2480*/  ISETP.NE.U32.AND P0, PT, RZ, c[0x0][0x250], PT ;  /* 0x00009400ff007a0c */ /* 0x000fe20003f05070 */
[----:B------:R-:W-:Y:S01]  /*2490*/  FMUL.FTZ R159, R119, c[0x0][0x1e8] ;  /* 0x00007a00779f7a20 */ /* 0x000fe20000410000 */
[----:B------:R-:W-:Y:S01]  /*24a0*/  ISETP.NE.AND.EX P4, PT, RZ, c[0x0][0x25c], PT, P4 ;  /* 0x00009700ff007a0c */ /* 0x000fe20003f85340 */
        /* <DEDUP_REMOVED lines=17> */
[----:B------:R-:W-:Y:S02]  /*25c0*/  @P4 F2FP.PACK_AB R121, RZ, R121 ;  /* 0x00000079ff79423e */ /* 0x000fe400000000ff */
[----:B------:R-:W-:Y:S02]  /*25d0*/  FSEL R157, R179, RZ, P6 ;  /* 0x000000ffb39d7208 */ /* 0x000fe40003000000 */
[----:B------:R-:W-:-:S02]  /*25e0*/  LOP3.LUT P6, RZ, R129, 0xff00, RZ, 0xc0, !PT ;  /* 0x0000ff0081ff7812 */ /* 0x000fc400078cc0ff */
[----:B------:R-:W-:Y:S02]  /*25f0*/  @P4 F2FP.PACK_AB R119, RZ, R119 ;  /* 0x00000077ff77423e */ /* 0x000fe400000000ff */
[----:B------:R-:W-:Y:S02]  /*2600*/  ISETP.NE.AND.EX P1, PT, RZ, c[0x0][0x25c], PT, P1 ;  /* 0x00009700ff007a0c */ /* 0x000fe40003f25310 */
[----:B------:R-:W-:Y:S02]  /*2610*/  @P0 MOV R117, R124 ;  /* 0x0000007c00750202 */ /* 0x000fe40000000f00 */
[----:B------:R-:W-:Y:S01]  /*2620*/  @P4 PRMT R111, R121, 0x7610, R111 ;  /* 0x00007610796f4816 */ /* 0x000fe2000000006f */
[----:B------:R-:W-:Y:S01]  /*2630*/  HFMA2.MMA R121, -RZ, RZ, 0, 9.5367431640625e-07 ;  /* 0x00000010ff797435 */ /* 0x000fe200000001ff */
[----:B------:R-:W-:Y:S02]  /*2640*/  FSEL R122, R180, RZ, P6 ;  /* 0x000000ffb47a7208 */ /* 0x000fe40003000000 */
[----:B------:R-:W-:-:S02]  /*2650*/  @P4 F2FP.PACK_AB R116, RZ, R116 ;  /* 0x00000074ff74423e */ /* 0x000fc400000000ff */
[----:B------:R-:W-:Y:S02]  /*2660*/  @P4 F2FP.PACK_AB R132, RZ, R132 ;  /* 0x00000084ff84423e */ /* 0x000fe400000000ff */
[----:B------:R-:W-:Y:S02]  /*2670*/  @P4 PRMT R109, R119, 0x7610, R109 ;  /* 0x00007610776d4816 */ /* 0x000fe4000000006d */
[----:B------:R-:W-:Y:S02]  /*2680*/  @P0 LOP3.LUT P6, RZ, R117, 0xff, RZ, 0xc0, !PT ;  /* 0x000000ff75ff0812 */ /* 0x000fe400078cc0ff */
[----:B------:R-:W-:Y:S02]  /*2690*/  @P4 F2FP.PACK_AB R134, RZ, R134 ;  /* 0x00000086ff86423e */ /* 0x000fe400000000ff */
[----:B------:R-:W-:Y:S02]  /*26a0*/  @P4 F2FP.PACK_AB R120, RZ, R118 ;  /* 0x00000076ff78423e */ /* 0x000fe400000000ff */
[----:B------:R-:W-:-:S02]  /*26b0*/  @P4 PRMT R108, R116, 0x7610, R108 ;  /* 0x00007610746c4816 */ /* 0x000fc4000000006c */
[----:B------:R-:W-:Y:S02]  /*26c0*/  @P4 PRMT R109, R109, 0x5410, R132 ;  /* 0x000054106d6d4816 */ /* 0x000fe40000000084 */
[----:B------:R-:W-:Y:S02]  /*26d0*/  @P4 F2FP.PACK_AB R154, RZ, R154 ;  /* 0x0000009aff9a423e */ /* 0x000fe400000000ff */
[----:B------:R-:W-:Y:S02]  /*26e0*/  @P4 F2FP.PACK_AB R137, RZ, R137 ;  /* 0x00000089ff89423e */ /* 0x000fe400000000ff */
[----:B------:R-:W-:Y:S02]  /*26f0*/  @P4 PRMT R110, R134, 0x7610, R110 ;  /* 0x00007610866e4816 */ /* 0x000fe4000000006e */
[----:B------:R-:W-:Y:S02]  /*2700*/  @P0 FSEL R132, R133, RZ, P6 ;  /* 0x000000ff85840208 */ /* 0x000fe40003000000 */
[----:B------:R-:W-:-:S02]  /*2710*/  @P0 LOP3.LUT P6, RZ, R124, 0xff00, RZ, 0xc0, !PT ;  /* 0x0000ff007cff0812 */ /* 0x000fc400078cc0ff */
[----:B------:R-:W-:Y:S02]  /*2720*/  F2FP.PACK_AB R118, R122, R157 ;  /* 0x0000009d7a76723e */ /* 0x000fe400000000ff */
[----:B------:R-:W-:Y:S01]  /*2730*/  F2FP.PACK_AB R116, R176, R123 ;  /* 0x0000007bb074723e */ /* 0x000fe200000000ff */
        /* <DEDUP_REMOVED lines=41> */
.L_x_896:
[----:B------:R-:W-:Y:S05]  /*29d0*/  BSYNC B0 ;  /* 0x0000000000007941 */ /* 0x000fea0003800000 */
.L_x_895:
[----:B------:R-:W-:-:S04]  /*29e0*/  LOP3.LUT P0, RZ, R131, 0xff, RZ, 0xc0, !PT ;  /* 0x000000ff83ff7812 */ /* 0x000fc8000780c0ff */
[----:B------:R-:W-:Y:S01]  /*29f0*/  SEL R131, RZ, 0x1, P0 ;  /* 0x00000001ff837807 */ /* 0x000fe20000000000 */
[----:B0-----:R-:W-:Y:S01]  /*2a00*/  @P5 CALL.REL.NOINC `(.L_x_886) ;  /* 0x0000001000005944 */ /* 0x001fe20003c00000 */
[----:B------:R-:W-:Y:S05]  /*2a10*/  BRA `(.L_x_897) ;  /* 0xffffd9f000007947 */ /* 0x000fea000383ffff */
.L_x_886:
[----:B0-----:R-:W0:Y:S01]  /*2a20*/  S2UR UR6, SR_CTAID.X ;  /* 0x00000000000679c3 */ /* 0x001e220000002500 */
[C---:B------:R-:W-:Y:S01]  /*2a30*/  LOP3.LUT R3, R0.reuse, 0x7f, RZ, 0xc0, !PT ;  /* 0x0000007f00037812 */ /* 0x040fe200078ec0ff */
[----:B------:R-:W-:Y:S01]  /*2a40*/  BSSY B0, `(.L_x_898) ;  /* 0x0000013000007945 */ /* 0x000fe20003800000 */
[----:B0-----:R-:W-:-:S05]  /*2a50*/  LEA.HI R2, R0, UR6, RZ, 0x19 ;  /* 0x0000000600027c11 */ /* 0x001fca000f8fc8ff */
[----:B------:R-:W-:-:S05]  /*2a60*/  IMAD R2, R2, c[0x0][0x168], RZ ;  /* 0x00005a0002027a24 */ /* 0x000fca00078e02ff */
[----:B------:R-:W-:Y:S01]  /*2a70*/  LEA.HI R0, R2, R3, RZ, 0x1d ;  /* 0x0000000302007211 */ /* 0x000fe200078fe8ff */
[----:B------:R-:W-:Y:S05]  /*2a80*/  @!P3 BRA `(.L_x_899) ;  /* 0x000000e00000b947 */ /* 0x000fea0003800000 */
[----:B------:R-:W-:-:S05]  /*2a90*/  MOV R9, 0x20 ;  /* 0x0000002000097802 */ /* 0x000fca0000000f00 */
        /* <DEDUP_REMOVED lines=13> */
.L_x_899:
[----:B------:R-:W-:Y:S05]  /*2b70*/  BSYNC B0 ;  /* 0x0000000000007941 */ /* 0x000fea0003800000 */
.L_x_898:
        /* <DEDUP_REMOVED lines=15> */
.L_x_891:
[----:B------:R-:W-:Y:S01]  /*2c70*/  HFMA2.MMA R121, -RZ, RZ, 0, 1.847743988037109375e-06 ;  /* 0x0000001fff797435 */ /* 0x000fe200000001ff */
[----:B------:R-:W-:Y:S01]  /*2c80*/  MOV R119, R175 ;  /* 0x000000af00777202 */ /* 0x000fe20000000f00 */
[----:B------:R-:W-:Y:S01]  /*2c90*/  IMAD.MOV.U32 R132, RZ, RZ, 0x10 ;  /* 0x00000010ff847424 */ /* 0x000fe200078e00ff */
[----:B------:R-:W-:-:S02]  /*2ca0*/  MOV R134, 0xffffffff ;  /* 0xffffffff00867802 */ /* 0x000fc40000000f00 */
[----:B------:R-:W-:Y:S02]  /*2cb0*/  MOV R116, 0x2cd0 ;  /* 0x00002cd000747802 */ /* 0x000fe40000000f00 */
[----:B0----5:R-:W-:Y:S05]  /*2cc0*/  CALL.REL.NOINC `($__internal_64_$__cuda_sm70_shflsync_down_p) ;  /* 0x0000046000007944 */ /* 0x021fea0003c00000 */
[----:B-1----:R-:W-:Y:S01]  /*2cd0*/  MOV R118, R119 ;  /* 0x0000007700767202 */ /* 0x002fe20000000f00 */
[----:B0-----:R-:W-:Y:S05]  /*2ce0*/  BRA `(.L_x_900) ;  /* 0xffffe92000007947 */ /* 0x001fea000383ffff */
.L_x_892:
[----:B------:R-:W-:Y:S01]  /*2cf0*/  HFMA2.MMA R132, -RZ, RZ, 0, 9.5367431640625e-07 ;  /* 0x00000010ff847435 */ /* 0x000fe200000001ff */
[----:B------:R-:W-:Y:S02]  /*2d00*/  MOV R119, R172 ;  /* 0x000000ac00777202 */ /* 0x000fe40000000f00 */
[----:B------:R-:W-:Y:S02]  /*2d10*/  MOV R121, 0x1f ;  /* 0x0000001f00797802 */ /* 0x000fe40000000f00 */
[----:B------:R-:W-:Y:S02]  /*2d20*/  MOV R134, 0xffffffff ;  /* 0xffffffff00867802 */ /* 0x000fe40000000f00 */
[----:B------:R-:W-:Y:S02]  /*2d30*/  MOV R116, 0x2d50 ;  /* 0x00002d5000747802 */ /* 0x000fe40000000f00 */
[----:B012--5:R-:W-:Y:S05]  /*2d40*/  CALL.REL.NOINC `($__internal_64_$__cuda_sm70_shflsync_down_p) ;  /* 0x000003e000007944 */ /* 0x027fea0003c00000 */
[----:B------:R-:W-:Y:S01]  /*2d50*/  FADD.FTZ R175, R118, R175 ;  /* 0x000000af76af7221 */ /* 0x000fe20000010000 */
[----:B0-----:R-:W-:Y:S01]  /*2d60*/  HFMA2.MMA R132, -RZ, RZ, 0, 4.76837158203125e-07 ;  /* 0x00000008ff847435 */ /* 0x001fe200000001ff */
[----:B-1----:R-:W-:Y:S01]  /*2d70*/  FADD.FTZ R172, R172, R119 ;  /* 0x00000077acac7221 */ /* 0x002fe20000010000 */
[----:B------:R-:W-:Y:S01]  /*2d80*/  MOV R121, 0x1f ;  /* 0x0000001f00797802 */ /* 0x000fe20000000f00 */
[----:B------:R-:W-:Y:S01]  /*2d90*/  IMAD.MOV.U32 R119, RZ, RZ, R175 ;  /* 0x000000ffff777224 */ /* 0x000fe200078e00af */
[----:B------:R-:W-:-:S02]  /*2da0*/  MOV R134, 0xffffffff ;  /* 0xffffffff00867802 */ /* 0x000fc40000000f00 */
[----:B------:R-:W-:Y:S02]  /*2db0*/  MOV R116, 0x2dd0 ;  /* 0x00002dd000747802 */ /* 0x000fe40000000f00 */
[----:B------:R-:W-:Y:S05]  /*2dc0*/  CALL.REL.NOINC `($__internal_64_$__cuda_sm70_shflsync_down_p) ;  /* 0x0000036000007944 */ /* 0x000fea0003c00000 */
[----:B0-----:R-:W-:Y:S01]  /*2dd0*/  HFMA2.MMA R132, -RZ, RZ, 0, 4.76837158203125e-07 ;  /* 0x00000008ff847435 */ /* 0x001fe200000001ff */
[----:B-1----:R-:W-:Y:S02]  /*2de0*/  MOV R118, R119 ;  /* 0x0000007700767202 */ /* 0x002fe40000000f00 */
[----:B------:R-:W-:Y:S02]  /*2df0*/  MOV R119, R172 ;  /* 0x000000ac00777202 */ /* 0x000fe40000000f00 */
[----:B------:R-:W-:Y:S02]  /*2e00*/  MOV R121, 0x1f ;  /* 0x0000001f00797802 */ /* 0x000fe40000000f00 */
[----:B------:R-:W-:Y:S02]  /*2e10*/  MOV R134, 0xffffffff ;  /* 0xffffffff00867802 */ /* 0x000fe40000000f00 */
[----:B------:R-:W-:Y:S02]  /*2e20*/  MOV R116, 0x2e40 ;  /* 0x00002e4000747802 */ /* 0x000fe40000000f00 */
[----:B------:R-:W-:Y:S05]  /*2e30*/  CALL.REL.NOINC `($__internal_64_$__cuda_sm70_shflsync_down_p) ;  /* 0x000002f000007944 */ /* 0x000fea0003c00000 */
[----:B------:R-:W-:Y:S01]  /*2e40*/  FADD.FTZ R175, R118, R175 ;  /* 0x000000af76af7221 */ /* 0x000fe20000010000 */
[----:B0-----:R-:W-:Y:S01]  /*2e50*/  HFMA2.MMA R132, -RZ, RZ, 0, 2.384185791015625e-07 ;  /* 0x00000004ff847435 */ /* 0x001fe200000001ff */
[----:B-1----:R-:W-:Y:S01]  /*2e60*/  FADD.FTZ R172, R172, R119 ;  /* 0x00000077acac7221 */ /* 0x002fe20000010000 */
[----:B------:R-:W-:-:S02]  /*2e70*/  MOV R121, 0x1f ;  /* 0x0000001f00797802 */ /* 0x000fc40000000f00 */
[----:B------:R-:W-:Y:S02]  /*2e80*/  MOV R134, 0xffffffff ;  /* 0xffffffff00867802 */ /* 0x000fe40000000f00 */
[----:B------:R-:W-:Y:S02]  /*2e90*/  MOV R119, R175 ;  /* 0x000000af00777202 */ /* 0x000fe40000000f00 */
[----:B------:R-:W-:Y:S02]  /*2ea0*/  MOV R116, 0x2ec0 ;  /* 0x00002ec000747802 */ /* 0x000fe40000000f00 */
[----:B------:R-:W-:Y:S05]  /*2eb0*/  CALL.REL.NOINC `($__internal_64_$__cuda_sm70_shflsync_down_p) ;  /* 0x0000027000007944 */ /* 0x000fea0003c00000 */
[----:B0-----:R-:W-:Y:S01]  /*2ec0*/  HFMA2.MMA R132, -RZ, RZ, 0, 2.384185791015625e-07 ;  /* 0x00000004ff847435 */ /* 0x001fe200000001ff */
[----:B-1----:R-:W-:Y:S01]  /*2ed0*/  MOV R118, R119 ;  /* 0x0000007700767202 */ /* 0x002fe20000000f00 */
[----:B------:R-:W-:Y:S01]  /*2ee0*/  IMAD.MOV.U32 R119, RZ, RZ, R172 ;  /* 0x000000ffff777224 */ /* 0x000fe200078e00ac */
[----:B------:R-:W-:Y:S02]  /*2ef0*/  MOV R121, 0x1f ;  /* 0x0000001f00797802 */ /* 0x000fe40000000f00 */
[----:B------:R-:W-:Y:S02]  /*2f00*/  MOV R134, 0xffffffff ;  /* 0xffffffff00867802 */ /* 0x000fe40000000f00 */
[----:B------:R-:W-:-:S02]  /*2f10*/  MOV R116, 0x2f30 ;  /* 0x00002f3000747802 */ /* 0x000fc40000000f00 */
[----:B------:R-:W-:Y:S05]  /*2f20*/  CALL.REL.NOINC `($__internal_64_$__cuda_sm70_shflsync_down_p) ;  /* 0x0000020000007944 */ /* 0x000fea0003c00000 */
[----:B------:R-:W-:Y:S01]  /*2f30*/  FADD.FTZ R175, R118, R175 ;  /* 0x000000af76af7221 */ /* 0x000fe20000010000 */
[----:B0-----:R-:W-:Y:S01]  /*2f40*/  HFMA2.MMA R132, -RZ, RZ, 0, 1.1920928955078125e-07 ;  /* 0x00000002ff847435 */ /* 0x001fe200000001ff */
[----:B-1----:R-:W-:Y:S01]  /*2f50*/  FADD.FTZ R122, R172, R119 ;  /* 0x00000077ac7a7221 */ /* 0x002fe20000010000 */
[----:B------:R-:W-:-:S02]  /*2f60*/  MOV R121, 0x1f ;  /* 0x0000001f00797802 */ /* 0x000fc40000000f00 */
[----:B------:R-:W-:Y:S02]  /*2f70*/  MOV R134, 0xffffffff ;  /* 0xffffffff00867802 */ /* 0x000fe40000000f00 */
[----:B------:R-:W-:Y:S02]  /*2f80*/  MOV R119, R175 ;  /* 0x000000af00777202 */ /* 0x000fe40000000f00 */
[----:B------:R-:W-:Y:S02]  /*2f90*/  MOV R116, 0x2fb0 ;  /* 0x00002fb000747802 */ /* 0x000fe40000000f00 */
[----:B------:R-:W-:Y:S05]  /*2fa0*/  CALL.REL.NOINC `($__internal_64_$__cuda_sm70_shflsync_down_p) ;  /* 0x0000018000007944 */ /* 0x000fea0003c00000 */
[----:B0-----:R-:W-:Y:S01]  /*2fb0*/  HFMA2.MMA R132, -RZ, RZ, 0, 1.1920928955078125e-07 ;  /* 0x00000002ff847435 */ /* 0x001fe200000001ff */
[----:B-1----:R-:W-:Y:S01]  /*2fc0*/  MOV R118, R119 ;  /* 0x0000007700767202 */ /* 0x002fe20000000f00 */
[----:B------:R-:W-:Y:S01]  /*2fd0*/  IMAD.MOV.U32 R134, RZ, RZ, -0x1 ;  /* 0xffffffffff867424 */ /* 0x000fe200078e00ff */
[----:B------:R-:W-:Y:S02]  /*2fe0*/  MOV R119, R122 ;  /* 0x0000007a00777202 */ /* 0x000fe40000000f00 */
[----:B------:R-:W-:Y:S02]  /*2ff0*/  MOV R121, 0x1f ;  /* 0x0000001f00797802 */ /* 0x000fe40000000f00 */
[----:B------:R-:W-:-:S02]  /*3000*/  MOV R116, 0x3020 ;  /* 0x0000302000747802 */ /* 0x000fc40000000f00 */
[----:B------:R-:W-:Y:S05]  /*3010*/  CALL.REL.NOINC `($__internal_64_$__cuda_sm70_shflsync_down_p) ;  /* 0x0000011000007944 */ /* 0x000fea0003c00000 */
[----:B------:R-:W-:Y:S01]  /*3020*/  FADD.FTZ R120, R118, R175 ;  /* 0x000000af76787221 */ /* 0x000fe20000010000 */
[----:B0-----:R-:W-:Y:S01]  /*3030*/  HFMA2.MMA R132, -RZ, RZ, 0, 5.9604644775390625e-08 ;  /* 0x00000001ff847435 */ /* 0x001fe200000001ff */
[----:B-1----:R-:W-:Y:S01]  /*3040*/  FADD.FTZ R122, R122, R119 ;  /* 0x000000777a7a7221 */ /* 0x002fe20000010000 */
[----:B------:R-:W-:-:S02]  /*3050*/  MOV R121, 0x1f ;  /* 0x0000001f00797802 */ /* 0x000fc40000000f00 */
[----:B------:R-:W-:Y:S02]  /*3060*/  MOV R134, 0xffffffff ;  /* 0xffffffff00867802 */ /* 0x000fe40000000f00 */
[----:B------:R-:W-:Y:S02]  /*3070*/  MOV R119, R120 ;  /* 0x0000007800777202 */ /* 0x000fe40000000f00 */
[----:B------:R-:W-:Y:S02]  /*3080*/  MOV R116, 0x30a0 ;  /* 0x000030a000747802 */ /* 0x000fe40000000f00 */
[----:B------:R-:W-:Y:S05]  /*3090*/  CALL.REL.NOINC `($__internal_64_$__cuda_sm70_shflsync_down_p) ;  /* 0x0000009000007944 */ /* 0x000fea0003c00000 */
[----:B0-----:R-:W-:Y:S01]  /*30a0*/  HFMA2.MMA R132, -RZ, RZ, 0, 5.9604644775390625e-08 ;  /* 0x00000001ff847435 */ /* 0x001fe200000001ff */
[----:B-1----:R-:W-:Y:S02]  /*30b0*/  MOV R123, R119 ;  /* 0x00000077007b7202 */ /* 0x002fe40000000f00 */
[----:B------:R-:W-:Y:S02]  /*30c0*/  MOV R119, R122 ;  /* 0x0000007a00777202 */ /* 0x000fe40000000f00 */
[----:B------:R-:W-:Y:S02]  /*30d0*/  MOV R121, 0x1f ;  /* 0x0000001f00797802 */ /* 0x000fe40000000f00 */
[----:B------:R-:W-:-:S02]  /*30e0*/  MOV R134, 0xffffffff ;  /* 0xffffffff00867802 */ /* 0x000fc40000000f00 */
[----:B------:R-:W-:Y:S02]  /*30f0*/  MOV R116, 0x3110 ;  /* 0x0000311000747802 */ /* 0x000fe40000000f00 */
[----:B------:R-:W-:Y:S05]  /*3100*/  CALL.REL.NOINC `($__internal_64_$__cuda_sm70_shflsync_down_p) ;  /* 0x0000002000007944 */ /* 0x000fea0003c00000 */
[----:B-1----:R-:W-:Y:S01]  /*3110*/  MOV R117, R119 ;  /* 0x0000007700757202 */ /* 0x002fe20000000f00 */
[----:B0-----:R-:W-:Y:S05]  /*3120*/  BRA `(.L_x_901) ;  /* 0xffffe60000007947 */ /* 0x001fea000383ffff */
        .weak           $__internal_64_$__cuda_sm70_shflsync_down_p
        .type           $__internal_64_$__cuda_sm70_shflsync_down_p,@function
        .size           $__internal_64_$__cuda_sm70_shflsync_down_p,(.L_x_1827 - $__internal_64_$__cuda_sm70_shflsync_down_p)
$__internal_64_$__cuda_sm70_shflsync_down_p:
[----:B------:R-:W-:Y:S01]  /*3130*/  HFMA2.MMA R117, -RZ, RZ, 0, 0 ;  /* 0x00000000ff757435 */ /* 0x000fe200000001ff */
[----:B------:R-:W-:Y:S04]  /*3140*/  WARPSYNC R134 ;  /* 0x0000008600007348 */ /* 0x000fe80003800000 */
[----:B------:R0:W1:Y:S01]  /*3150*/  SHFL.DOWN PT, R119, R119, R132, R121 ;  /* 0x0800008477777389 */ /* 0x00006200000e0079 */
[----:B------:R-:W-:Y:S05]  /*3160*/  RET.REL.NODEC R116 `(_ZN10layer_norm31ln_parallel_residual_bwd_kernelINS_13Kernel_traitsIf6__halfS2_S2_fjLj2048ELj1ELj1ELj4ELj16ENS_18Kernel_traits_baseILj2048EfS2_S2_S2_fjLj128EEEEELb1ELb0ELb0EEEvNS_9BwdParamsE) ;  /* 0xffffce9074007950 */ /* 0x000fea0003c3ffff */
.L_x_902:
        /* <DEDUP_REMOVED lines=9> */
.L_x_1827:


//--------------------- .text._ZN10layer_norm31ln_parallel_residual_bwd_kernelINS_13Kernel_traitsIf6__halfS2_S2_fjLj2048ELj1ELj1ELj4ELj16ENS_18Kernel_traits_baseILj2048EfS2_S2_S2_fjLj128EEEEELb1ELb0ELb1EEEvNS_9BwdParamsE --------------------------
	.section	.text._ZN10layer_norm31ln_parallel_residual_bwd_kernelINS_13Kernel_traitsIf6__halfS2_S2_fjLj2048ELj1ELj1ELj4ELj16ENS_18Kernel_traits_baseILj2048EfS2_S2_S2_fjLj128EEEEELb1ELb0ELb1EEEvNS_9BwdParamsE,"ax",@progbits
	.sectioninfo	@"SHI_REGISTERS=185"
	.align	128
        .global         _ZN10layer_norm31ln_parallel_residual_bwd_kernelINS_13Kernel_traitsIf6__halfS2_S2_fjLj2048ELj1ELj1ELj4ELj16ENS_18Kernel_traits_baseILj2048EfS2_S2_S2_fjLj128EEEEELb1ELb0ELb1EEEvNS_9BwdParamsE
        .type           _ZN10layer_norm31ln_parallel_residual_bwd_kernelINS_13Kernel_traitsIf6__halfS2_S2_fjLj2048ELj1ELj1ELj4ELj16ENS_18Kernel_traits_baseILj2048EfS2_S2_S2_fjLj128EEEEELb1ELb0ELb1EEEvNS_9BwdParamsE,@function
        .size           _ZN10layer_norm31ln_parallel_residual_bwd_kernelINS_13Kernel_traitsIf6__halfS2_S2_fjLj2048ELj1ELj1ELj4ELj16ENS_18Kernel_traits_baseILj2048EfS2_S2_S2_fjLj128EEEEELb1ELb0ELb1EEEvNS_9BwdParamsE,(.L_x_1828 - _ZN10layer_norm31ln_parallel_residual_bwd_kernelINS_13Kernel_traitsIf6__halfS2_S2_fjLj2048ELj1ELj1ELj4ELj16ENS_18Kernel_traits_baseILj2048EfS2_S2_S2_fjLj128EEEEELb1ELb0ELb1EEEvNS_9BwdParamsE)
        .other          _ZN10layer_norm31ln_parallel_residual_bwd_kernelINS_13Kernel_traitsIf6__halfS2_S2_fjLj2048ELj1ELj1ELj4ELj16ENS_18Kernel_traits_baseILj2048EfS2_S2_S2_fjLj128EEEEELb1ELb0ELb1EEEvNS_9BwdParamsE,@"STO_CUDA_ENTRY STV_DEFAULT"
_ZN10layer_norm31ln_parallel_residual_bwd_kernelINS_13Kernel_traitsIf6__halfS2_S2_fjLj2048ELj1ELj1ELj4ELj16ENS_18Kernel_traits_baseILj2048EfS2_S2_S2_fjLj128EEEEELb1ELb0ELb1EEEvNS_9BwdParamsE:
.text._ZN10layer_norm31ln_parallel_residual_bwd_kernelINS_13Kernel_traitsIf6__halfS2_S2_fjLj2048ELj1ELj1ELj4ELj16ENS_18Kernel_traits_baseILj2048EfS2_S2_S2_fjLj128EEEEELb1ELb0ELb1EEEvNS_9BwdParamsE:
        /* <DEDUP_REMOVED lines=41> */
.L_x_903:
[----:B------:R-:W-:-:S04]  /*0290*/  SHF.L.U32 R2, R0, 0x5, RZ ;  /* 0x0000000500027819 */ /* 0x000fc800000006ff */
        /* <DEDUP_REMOVED lines=50> */
.L_x_908:
[----:B------:R-:W-:Y:S01]  /*05c0*/  IMAD R52, R141, c[0x0][0x168], RZ ;  /* 0x00005a008d347a24 */ /* 0x000fe200078e02ff */
[----:B------:R-:W-:-:S02]  /*05d0*/  LOP3.LUT R54, R0, 0x7f, RZ, 0xc0, !PT ;  /* 0x0000007f00367812 */ /* 0x000fc400078ec0ff */
[----:B------:R-:W-:Y:S02]  /*05e0*/  MOV R72, 0x10 ;  /* 0x0000001000487802 */ /* 0x000fe40000000f00 */
[----:B------:R-:W-:-:S04]  /*05f0*/  SHF.R.S32.HI R53, RZ, 0x1f, R52 ;  /* 0x0000001fff357819 */ /* 0x000fc80000011434 */
[----:B------:R-:W-:-:S04]  /*0600*/  LEA.HI R53, R53, R52, RZ, 0x3 ;  /* 0x0000003435357211 */ /* 0x000fc800078f18ff */
[----:B------:R-:W-:Y:S02]  /*0610*/  LEA.HI.SX32 R81, R53, R54, 0x1d ;  /* 0x0000003635517211 */ /* 0x000fe400078feaff */
[----:B------:R-:W-:Y:S02]  /*0620*/  MOV R78, 0x4 ;  /* 0x00000004004e7802 */ /* 0x000fe40000000f00 */
[----:B------:R-:W-:Y:S01]  /*0630*/  SHF.R.U32.HI R172, RZ, 0x1c, R81 ;  /* 0x0000001cffac7819 */ /* 0x000fe20000011651 */
[----:B------:R-:W-:-:S05]  /*0640*/  IMAD.SHL.U32 R150, R81, 0x10, RZ ;  /* 0x0000001051967824 */ /* 0x000fca00078e00ff */
[----:B------:R-:W-:Y:S01]  /*0650*/  IADD3 R52, P0, R150, c[0x0][0x188], RZ ;  /* 0x0000620096347a10 */ /* 0x000fe20007f1e0ff */
[----:B------:R-:W-:-:S03]  /*0660*/  IMAD.WIDE R68, R141, R78, c[0x0][0x1a0] ;  /* 0x000068008d447625 */ /* 0x000fc600078e024e */
[----:B------:R-:W-:Y:S01]  /*0670*/  IADD3.X R53, R172, c[0x0][0x18c], RZ, P0, !PT ;  /* 0x00006300ac357a10 */ /* 0x000fe200007fe4ff */
[CC--:B------:R-:W-:Y:S01]  /*0680*/  IMAD.WIDE.U32 R60, R81.reuse, R72.reuse, c[0x0][0x210] ;  /* 0x00008400513c7625 */ /* 0x0c0fe200078e0048 */
[----:B------:R0:W2:Y:S03]  /*0690*/  LDG.E R168, [R68.64] ;  /* 0x0000000444a87981 */ /* 0x0000a6000c1e1900 */
[----:B------:R-:W-:Y:S01]  /*06a0*/  IMAD.WIDE.U32 R56, R81, R72, c[0x0][0x208] ;  /* 0x0000820051387625 */ /* 0x000fe200078e0048 */
[----:B------:R-:W3:Y:S03]  /*06b0*/  LDG.E.128 R52, [R52.64] ;  /* 0x0000000434347981 */ /* 0x000ee6000c1e1d00 */
[----:B------:R-:W-:Y:S01]  /*06c0*/  IMAD.WIDE R78, R141, R78, c[0x0][0x1a8] ;  /* 0x00006a008d4e7625 */ /* 0x000fe200078e024e */
[----:B------:R-:W4:Y:S04]  /*06d0*/  LDG.E.128 R60, [R60.64] ;  /* 0x000000043c3c7981 */ /* 0x000f28000c1e1d00 */
[----:B------:R-:W4:Y:S04]  /*06e0*/  LDG.E.128 R56, [R56.64] ;  /* 0x0000000438387981 */ /* 0x000f28000c1e1d00 */
[----:B------:R1:W4:Y:S01]  /*06f0*/  LDG.E R153, [R78.64] ;  /* 0x000000044e997981 */ /* 0x000322000c1e1900 */
[----:B------:R-:W-:-:S04]  /*0700*/  IADD3 R157, R81, 0x80, RZ ;  /* 0x00000080519d7810 */ /* 0x000fc80007ffe0ff */
[----:B------:R-:W-:Y:S02]  /*0710*/  SHF.L.U32 R152, R157, 0x4, RZ ;  /* 0x000000049d987819 */ /* 0x000fe400000006ff */
        /* <DEDUP_REMOVED lines=38> */
[----:B--2---:R-:W-:Y:S01]  /*0980*/  FSEL R178, R168, RZ, !P2 ;  /* 0x000000ffa8b27208 */ /* 0x004fe20005000000 */
[----:B---3--:R-:W-:Y:S02]  /*0990*/  HADD2.F32 R160, -RZ, R52.H0_H0 ;  /* 0x20000034ffa07230 */ /* 0x008fe40000004100 */
[--C-:B------:R-:W-:Y:S02]  /*09a0*/  HADD2.F32 R162, -RZ, R53.reuse.H0_H0 ;  /* 0x20000035ffa27230 */ /* 0x100fe40000004100 */
[----:B------:R-:W-:Y:S01]  /*09b0*/  HADD2.F32 R163, -RZ, R53.H1_H1 ;  /* 0x30000035ffa37230 */ /* 0x000fe20000004100 */
[----:B------:R-:W-:Y:S01]  /*09c0*/  FADD.FTZ R160, R160, -R178 ;  /* 0x800000b2a0a07221 */ /* 0x000fe20000010000 */
[----:B----4-:R-:W-:Y:S02]  /*09d0*/  HADD2.F32 R53, -RZ, R60.H0_H0 ;  /* 0x2000003cff357230 */ /* 0x010fe40000004100 */
        /* <DEDUP_REMOVED lines=8> */
[----:B------:R-:W-:Y:S01]  /*0a60*/  HADD2.F32 R58, -RZ, R61.H1_H1 ;  /* 0x3000003dff3a7230 */ /* 0x000fe20000004100 */
[----:B-1----:R-:W-:Y:S01]  /*0a70*/  FADD.FTZ R156, -R178, R162 ;  /* 0x000000a2b29c7221 */ /* 0x002fe20000010100 */
[----:B------:R-:W-:Y:S02]  /*0a80*/  HADD2.F32 R52, -RZ, R56.H0_H0 ;  /* 0x20000038ff347230 */ /* 0x000fe40000004100 */
[--C-:B------:R-:W-:Y:S02]  /*0a90*/  HADD2.F32 R55, -RZ, R62.reuse.H0_H0 ;  /* 0x2000003eff377230 */ /* 0x100fe40000004100 */
[----:B------:R-:W-:Y:S01]  /*0aa0*/  HADD2.F32 R168, -RZ, R62.H1_H1 ;  /* 0x3000003effa87230 */ /* 0x000fe20000004100 */
[----:B------:R-:W-:Y:S01]  /*0ab0*/  FMUL.FTZ R62, R153, R160 ;  /* 0x000000a0993e7220 */ /* 0x000fe20000410000 */
[----:B------:R-:W-:-:S02]  /*0ac0*/  HADD2.F32 R170, -RZ, R63.H0_H0 ;  /* 0x2000003fffaa7230 */ /* 0x000fc40000004100 */
[----:B------:R-:W-:Y:S01]  /*0ad0*/  HADD2.F32 R61, -RZ, R63.H1_H1 ;  /* 0x3000003fff3d7230 */ /* 0x000fe20000004100 */
[----:B------:R-:W-:Y:S01]  /*0ae0*/  FMUL.FTZ R63, R16, R53 ;  /* 0x00000035103f7220 */ /* 0x000fe20000410000 */
[--C-:B------:R-:W-:Y:S01]  /*0af0*/  HADD2.F32 R157, -RZ, R57.reuse.H0_H0 ;  /* 0x20000039ff9d7230 */ /* 0x100fe20000004100 */
[----:B------:R-:W-:Y:S02]  /*0b00*/  FADD.FTZ R145, R52, R145 ;  /* 0x0000009134917221 */ /* 0x000fe40000010000 */
[-C--:B------:R-:W-:Y:S02]  /*0b10*/  FFMA.FTZ R147, R62, R52.reuse, R147 ;  /* 0x000000343e937223 */ /* 0x080fe40000010093 */
[----:B------:R-:W-:Y:S02]  /*0b20*/  FFMA.FTZ R63, R32, R52, R63 ;  /* 0x00000034203f7223 */ /* 0x000fe4000001003f */
[----:B------:R-:W-:Y:S02]  /*0b30*/  FMUL.FTZ R156, R153, R156 ;  /* 0x0000009c999c7220 */ /* 0x000fe40000410000 */
[----:B------:R-:W-:Y:S01]  /*0b40*/  FMUL.FTZ R52, R18, R54 ;  /* 0x0000003612347220 */ /* 0x000fe20000410000 */
[----:B------:R-:W-:Y:S01]  /*0b50*/  HADD2.F32 R57, -RZ, R57.H1_H1 ;  /* 0x30000039ff397230 */ /* 0x000fe20000004100 */
[----:B------:R-:W-:-:S02]  /*0b60*/  FADD.FTZ R136, R157, R136 ;  /* 0x000000889d887221 */ /* 0x000fc40000010000 */
[-C--:B------:R-:W-:Y:S02]  /*0b70*/  FFMA.FTZ R138, R156, R157.reuse, R138 ;  /* 0x0000009d9c8a7223 */ /* 0x080fe4000001008a */
[----:B------:R-:W-:Y:S02]  /*0b80*/  FFMA.FTZ R157, R34, R157, R52 ;  /* 0x0000009d229d7223 */ /* 0x000fe40000010034 */
[----:B------:R-:W-:Y:S02]  /*0b90*/  FMUL.FTZ R52, R19, R58 ;  /* 0x0000003a13347220 */ /* 0x000fe40000410000 */
[C---:B------:R-:W-:Y:S02]  /*0ba0*/  FADD.FTZ R162, -R178.reuse, R164 ;  /* 0x000000a4b2a27221 */ /* 0x040fe40000010100 */
[----:B------:R-:W-:Y:S02]  /*0bb0*/  FADD.FTZ R154, -R178, R161 ;  /* 0x000000a1b29a7221 */ /* 0x000fe40000010100 */
[----:B------:R-:W-:-:S02]  /*0bc0*/  FFMA.FTZ R161, R35, R57, R52 ;  /* 0x0000003923a17223 */ /* 0x000fc40000010034 */
[----:B------:R-:W-:Y:S02]  /*0bd0*/  FMUL.FTZ R162, R153, R162 ;  /* 0x000000a299a27220 */ /* 0x000fe40000410000 */
[----:B------:R-:W-:Y:S02]  /*0be0*/  FMUL.FTZ R52, R12, R55 ;  /* 0x000000370c347220 */ /* 0x000fe40000410000 */
[----:B------:R-:W-:Y:S02]  /*0bf0*/  FADD.FTZ R128, R165, R128 ;  /* 0x00000080a5807221 */ /* 0x000fe40000010000 */
[-C--:B------:R-:W-:Y:S01]  /*0c00*/  FFMA.FTZ R130, R162, R165.reuse, R130 ;  /* 0x000000a5a2827223 */ /* 0x080fe20000010082 */
[----:B------:R-:W-:Y:S01]  /*0c10*/  HADD2.F32 R60, -RZ, R60.H1_H1 ;  /* 0x3000003cff3c7230 */ /* 0x000fe20000004100 */
[----:B------:R-:W-:Y:S02]  /*0c20*/  FFMA.FTZ R165, R28, R165, R52 ;  /* 0x000000a51ca57223 */ /* 0x000fe40000010034 */
[----:B------:R-:W-:-:S02]  /*0c30*/  FADD.FTZ R166, -R178, R166 ;  /* 0x000000a6b2a67221 */ /* 0x000fc40000010100 */
[C---:B------:R-:W-:Y:S01]  /*0c40*/  FADD.FTZ R52, -R178.reuse, R169 ;  /* 0x000000a9b2347221 */ /* 0x040fe20000010100 */
[--C-:B------:R-:W-:Y:S01]  /*0c50*/  HADD2.F32 R171, -RZ, R59.reuse.H0_H0 ;  /* 0x2000003bffab7230 */ /* 0x100fe20000004100 */
[----:B0-----:R-:W-:Y:S01]  /*0c60*/  FADD.FTZ R158, -R178, R163 ;  /* 0x000000a3b29e7221 */ /* 0x001fe20000010100 */
[----:B------:R-:W-:Y:S01]  /*0c70*/  HADD2.F32 R56, -RZ, R56.H1_H1 ;  /* 0x30000038ff387230 */ /* 0x000fe20000004100 */
[----:B------:R-:W-:Y:S01]  /*0c80*/  FMUL.FTZ R159, R153, R166 ;  /* 0x000000a6999f7220 */ /* 0x000fe20000410000 */
[----:B------:R-:W-:Y:S01]  /*0c90*/  HADD2.F32 R59, -RZ, R59.H1_H1 ;  /* 0x3000003bff3b7230 */ /* 0x000fe20000004100 */
[----:B------:R-:W-:Y:S02]  /*0ca0*/  FMUL.FTZ R160, R13, R168 ;  /* 0x000000a80da07220 */ /* 0x000fe40000410000 */
[C---:B------:R-:W-:Y:S02]  /*0cb0*/  FMUL.FTZ R163, R153.reuse, R52 ;  /* 0x0000003499a37220 */ /* 0x040fe40000410000 */
        /* <DEDUP_REMOVED lines=8> */
[----:B------:R-:W-:Y:S01]  /*0d40*/  FFMA.FTZ R155, R33, R56, R155 ;  /* 0x00000038219b7223 */ /* 0x000fe2000001009b */
[----:B------:R-:W-:Y:S01]  /*0d50*/  HADD2.F32 R56, -RZ, R67.H0_H0 ;  /* 0x20000043ff387230 */ /* 0x000fe20000004100 */
[----:B------:R-:W-:Y:S01]  /*0d60*/  FFMA.FTZ R167, R31, R59, R52 ;  /* 0x0000003b1fa77223 */ /* 0x000fe20000010034 */
[--C-:B------:R-:W-:Y:S01]  /*0d70*/  HADD2.F32 R52, -RZ, R64.reuse.H0_H0 ;  /* 0x20000040ff347230 */ /* 0x100fe20000004100 */
[----:B------:R-:W-:Y:S01]  /*0d80*/  FADD.FTZ R142, R53, R142 ;  /* 0x0000008e358e7221 */ /* 0x000fe20000010000 */
[----:B------:R-:W-:Y:S01]  /*0d90*/  HADD2.F32 R64, -RZ, R64.H1_H1 ;  /* 0x30000040ff407230 */ /* 0x000fe20000004100 */
[----:B------:R-:W-:Y:S01]  /*0da0*/  FFMA.FTZ R144, R62, R53, R144 ;  /* 0x000000353e907223 */ /* 0x000fe20000010090 */
[----:B------:R-:W-:Y:S01]  /*0db0*/  HADD2.F32 R53, -RZ, R65.H0_H0 ;  /* 0x20000041ff357230 */ /* 0x000fe20000004100 */
[----:B------:R-:W-:-:S02]  /*0dc0*/  FADD.FTZ R125, R55, R125 ;  /* 0x0000007d377d7221 */ /* 0x000fc40000010000 */
[----:B------:R-:W-:Y:S01]  /*0dd0*/  FFMA.FTZ R127, R162, R55, R127 ;  /* 0x00000037a27f7223 */ /* 0x000fe2000001007f */
[--C-:B------:R-:W-:Y:S01]  /*0de0*/  HADD2.F32 R55, -RZ, R66.reuse.H0_H0 ;  /* 0x20000042ff377230 */ /* 0x100fe20000004100 */
[----:B------:R-:W-:Y:S01]  /*0df0*/  FMUL.FTZ R158, R153, R158 ;  /* 0x0000009e999e7220 */ /* 0x000fe20000410000 */
[----:B------:R-:W-:Y:S02]  /*0e00*/  HADD2.F32 R65, -RZ, R65.H1_H1 ;  /* 0x30000041ff417230 */ /* 0x000fe40000004100 */
[----:B------:R-:W-:Y:S02]  /*0e10*/  HADD2.F32 R66, -RZ, R66.H1_H1 ;  /* 0x30000042ff427230 */ /* 0x000fe40000004100 */
[----:B------:R-:W-:Y:S01]  /*0e20*/  HADD2.F32 R67, -RZ, R67.H1_H1 ;  /* 0x30000043ff437230 */ /* 0x000fe20000004100 */
[C---:B------:R-:W-:Y:S02]  /*0e30*/  FADD.FTZ R164, -R178.reuse, R173 ;  /* 0x000000adb2a47221 */ /* 0x040fe40000010100 */
[----:B------:R-:W-:Y:S01]  /*0e40*/  FADD.FTZ R176, -R178, R56 ;  /* 0x00000038b2b07221 */ /* 0x000fe20000010100 */
[----:B------:R-:W-:Y:S01]  /*0e50*/  HADD2.F32 R56, -RZ, R72.H1_H1 ;  /* 0x30000048ff387230 */ /* 0x000fe20000004100 */
        /* <DEDUP_REMOVED lines=9> */
[C---:B------:R-:W-:Y:S02]  /*0ef0*/  FADD.FTZ R52, -R178.reuse, R52 ;  /* 0x00000034b2347221 */ /* 0x040fe40000010100 */
[C---:B------:R-:W-:Y:S02]  /*0f00*/  FADD.FTZ R64, -R178.reuse, R64 ;  /* 0x00000040b2407221 */ /* 0x040fe40000010100 */
[C---:B------:R-:W-:Y:S02]  /*0f10*/  FADD.FTZ R54, -R178.reuse, R53 ;  /* 0x00000035b2367221 */ /* 0x040fe40000010100 */
[----:B------:R-:W-:-:S02]  /*0f20*/  FADD.FTZ R58, -R178, R65 ;  /* 0x00000041b23a7221 */ /* 0x000fc40000010100 */
[C---:B------:R-:W-:Y:S02]  /*0f30*/  FADD.FTZ R168, -R178.reuse, R55 ;  /* 0x00000037b2a87221 */ /* 0x040fe40000010100 */
[C---:B------:R-:W-:Y:S02]  /*0f40*/  FADD.FTZ R170, -R178.reuse, R66 ;  /* 0x00000042b2aa7221 */ /* 0x040fe40000010100 */
[----:B------:R-:W-:Y:S01]  /*0f50*/  FADD.FTZ R178, -R178, R67 ;  /* 0x00000043b2b27221 */ /* 0x000fe20000010100 */
[----:B------:R-:W-:Y:S01]  /*0f60*/  HADD2.F32 R67, -RZ, R68.H1_H1 ;  /* 0x30000044ff437230 */ /* 0x000fe20000004100 */
[C---:B------:R-:W-:Y:S02]  /*0f70*/  FMUL.FTZ R164, R153.reuse, R164 ;  /* 0x000000a499a47220 */ /* 0x040fe40000410000 */
[----:B------:R-:W-:Y:S02]  /*0f80*/  FADD.FTZ R137, R60, R137 ;  /* 0x000000893c897221 */ /* 0x000fe40000010000 */
[----:B------:R-:W-:Y:S01]  /*0f90*/  FFMA.FTZ R139, R154, R60, R139 ;  /* 0x0000003c9a8b7223 */ /* 0x000fe2000001008b */
[----:B------:R-:W-:Y:S01]  /*0fa0*/  HADD2.F32 R60, -RZ, R73.H1_H1 ;  /* 0x30000049ff3c7230 */ /* 0x000fe20000004100 */
[----:B------:R-:W-:-:S02]  /*0fb0*/  FMUL.FTZ R65, R153, R52 ;  /* 0x0000003499417220 */ /* 0x000fc40000410000 */
[----:B------:R-:W-:Y:S02]  /*0fc0*/  FMUL.FTZ R64, R153, R64 ;  /* 0x0000004099407220 */ /* 0x000fe40000410000 */
[----:B------:R-:W-:Y:S02]  /*0fd0*/  FMUL.FTZ R52, R9, R56 ;  /* 0x0000003809347220 */ /* 0x000fe40000410000 */
[----:B------:R-:W-:Y:S02]  /*0fe0*/  FADD.FTZ R132, R57, R132 ;  /* 0x0000008439847221 */ /* 0x000fe40000010000 */
[----:B------:R-:W-:Y:S01]  /*0ff0*/  FFMA.FTZ R134, R158, R57, R134 ;  /* 0x000000399e867223 */ /* 0x000fe20000010086 */
[--C-:B------:R-:W-:Y:S01]  /*1000*/  HADD2.F32 R57, -RZ, R69.reuse.H0_H0 ;  /* 0x20000045ff397230 */ /* 0x100fe20000004100 */
[----:B------:R-:W-:Y:S01]  /*1010*/  FADD.FTZ R98, R61, R98 ;  /* 0x000000623d627221 */ /* 0x000fe20000010000 */
[----:B------:R-:W-:Y:S01]  /*1020*/  HADD2.F32 R69, -RZ, R69.H1_H1 ;  /* 0x30000045ff457230 */ /* 0x000fe20000004100 */
[----:B------:R-:W-:Y:S01]  /*1030*/  FFMA.FTZ R115, R164, R61, R115 ;  /* 0x0000003da4737223 */ /* 0x000fe20000010073 */
[--C-:B------:R-:W-:Y:S01]  /*1040*/  HADD2.F32 R61, -RZ, R70.reuse.H0_H0 ;  /* 0x20000046ff3d7230 */ /* 0x100fe20000004100 */
[----:B------:R-:W-:Y:S01]  /*1050*/  FADD.FTZ R112, R67, R112 ;  /* 0x0000007043707221 */ /* 0x000fe20000010000 */
[----:B------:R-:W-:Y:S01]  /*1060*/  HADD2.F32 R169, -RZ, R70.H1_H1 ;  /* 0x30000046ffa97230 */ /* 0x000fe20000004100 */
        /* <DEDUP_REMOVED lines=8> */
[----:B------:R-:W-:Y:S01]  /*10f0*/  FMUL.FTZ R52, R5, R174 ;  /* 0x000000ae05347220 */ /* 0x000fe20000410000 */
[----:B------:R-:W-:Y:S01]  /*1100*/  HADD2.F32 R66, -RZ, R68.H0_H0 ;  /* 0x20000044ff427230 */ /* 0x000fe20000004100 */
[----:B------:R-:W-:Y:S01]  /*1110*/  FMUL.FTZ R68, R153, R54 ;  /* 0x0000003699447220 */ /* 0x000fe20000410000 */
[--C-:B------:R-:W-:Y:S01]  /*1120*/  HADD2.F32 R175, -RZ, R75.reuse.H0_H0 ;  /* 0x2000004bffaf7230 */ /* 0x100fe20000004100 */
[----:B------:R-:W-:Y:S01]  /*1130*/  FADD.FTZ R54, RZ, R63 ;  /* 0x0000003fff367221 */ /* 0x000fe20000010000 */
[----:B------:R-:W-:Y:S01]  /*1140*/  HADD2.F32 R179, -RZ, R75.H1_H1 ;  /* 0x3000004bffb37230 */ /* 0x000fe20000004100 */
[----:B------:R-:W-:-:S02]  /*1150*/  FFMA.FTZ R75, R21, R169, R52 ;  /* 0x000000a9154b7223 */ /* 0x000fc40000010034 */
[----:B------:R-:W-:Y:S02]  /*1160*/  FFMA.FTZ R52, R62, R63, RZ ;  /* 0x0000003f3e347223 */ /* 0x000fe400000100ff */
[----:B------:R-:W-:Y:S01]  /*1170*/  FADD.FTZ R54, R155, R54 ;  /* 0x000000369b367221 */ /* 0x000fe20000010000 */
[----:B------:R-:W-:Y:S01]  /*1180*/  HADD2.F32 R53, -RZ, R72.H0_H0 ;  /* 0x20000048ff357230 */ /* 0x000fe20000004100 */
[----:B------:R-:W-:Y:S02]  /*1190*/  FFMA.FTZ R52, R154, R155, R52 ;  /* 0x0000009b9a347223 */ /* 0x000fe40000010034 */
[----:B------:R-:W-:Y:S02]  /*11a0*/  FADD.FTZ R54, R157, R54 ;  /* 0x000000369d367221 */ /* 0x000fe40000010000 */
[----:B------:R-:W-:Y:S02]  /*11b0*/  FFMA.FTZ R52, R156, R157, R52 ;  /* 0x0000009d9c347223 */ /* 0x000fe40000010034 */
        /* <DEDUP_REMOVED lines=14> */
[C---:B------:R-:W-:Y:S01]  /*12a0*/  FFMA.FTZ R118, R164.reuse, R59, R118 ;  /* 0x0000003ba4767223 */ /* 0x040fe20000010076 */
[----:B------:R-:W-:Y:S01]  /*12b0*/  HADD2.F32 R59, -RZ, R73.H0_H0 ;  /* 0x20000049ff3b7230 */ /* 0x000fe20000004100 */
[----:B------:R-:W-:Y:S02]  /*12c0*/  FADD.FTZ R97, R53, R97 ;  /* 0x0000006135617221 */ /* 0x000fe40000010000 */
[----:B------:R-:W-:Y:S02]  /*12d0*/  FFMA.FTZ R88, R65, R53, R88 ;  /* 0x0000003541587223 */ /* 0x000fe40000010058 */
[----:B------:R-:W-:Y:S02]  /*12e0*/  FADD.FTZ R53, R167, R54 ;  /* 0x00000036a7357221 */ /* 0x000fe40000010000 */
[----:B------:R-:W-:Y:S01]  /*12f0*/  FFMA.FTZ R54, R164, R167, R52 ;  /* 0x000000a7a4367223 */ /* 0x000fe20000010034 */
[----:B------:R-:W-:Y:S01]  /*1300*/  HADD2.F32 R177, -RZ, R71.H1_H1 ;  /* 0x30000047ffb17230 */ /* 0x000fe20000004100 */
[----:B------:R-:W-:-:S02]  /*1310*/  FADD.FTZ R120, R171, R120 ;  /* 0x00000078ab787221 */ /* 0x000fc40000010000 */
[----:B------:R-:W-:Y:S01]  /*1320*/  FFMA.FTZ R122, R163, R171, R122 ;  /* 0x000000aba37a7223 */ /* 0x000fe2000001007a */
[----:B------:R-:W-:Y:S01]  /*1330*/  HADD2.F32 R171, -RZ, R71.H0_H0 ;  /* 0x20000047ffab7230 */ /* 0x000fe20000004100 */
[----:B------:R-:W-:Y:S02]  /*1340*/  FADD.FTZ R52, R66, R53 ;  /* 0x0000003542347221 */ /* 0x000fe40000010000 */
[----:B------:R-:W-:Y:S02]  /*1350*/  FMUL.FTZ R71, R10, R59 ;  /* 0x0000003b0a477220 */ /* 0x000fe40000410000 */
[----:B------:R-:W-:Y:S01]  /*1360*/  FFMA.FTZ R53, R65, R66, R54 ;  /* 0x0000004241357223 */ /* 0x000fe20000010036 */
[----:B------:R-:W-:Y:S01]  /*1370*/  HADD2.F32 R173, -RZ, R74.H0_H0 ;  /* 0x2000004affad7230 */ /* 0x000fe20000004100 */
[----:B------:R-:W-:Y:S02]  /*1380*/  FFMA.FTZ R71, R26, R57, R71 ;  /* 0x000000391a477223 */ /* 0x000fe40000010047 */
[----:B------:R-:W-:-:S02]  /*1390*/  FADD.FTZ R52, R52, R67 ;  /* 0x0000004334347221 */ /* 0x000fc40000010000 */
[----:B------:R-:W-:Y:S02]  /*13a0*/  FFMA.FTZ R53, R64, R67, R53 ;  /* 0x0000004340357223 */ /* 0x000fe40000010035 */
[----:B------:R-:W-:Y:S02]  /*13b0*/  FMUL.FTZ R73, R4, R173 ;  /* 0x000000ad04497220 */ /* 0x000fe40000410000 */
[----:B------:R-:W-:Y:S02]  /*13c0*/  FADD.FTZ R52, R52, R71 ;  /* 0x0000004734347221 */ /* 0x000fe40000010000 */
[----:B------:R-:W-:Y:S02]  /*13d0*/  FFMA.FTZ R53, R68, R71, R53 ;  /* 0x0000004744357223 */ /* 0x000fe40000010035 */
[C---:B------:R-:W-:Y:S02]  /*13e0*/  FMUL.FTZ R74, R153.reuse, R170 ;  /* 0x000000aa994a7220 */ /* 0x040fe40000410000 */
[----:B------:R-:W-:-:S02]  /*13f0*/  FMUL.FTZ R72, R153, R168 ;  /* 0x000000a899487220 */ /* 0x000fc40000410000 */
[----:B------:R-:W-:Y:S02]  /*1400*/  FFMA.FTZ R73, R20, R61, R73 ;  /* 0x0000003d14497223 */ /* 0x000fe40000010049 */
[----:B------:R-:W-:Y:S02]  /*1410*/  FADD.FTZ R52, R52, R69 ;  /* 0x0000004534347221 */ /* 0x000fe40000010000 */
[----:B------:R-:W-:Y:S02]  /*1420*/  FFMA.FTZ R53, R70, R69, R53 ;  /* 0x0000004546357223 */ /* 0x000fe40000010035 */
[----:B------:R-:W-:Y:S02]  /*1430*/  FADD.FTZ R108, R169, R108 ;  /* 0x0000006ca96c7221 */ /* 0x000fe40000010000 */
[----:B------:R-:W-:Y:S02]  /*1440*/  FFMA.FTZ R101, R74, R169, R101 ;  /* 0x000000a94a657223 */ /* 0x000fe40000010065 */
[----:B------:R-:W-:-:S02]  /*1450*/  FMUL.FTZ R169, R6, R175 ;  /* 0x000000af06a97220 */ /* 0x000fc40000410000 */
[----:B------:R-:W-:Y:S02]  /*1460*/  FADD.FTZ R52, R52, R73 ;  /* 0x0000004934347221 */ /* 0x000fe40000010000 */
[----:B------:R-:W-:Y:S01]  /*1470*/  FFMA.FTZ R54, R72, R73, R53 ;  /* 0x0000004948367223 */ /* 0x000fe20000010035 */
[----:B------:R-:W-:Y:S01]  /*1480*/  SHF.R.U32.HI R55, RZ, 0x7, R0 ;  /* 0x00000007ff377819 */ /* 0x000fe20000011600 */
[----:B------:R-:W-:Y:S02]  /*1490*/  FMUL.FTZ R168, R153, R176 ;  /* 0x000000b099a87220 */ /* 0x000fe40000410000 */
[----:B------:R-:W-:Y:S02]  /*14a0*/  FFMA.FTZ R169, R22, R171, R169 ;  /* 0x000000ab16a97223 */ /* 0x000fe400000100a9 */
[----:B------:R-:W-:Y:S02]  /*14b0*/  FMUL.FTZ R58, R7, R179 ;  /* 0x000000b3073a7220 */ /* 0x000fe40000410000 */
[----:B------:R-:W-:-:S02]  /*14c0*/  FADD.FTZ R52, R52, R75 ;  /* 0x0000004b34347221 */ /* 0x000fc40000010000 */
[----:B------:R-:W-:Y:S01]  /*14d0*/  FFMA.FTZ R54, R74, R75, R54 ;  /* 0x0000004b4a367223 */ /* 0x000fe20000010036 */
[----:B------:R-:W-:Y:S01]  /*14e0*/  LOP3.LUT P2, RZ, R149, 0xff, RZ, 0xc0, !PT ;  /* 0x000000ff95ff7812 */ /* 0x000fe2000784c0ff */
[----:B------:R-:W-:Y:S01]  /*14f0*/  FADD.FTZ R106, R171, R106 ;  /* 0x0000006aab6a7221 */ /* 0x000fe20000010000 */
[----:B------:R-:W-:Y:S01]  /*1500*/  SHF.L.U32 R53, R55, 0x2, RZ ;  /* 0x0000000237357819 */ /* 0x000fe200000006ff */
[----:B------:R-:W-:Y:S02]  /*1510*/  FFMA.FTZ R105, R168, R171, R105 ;  /* 0x000000aba8697223 */ /* 0x000fe40000010069 */
[----:B------:R-:W-:Y:S02]  /*1520*/  FMUL.FTZ R170, R153, R178 ;  /* 0x000000b299aa7220 */ /* 0x000fe40000410000 */
[----:B------:R-:W-:Y:S02]  /*1530*/  FFMA.FTZ R171, R23, R177, R58 ;  /* 0x000000b117ab7223 */ /* 0x000fe4000001003a */
[----:B------:R-:W-:-:S02]  /*1540*/  FADD.FTZ R52, R52, R169 ;  /* 0x000000a934347221 */ /* 0x000fc40000010000 */
[----:B------:R-:W-:Y:S02]  /*1550*/  FFMA.FTZ R54, R168, R169, R54 ;  /* 0x000000a9a8367223 */ /* 0x000fe40000010036 */
[----:B------:R-:W-:Y:S02]  /*1560*/  FADD.FTZ R104, R57, R104 ;  /* 0x0000006839687221 */ /* 0x000fe40000010000 */
[----:B------:R-:W-:Y:S02]  /*1570*/  FFMA.FTZ R113, R68, R57, R113 ;  /* 0x0000003944717223 */ /* 0x000fe40000010071 */
[----:B------:R-:W-:Y:S02]  /*1580*/  FADD.FTZ R110, R177, R110 ;  /* 0x0000006eb16e7221 */ /* 0x000fe40000010000 */
[----:B------:R-:W-:Y:S01]  /*1590*/  FFMA.FTZ R96, R170, R177, R96 ;  /* 0x000000b1aa607223 */ /* 0x000fe20000010060 */
[----:B------:R-:W-:Y:S01]  /*15a0*/  SEL R177, R146, R53, !P2 ;  /* 0x0000003592b17207 */ /* 0x000fe20005000000 */
        /* <DEDUP_REMOVED lines=20> */
.L_x_909:
        /* <DEDUP_REMOVED lines=18> */
.L_x_910:
        /* <DEDUP_REMOVED lines=13> */
[----:B------:R-:W-:Y:S02]  /*18e0*/  FADD.FTZ R52, RZ, R53 ;  /* 0x00000035ff347221 */ /* 0x000fe40000010000 */
[----:B------:R-:W-:Y:S01]  /*18f0*/  FADD.FTZ R175, R54, R175 ;  /* 0x000000af36af7221 */ /* 0x000fe20000010000 */
[--C-:B------:R-:W-:Y:S01]  /*1900*/  @P1 HADD2.F32 R54, -RZ, R36.reuse.H0_H0 ;  /* 0x20000024ff361230 */ /* 0x100fe20000004100 */
[----:B------:R-:W-:Y:S01]  /*1910*/  FADD.FTZ R52, R55, R52 ;  /* 0x0000003437347221 */ /* 0x000fe20000010000 */
[----:B------:R-:W-:Y:S01]  /*1920*/  @P1 HADD2.F32 R55, -RZ, R36.H1_H1 ;  /* 0x30000024ff371230 */ /* 0x000fe20000004100 */
[----:B0-----:R-:W-:Y:S01]  /*1930*/  FADD.FTZ R175, R175, R56 ;  /* 0x00000038afaf7221 */ /* 0x001fe20000010000 */
[----:B------:R-:W-:Y:S01]  /*1940*/  @P1 HADD2.F32 R56, -RZ, R42.H0_H0 ;  /* 0x2000002aff381230 */ /* 0x000fe20000004100 */
[----:B------:R-:W-:Y:S01]  /*1950*/  FADD.FTZ R52, R52, R57 ;  /* 0x0000003934347221 */ /* 0x000fe20000010000 */
[----:B------:R-:W-:Y:S01]  /*1960*/  @P1 HADD2.F32 R57, -RZ, R37.H1_H1 ;  /* 0x30000025ff391230 */ /* 0x000fe20000004100 */
[----:B------:R-:W-:-:S02]  /*1970*/  FADD.FTZ R58, R58, R175 ;  /* 0x000000af3a3a7221 */ /* 0x000fc40000010000 */
[----:B------:R-:W-:Y:S01]  /*1980*/  FADD.FTZ R52, R59, R52 ;  /* 0x000000343b347221 */ /* 0x000fe20000010000 */
[----:B------:R-:W-:Y:S01]  /*1990*/  @P1 HADD2.F32 R59, -RZ, R38.H0_H0 ;  /* 0x20000026ff3b1230 */ /* 0x000fe20000004100 */
[----:B------:R-:W-:Y:S02]  /*19a0*/  FMUL.FTZ R58, R58, c[0x0][0x1e0] ;  /* 0x000078003a3a7a20 */ /* 0x000fe40000410000 */
[----:B------:R-:W-:Y:S01]  /*19b0*/  FMUL.FTZ R173, R52, c[0x0][0x1e0] ;  /* 0x0000780034ad7a20 */ /* 0x000fe20000410000 */
[----:B------:R-:W-:Y:S01]  /*19c0*/  @P0 MOV R52, R76 ;  /* 0x0000004c00340202 */ /* 0x000fe20000000f00 */
[----:B------:R-:W-:Y:S01]  /*19d0*/  IMAD.MOV.U32 R53, RZ, RZ, R80 ;  /* 0x000000ffff357224 */ /* 0x000fe200078e0050 */
[----:B------:R-:W-:Y:S02]  /*19e0*/  FSEL R58, R58, RZ, !P4 ;  /* 0x000000ff3a3a7208 */ /* 0x000fe40006000000 */
[----:B------:R-:W-:Y:S02]  /*19f0*/  @P0 LOP3.LUT P6, RZ, R52, 0xff, RZ, 0xc0, !PT ;  /* 0x000000ff34ff0812 */ /* 0x000fe400078cc0ff */
[----:B------:R-:W-:Y:S01]  /*1a00*/  LOP3.LUT P5, RZ, R53, 0xff, RZ, 0xc0, !PT ;  /* 0x000000ff35ff7812 */ /* 0x000fe200078ac0ff */
[-CC-:B------:R-:W-:Y:S01]  /*1a10*/  FFMA.FTZ R154, R154, R173.reuse, R58.reuse ;  /* 0x000000ad9a9a7223 */ /* 0x180fe2000001003a */
[----:B------:R-:W-:Y:S01]  /*1a20*/  @P0 LOP3.LUT P4, RZ, R76, 0xff00, RZ, 0xc0, !PT ;  /* 0x0000ff004cff0812 */ /* 0x000fe2000788c0ff */
[----:B------:R-:W-:-:S02]  /*1a30*/  FFMA.FTZ R156, R156, R173, R58 ;  /* 0x000000ad9c9c7223 */ /* 0x000fc4000001003a */
[----:B------:R-:W-:Y:S02]  /*1a40*/  FADD.FTZ R154, R155, -R154 ;  /* 0x8000009a9b9a7221 */ /* 0x000fe40000010000 */
[-C--:B------:R-:W-:Y:S02]  /*1a50*/  FFMA.FTZ R158, R158, R173.reuse, R58 ;  /* 0x000000ad9e9e7223 */ /* 0x080fe4000001003a */
[----:B------:R-:W-:Y:S02]  /*1a60*/  FMUL.FTZ R52, R153, R154 ;  /* 0x0000009a99347220 */ /* 0x000fe40000410000 */
[----:B------:R-:W-:Y:S02]  /*1a70*/  FADD.FTZ R156, R157, -R156 ;  /* 0x8000009c9d9c7221 */ /* 0x000fe40000010000 */
[----:B------:R-:W-:Y:S02]  /*1a80*/  FADD.FTZ R158, R161, -R158 ;  /* 0x8000009ea19e7221 */ /* 0x000fe40000010000 */
[----:B------:R-:W-:Y:S01]  /*1a90*/  @P1 FADD.FTZ R52, R52, R55 ;  /* 0x0000003734341221 */ /* 0x000fe20000010000 */
[----:B------:R-:W-:Y:S01]  /*1aa0*/  @P1 HADD2.F32 R55, -RZ, R37.H0_H0 ;  /* 0x20000025ff371230 */ /* 0x000fe20000004100 */
[----:B------:R-:W-:-:S02]  /*1ab0*/  FFMA.FTZ R159, R159, R173, R58 ;  /* 0x000000ad9f9f7223 */ /* 0x000fc4000001003a */
[----:B------:R-:W-:Y:S02]  /*1ac0*/  FFMA.FTZ R62, R62, R173, R58 ;  /* 0x000000ad3e3e7223 */ /* 0x000fe4000001003a */
[C---:B------:R-:W-:Y:S02]  /*1ad0*/  FMUL.FTZ R156, R153.reuse, R156 ;  /* 0x0000009c999c7220 */ /* 0x040fe40000410000 */
[----:B------:R-:W-:Y:S02]  /*1ae0*/  FMUL.FTZ R158, R153, R158 ;  /* 0x0000009e999e7220 */ /* 0x000fe40000410000 */
[----:B------:R-:W-:Y:S02]  /*1af0*/  FADD.FTZ R160, R160, -R159 ;  /* 0x8000009fa0a07221 */ /* 0x000fe40000010000 */
[----:B------:R-:W-:Y:S02]  /*1b00*/  FADD.FTZ R62, R63, -R62 ;  /* 0x8000003e3f3e7221 */ /* 0x000fe40000010000 */
[----:B------:R-:W-:Y:S01]  /*1b10*/  @P1 FADD.FTZ R156, R156, R55 ;  /* 0x000000379c9c1221 */ /* 0x000fe20000010000 */
[----:B------:R-:W-:Y:S01]  /*1b20*/  @P1 HADD2.F32 R55, -RZ, R38.H1_H1 ;  /* 0x30000026ff371230 */ /* 0x000fe20000004100 */
[----:B------:R-:W-:-:S02]  /*1b30*/  FMUL.FTZ R60, R52, c[0x0][0x1e8] ;  /* 0x00007a00343c7a20 */ /* 0x000fc40000410000 */
[----:B------:R-:W-:Y:S01]  /*1b40*/  @P1 FADD.FTZ R158, R158, R57 ;  /* 0x000000399e9e1221 */ /* 0x000fe20000010000 */
[----:B------:R-:W-:Y:S01]  /*1b50*/  @P1 HADD2.F32 R57, -RZ, R39.H1_H1 ;  /* 0x30000027ff391230 */ /* 0x000fe20000004100 */
[-CC-:B------:R-:W-:Y:S01]  /*1b60*/  FFMA.FTZ R163, R163, R173.reuse, R58.reuse ;  /* 0x000000ada3a37223 */ /* 0x180fe2000001003a */
[----:B------:R-:W-:Y:S01]  /*1b70*/  FSEL R155, R60, RZ, P2 ;  /* 0x000000ff3c9b7208 */ /* 0x000fe20001000000 */
[C---:B------:R-:W-:Y:S01]  /*1b80*/  FMUL.FTZ R160, R153.reuse, R160 ;  /* 0x000000a099a07220 */ /* 0x040fe20000410000 */
[----:B------:R-:W-:Y:S01]  /*1b90*/  LOP3.LUT P2, RZ, R80, 0xff000000, RZ, 0xc0, !PT ;  /* 0xff00000050ff7812 */ /* 0x000fe2000784c0ff */
[----:B------:R-:W-:Y:S01]  /*1ba0*/  FMUL.FTZ R53, R153, R62 ;  /* 0x0000003e99357220 */ /* 0x000fe20000410000 */
[----:B------:R-:W-:Y:S01]  /*1bb0*/  @P0 FSEL R60, R60, RZ, P4 ;  /* 0x000000ff3c3c0208 */ /* 0x000fe20002000000 */
[-CC-:B------:R-:W-:Y:S01]  /*1bc0*/  FFMA.FTZ R162, R162, R173.reuse, R58.reuse ;  /* 0x000000ada2a27223 */ /* 0x180fe2000001003a */
[----:B------:R-:W-:Y:S01]  /*1bd0*/  @P0 LOP3.LUT P4, RZ, R76, 0xff000000, RZ, 0xc0, !PT ;  /* 0xff0000004cff0812 */ /* 0x000fe2000788c0ff */
[----:B------:R-:W-:Y:S01]  /*1be0*/  FMUL.FTZ R62, R158, c[0x0][0x1e8] ;  /* 0x00007a009e3e7a20 */ /* 0x000fe20000410000 */
[----:B------:R-:W-:Y:S01]  /*1bf0*/  @P0 F2FP.PACK_AB R60, RZ, R60 ;  /* 0x0000003cff3c023e */ /* 0x000fe200000000ff */
[----:B------:R-:W-:-:S02]  /*1c00*/  FFMA.FTZ R65, R65, R173, R58 ;  /* 0x000000ad41417223 */ /* 0x000fc4000001003a */
[----:B------:R-:W-:Y:S01]  /*1c10*/  FADD.FTZ R166, R166, -R163 ;  /* 0x800000a3a6a67221 */ /* 0x000fe20000010000 */
[----:B------:R-:W-:Y:S01]  /*1c20*/  FSEL R176, R62, RZ, P2 ;  /* 0x000000ff3eb07208 */ /* 0x000fe20001000000 */
[----:B------:R-:W-:Y:S01]  /*1c30*/  @P1 FADD.FTZ R160, R160, R55 ;  /* 0x00000037a0a01221 */ /* 0x000fe20000010000 */
[----:B------:R-:W-:Y:S01]  /*1c40*/  @P1 HADD2.F32 R55, -RZ, R39.H0_H0 ;  /* 0x20000027ff371230 */ /* 0x000fe20000004100 */
[----:B------:R-:W-:Y:S01]  /*1c50*/  @P1 FADD.FTZ R53, R53, R54 ;  /* 0x0000003635351221 */ /* 0x000fe20000010000 */
[----:B------:R-:W-:Y:S01]  /*1c60*/  LOP3.LUT P2, RZ, R81, 0xff00, RZ, 0xc0, !PT ;  /* 0x0000ff0051ff7812 */ /* 0x000fe2000784c0ff */
[----:B------:R-:W-:Y:S01]  /*1c70*/  FADD.FTZ R162, R165, -R162 ;  /* 0x800000a2a5a27221 */ /* 0x000fe20000010000 */
[----:B------:R-:W-:Y:S01]  /*1c80*/  @P0 FSEL R62, R62, RZ, P4 ;  /* 0x000000ff3e3e0208 */ /* 0x000fe20002000000 */
[----:B------:R-:W-:Y:S01]  /*1c90*/  FADD.FTZ R66, R66, -R65 ;  /* 0x8000004142427221 */ /* 0x000fe20000010000 */
[----:B------:R-:W-:Y:S01]  /*1ca0*/  LOP3.LUT P4, RZ, R81, 0xff0000, RZ, 0xc0, !PT ;  /* 0x00ff000051ff7812 */ /* 0x000fe2000788c0ff */
[----:B------:R-:W-:Y:S01]  /*1cb0*/  FMUL.FTZ R166, R153, R166 ;  /* 0x000000a699a67220 */ /* 0x000fe20000410000 */
[----:B------:R-:W-:Y:S01]  /*1cc0*/  MOV R54, R78 ;  /* 0x0000004e00367202 */ /* 0x000fe20000000f00 */
[----:B------:R-:W-:Y:S01]  /*1cd0*/  FFMA.FTZ R164, R164, R173, R58 ;  /* 0x000000ada4a47223 */ /* 0x000fe2000001003a */
[----:B------:R-:W-:Y:S01]  /*1ce0*/  @P0 F2FP.PACK_AB R62, RZ, R62 ;  /* 0x0000003eff3e023e */ /* 0x000fe200000000ff */
[----:B------:R-:W-:-:S02]  /*1cf0*/  FMUL.FTZ R65, R160, c[0x0][0x1e8] ;  /* 0x00007a00a0417a20 */ /* 0x000fc40000410000 */
[----:B------:R-:W-:Y:S02]  /*1d00*/  FMUL.FTZ R61, R53, c[0x0][0x1e8] ;  /* 0x00007a00353d7a20 */ /* 0x000fe40000410000 */
[----:B------:R-:W-:Y:S01]  /*1d10*/  FMUL.FTZ R162, R153, R162 ;  /* 0x000000a299a27220 */ /* 0x000fe20000410000 */
[----:B------:R-:W-:Y:S01]  /*1d20*/  FSEL R178, R65, RZ, P2 ;  /* 0x000000ff41b27208 */ /* 0x000fe20001000000 */
[----:B------:R-:W-:Y:S01]  /*1d30*/  @P1 FADD.FTZ R166, R166, R55 ;  /* 0x00000037a6a61221 */ /* 0x000fe20000010000 */
[----:B------:R-:W-:Y:S01]  /*1d40*/  FSEL R154, R61, RZ, P5 ;  /* 0x000000ff3d9a7208 */ /* 0x000fe20002800000 */
[----:B------:R-:W-:Y:S01]  /*1d50*/  FADD.FTZ R164, R167, -R164 ;  /* 0x800000a4a7a47221 */ /* 0x000fe20000010000 */
[----:B------:R-:W-:Y:S01]  /*1d60*/  @P0 LOP3.LUT P2, RZ, R77, 0xff00, RZ, 0xc0, !PT ;  /* 0x0000ff004dff0812 */ /* 0x000fe2000784c0ff */
[-CC-:B------:R-:W-:Y:S01]  /*1d70*/  FFMA.FTZ R174, R70, R173.reuse, R58.reuse ;  /* 0x000000ad46ae7223 */ /* 0x180fe2000001003a */
[----:B------:R-:W-:Y:S01]  /*1d80*/  LOP3.LUT P5, RZ, R80, 0xff0000, RZ, 0xc0, !PT ;  /* 0x00ff000050ff7812 */ /* 0x000fe200078ac0ff */
[----:B------:R-:W-:Y:S01]  /*1d90*/  FMUL.FTZ R63, R156, c[0x0][0x1e8] ;  /* 0x00007a009c3f7a20 */ /* 0x000fe20000410000 */
[----:B------:R-:W-:Y:S01]  /*1da0*/  @P0 FSEL R65, R65, RZ, P2 ;  /* 0x000000ff41410208 */ /* 0x000fe20001000000 */
[----:B------:R-:W-:Y:S01]  /*1db0*/  FMUL.FTZ R70, R153, R66 ;  /* 0x0000004299467220 */ /* 0x000fe20000410000 */
[----:B------:R-:W-:Y:S01]  /*1dc0*/  ISETP.NE.U32.AND P2, PT, RZ, c[0x0][0x258], PT ;  /* 0x00009600ff007a0c */ /* 0x000fe20003f45070 */
[----:B------:R-:W-:Y:S01]  /*1dd0*/  @P1 FADD.FTZ R162, R162, R59 ;  /* 0x0000003ba2a21221 */ /* 0x000fe20000010000 */
[----:B------:R-:W-:Y:S01]  /*1de0*/  FSEL R157, R63, RZ, P5 ;  /* 0x000000ff3f9d7208 */ /* 0x000fe20002800000 */
[-CC-:B------:R-:W-:Y:S01]  /*1df0*/  FFMA.FTZ R68, R68, R173.reuse, R58.reuse ;  /* 0x000000ad44447223 */ /* 0x180fe2000001003a */
[----:B------:R-:W-:Y:S01]  /*1e00*/  @P0 FSEL R61, R61, RZ, P6 ;  /* 0x000000ff3d3d0208 */ /* 0x000fe20003000000 */
[-CC-:B------:R-:W-:Y:S01]  /*1e10*/  FFMA.FTZ R74, R74, R173.reuse, R58.reuse ;  /* 0x000000ad4a4a7223 */ /* 0x180fe2000001003a */
[----:B------:R-:W-:Y:S01]  /*1e20*/  LOP3.LUT P5, RZ, R81, 0xff, RZ, 0xc0, !PT ;  /* 0x000000ff51ff7812 */ /* 0x000fe200078ac0ff */
[----:B------:R-:W-:Y:S01]  /*1e30*/  FMUL.FTZ R66, R166, c[0x0][0x1e8] ;  /* 0x00007a00a6427a20 */ /* 0x000fe20000410000 */
[----:B------:R-:W-:Y:S01]  /*1e40*/  @P0 LOP3.LUT P6, RZ, R76, 0xff0000, RZ, 0xc0, !PT ;  /* 0x00ff00004cff0812 */ /* 0x000fe200078cc0ff */
[----:B------:R-:W-:Y:S01]  /*1e50*/  FMUL.FTZ R164, R153, R164 ;  /* 0x000000a499a47220 */ /* 0x000fe20000410000 */
[----:B------:R-:W-:Y:S01]  /*1e60*/  @P1 HADD2.F32 R55, -RZ, R40.H0_H0 ;  /* 0x20000028ff371230 */ /* 0x000fe20000004100 */
[----:B------:R-:W-:Y:S01]  /*1e70*/  FMUL.FTZ R80, R162, c[0x0][0x1e8] ;  /* 0x00007a00a2507a20 */ /* 0x000fe20000410000 */
[----:B------:R-:W-:Y:S01]  /*1e80*/  ISETP.NE.AND.EX P2, PT, RZ, c[0x0][0x25c], PT, P2 ;  /* 0x00009700ff007a0c */ /* 0x000fe20003f45320 */
[-C--:B------:R-:W-:Y:S01]  /*1e90*/  FFMA.FTZ R72, R72, R173.reuse, R58 ;  /* 0x000000ad48487223 */ /* 0x080fe2000001003a */
[----:B------:R-:W-:Y:S01]  /*1ea0*/  @P0 FSEL R63, R63, RZ, P6 ;  /* 0x000000ff3f3f0208 */ /* 0x000fe20003000000 */
[----:B------:R-:W-:Y:S01]  /*1eb0*/  FADD.FTZ R68, R71, -R68 ;  /* 0x8000004447447221 */ /* 0x000fe20000010000 */
[----:B------:R-:W-:Y:S01]  /*1ec0*/  FSEL R161, R80, RZ, P5 ;  /* 0x000000ff50a17208 */ /* 0x000fe20002800000 */
[----:B------:R-:W-:Y:S01]  /*1ed0*/  FADD.FTZ R74, R75, -R74 ;  /* 0x8000004a4b4a7221 */ /* 0x000fe20000010000 */
[----:B------:R-:W-:Y:S01]  /*1ee0*/  FSEL R75, R66, RZ, P4 ;  /* 0x000000ff424b7208 */ /* 0x000fe20002000000 */
[----:B------:R-:W-:Y:S01]  /*1ef0*/  @P1 FADD.FTZ R164, R164, R57 ;  /* 0x00000039a4a41221 */ /* 0x000fe20000010000 */
[----:B------:R-:W-:Y:S01]  /*1f00*/  @P0 LOP3.LUT P4, RZ, R77, 0xff0000, RZ, 0xc0, !PT ;  /* 0x00ff00004dff0812 */ /* 0x000fe2000788c0ff */
[----:B------:R-:W-:Y:S01]  /*1f10*/  FADD.FTZ R72, R73, -R72 ;  /* 0x8000004849487221 */ /* 0x000fe20000010000 */
[----:B------:R-:W-:Y:S01]  /*1f20*/  LOP3.LUT P5, RZ, R81, 0xff000000, RZ, 0xc0, !PT ;  /* 0xff00000051ff7812 */ /* 0x000fe200078ac0ff */
[----:B------:R-:W-:Y:S01]  /*1f30*/  FMUL.FTZ R71, R153, R68 ;  /* 0x0000004499477220 */ /* 0x000fe20000410000 */
[----:B------:R-:W-:Y:S01]  /*1f40*/  @P0 FSEL R66, R66, RZ, P4 ;  /* 0x000000ff42420208 */ /* 0x000fe20002000000 */
[----:B------:R-:W-:Y:S01]  /*1f50*/  FMUL.FTZ R68, R164, c[0x0][0x1e8] ;  /* 0x00007a00a4447a20 */ /* 0x000fe20000410000 */
[C---:B------:R-:W-:Y:S01]  /*1f60*/  @P0 LOP3.LUT P6, RZ, R77.reuse, 0xff, RZ, 0xc0, !PT ;  /* 0x000000ff4dff0812 */ /* 0x040fe200078cc0ff */
[----:B------:R-:W-:Y:S01]  /*1f70*/  @P1 HADD2.F32 R57, -RZ, R42.H1_H1 ;  /* 0x3000002aff391230 */ /* 0x000fe20000004100 */
[----:B------:R-:W-:Y:S01]  /*1f80*/  @P1 FADD.FTZ R70, R70, R55 ;  /* 0x0000003746461221 */ /* 0x000fe20000010000 */
[----:B------:R-:W-:Y:S01]  /*1f90*/  @P0 LOP3.LUT P4, RZ, R77, 0xff000000, RZ, 0xc0, !PT ;  /* 0xff0000004dff0812 */ /* 0x000fe2000788c0ff */
[C---:B------:R-:W-:Y:S01]  /*1fa0*/  FMUL.FTZ R73, R153.reuse, R72 ;  /* 0x0000004899497220 */ /* 0x040fe20000410000 */
[----:B------:R-:W-:Y:S01]  /*1fb0*/  FSEL R180, R68, RZ, P5 ;  /* 0x000000ff44b47208 */ /* 0x000fe20002800000 */
[----:B------:R-:W-:Y:S01]  /*1fc0*/  FMUL.FTZ R74, R153, R74 ;  /* 0x0000004a994a7220 */ /* 0x000fe20000410000 */
[----:B------:R-:W-:Y:S01]  /*1fd0*/  @P0 FSEL R80, R80, RZ, P6 ;  /* 0x000000ff50500208 */ /* 0x000fe20003000000 */
[-CC-:B------:R-:W-:Y:S01]  /*1fe0*/  FFMA.FTZ R168, R168, R173.reuse, R58.reuse ;  /* 0x000000ada8a87223 */ /* 0x180fe2000001003a */
[----:B------:R-:W-:Y:S01]  /*1ff0*/  @P0 FSEL R68, R68, RZ, P4 ;  /* 0x000000ff44440208 */ /* 0x000fe20002000000 */
[-CC-:B------:R-:W-:Y:S01]  /*2000*/  FFMA.FTZ R64, R64, R173.reuse, R58.reuse ;  /* 0x000000ad40407223 */ /* 0x180fe2000001003a */
[----:B------:R-:W-:Y:S01]  /*2010*/  LOP3.LUT P6, RZ, R54, 0xff, RZ, 0xc0, !PT ;  /* 0x000000ff36ff7812 */ /* 0x000fe200078cc0ff */
[----:B------:R-:W-:Y:S01]  /*2020*/  FFMA.FTZ R170, R170, R173, R58 ;  /* 0x000000adaaaa7223 */ /* 0x000fe2000001003a */
[----:B------:R-:W-:Y:S01]  /*2030*/  IADD3 R58, P4, R150, c[0x0][0x248], RZ ;  /* 0x00009200963a7a10 */ /* 0x000fe20007f9e0ff */
[----:B------:R-:W-:Y:S01]  /*2040*/  FMUL.FTZ R81, R70, c[0x0][0x1e8] ;  /* 0x00007a0046517a20 */ /* 0x000fe20000410000 */
[----:B------:R-:W-:Y:S01]  /*2050*/  @P1 HADD2.F32 R55, -RZ, R43.H0_H0 ;  /* 0x2000002bff371230 */ /* 0x000fe20000004100 */
[----:B------:R-:W-:Y:S01]  /*2060*/  @P1 FADD.FTZ R73, R73, R56 ;  /* 0x0000003849491221 */ /* 0x000fe20000010000 */
[----:B------:R-:W-:Y:S01]  /*2070*/  IADD3.X R59, R172, c[0x0][0x24c], RZ, P4, !PT ;  /* 0x00009300ac3b7a10 */ /* 0x000fe200027fe4ff */
[----:B------:R-:W-:Y:S01]  /*2080*/  @P1 FADD.FTZ R74, R74, R57 ;  /* 0x000000394a4a1221 */ /* 0x000fe20000010000 */
[----:B------:R-:W-:Y:S01]  /*2090*/  FSEL R159, R81, RZ, P6 ;  /* 0x000000ff519f7208 */ /* 0x000fe20003000000 */
[----:B------:R-:W-:Y:S01]  /*20a0*/  FADD.FTZ R168, R169, -R168 ;  /* 0x800000a8a9a87221 */ /* 0x000fe20000010000 */
[----:B------:R-:W-:Y:S01]  /*20b0*/  @P2 IADD3 R56, P5, R150, c[0x0][0x258], RZ ;  /* 0x0000960096382a10 */ /* 0x000fe20007fbe0ff */
[----:B------:R-:W-:Y:S01]  /*20c0*/  FMUL.FTZ R167, R73, c[0x0][0x1e8] ;  /* 0x00007a0049a77a20 */ /* 0x000fe20000410000 */
[C---:B------:R-:W-:Y:S01]  /*20d0*/  LOP3.LUT P4, RZ, R79.reuse, 0xff, RZ, 0xc0, !PT ;  /* 0x000000ff4fff7812 */ /* 0x040fe2000788c0ff */
[----:B------:R-:W-:Y:S01]  /*20e0*/  FMUL.FTZ R173, R74, c[0x0][0x1e8] ;  /* 0x00007a004aad7a20 */ /* 0x000fe20000410000 */
[----:B------:R-:W-:Y:S01]  /*20f0*/  LOP3.LUT P6, RZ, R79, 0xff00, RZ, 0xc0, !PT ;  /* 0x0000ff004fff7812 */ /* 0x000fe200078cc0ff */
[----:B------:R-:W-:Y:S01]  /*2100*/  FMUL.FTZ R168, R153, R168 ;  /* 0x000000a899a87220 */ /* 0x000fe20000410000 */
[--C-:B------:R-:W-:Y:S01]  /*2110*/  @P1 HADD2.F32 R54, -RZ, R41.reuse.H0_H0 ;  /* 0x20000029ff361230 */ /* 0x100fe20000004100 */
[----:B------:R-:W-:Y:S01]  /*2120*/  FADD.FTZ R64, R67, -R64 ;  /* 0x8000004043407221 */ /* 0x000fe20000010000 */
[----:B------:R-:W-:Y:S01]  /*2130*/  @P2 IADD3.X R57, R172, c[0x0][0x25c], RZ, P5, !PT ;  /* 0x00009700ac392a10 */ /* 0x000fe20002ffe4ff */
[----:B------:R-:W-:Y:S01]  /*2140*/  FADD.FTZ R174, R69, -R174 ;  /* 0x800000ae45ae7221 */ /* 0x000fe20000010000 */
[----:B------:R-:W-:Y:S01]  /*2150*/  FSEL R169, R167, RZ, P4 ;  /* 0x000000ffa7a97208 */ /* 0x000fe20002000000 */
[----:B------:R-:W-:Y:S01]  /*2160*/  FADD.FTZ R170, R171, -R170 ;  /* 0x800000aaabaa7221 */ /* 0x000fe20000010000 */
[----:B------:R-:W-:Y:S01]  /*2170*/  FSEL R182, R173, RZ, P6 ;  /* 0x000000ffadb67208 */ /* 0x000fe20003000000 */
[----:B------:R-:W-:Y:S01]  /*2180*/  @P1 FADD.FTZ R168, R168, R55 ;  /* 0x00000037a8a81221 */ /* 0x000fe20000010000 */
[----:B------:R-:W-:Y:S01]  /*2190*/  @P2 F2FP.PACK_AB R53, RZ, R53 ;  /* 0x00000035ff35223e */ /* 0x000fe200000000ff */
[----:B------:R-:W-:Y:S01]  /*21a0*/  @P1 HADD2.F32 R55, -RZ, R41.H1_H1 ;  /* 0x30000029ff371230 */ /* 0x000fe20000004100 */
[----:B------:R-:W-:Y:S01]  /*21b0*/  @P2 F2FP.PACK_AB R156, RZ, R156 ;  /* 0x0000009cff9c223e */ /* 0x000fe200000000ff */
[----:B------:R-:W-:Y:S01]  /*21c0*/  @P1 HADD2.F32 R72, -RZ, R40.H1_H1 ;  /* 0x30000028ff481230 */ /* 0x000fe20000004100 */
[----:B------:R-:W-:Y:S01]  /*21d0*/  @P2 F2FP.PACK_AB R162, RZ, R162 ;  /* 0x000000a2ffa2223e */ /* 0x000fe200000000ff */
[C---:B------:R-:W-:Y:S01]  /*21e0*/  FMUL.FTZ R67, R153.reuse, R64 ;  /* 0x0000004099437220 */ /* 0x040fe20000410000 */
[----:B------:R-:W-:Y:S01]  /*21f0*/  @P2 F2FP.PACK_AB R166, RZ, R166 ;  /* 0x000000a6ffa6223e */ /* 0x000fe200000000ff */
[----:B------:R-:W-:Y:S01]  /*2200*/  FMUL.FTZ R174, R153, R174 ;  /* 0x000000ae99ae7220 */ /* 0x000fe20000410000 */
[C---:B------:R-:W-:Y:S01]  /*2210*/  LOP3.LUT P5, RZ, R78.reuse, 0xff0000, RZ, 0xc0, !PT ;  /* 0x00ff00004eff7812 */ /* 0x040fe200078ac0ff */
[----:B------:R-:W-:Y:S01]  /*2220*/  @P1 FADD.FTZ R71, R71, R54 ;  /* 0x0000003647471221 */ /* 0x000fe20000010000 */
[C---:B------:R-:W-:Y:S01]  /*2230*/  LOP3.LUT P4, RZ, R78.reuse, 0xff00, RZ, 0xc0, !PT ;  /* 0x0000ff004eff7812 */ /* 0x040fe2000788c0ff */
[----:B------:R-:W-:Y:S01]  /*2240*/  FMUL.FTZ R153, R153, R170 ;  /* 0x000000aa99997220 */ /* 0x000fe20000410000 */
[----:B------:R-:W-:Y:S01]  /*2250*/  LOP3.LUT P6, RZ, R78, 0xff000000, RZ, 0xc0, !PT ;  /* 0xff0000004eff7812 */ /* 0x000fe200078cc0ff */
[----:B------:R-:W-:Y:S01]  /*2260*/  @P1 HADD2.F32 R78, -RZ, R43.H1_H1 ;  /* 0x3000002bff4e1230 */ /* 0x000fe20000004100 */
[----:B------:R-:W-:Y:S01]  /*2270*/  @P0 MOV R54, R2 ;  /* 0x0000000200360202 */ /* 0x000fe20000000f00 */
[----:B------:R-:W-:Y:S01]  /*2280*/  @P1 FADD.FTZ R174, R174, R55 ;  /* 0x00000037aeae1221 */ /* 0x000fe20000010000 */
[----:B------:R-:W-:Y:S01]  /*2290*/  @P2 F2FP.PACK_AB R64, RZ, R52 ;  /* 0x00000034ff40223e */ /* 0x000fe200000000ff */
[----:B------:R-:W-:Y:S01]  /*22a0*/  @P1 FADD.FTZ R67, R67, R72 ;  /* 0x0000004843431221 */ /* 0x000fe20000010000 */
[----:B------:R-:W-:Y:S01]  /*22b0*/  @P2 F2FP.PACK_AB R158, RZ, R158 ;  /* 0x0000009eff9e223e */ /* 0x000fe200000000ff */
[----:B------:R-:W-:Y:S01]  /*22c0*/  @P1 FADD.FTZ R153, R153, R78 ;  /* 0x0000004e99991221 */ /* 0x000fe20000010000 */
[----:B------:R-:W-:Y:S01]  /*22d0*/  @P2 F2FP.PACK_AB R160, RZ, R160 ;  /* 0x000000a0ffa0223e */ /* 0x000fe200000000ff */
[----:B------:R-:W-:Y:S01]  /*22e0*/  FMUL.FTZ R163, R71, c[0x0][0x1e8] ;  /* 0x00007a0047a37a20 */ /* 0x000fe20000410000 */
[----:B------:R-:W-:Y:S01]  /*22f0*/  @P2 F2FP.PACK_AB R164, RZ, R164 ;  /* 0x000000a4ffa4223e */ /* 0x000fe200000000ff */
[----:B------:R-:W-:Y:S01]  /*2300*/  FMUL.FTZ R175, R168, c[0x0][0x1e8] ;  /* 0x00007a00a8af7a20 */ /* 0x000fe20000410000 */
[----:B------:R-:W-:-:S02]  /*2310*/  @P2 PRMT R44, R53, 0x7610, R44 ;  /* 0x00007610352c2816 */ /* 0x000fc4000000002c */
[----:B------:R-:W-:Y:S02]  /*2320*/  @P2 PRMT R45, R156, 0x7610, R45 ;  /* 0x000076109c2d2816 */ /* 0x000fe4000000002d */
[----:B------:R-:W-:Y:S02]  /*2330*/  @P2 PRMT R46, R162, 0x7610, R46 ;  /* 0x00007610a22e2816 */ /* 0x000fe4000000002e */
[----:B------:R-:W-:Y:S02]  /*2340*/  @P2 PRMT R47, R166, 0x7610, R47 ;  /* 0x00007610a62f2816 */ /* 0x000fe4000000002f */
[----:B------:R-:W-:Y:S02]  /*2350*/  @P0 LOP3.LUT P1, RZ, R54, 0xff, RZ, 0xc0, !PT ;  /* 0x000000ff36ff0812 */ /* 0x000fe4000782c0ff */
        /* <DEDUP_REMOVED lines=9> */
[----:B------:R-:W-:Y:S01]  /*23f0*/  @P2 F2FP.PACK_AB R64, RZ, R174 ;  /* 0x000000aeff40223e */ /* 0x000fe200000000ff */
[----:B------:R-:W-:Y:S01]  /*2400*/  FMUL.FTZ R174, R174, c[0x0][0x1e8] ;  /* 0x00007a00aeae7a20 */ /* 0x000fe20000410000 */
[----:B------:R-:W-:Y:S01]  /*2410*/  FSEL R165, R163, RZ, P5 ;  /* 0x000000ffa3a57208 */ /* 0x000fe20002800000 */
[----:B------:R1:W-:Y:S01]  /*2420*/  STG.E.128 [R58.64], R52 ;  /* 0x000000343a007986 */ /* 0x0003e2000c101d04 */
[----:B------:R-:W-:Y:S02]  /*2430*/  LOP3.LUT P5, RZ, R79, 0xff0000, RZ, 0xc0, !PT ;  /* 0x00ff00004fff7812 */ /* 0x000fe400078ac0ff */
[----:B------:R-:W-:Y:S02]  /*2440*/  @P2 F2FP.PACK_AB R70, RZ, R70 ;  /* 0x00000046ff46223e */ /* 0x000fe400000000ff */
[----:B------:R-:W-:Y:S02]  /*2450*/  @P0 F2FP.PACK_AB R61, RZ, R61 ;  /* 0x0000003dff3d023e */ /* 0x000fe400000000ff */
[----:B------:R-:W-:-:S02]  /*2460*/  @P0 F2FP.PACK_AB R63, RZ, R63 ;  /* 0x0000003fff3f023e */ /* 0x000fc400000000ff */
[----:B------:R-:W-:Y:S02]  /*2470*/  @P0 F2FP.PACK_AB R80, RZ, R80 ;  /* 0x00000050ff50023e */ /* 0x000fe400000000ff */
[----:B0-----:R-:W-:Y:S02]  /*2480*/  FSEL R56, R174, RZ, P6 ;  /* 0x000000ffae387208 */ /* 0x001fe40003000000 */
[----:B------:R-:W-:Y:S02]  /*2490*/  @P0 F2FP.PACK_AB R66, RZ, R66 ;  /* 0x00000042ff42023e */ /* 0x000fe400000000ff */
[----:B------:R-:W-:Y:S02]  /*24a0*/  @P2 F2FP.PACK_AB R71, RZ, R71 ;  /* 0x00000047ff47223e */ /* 0x000fe400000000ff */
[----:B------:R-:W-:Y:S02]  /*24b0*/  @P2 F2FP.PACK_AB R73, RZ, R73 ;  /* 0x00000049ff49223e */ /* 0x000fe400000000ff */
[----:B-1----:R-:W-:Y:S01]  /*24c0*/  @P2 F2FP.PACK_AB R59, RZ, R67 ;  /* 0x00000043ff3b223e */ /* 0x002fe200000000ff */
[----:B------:R-:W-:Y:S01]  /*24d0*/  FMUL.FTZ R67, R67, c[0x0][0x1e8] ;  /* 0x00007a0043437a20 */ /* 0x000fe20000410000 */
[----:B------:R-:W-:-:S02]  /*24e0*/  F2FP.PACK_AB R53, R56, R165 ;  /* 0x000000a53835723e */ /* 0x000fc400000000ff */
[----:B------:R-:W-:Y:S02]  /*24f0*/  @P2 F2FP.PACK_AB R168, RZ, R168 ;  /* 0x000000a8ffa8223e */ /* 0x000fe400000000ff */
[----:B------:R-:W-:Y:S02]  /*2500*/  FSEL R52, R67, RZ, P4 ;  /* 0x000000ff43347208 */ /* 0x000fe40002000000 */
[----:B------:R-:W-:Y:S02]  /*2510*/  @P0 IADD3 R56, P4, R150, c[0x0][0x250], RZ ;  /* 0x0000940096380a10 */ /* 0x000fe40007f9e0ff */
[----:B------:R-:W-:Y:S01]  /*2520*/  @P2 F2FP.PACK_AB R69, RZ, R153 ;  /* 0x00000099ff45223e */ /* 0x000fe200000000ff */
[----:B------:R-:W-:Y:S01]  /*2530*/  FMUL.FTZ R153, R153, c[0x0][0x1e8] ;  /* 0x00007a0099997a20 */ /* 0x000fe20000410000 */
[----:B------:R-:W-:Y:S02]  /*2540*/  FSEL R177, R175, RZ, P5 ;  /* 0x000000ffafb17208 */ /* 0x000fe40002800000 */
[----:B------:R-:W-:-:S02]  /*2550*/  @P0 F2FP.PACK_AB R65, RZ, R65 ;  /* 0x00000041ff41023e */ /* 0x000fc400000000ff */
[----:B------:R-:W-:Y:S02]  /*2560*/  @P0 F2FP.PACK_AB R68, RZ, R68 ;  /* 0x00000044ff44023e */ /* 0x000fe400000000ff */
[----:B------:R-:W-:Y:S02]  /*2570*/  @P0 PRMT R48, R61, 0x7610, R48 ;  /* 0x000076103d300816 */ /* 0x000fe40000000030 */
[----:B------:R-:W-:Y:S02]  /*2580*/  @P0 PRMT R49, R63, 0x7610, R49 ;  /* 0x000076103f310816 */ /* 0x000fe40000000031 */
[----:B------:R-:W-:Y:S02]  /*2590*/  @P0 PRMT R50, R80, 0x7610, R50 ;  /* 0x0000761050320816 */ /* 0x000fe40000000032 */
[----:B------:R-:W-:Y:S02]  /*25a0*/  @P0 PRMT R51, R66, 0x7610, R51 ;  /* 0x0000761042330816 */ /* 0x000fe40000000033 */
[----:B------:R-:W-:-:S02]  /*25b0*/  @P0 IADD3.X R57, R172, c[0x0][0x254], RZ, P4, !PT ;  /* 0x00009500ac390a10 */ /* 0x000fc400027fe4ff */
[----:B------:R-:W-:Y:S02]  /*25c0*/  @P2 PRMT R44, R70, 0x7610, R44 ;  /* 0x00007610462c2816 */ /* 0x000fe4000000002c */
[----:B------:R-:W-:Y:S02]  /*25d0*/  LOP3.LUT P5, RZ, R79, 0xff000000, RZ, 0xc0, !PT ;  /* 0xff0000004fff7812 */ /* 0x000fe400078ac0ff */
[----:B------:R-:W-:Y:S02]  /*25e0*/  @P2 F2FP.PACK_AB R74, RZ, R74 ;  /* 0x0000004aff4a223e */ /* 0x000fe400000000ff */
[----:B------:R-:W-:Y:S02]  /*25f0*/  @P2 PRMT R45, R71, 0x7610, R45 ;  /* 0x00007610472d2816 */ /* 0x000fe4000000002d */
[----:B------:R-:W-:Y:S02]  /*2600*/  @P2 PRMT R46, R73, 0x7610, R46 ;  /* 0x00007610492e2816 */ /* 0x000fe4000000002e */
[----:B------:R-:W-:-:S02]  /*2610*/  @P2 PRMT R47, R168, 0x7610, R47 ;  /* 0x00007610a82f2816 */ /* 0x000fc4000000002f */
[----:B------:R-:W-:Y:S02]  /*2620*/  @P2 IADD3 R58, P4, R152, c[0x0][0x258], RZ ;  /* 0x00009600983a2a10 */ /* 0x000fe40007f9e0ff */
[----:B------:R-:W-:Y:S02]  /*2630*/  @P0 PRMT R48, R48, 0x5410, R60 ;  /* 0x0000541030300816 */ /* 0x000fe4000000003c */
[----:B------:R-:W-:Y:S02]  /*2640*/  @P0 PRMT R49, R49, 0x5410, R62 ;  /* 0x0000541031310816 */ /* 0x000fe4000000003e */
[----:B------:R-:W-:Y:S02]  /*2650*/  @P0 PRMT R50, R50, 0x5410, R65 ;  /* 0x0000541032320816 */ /* 0x000fe40000000041 */
[----:B------:R-:W-:Y:S02]  /*2660*/  @P0 PRMT R51, R51, 0x5410, R68 ;  /* 0x0000541033330816 */ /* 0x000fe40000000044 */
[----:B------:R-:W-:-:S02]  /*2670*/  @P2 PRMT R44, R44, 0x5410, R59 ;  /* 0x000054102c2c2816 */ /* 0x000fc4000000003b */
[----:B------:R-:W-:Y:S01]  /*2680*/  FSEL R54, R153, RZ, P5 ;  /* 0x000000ff99367208 */ /* 0x000fe20002800000 */
[----:B------:R0:W-:Y:S01]  /*2690*/  @P0 STG.E.128 [R56.64], R48 ;  /* 0x0000003038000986 */ /* 0x0001e2000c101d04 */
[----:B------:R-:W-:Y:S02]  /*26a0*/  @P2 IADD3.X R59, R151, c[0x0][0x25c], RZ, P4, !PT ;  /* 0x00009700973b2a10 */ /* 0x000fe400027fe4ff */
[----:B------:R-:W-:Y:S02]  /*26b0*/  @P2 PRMT R45, R45, 0x5410, R64 ;  /* 0x000054102d2d2816 */ /* 0x000fe40000000040 */
[----:B------:R-:W-:Y:S02]  /*26c0*/  @P2 PRMT R46, R46, 0x5410, R74 ;  /* 0x000054102e2e2816 */ /* 0x000fe4000000004a */
[----:B------:R-:W-:Y:S02]  /*26d0*/  @P2 PRMT R47, R47, 0x5410, R69 ;  /* 0x000054102f2f2816 */ /* 0x000fe40000000045 */
[----:B------:R-:W-:-:S02]  /*26e0*/  IADD3 R60, P5, R152, c[0x0][0x248], RZ ;  /* 0x00009200983c7a10 */ /* 0x000fc40007fbe0ff */
[----:B------:R-:W-:Y:S01]  /*26f0*/  @P0 LOP3.LUT P4, RZ, R2, 0xff0000, RZ, 0xc0, !PT ;  /* 0x00ff000002ff0812 */ /* 0x000fe2000788c0ff */
[----:B------:R-:W-:Y:S01]  /*2700*/  @P2 STG.E.128 [R58.64], R44 ;  /* 0x0000002c3a002986 */ /* 0x000fe2000c101d04 */
[----:B------:R-:W-:Y:S02]  /*2710*/  F2FP.PACK_AB R55, R54, R177 ;  /* 0x000000b13637723e */ /* 0x000fe400000000ff */
[----:B------:R-:W-:Y:S02]  /*2720*/  F2FP.PACK_AB R54, R182, R169 ;  /* 0x000000a9b636723e */ /* 0x000fe400000000ff */
[----:B------:R-:W-:Y:S02]  /*2730*/  F2FP.PACK_AB R52, R52, R159 ;  /* 0x0000009f3434723e */ /* 0x000fe400000000ff */
[----:B------:R-:W-:Y:S02]  /*2740*/  IADD3.X R61, R151, c[0x0][0x24c], RZ, P5, !PT ;  /* 0x00009300973d7a10 */ /* 0x000fe40002ffe4ff */
[----:B------:R-:W-:-:S02]  /*2750*/  @P0 LOP3.LUT P2, RZ, R2, 0xff00, RZ, 0xc0, !PT ;  /* 0x0000ff0002ff0812 */ /* 0x000fc4000784c0ff */
[----:B------:R-:W-:Y:S01]  /*2760*/  @P0 LOP3.LUT P5, RZ, R2, 0xff000000, RZ, 0xc0, !PT ;  /* 0xff00000002ff0812 */ /* 0x000fe200078ac0ff */
[----:B------:R1:W-:Y:S01]  /*2770*/  STG.E.128 [R60.64], R52 ;  /* 0x000000343c007986 */ /* 0x0003e2000c101d04 */
[----:B0-----:R-:W-:Y:S02]  /*2780*/  @P0 FSEL R56, R81, RZ, P1 ;  /* 0x000000ff51380208 */ /* 0x001fe40000800000 */
[----:B------:R-:W-:Y:S02]  /*2790*/  @P0 FSEL R62, R163, RZ, P4 ;  /* 0x000000ffa33e0208 */ /* 0x000fe40002000000 */
[C---:B------:R-:W-:Y:S02]  /*27a0*/  @P0 LOP3.LUT P1, RZ, R3.reuse, 0xff, RZ, 0xc0, !PT ;  /* 0x000000ff03ff0812 */ /* 0x040fe4000782c0ff */
[----:B------:R-:W-:Y:S02]  /*27b0*/  @P0 LOP3.LUT P4, RZ, R3, 0xff0000, RZ, 0xc0, !PT ;  /* 0x00ff000003ff0812 */ /* 0x000fe4000788c0ff */
[----:B------:R-:W-:-:S02]  /*27c0*/  @P0 FSEL R57, R67, RZ, P2 ;  /* 0x000000ff43390208 */ /* 0x000fc40001000000 */
[----:B------:R-:W-:Y:S02]  /*27d0*/  @P0 FSEL R63, R174, RZ, P5 ;  /* 0x000000ffae3f0208 */ /* 0x000fe40002800000 */
[C---:B------:R-:W-:Y:S02]  /*27e0*/  @P0 LOP3.LUT P2, RZ, R3.reuse, 0xff00, RZ, 0xc0, !PT ;  /* 0x0000ff0003ff0812 */ /* 0x040fe4000784c0ff */
[----:B------:R-:W-:Y:S02]  /*27f0*/  @P0 LOP3.LUT P5, RZ, R3, 0xff000000, RZ, 0xc0, !PT ;  /* 0xff00000003ff0812 */ /* 0x000fe400078ac0ff */
[----:B------:R-:W-:Y:S02]  /*2800*/  @P0 F2FP.PACK_AB R56, RZ, R56 ;  /* 0x00000038ff38023e */ /* 0x000fe400000000ff */
[----:B-1----:R-:W-:Y:S02]  /*2810*/  @P0 FSEL R52, R167, RZ, P1 ;  /* 0x000000ffa7340208 */ /* 0x002fe40000800000 */
[----:B------:R-:W-:-:S02]  /*2820*/  @P0 FSEL R54, R175, RZ, P4 ;  /* 0x000000ffaf360208 */ /* 0x000fc40002000000 */
[----:B------:R-:W-:Y:S02]  /*2830*/  @P0 F2FP.PACK_AB R62, RZ, R62 ;  /* 0x0000003eff3e023e */ /* 0x000fe400000000ff */
[----:B------:R-:W-:Y:S02]  /*2840*/  @P0 FSEL R53, R173, RZ, P2 ;  /* 0x000000ffad350208 */ /* 0x000fe40001000000 */
[----:B------:R-:W-:Y:S02]  /*2850*/  @P0 FSEL R55, R153, RZ, P5 ;  /* 0x000000ff99370208 */ /* 0x000fe40002800000 */
[----:B------:R-:W-:Y:S02]  /*2860*/  @P0 F2FP.PACK_AB R52, RZ, R52 ;  /* 0x00000034ff34023e */ /* 0x000fe400000000ff */
[----:B------:R-:W-:Y:S02]  /*2870*/  @P0 F2FP.PACK_AB R54, RZ, R54 ;  /* 0x00000036ff36023e */ /* 0x000fe400000000ff */
[----:B------:R-:W-:-:S02]  /*2880*/  @P0 F2FP.PACK_AB R57, RZ, R57 ;  /* 0x00000039ff39023e */ /* 0x000fc400000000ff */
[----:B------:R-:W-:Y:S02]  /*2890*/  @P0 F2FP.PACK_AB R63, RZ, R63 ;  /* 0x0000003fff3f023e */ /* 0x000fe400000000ff */
[----:B------:R-:W-:Y:S02]  /*28a0*/  @P0 F2FP.PACK_AB R53, RZ, R53 ;  /* 0x00000035ff35023e */ /* 0x000fe400000000ff */
[----:B------:R-:W-:Y:S02]  /*28b0*/  @P0 F2FP.PACK_AB R55, RZ, R55 ;  /* 0x00000037ff37023e */ /* 0x000fe400000000ff */
[----:B------:R-:W-:Y:S02]  /*28c0*/  @P0 PRMT R48, R56, 0x7610, R48 ;  /* 0x0000761038300816 */ /* 0x000fe40000000030 */
[----:B------:R-:W-:Y:S02]  /*28d0*/  @P0 IADD3 R152, P1, R152, c[0x0][0x250], RZ ;  /* 0x0000940098980a10 */ /* 0x000fe40007f3e0ff */
[----:B------:R-:W-:-:S02]  /*28e0*/  @P0 PRMT R49, R62, 0x7610, R49 ;  /* 0x000076103e310816 */ /* 0x000fc40000000031 */
[----:B------:R-:W-:Y:S02]  /*28f0*/  @P0 PRMT R50, R52, 0x7610, R50 ;  /* 0x0000761034320816 */ /* 0x000fe40000000032 */
[----:B------:R-:W-:Y:S02]  /*2900*/  @P0 PRMT R51, R54, 0x7610, R51 ;  /* 0x0000761036330816 */ /* 0x000fe40000000033 */
[----:B------:R-:W-:Y:S02]  /*2910*/  @P0 IADD3.X R153, R151, c[0x0][0x254], RZ, P1, !PT ;  /* 0x0000950097990a10 */ /* 0x000fe40000ffe4ff */
        /* <DEDUP_REMOVED lines=9> */
.L_x_907:
        /* <DEDUP_REMOVED lines=59> */
.L_x_904:
        /* <DEDUP_REMOVED lines=27> */
.L_x_905:
[----:B------:R-:W-:Y:S01]  /*2f10*/  HFMA2.MMA R58, -RZ, RZ, 0, 1.847743988037109375e-06 ;  /* 0x0000001fff3a7435 */ /* 0x000fe200000001ff */
[----:B------:R-:W-:Y:S01]  /*2f20*/  IMAD.MOV.U32 R55, RZ, RZ, R57 ;  /* 0x000000ffff377224 */ /* 0x000fe200078e0039 */
[----:B------:R-:W-:-:S02]  /*2f30*/  MOV R56, 0x10 ;  /* 0x0000001000387802 */ /* 0x000fc40000000f00 */
[----:B------:R-:W-:Y:S02]  /*2f40*/  MOV R61, 0xffffffff ;  /* 0xffffffff003d7802 */ /* 0x000fe40000000f00 */
[----:B------:R-:W-:Y:S02]  /*2f50*/  MOV R52, 0x2f70 ;  /* 0x00002f7000347802 */ /* 0x000fe40000000f00 */
[----:B-----5:R-:W-:Y:S05]  /*2f60*/  CALL.REL.NOINC `($__internal_65_$__cuda_sm70_shflsync_down_p) ;  /* 0x0000046000007944 */ /* 0x020fea0003c00000 */
[----:B-1----:R-:W-:Y:S01]  /*2f70*/  IMAD.MOV.U32 R54, RZ, RZ, R55 ;  /* 0x000000ffff367224 */ /* 0x002fe200078e0037 */
[----:B0-----:R-:W-:Y:S05]  /*2f80*/  BRA `(.L_x_909) ;  /* 0xffffe76000007947 */ /* 0x001fea000383ffff */
.L_x_906:
[----:B------:R-:W-:Y:S01]  /*2f90*/  HFMA2.MMA R56, -RZ, RZ, 0, 9.5367431640625e-07 ;  /* 0x00000010ff387435 */ /* 0x000fe200000001ff */
[----:B------:R-:W-:Y:S01]  /*2fa0*/  MOV R55, R59 ;  /* 0x0000003b00377202 */ /* 0x000fe20000000f00 */
[----:B------:R-:W-:Y:S01]  /*2fb0*/  IMAD.MOV.U32 R61, RZ, RZ, -0x1 ;  /* 0xffffffffff3d7424 */ /* 0x000fe200078e00ff */
[----:B------:R-:W-:Y:S02]  /*2fc0*/  MOV R58, 0x1f ;  /* 0x0000001f003a7802 */ /* 0x000fe40000000f00 */
[----:B------:R-:W-:Y:S02]  /*2fd0*/  MOV R52, 0x2ff0 ;  /* 0x00002ff000347802 */ /* 0x000fe40000000f00 */
[----:B01---5:R-:W-:Y:S05]  /*2fe0*/  CALL.REL.NOINC `($__internal_65_$__cuda_sm70_shflsync_down_p) ;  /* 0x000003e000007944 */ /* 0x023fea0003c00000 */
[----:B------:R-:W-:Y:S01]  /*2ff0*/  FADD.FTZ R57, R57, R54 ;  /* 0x0000003639397221 */ /* 0x000fe20000010000 */
[----:B0-----:R-:W-:Y:S01]  /*3000*/  HFMA2.MMA R56, -RZ, RZ, 0, 4.76837158203125e-07 ;  /* 0x00000008ff387435 */ /* 0x001fe200000001ff */
[----:B-1----:R-:W-:Y:S01]  /*3010*/  FADD.FTZ R60, R59, R55 ;  /* 0x000000373b3c7221 */ /* 0x002fe20000010000 */
[----:B------:R-:W-:Y:S01]  /*3020*/  MOV R58, 0x1f ;  /* 0x0000001f003a7802 */ /* 0x000fe20000000f00 */
[----:B------:R-:W-:Y:S01]  /*3030*/  IMAD.MOV.U32 R55, RZ, RZ, R57 ;  /* 0x000000ffff377224 */ /* 0x000fe200078e0039 */
[----:B------:R-:W-:-:S02]  /*3040*/  MOV R61, 0xffffffff ;  /* 0xffffffff003d7802 */ /* 0x000fc40000000f00 */
[----:B------:R-:W-:Y:S02]  /*3050*/  MOV R52, 0x3070 ;  /* 0x0000307000347802 */ /* 0x000fe40000000f00 */
[----:B------:R-:W-:Y:S05]  /*3060*/  CALL.REL.NOINC `($__internal_65_$__cuda_sm70_shflsync_down_p) ;  /* 0x0000036000007944 */ /* 0x000fea0003c00000 */
[----:B0-----:R-:W-:Y:S01]  /*3070*/  HFMA2.MMA R56, -RZ, RZ, 0, 4.76837158203125e-07 ;  /* 0x00000008ff387435 */ /* 0x001fe200000001ff */
[----:B-1----:R-:W-:Y:S01]  /*3080*/  MOV R54, R55 ;  /* 0x0000003700367202 */ /* 0x002fe20000000f00 */
[----:B------:R-:W-:Y:S01]  /*3090*/  IMAD.MOV.U32 R61, RZ, RZ, -0x1 ;  /* 0xffffffffff3d7424 */ /* 0x000fe200078e00ff */
[----:B------:R-:W-:Y:S02]  /*30a0*/  MOV R55, R60 ;  /* 0x0000003c00377202 */ /* 0x000fe40000000f00 */
[----:B------:R-:W-:Y:S02]  /*30b0*/  MOV R58, 0x1f ;  /* 0x0000001f003a7802 */ /* 0x000fe40000000f00 */
[----:B------:R-:W-:Y:S02]  /*30c0*/  MOV R52, 0x30e0 ;  /* 0x000030e000347802 */ /* 0x000fe40000000f00 */
[----:B------:R-:W-:Y:S05]  /*30d0*/  CALL.REL.NOINC `($__internal_65_$__cuda_sm70_shflsync_down_p) ;  /* 0x000002f000007944 */ /* 0x000fea0003c00000 */
[----:B------:R-:W-:Y:S01]  /*30e0*/  FADD.FTZ R57, R54, R57 ;  /* 0x0000003936397221 */ /* 0x000fe20000010000 */
[----:B0-----:R-:W-:Y:S01]  /*30f0*/  HFMA2.MMA R56, -RZ, RZ, 0, 2.384185791015625e-07 ;  /* 0x00000004ff387435 */ /* 0x001fe200000001ff */
[----:B-1----:R-:W-:Y:S01]  /*3100*/  FADD.FTZ R60, R60, R55 ;  /* 0x000000373c3c7221 */ /* 0x002fe20000010000 */
[----:B------:R-:W-:-:S02]  /*3110*/  MOV R58, 0x1f ;  /* 0x0000001f003a7802 */ /* 0x000fc40000000f00 */
[----:B------:R-:W-:Y:S02]  /*3120*/  MOV R61, 0xffffffff ;  /* 0xffffffff003d7802 */ /* 0x000fe40000000f00 */
[----:B------:R-:W-:Y:S02]  /*3130*/  MOV R55, R57 ;  /* 0x0000003900377202 */ /* 0x000fe40000000f00 */
[----:B------:R-:W-:Y:S02]  /*3140*/  MOV R52, 0x3160 ;  /* 0x0000316000347802 */ /* 0x000fe40000000f00 */
[----:B------:R-:W-:Y:S05]  /*3150*/  CALL.REL.NOINC `($__internal_65_$__cuda_sm70_shflsync_down_p) ;  /* 0x0000027000007944 */ /* 0x000fea0003c00000 */
[----:B0-----:R-:W-:Y:S01]  /*3160*/  HFMA2.MMA R56, -RZ, RZ, 0, 2.384185791015625e-07 ;  /* 0x00000004ff387435 */ /* 0x001fe200000001ff */
[----:B-1----:R-:W-:Y:S01]  /*3170*/  IMAD.MOV.U32 R54, RZ, RZ, R55 ;  /* 0x000000ffff367224 */ /* 0x002fe200078e0037 */
[----:B------:R-:W-:Y:S02]  /*3180*/  MOV R55, R60 ;  /* 0x0000003c00377202 */ /* 0x000fe40000000f00 */
[----:B------:R-:W-:Y:S02]  /*3190*/  MOV R58, 0x1f ;  /* 0x0000001f003a7802 */ /* 0x000fe40000000f00 */
[----:B------:R-:W-:-:S02]  /*31a0*/  MOV R61, 0xffffffff ;  /* 0xffffffff003d7802 */ /* 0x000fc40000000f00 */
[----:B------:R-:W-:Y:S02]  /*31b0*/  MOV R52, 0x31d0 ;  /* 0x000031d000347802 */ /* 0x000fe40000000f00 */
[----:B------:R-:W-:Y:S05]  /*31c0*/  CALL.REL.NOINC `($__internal_65_$__cuda_sm70_shflsync_down_p) ;  /* 0x0000020000007944 */ /* 0x000fea0003c00000 */
[----:B------:R-:W-:Y:S01]  /*31d0*/  FADD.FTZ R57, R54, R57 ;  /* 0x0000003936397221 */ /* 0x000fe20000010000 */
[----:B0-----:R-:W-:Y:S01]  /*31e0*/  HFMA2.MMA R58, -RZ, RZ, 0, 1.847743988037109375e-06 ;  /* 0x0000001fff3a7435 */ /* 0x001fe200000001ff */
[----:B-1----:R-:W-:Y:S01]  /*31f0*/  FADD.FTZ R60, R60, R55 ;  /* 0x000000373c3c7221 */ /* 0x002fe20000010000 */
[----:B------:R-:W-:Y:S01]  /*3200*/  MOV R61, 0xffffffff ;  /* 0xffffffff003d7802 */ /* 0x000fe20000000f00 */
[----:B------:R-:W-:Y:S01]  /*3210*/  IMAD.MOV.U32 R56, RZ, RZ, 0x2 ;  /* 0x00000002ff387424 */ /* 0x000fe200078e00ff */
[----:B------:R-:W-:Y:S02]  /*3220*/  MOV R55, R57 ;  /* 0x0000003900377202 */ /* 0x000fe40000000f00 */
[----:B------:R-:W-:Y:S02]  /*3230*/  MOV R52, 0x3250 ;  /* 0x0000325000347802 */ /* 0x000fe40000000f00 */
[----:B------:R-:W-:Y:S05]  /*3240*/  CALL.REL.NOINC `($__internal_65_$__cuda_sm70_shflsync_down_p) ;  /* 0x0000018000007944 */ /* 0x000fea0003c00000 */
[----:B0-----:R-:W-:Y:S01]  /*3250*/  HFMA2.MMA R56, -RZ, RZ, 0, 1.1920928955078125e-07 ;  /* 0x00000002ff387435 */ /* 0x001fe200000001ff */
[----:B-1----:R-:W-:Y:S01]  /*3260*/  MOV R54, R55 ;  /* 0x0000003700367202 */ /* 0x002fe20000000f00 */
[----:B------:R-:W-:Y:S01]  /*3270*/  IMAD.MOV.U32 R55, RZ, RZ, R60 ;  /* 0x000000ffff377224 */ /* 0x000fe200078e003c */
[----:B------:R-:W-:-:S02]  /*3280*/  MOV R58, 0x1f ;  /* 0x0000001f003a7802 */ /* 0x000fc40000000f00 */
[----:B------:R-:W-:Y:S02]  /*3290*/  MOV R61, 0xffffffff ;  /* 0xffffffff003d7802 */ /* 0x000fe40000000f00 */
[----:B------:R-:W-:Y:S02]  /*32a0*/  MOV R52, 0x32c0 ;  /* 0x000032c000347802 */ /* 0x000fe40000000f00 */
[----:B------:R-:W-:Y:S05]  /*32b0*/  CALL.REL.NOINC `($__internal_65_$__cuda_sm70_shflsync_down_p) ;  /* 0x0000011000007944 */ /* 0x000fea0003c00000 */
[----:B------:R-:W-:Y:S01]  /*32c0*/  FADD.FTZ R57, R54, R57 ;  /* 0x0000003936397221 */ /* 0x000fe20000010000 */
[----:B0-----:R-:W-:Y:S01]  /*32d0*/  HFMA2.MMA R56, -RZ, RZ, 0, 5.9604644775390625e-08 ;  /* 0x00000001ff387435 */ /* 0x001fe200000001ff */
[----:B-1----:R-:W-:Y:S01]  /*32e0*/  FADD.FTZ R59, R60, R55 ;  /* 0x000000373c3b7221 */ /* 0x002fe20000010000 */
[----:B------:R-:W-:Y:S01]  /*32f0*/  MOV R61, 0xffffffff ;  /* 0xffffffff003d7802 */ /* 0x000fe20000000f00 */
[----:B------:R-:W-:Y:S01]  /*3300*/  IMAD.MOV.U32 R58, RZ, RZ, 0x1f ;  /* 0x0000001fff3a7424 */ /* 0x000fe200078e00ff */
[----:B------:R-:W-:Y:S02]  /*3310*/  MOV R55, R57 ;  /* 0x0000003900377202 */ /* 0x000fe40000000f00 */
[----:B------:R-:W-:Y:S02]  /*3320*/  MOV R52, 0x3340 ;  /* 0x0000334000347802 */ /* 0x000fe40000000f00 */
[----:B------:R-:W-:Y:S05]  /*3330*/  CALL.REL.NOINC `($__internal_65_$__cuda_sm70_shflsync_down_p) ;  /* 0x0000009000007944 */ /* 0x000fea0003c00000 */
[----:B0-----:R-:W-:Y:S01]  /*3340*/  HFMA2.MMA R58, -RZ, RZ, 0, 1.847743988037109375e-06 ;  /* 0x0000001fff3a7435 */ /* 0x001fe200000001ff */
[----:B-1----:R-:W-:Y:S01]  /*3350*/  MOV R60, R55 ;  /* 0x00000037003c7202 */ /* 0x002fe20000000f00 */
[----:B------:R-:W-:Y:S01]  /*3360*/  IMAD.MOV.U32 R56, RZ, RZ, 0x1 ;  /* 0x00000001ff387424 */ /* 0x000fe200078e00ff */
[----:B------:R-:W-:-:S02]  /*3370*/  MOV R55, R59 ;  /* 0x0000003b00377202 */ /* 0x000fc40000000f00 */
[----:B------:R-:W-:Y:S02]  /*3380*/  MOV R61, 0xffffffff ;  /* 0xffffffff003d7802 */ /* 0x000fe40000000f00 */
[----:B------:R-:W-:Y:S02]  /*3390*/  MOV R52, 0x33b0 ;  /* 0x000033b000347802 */ /* 0x000fe40000000f00 */
[----:B------:R-:W-:Y:S05]  /*33a0*/  CALL.REL.NOINC `($__internal_65_$__cuda_sm70_shflsync_down_p) ;  /* 0x0000002000007944 */ /* 0x000fea0003c00000 */
[----:B-1----:R-:W-:Y:S01]  /*33b0*/  MOV R52, R55 ;  /* 0x0000003700347202 */ /* 0x002fe20000000f00 */
[----:B0-----:R-:W-:Y:S05]  /*33c0*/  BRA `(.L_x_910) ;  /* 0xffffe44000007947 */ /* 0x001fea000383ffff */
        .weak           $__internal_65_$__cuda_sm70_shflsync_down_p
        .type           $__internal_65_$__cuda_sm70_shflsync_down_p,@function
        .size           $__internal_65_$__cuda_sm70_shflsync_down_p,(.L_x_1828 - $__internal_65_$__cuda_sm70_shflsync_down_p)
$__internal_65_$__cuda_sm70_shflsync_down_p:
[----:B------:R-:W-:Y:S01]  /*33d0*/  HFMA2.MMA R53, -RZ, RZ, 0, 0 ;  /* 0x00000000ff357435 */ /* 0x000fe200000001ff */
[----:B------:R-:W-:Y:S04]  /*33e0*/  WARPSYNC R61 ;  /* 0x0000003d00007348 */ /* 0x000fe80003800000 */
[----:B------:R0:W1:Y:S01]  /*33f0*/  SHFL.DOWN PT, R55, R55, R56, R58 ;  /* 0x0800003837377389 */ /* 0x00006200000e003a */
[----:B------:R-:W-:Y:S05]  /*3400*/  RET.REL.NODEC R52 `(_ZN10layer_norm31ln_parallel_residual_bwd_kernelINS_13Kernel_traitsIf6__halfS2_S2_fjLj2048ELj1ELj1ELj4ELj16ENS_18Kernel_traits_baseILj2048EfS2_S2_S2_fjLj128EEEEELb1ELb0ELb1EEEvNS_9BwdParamsE) ;  /* 0xffffcbf034007950 */ /* 0x000fea0003c3ffff */
.L_x_911:
        /* <DEDUP_REMOVED lines=15> */
.L_x_1828:


//--------------------- .text._ZN10layer_norm22ln_bwd_finalize_kernelINS_22Kernel_traits_finalizeILj2048Ef6__halfS2_S2_fjLb0ELj1024ELj4ENS_18Kernel_traits_baseILj2048EfS2_S2_S2_fjLj1024EEEEELb0ELb0EEEvNS_9BwdParamsE --------------------------
	.section	.text._ZN10layer_norm22ln_bwd_finalize_kernelINS_22Kernel_traits_finalizeILj2048Ef6__halfS2_S2_fjLb0ELj1024ELj4ENS_18Kernel_traits_baseILj2048EfS2_S2_S2_fjLj1024EEEEELb0ELb0EEEvNS_9BwdParamsE,"ax",@progbits
	.sectioninfo	@"SHI_REGISTERS=30"
	.align	128
        .global         _ZN10layer_norm22ln_bwd_finalize_kernelINS_22Kernel_traits_finalizeILj2048Ef6__halfS2_S2_fjLb0ELj1024ELj4ENS_18Kernel_traits_baseILj2048EfS2_S2_S2_fjLj1024EEEEELb0ELb0EEEvNS_9BwdParamsE
        .type           _ZN10layer_norm22ln_bwd_finalize_kernelINS_22Kernel_traits_finalizeILj2048Ef6__halfS2_S2_fjLb0ELj1024ELj4ENS_18Kernel_traits_baseILj2048EfS2_S2_S2_fjLj1024EEEEELb0ELb0EEEvNS_9BwdParamsE,@function
        .size           _ZN10layer_norm22ln_bwd_finalize_kernelINS_22Kernel_traits_finalizeILj2048Ef6__halfS2_S2_fjLb0ELj1024ELj4ENS_18Kernel_traits_baseILj2048EfS2_S2_S2_fjLj1024EEEEELb0ELb0EEEvNS_9BwdParamsE,(.L_x_1829 - _ZN10layer_norm22ln_bwd_finalize_kernelINS_22Kernel_traits_finalizeILj2048Ef6__halfS2_S2_fjLb0ELj1024ELj4ENS_18Kernel_traits_baseILj2048EfS2_S2_S2_fjLj1024EEEEELb0ELb0EEEvNS_9BwdParamsE)
        .other          _ZN10layer_norm22ln_bwd_finalize_kernelINS_22Kernel_traits_finalizeILj2048Ef6__halfS2_S2_fjLb0ELj1024ELj4ENS_18Kernel_traits_baseILj2048EfS2_S2_S2_fjLj1024EEEEELb0ELb0EEEvNS_9BwdParamsE,@"STO_CUDA_ENTRY STV_DEFAULT"
_ZN10layer_norm22ln_bwd_finalize_kernelINS_22Kernel_traits_finalizeILj2048Ef6__halfS2_S2_fjLb0ELj1024ELj4ENS_18Kernel_traits_baseILj2048EfS2_S2_S2_fjLj1024EEEEELb0ELb0EEEvNS_9BwdParamsE:
.text._ZN10layer_norm22ln_bwd_finalize_kernelINS_22Kernel_traits_finalizeILj2048Ef6__halfS2_S2_fjLb0ELj1024ELj4ENS_18Kernel_traits_baseILj2048EfS2_S2_S2_fjLj1024EEEEELb0ELb0EEEvNS_9BwdParamsE:
        /* <DEDUP_REMOVED lines=19> */
.L_x_925:
        /* <DEDUP_REMOVED lines=28> */
.L_x_916:
        /* <DEDUP_REMOVED lines=35> */
.L_x_915:
[----:B------:R-:W-:Y:S05]  /*0520*/  BSYNC B1 ;  /* 0x0000000000017941 */ /* 0x000fea0003800000 */
.L_x_914:
        /* <DEDUP_REMOVED lines=23> */
.L_x_918:
[----:B------:R-:W-:Y:S05]  /*06a0*/  BSYNC B1 ;  /* 0x0000000000017941 */ /* 0x000fea0003800000 */
.L_x_917:
        /* <DEDUP_REMOVED lines=11> */
.L_x_919:
[----:B------:R-:W-:Y:S05]  /*0760*/  BSYNC B1 ;  /* 0x0000000000017941 */ /* 0x000fea0003800000 */
.L_x_913:
[----:B------:R-:W-:Y:S05]  /*0770*/  BSYNC B0 ;  /* 0x0000000000007941 */ /* 0x000fea0003800000 */
.L_x_912:
        /* <DEDUP_REMOVED lines=11> */
.L_x_926:
        /* <DEDUP_REMOVED lines=18> */
.L_x_927:
[----:B---3--:R-:W-:Y:S02]  /*0950*/  FADD.FTZ R4, R4, R9 ;  /* 0x0000000904047221 */ /* 0x008fe40000010000 */
[----:B-12---:R-:W-:-:S03]  /*0960*/  FADD.FTZ R6, R5, R6 ;  /* 0x0000000605067221 */ /* 0x006fc60000010000 */
[----:B------:R1:W-:Y:S04]  /*0970*/  @!P1 STS [R17.X4+0x2000], R4 ;  /* 0x0020000411009388 */ /* 0x0003e80000004800 */
[----:B------:R1:W-:Y:S02]  /*0980*/  @!P1 STS [R17.X4+0x2080], R6 ;  /* 0x0020800611009388 */ /* 0x0003e40000004800 */
.L_x_920:
        /* <DEDUP_REMOVED lines=15> */
.L_x_924:
[----:B------:R-:W-:Y:S05]  /*0a80*/  BSYNC B0 ;  /* 0x0000000000007941 */ /* 0x000fea0003800000 */
.L_x_923:
[C---:B------:R-:W-:Y:S02]  /*0a90*/  ISETP.GT.U32.AND P1, PT, R18.reuse, -0x801, PT ;  /* 0xfffff7ff1200780c */ /* 0x040fe40003f24070 */
[----:B------:R-:W-:Y:S02]  /*0aa0*/  IADD3 R18, R18, 0x800, RZ ;  /* 0x0000080012127810 */ /* 0x000fe40007ffe0ff */
[----:B------:R-:W-:-:S09]  /*0ab0*/  IADD3 R19, R19, 0x400, RZ ;  /* 0x0000040013137810 */ /* 0x000fd20007ffe0ff */
[----:B01----:R-:W-:Y:S05]  /*0ac0*/  @P1 BRA `(.L_x_925) ;  /* 0xfffff66000001947 */ /* 0x003fea000383ffff */
[----:B------:R-:W-:Y:S05]  /*0ad0*/  EXIT ;  /* 0x000000000000794d */ /* 0x000fea0003800000 */
.L_x_921:
[----:B--2---:R-:W-:Y:S01]  /*0ae0*/  IMAD.MOV.U32 R9, RZ, RZ, R5 ;  /* 0x000000ffff097224 */ /* 0x004fe200078e0005 */
[----:B------:R-:W-:Y:S01]  /*0af0*/  MOV R8, 0x1 ;  /* 0x0000000100087802 */ /* 0x000fe20000000f00 */
[----:B------:R-:W-:Y:S01]  /*0b00*/  IMAD.MOV.U32 R7, RZ, RZ, 0x1f ;  /* 0x0000001fff077424 */ /* 0x000fe200078e00ff */
[----:B------:R-:W-:Y:S02]  /*0b10*/  MOV R10, 0xffffffff ;  /* 0xffffffff000a7802 */ /* 0x000fe40000000f00 */
[----:B------:R-:W-:Y:S02]  /*0b20*/  MOV R2, 0xb40 ;  /* 0x00000b4000027802 */ /* 0x000fe40000000f00 */
[----:B01----:R-:W-:Y:S05]  /*0b30*/  CALL.REL.NOINC `($__internal_66_$__cuda_sm70_shflsync_bfly_p) ;  /* 0x000003b000007944 */ /* 0x003fea0003c00000 */
[----:B-1----:R-:W-:Y:S01]  /*0b40*/  IMAD.MOV.U32 R2, RZ, RZ, R7 ;  /* 0x000000ffff027224 */ /* 0x002fe200078e0007 */
[----:B0-----:R-:W-:Y:S05]  /*0b50*/  BRA `(.L_x_926) ;  /* 0xfffffcd000007947 */ /* 0x001fea000383ffff */
.L_x_922:
[----:B------:R-:W-:Y:S01]  /*0b60*/  HFMA2.MMA R8, -RZ, RZ, 0, 1.1920928955078125e-07 ;  /* 0x00000002ff087435 */ /* 0x000fe200000001ff */
[----:B------:R-:W-:Y:S01]  /*0b70*/  MOV R7, 0x1f ;  /* 0x0000001f00077802 */ /* 0x000fe20000000f00 */
[----:B------:R-:W-:Y:S01]  /*0b80*/  IMAD.MOV.U32 R10, RZ, RZ, -0x1 ;  /* 0xffffffffff0a7424 */ /* 0x000fe200078e00ff */
[----:B------:R-:W-:-:S03]  /*0b90*/  MOV R2, 0xbb0 ;  /* 0x00000bb000027802 */ /* 0x000fc60000000f00 */
[----:B012---:R-:W-:Y:S05]  /*0ba0*/  CALL.REL.NOINC `($__internal_66_$__cuda_sm70_shflsync_bfly_p) ;  /* 0x0000034000007944 */ /* 0x007fea0003c00000 */
[----:B0-----:R-:W-:Y:S01]  /*0bb0*/  HFMA2.MMA R8, -RZ, RZ, 0, 2.384185791015625e-07 ;  /* 0x00000004ff087435 */ /* 0x001fe200000001ff */
[----:B-1----:R-:W-:Y:S01]  /*0bc0*/  FADD.FTZ R9, R9, R7 ;  /* 0x0000000709097221 */ /* 0x002fe20000010000 */
[----:B------:R-:W-:Y:S01]  /*0bd0*/  MOV R7, 0x1f ;  /* 0x0000001f00077802 */ /* 0x000fe20000000f00 */
[----:B------:R-:W-:Y:S01]  /*0be0*/  IMAD.MOV.U32 R10, RZ, RZ, -0x1 ;  /* 0xffffffffff0a7424 */ /* 0x000fe200078e00ff */
[----:B------:R-:W-:-:S02]  /*0bf0*/  MOV R2, 0xc10 ;  /* 0x00000c1000027802 */ /* 0x000fc40000000f00 */
[----:B------:R-:W-:Y:S05]  /*0c00*/  CALL.REL.NOINC `($__internal_66_$__cuda_sm70_shflsync_bfly_p) ;  /* 0x000002e000007944 */ /* 0x000fea0003c00000 */
[----:B0-----:R-:W-:Y:S01]  /*0c10*/  HFMA2.MMA R8, -RZ, RZ, 0, 4.76837158203125e-07 ;  /* 0x00000008ff087435 */ /* 0x001fe200000001ff */
[----:B-1----:R-:W-:Y:S01]  /*0c20*/  FADD.FTZ R9, R9, R7 ;  /* 0x0000000709097221 */ /* 0x002fe20000010000 */
[----:B------:R-:W-:Y:S01]  /*0c30*/  MOV R7, 0x1f ;  /* 0x0000001f00077802 */ /* 0x000fe20000000f00 */
[----:B------:R-:W-:Y:S01]  /*0c40*/  IMAD.MOV.U32 R10, RZ, RZ, -0x1 ;  /* 0xffffffffff0a7424 */ /* 0x000fe200078e00ff */
[----:B------:R-:W-:-:S02]  /*0c50*/  MOV R2, 0xc70 ;  /* 0x00000c7000027802 */ /* 0x000fc40000000f00 */
[----:B------:R-:W-:Y:S05]  /*0c60*/  CALL.REL.NOINC `($__internal_66_$__cuda_sm70_shflsync_bfly_p) ;  /* 0x0000028000007944 */ /* 0x000fea0003c00000 */
[----:B-1----:R-:W-:Y:S01]  /*0c70*/  FADD.FTZ R6, R9, R7 ;  /* 0x0000000709067221 */ /* 0x002fe20000010000 */
[----:B0-----:R-:W-:Y:S01]  /*0c80*/  HFMA2.MMA R8, -RZ, RZ, 0, 9.5367431640625e-07 ;  /* 0x00000010ff087435 */ /* 0x001fe200000001ff */
[----:B------:R-:W-:Y:S01]  /*0c90*/  MOV R7, 0x1f ;  /* 0x0000001f00077802 */ /* 0x000fe20000000f00 */
[----:B------:R-:W-:Y:S01]  /*0ca0*/  IMAD.MOV.U32 R10, RZ, RZ, -0x1 ;  /* 0xffffffffff0a7424 */ /* 0x000fe200078e00ff */
[----:B------:R-:W-:-:S02]  /*0cb0*/  MOV R2, 0xce0 ;  /* 0x00000ce000027802 */ /* 0x000fc40000000f00 */
[----:B------:R-:W-:Y:S02]  /*0cc0*/  MOV R9, R6 ;  /* 0x0000000600097202 */ /* 0x000fe40000000f00 */
[----:B------:R-:W-:Y:S05]  /*0cd0*/  CALL.REL.NOINC `($__internal_66_$__cuda_sm70_shflsync_bfly_p) ;  /* 0x0000021000007944 */ /* 0x000fea0003c00000 */
[----:B0-----:R-:W-:Y:S01]  /*0ce0*/  HFMA2.MMA R8, -RZ, RZ, 0, 5.9604644775390625e-08 ;  /* 0x00000001ff087435 */ /* 0x001fe200000001ff */
[----:B-1----:R-:W-:Y:S01]  /*0cf0*/  MOV R5, R7 ;  /* 0x0000000700057202 */ /* 0x002fe20000000f00 */
[----:B------:R-:W-:Y:S01]  /*0d00*/  IMAD.MOV.U32 R9, RZ, RZ, R4 ;  /* 0x000000ffff097224 */ /* 0x000fe200078e0004 */
[----:B------:R-:W-:Y:S01]  /*0d10*/  MOV R7, 0x1f ;  /* 0x0000001f00077802 */ /* 0x000fe20000000f00 */
[----:B------:R-:W-:Y:S01]  /*0d20*/  IMAD.MOV.U32 R10, RZ, RZ, -0x1 ;  /* 0xffffffffff0a7424 */ /* 0x000fe200078e00ff */
[----:B------:R-:W-:Y:S02]  /*0d30*/  MOV R2, 0xd50 ;  /* 0x00000d5000027802 */ /* 0x000fe40000000f00 */
[----:B------:R-:W-:Y:S05]  /*0d40*/  CALL.REL.NOINC `($__internal_66_$__cuda_sm70_shflsync_bfly_p) ;  /* 0x000001a000007944 */ /* 0x000fea0003c00000 */
[----:B0-----:R-:W-:Y:S01]  /*0d50*/  HFMA2.MMA R8, -RZ, RZ, 0, 1.1920928955078125e-07 ;  /* 0x00000002ff087435 */ /* 0x001fe200000001ff */
[----:B-1----:R-:W-:Y:S01]  /*0d60*/  FADD.FTZ R9, R4, R7 ;  /* 0x0000000704097221 */ /* 0x002fe20000010000 */
[----:B------:R-:W-:Y:S01]  /*0d70*/  MOV R7, 0x1f ;  /* 0x0000001f00077802 */ /* 0x000fe20000000f00 */
[----:B------:R-:W-:Y:S01]  /*0d80*/  IMAD.MOV.U32 R10, RZ, RZ, -0x1 ;  /* 0xffffffffff0a7424 */ /* 0x000fe200078e00ff */
[----:B------:R-:W-:Y:S02]  /*0d90*/  MOV R2, 0xdb0 ;  /* 0x00000db000027802 */ /* 0x000fe40000000f00 */
[----:B------:R-:W-:Y:S05]  /*0da0*/  CALL.REL.NOINC `($__internal_66_$__cuda_sm70_shflsync_bfly_p) ;  /* 0x0000014000007944 */ /* 0x000fea0003c00000 */
        /* <DEDUP_REMOVED lines=12> */
[----:B0-----:R-:W-:Y:S01]  /*0e70*/  HFMA2.MMA R8, -RZ, RZ, 0, 9.5367431640625e-07 ;  /* 0x00000010ff087435 */ /* 0x001fe200000001ff */
[----:B-1----:R-:W-:Y:S01]  /*0e80*/  FADD.FTZ R9, R9, R7 ;  /* 0x0000000709097221 */ /* 0x002fe20000010000 */
[----:B------:R-:W-:Y:S01]  /*0e90*/  MOV R7, 0x1f ;  /* 0x0000001f00077802 */ /* 0x000fe20000000f00 */
[----:B------:R-:W-:Y:S01]  /*0ea0*/  IMAD.MOV.U32 R10, RZ, RZ, -0x1 ;  /* 0xffffffffff0a7424 */ /* 0x000fe200078e00ff */
[----:B------:R-:W-:-:S02]  /*0eb0*/  MOV R2, 0xed0 ;  /* 0x00000ed000027802 */ /* 0x000fc40000000f00 */
[----:B------:R-:W-:Y:S05]  /*0ec0*/  CALL.REL.NOINC `($__internal_66_$__cuda_sm70_shflsync_bfly_p) ;  /* 0x0000002000007944 */ /* 0x000fea0003c00000 */
[----:B-1----:R-:W-:Y:S01]  /*0ed0*/  MOV R4, R7 ;  /* 0x0000000700047202 */ /* 0x002fe20000000f00 */
[----:B0-----:R-:W-:Y:S05]  /*0ee0*/  BRA `(.L_x_927) ;  /* 0xfffffa6000007947 */ /* 0x001fea000383ffff */
        .weak           $__internal_66_$__cuda_sm70_shflsync_bfly_p
        .type           $__internal_66_$__cuda_sm70_shflsync_bfly_p,@function
        .size           $__internal_66_$__cuda_sm70_shflsync_bfly_p,(.L_x_1829 - $__internal_66_$__cuda_sm70_shflsync_bfly_p)
$__internal_66_$__cuda_sm70_shflsync_bfly_p:
[----:B------:R-:W-:Y:S01]  /*0ef0*/  HFMA2.MMA R3, -RZ, RZ, 0, 0 ;  /* 0x00000000ff037435 */ /* 0x000fe200000001ff */
[----:B------:R-:W-:Y:S04]  /*0f00*/  WARPSYNC R10 ;  /* 0x0000000a00007348 */ /* 0x000fe80003800000 */
[----:B------:R0:W1:Y:S01]  /*0f10*/  SHFL.BFLY PT, R7, R9, R8, R7 ;  /* 0x0c00000809077389 */ /* 0x00006200000e0007 */
[----:B------:R-:W-:Y:S05]  /*0f20*/  RET.REL.NODEC R2 `(_ZN10layer_norm22ln_bwd_finalize_kernelINS_22Kernel_traits_finalizeILj2048Ef6__halfS2_S2_fjLb0ELj1024ELj4ENS_18Kernel_traits_baseILj2048EfS2_S2_S2_fjLj1024EEEEELb0ELb0EEEvNS_9BwdParamsE) ;  /* 0xfffff0d002007950 */ /* 0x000fea0003c3ffff */
.L_x_928:
        /* <DEDUP_REMOVED lines=13> */
.L_x_1829:


//--------------------- .text._ZN10layer_norm40ln_parallel_residual_bwd_finalize_kernelINS_22Kernel_traits_finalizeILj2048Ef6__halfS2_S2_fjLb0ELj1024ELj4ENS_18Kernel_traits_baseILj2048EfS2_S2_S2_fjLj1024EEEEELb0EEEvNS_9BwdParamsE --------------------------
	.section	.text._ZN10layer_norm40ln_parallel_residual_bwd_finalize_kernelINS_22Kernel_traits_finalizeILj2048Ef6__halfS2_S2_fjLb0ELj1024ELj4ENS_18Kernel_traits_baseILj2048EfS2_S2_S2_fjLj1024EEEEELb0EEEvNS_9BwdParamsE,"ax",@progbits
	.sectioninfo	@"SHI_REGISTERS=32"
	.align	128
        .global         _ZN10layer_norm40ln_parallel_residual_bwd_finalize_kernelINS_22Kernel_traits_finalizeILj2048Ef6__halfS2_S2_fjLb0ELj1024ELj4ENS_18Kernel_traits_baseILj2048EfS2_S2_S2_fjLj1024EEEEELb0EEEvNS_9BwdParamsE
        .type           _ZN10layer_norm40ln_parallel_residual_bwd_finalize_kernelINS_22Kernel_traits_finalizeILj2048Ef6__halfS2_S2_fjLb0ELj1024ELj4ENS_18Kernel_traits_baseILj2048EfS2_S2_S2_fjLj1024EEEEELb0EEEvNS_9BwdParamsE,@function
        .size           _ZN10layer_norm40ln_parallel_residual_bwd_finalize_kernelINS_22Kernel_traits_finalizeILj2048Ef6__halfS2_S2_fjLb0ELj1024ELj4ENS_18Kernel_traits_baseILj2048EfS2_S2_S2_fjLj1024EEEEELb0EEEvNS_9BwdParamsE,(.L_x_1830 - _ZN10layer_norm40ln_parallel_residual_bwd_finalize_kernelINS_22Kernel_traits_finalizeILj2048Ef6__halfS2_S2_fjLb0ELj1024ELj4ENS_18Kernel_traits_baseILj2048EfS2_S2_S2_fjLj1024EEEEELb0EEEvNS_9BwdParamsE)
        .other          _ZN10layer_norm40ln_parallel_residual_bwd_finalize_kernelINS_22Kernel_traits_finalizeILj2048Ef6__halfS2_S2_fjLb0ELj1024ELj4ENS_18Kernel_traits_baseILj2048EfS2_S2_S2_fjLj1024EEEEELb0EEEvNS_9BwdParamsE,@"STO_CUDA_ENTRY STV_DEFAULT"
_ZN10layer_norm40ln_parallel_residual_bwd_finalize_kernelINS_22Kernel_traits_finalizeILj2048Ef6__halfS2_S2_fjLb0ELj1024ELj4ENS_18Kernel_traits_baseILj2048EfS2_S2_S2_fjLj1024EEEEELb0EEEvNS_9BwdParamsE:
.text._ZN10layer_norm40ln_parallel_residual_bwd_finalize_kernelINS_22Kernel_traits_finalizeILj2048Ef6__halfS2_S2_fjLb0ELj1024ELj4ENS_18Kernel_traits_baseILj2048EfS2_S2_S2_fjLj1024EEEEELb0EEEvNS_9BwdParamsE:
        /* <DEDUP_REMOVED lines=19> */
.L_x_943:
        /* <DEDUP_REMOVED lines=36> */
.L_x_933:
        /* <DEDUP_REMOVED lines=59> */
.L_x_932:
[----:B------:R-:W-:Y:S05]  /*0720*/  BSYNC B1 ;  /* 0x0000000000017941 */ /* 0x000fea0003800000 */
.L_x_931:
        /* <DEDUP_REMOVED lines=35> */
.L_x_935:
[----:B------:R-:W-:Y:S05]  /*0960*/  BSYNC B1 ;  /* 0x0000000000017941 */ /* 0x000fea0003800000 */
.L_x_934:
        /* <DEDUP_REMOVED lines=17> */
.L_x_936:
[----:B------:R-:W-:Y:S05]  /*0a80*/  BSYNC B1 ;  /* 0x0000000000017941 */ /* 0x000fea0003800000 */
.L_x_930:
[----:B------:R-:W-:Y:S05]  /*0a90*/  BSYNC B0 ;  /* 0x0000000000007941 */ /* 0x000fea0003800000 */
.L_x_929:
        /* <DEDUP_REMOVED lines=14> */
.L_x_944:
        /* <DEDUP_REMOVED lines=36> */
.L_x_945:
        /* <DEDUP_REMOVED lines=11> */
.L_x_937:
        /* <DEDUP_REMOVED lines=21> */
.L_x_941:
[----:B------:R-:W-:Y:S05]  /*0fc0*/  BSYNC B0 ;  /* 0x0000000000007941 */ /* 0x000fea0003800000 */
.L_x_940:
[C---:B------:R-:W-:Y:S02]  /*0fd0*/  ISETP.GT.U32.AND P1, PT, R4.reuse, -0x801, PT ;  /* 0xfffff7ff0400780c */ /* 0x040fe40003f24070 */
[----:B------:R-:W-:-:S02]  /*0fe0*/  IADD3 R4, R4, 0x800, RZ ;  /* 0x0000080004047810 */ /* 0x000fc40007ffe0ff */
[----:B------:R-:W-:-:S09]  /*0ff0*/  IADD3 R5, R5, 0x400, RZ ;  /* 0x0000040005057810 */ /* 0x000fd20007ffe0ff */
[----:B0-----:R-:W-:Y:S01]  /*1000*/  @!P1 CALL.REL.NOINC `(.L_x_942) ;  /* 0x0000001000009944 */ /* 0x001fe20003c00000 */
[----:B------:R-:W-:Y:S05]  /*1010*/  BRA `(.L_x_943) ;  /* 0xfffff11000007947 */ /* 0x000fea000383ffff */
.L_x_942:
[----:B------:R-:W-:Y:S05]  /*1020*/  EXIT ;  /* 0x000000000000794d */ /* 0x000fea0003800000 */
.L_x_938:
[----:B------:R-:W-:Y:S01]  /*1030*/  HFMA2.MMA R17, -RZ, RZ, 0, 1.847743988037109375e-06 ;  /* 0x0000001fff117435 */ /* 0x000fe200000001ff */
[----:B----4-:R-:W-:Y:S01]  /*1040*/  IMAD.MOV.U32 R19, RZ, RZ, R12 ;  /* 0x000000ffff137224 */ /* 0x010fe200078e000c */
[----:B------:R-:W-:Y:S02]  /*1050*/  MOV R16, 0x1 ;  /* 0x0000000100107802 */ /* 0x000fe40000000f00 */
[----:B------:R-:W-:Y:S02]  /*1060*/  MOV R14, 0xffffffff ;  /* 0xffffffff000e7802 */ /* 0x000fe40000000f00 */
[----:B------:R-:W-:Y:S02]  /*1070*/  MOV R8, 0x1090 ;  /* 0x0000109000087802 */ /* 0x000fe40000000f00 */
[----:B0123--:R-:W-:Y:S05]  /*1080*/  CALL.REL.NOINC `($__internal_67_$__cuda_sm70_shflsync_bfly_p) ;  /* 0x000007b000007944 */ /* 0x00ffea0003c00000 */
[----:B01----:R-:W-:Y:S05]  /*1090*/  BRA `(.L_x_944) ;  /* 0xfffffae000007947 */ /* 0x003fea000383ffff */
.L_x_939:
[----:B------:R-:W-:Y:S01]  /*10a0*/  HFMA2.MMA R16, -RZ, RZ, 0, 1.1920928955078125e-07 ;  /* 0x00000002ff107435 */ /* 0x000fe200000001ff */
[----:B------:R-:W-:Y:S01]  /*10b0*/  IMAD.MOV.U32 R19, RZ, RZ, R12 ;  /* 0x000000ffff137224 */ /* 0x000fe200078e000c */
[----:B------:R-:W-:Y:S02]  /*10c0*/  MOV R17, 0x1f ;  /* 0x0000001f00117802 */ /* 0x000fe40000000f00 */
[----:B------:R-:W-:-:S02]  /*10d0*/  MOV R14, 0xffffffff ;  /* 0xffffffff000e7802 */ /* 0x000fc40000000f00 */
[----:B------:R-:W-:Y:S02]  /*10e0*/  MOV R8, 0x1100 ;  /* 0x0000110000087802 */ /* 0x000fe40000000f00 */
[----:B-123--:R-:W-:Y:S05]  /*10f0*/  CALL.REL.NOINC `($__internal_67_$__cuda_sm70_shflsync_bfly_p) ;  /* 0x0000074000007944 */ /* 0x00efea0003c00000 */
[----:B0-----:R-:W-:Y:S01]  /*1100*/  HFMA2.MMA R17, -RZ, RZ, 0, 1.847743988037109375e-06 ;  /* 0x0000001fff117435 */ /* 0x001fe200000001ff */
[----:B-1----:R-:W-:Y:S01]  /*1110*/  FADD.FTZ R19, R12, R14 ;  /* 0x0000000e0c137221 */ /* 0x002fe20000010000 */
[----:B------:R-:W-:Y:S01]  /*1120*/  MOV R14, 0xffffffff ;  /* 0xffffffff000e7802 */ /* 0x000fe20000000f00 */
[----:B------:R-:W-:Y:S01]  /*1130*/  IMAD.MOV.U32 R16, RZ, RZ, 0x4 ;  /* 0x00000004ff107424 */ /* 0x000fe200078e00ff */
[----:B------:R-:W-:Y:S02]  /*1140*/  MOV R8, 0x1160 ;  /* 0x0000116000087802 */ /* 0x000fe40000000f00 */
[----:B------:R-:W-:Y:S05]  /*1150*/  CALL.REL.NOINC `($__internal_67_$__cuda_sm70_shflsync_bfly_p) ;  /* 0x000006e000007944 */ /* 0x000fea0003c00000 */
[----:B0-----:R-:W-:Y:S01]  /*1160*/  HFMA2.MMA R16, -RZ, RZ, 0, 4.76837158203125e-07 ;  /* 0x00000008ff107435 */ /* 0x001fe200000001ff */
[----:B-1----:R-:W-:Y:S01]  /*1170*/  FADD.FTZ R19, R19, R14 ;  /* 0x0000000e13137221 */ /* 0x002fe20000010000 */
[----:B------:R-:W-:Y:S01]  /*1180*/  MOV R14, 0xffffffff ;  /* 0xffffffff000e7802 */ /* 0x000fe20000000f00 */
[----:B------:R-:W-:Y:S01]  /*1190*/  IMAD.MOV.U32 R17, RZ, RZ, 0x1f ;  /* 0x0000001fff117424 */ /* 0x000fe200078e00ff */
[----:B------:R-:W-:Y:S02]  /*11a0*/  MOV R8, 0x11c0 ;  /* 0x000011c000087802 */ /* 0x000fe40000000f00 */
[----:B------:R-:W-:Y:S05]  /*11b0*/  CALL.REL.NOINC `($__internal_67_$__cuda_sm70_shflsync_bfly_p) ;  /* 0x0000068000007944 */ /* 0x000fea0003c00000 */
[----:B-1----:R-:W-:Y:S01]  /*11c0*/  FADD.FTZ R12, R19, R14 ;  /* 0x0000000e130c7221 */ /* 0x002fe20000010000 */
[----:B0-----:R-:W-:Y:S01]  /*11d0*/  HFMA2.MMA R16, -RZ, RZ, 0, 9.5367431640625e-07 ;  /* 0x00000010ff107435 */ /* 0x001fe200000001ff */
[----:B------:R-:W-:Y:S01]  /*11e0*/  MOV R17, 0x1f ;  /* 0x0000001f00117802 */ /* 0x000fe20000000f00 */
[----:B------:R-:W-:Y:S01]  /*11f0*/  IMAD.MOV.U32 R14, RZ, RZ, -0x1 ;  /* 0xffffffffff0e7424 */ /* 0x000fe200078e00ff */
[----:B------:R-:W-:-:S02]  /*1200*/  MOV R8, 0x1230 ;  /* 0x0000123000087802 */ /* 0x000fc40000000f00 */
[----:B------:R-:W-:Y:S02]  /*1210*/  MOV R19, R12 ;  /* 0x0000000c00137202 */ /* 0x000fe40000000f00 */
[----:B------:R-:W-:Y:S05]  /*1220*/  CALL.REL.NOINC `($__internal_67_$__cuda_sm70_shflsync_bfly_p) ;  /* 0x0000061000007944 */ /* 0x000fea0003c00000 */
[----:B0-----:R-:W-:Y:S01]  /*1230*/  HFMA2.MMA R17, -RZ, RZ, 0, 1.847743988037109375e-06 ;  /* 0x0000001fff117435 */ /* 0x001fe200000001ff */
[----:B-1----:R-:W-:Y:S01]  /*1240*/  MOV R15, R14 ;  /* 0x0000000e000f7202 */ /* 0x002fe20000000f00 */
[----:B------:R-:W-:Y:S01]  /*1250*/  IMAD.MOV.U32 R16, RZ, RZ, 0x1 ;  /* 0x00000001ff107424 */ /* 0x000fe200078e00ff */
[----:B------:R-:W-:Y:S02]  /*1260*/  MOV R19, R13 ;  /* 0x0000000d00137202 */ /* 0x000fe40000000f00 */
[----:B------:R-:W-:Y:S02]  /*1270*/  MOV R14, 0xffffffff ;  /* 0xffffffff000e7802 */ /* 0x000fe40000000f00 */
[----:B------:R-:W-:Y:S02]  /*1280*/  MOV R8, 0x12a0 ;  /* 0x000012a000087802 */ /* 0x000fe40000000f00 */
[----:B------:R-:W-:Y:S05]  /*1290*/  CALL.REL.NOINC `($__internal_67_$__cuda_sm70_shflsync_bfly_p) ;  /* 0x000005a000007944 */ /* 0x000fea0003c00000 */
[----:B0-----:R-:W-:Y:S01]  /*12a0*/  HFMA2.MMA R16, -RZ, RZ, 0, 1.1920928955078125e-07 ;  /* 0x00000002ff107435 */ /* 0x001fe200000001ff */
[----:B-1----:R-:W-:Y:S01]  /*12b0*/  FADD.FTZ R19, R13, R14 ;  /* 0x0000000e0d137221 */ /* 0x002fe20000010000 */
[----:B------:R-:W-:Y:S01]  /*12c0*/  MOV R14, 0xffffffff ;  /* 0xffffffff000e7802 */ /* 0x000fe20000000f00 */
[----:B------:R-:W-:Y:S01]  /*12d0*/  IMAD.MOV.U32 R17, RZ, RZ, 0x1f ;  /* 0x0000001fff117424 */ /* 0x000fe200078e00ff */
[----:B------:R-:W-:-:S02]  /*12e0*/  MOV R8, 0x1300 ;  /* 0x0000130000087802 */ /* 0x000fc40000000f00 */
[----:B------:R-:W-:Y:S05]  /*12f0*/  CALL.REL.NOINC `($__internal_67_$__cuda_sm70_shflsync_bfly_p) ;  /* 0x0000054000007944 */ /* 0x000fea0003c00000 */
[----:B0-----:R-:W-:Y:S01]  /*1300*/  HFMA2.MMA R16, -RZ, RZ, 0, 2.384185791015625e-07 ;  /* 0x00000004ff107435 */ /* 0x001fe200000001ff */
[----:B-1----:R-:W-:Y:S01]  /*1310*/  FADD.FTZ R19, R19, R14 ;  /* 0x0000000e13137221 */ /* 0x002fe20000010000 */
[----:B------:R-:W-:Y:S01]  /*1320*/  MOV R17, 0x1f ;  /* 0x0000001f00117802 */ /* 0x000fe20000000f00 */
[----:B------:R-:W-:Y:S01]  /*1330*/  IMAD.MOV.U32 R14, RZ, RZ, -0x1 ;  /* 0xffffffffff0e7424 */ /* 0x000fe200078e00ff */
[----:B------:R-:W-:-:S02]  /*1340*/  MOV R8, 0x1360 ;  /* 0x0000136000087802 */ /* 0x000fc40000000f00 */
[----:B------:R-:W-:Y:S05]  /*1350*/  CALL.REL.NOINC `($__internal_67_$__cuda_sm70_shflsync_bfly_p) ;  /* 0x000004e000007944 */ /* 0x000fea0003c00000 */
[----:B0-----:R-:W-:Y:S01]  /*1360*/  HFMA2.MMA R16, -RZ, RZ, 0, 4.76837158203125e-07 ;  /* 0x00000008ff107435 */ /* 0x001fe200000001ff */
[----:B-1----:R-:W-:Y:S01]  /*1370*/  FADD.FTZ R19, R19, R14 ;  /* 0x0000000e13137221 */ /* 0x002fe20000010000 */
[----:B------:R-:W-:-:S02]  /*1380*/  MOV R17, 0x1f ;  /* 0x0000001f00117802 */ /* 0x000fc40000000f00 */
[----:B------:R-:W-:Y:S02]  /*1390*/  MOV R14, 0xffffffff ;  /* 0xffffffff000e7802 */ /* 0x000fe40000000f00 */
[----:B------:R-:W-:Y:S02]  /*13a0*/  MOV R8, 0x13c0 ;  /* 0x000013c000087802 */ /* 0x000fe40000000f00 */
[----:B------:R-:W-:Y:S05]  /*13b0*/  CALL.REL.NOINC `($__internal_67_$__cuda_sm70_shflsync_bfly_p) ;  /* 0x0000048000007944 */ /* 0x000fea0003c00000 */
[----:B-1----:R-:W-:Y:S01]  /*13c0*/  FADD.FTZ R13, R19, R14 ;  /* 0x0000000e130d7221 */ /* 0x002fe20000010000 */
[----:B0-----:R-:W-:Y:S01]  /*13d0*/  HFMA2.MMA R16, -RZ, RZ, 0, 9.5367431640625e-07 ;  /* 0x00000010ff107435 */ /* 0x001fe200000001ff */
[----:B------:R-:W-:Y:S01]  /*13e0*/  IMAD.MOV.U32 R17, RZ, RZ, 0x1f ;  /* 0x0000001fff117424 */ /* 0x000fe200078e00ff */
[----:B------:R-:W-:Y:S02]  /*13f0*/  MOV R14, 0xffffffff ;  /* 0xffffffff000e7802 */ /* 0x000fe40000000f00 */
[----:B------:R-:W-:Y:S02]  /*1400*/  MOV R19, R13 ;  /* 0x0000000d00137202 */ /* 0x000fe40000000f00 */
[----:B------:R-:W-:Y:S02]  /*1410*/  MOV R8, 0x1430 ;  /* 0x0000143000087802 */ /* 0x000fe40000000f00 */
[----:B------:R-:W-:Y:S05]  /*1420*/  CALL.REL.NOINC `($__internal_67_$__cuda_sm70_shflsync_bfly_p) ;  /* 0x0000041000007944 */ /* 0x000fea0003c00000 */
[----:B0-----:R-:W-:Y:S01]  /*1430*/  HFMA2.MMA R17, -RZ, RZ, 0, 1.847743988037109375e-06 ;  /* 0x0000001fff117435 */ /* 0x001fe200000001ff */
[----:B-1----:R-:W-:Y:S01]  /*1440*/  MOV R18, R14 ;  /* 0x0000000e00127202 */ /* 0x002fe20000000f00 */
[----:B------:R-:W-:Y:S01]  /*1450*/  IMAD.MOV.U32 R16, RZ, RZ, 0x1 ;  /* 0x00000001ff107424 */ /* 0x000fe200078e00ff */
[----:B------:R-:W-:-:S02]  /*1460*/  MOV R19, R11 ;  /* 0x0000000b00137202 */ /* 0x000fc40000000f00 */
[----:B------:R-:W-:Y:S02]  /*1470*/  MOV R14, 0xffffffff ;  /* 0xffffffff000e7802 */ /* 0x000fe40000000f00 */
[----:B------:R-:W-:Y:S02]  /*1480*/  MOV R8, 0x14a0 ;  /* 0x000014a000087802 */ /* 0x000fe40000000f00 */
[----:B------:R-:W-:Y:S05]  /*1490*/  CALL.REL.NOINC `($__internal_67_$__cuda_sm70_shflsync_bfly_p) ;  /* 0x000003a000007944 */ /* 0x000fea0003c00000 */
[----:B0-----:R-:W-:Y:S01]  /*14a0*/  HFMA2.MMA R16, -RZ, RZ, 0, 1.1920928955078125e-07 ;  /* 0x00000002ff107435 */ /* 0x001fe200000001ff */
[----:B-1----:R-:W-:Y:S01]  /*14b0*/  FADD.FTZ R19, R11, R14 ;  /* 0x0000000e0b137221 */ /* 0x002fe20000010000 */
[----:B------:R-:W-:Y:S01]  /*14c0*/  MOV R17, 0x1f ;  /* 0x0000001f00117802 */ /* 0x000fe20000000f00 */
[----:B------:R-:W-:Y:S01]  /*14d0*/  IMAD.MOV.U32 R14, RZ, RZ, -0x1 ;  /* 0xffffffffff0e7424 */ /* 0x000fe200078e00ff */
[----:B------:R-:W-:Y:S02]  /*14e0*/  MOV R8, 0x1500 ;  /* 0x0000150000087802 */ /* 0x000fe40000000f00 */
[----:B------:R-:W-:Y:S05]  /*14f0*/  CALL.REL.NOINC `($__internal_67_$__cuda_sm70_shflsync_bfly_p) ;  /* 0x0000034000007944 */ /* 0x000fea0003c00000 */
[----:B0-----:R-:W-:Y:S01]  /*1500*/  HFMA2.MMA R16, -RZ, RZ, 0, 2.384185791015625e-07 ;  /* 0x00000004ff107435 */ /* 0x001fe200000001ff */
[----:B-1----:R-:W-:Y:S01]  /*1510*/  FADD.FTZ R19, R19, R14 ;  /* 0x0000000e13137221 */ /* 0x002fe20000010000 */
[----:B------:R-:W-:Y:S02]  /*1520*/  MOV R17, 0x1f ;  /* 0x0000001f00117802 */ /* 0x000fe40000000f00 */
[----:B------:R-:W-:-:S02]  /*1530*/  MOV R14, 0xffffffff ;  /* 0xffffffff000e7802 */ /* 0x000fc40000000f00 */
        /* <DEDUP_REMOVED lines=10> */
[----:B------:R-:W-:Y:S02]  /*15e0*/  MOV R17, 0x1f ;  /* 0x0000001f00117802 */ /* 0x000fe40000000f00 */
[----:B------:R-:W-:Y:S01]  /*15f0*/  MOV R14, 0xffffffff ;  /* 0xffffffff000e7802 */ /* 0x000fe20000000f00 */
[----:B------:R-:W-:Y:S01]  /*1600*/  IMAD.MOV.U32 R19, RZ, RZ, R11 ;  /* 0x000000ffff137224 */ /* 0x000fe200078e000b */
[----:B------:R-:W-:-:S02]  /*1610*/  MOV R8, 0x1630 ;  /* 0x0000163000087802 */ /* 0x000fc40000000f00 */
[----:B------:R-:W-:Y:S05]  /*1620*/  CALL.REL.NOINC `($__internal_67_$__cuda_sm70_shflsync_bfly_p) ;  /* 0x0000021000007944 */ /* 0x000fea0003c00000 */
[----:B0-----:R-:W-:Y:S01]  /*1630*/  HFMA2.MMA R16, -RZ, RZ, 0, 5.9604644775390625e-08 ;  /* 0x00000001ff107435 */ /* 0x001fe200000001ff */
[----:B-1----:R-:W-:Y:S01]  /*1640*/  MOV R20, R14 ;  /* 0x0000000e00147202 */ /* 0x002fe20000000f00 */
[----:B------:R-:W-:Y:S01]  /*1650*/  IMAD.MOV.U32 R14, RZ, RZ, -0x1 ;  /* 0xffffffffff0e7424 */ /* 0x000fe200078e00ff */
[----:B------:R-:W-:-:S02]  /*1660*/  MOV R19, R10 ;  /* 0x0000000a00137202 */ /* 0x000fc40000000f00 */
[----:B------:R-:W-:Y:S02]  /*1670*/  MOV R17, 0x1f ;  /* 0x0000001f00117802 */ /* 0x000fe40000000f00 */
[----:B------:R-:W-:Y:S02]  /*1680*/  MOV R8, 0x16a0 ;  /* 0x000016a000087802 */ /* 0x000fe40000000f00 */
[----:B------:R-:W-:Y:S05]  /*1690*/  CALL.REL.NOINC `($__internal_67_$__cuda_sm70_shflsync_bfly_p) ;  /* 0x000001a000007944 */ /* 0x000fea0003c00000 */
[----:B0-----:R-:W-:Y:S01]  /*16a0*/  HFMA2.MMA R16, -RZ, RZ, 0, 1.1920928955078125e-07 ;  /* 0x00000002ff107435 */ /* 0x001fe200000001ff */
[----:B-1----:R-:W-:Y:S01]  /*16b0*/  FADD.FTZ R19, R10, R14 ;  /* 0x0000000e0a137221 */ /* 0x002fe20000010000 */
[----:B------:R-:W-:Y:S02]  /*16c0*/  MOV R17, 0x1f ;  /* 0x0000001f00117802 */ /* 0x000fe40000000f00 */
[----:B------:R-:W-:Y:S02]  /*16d0*/  MOV R14, 0xffffffff ;  /* 0xffffffff000e7802 */ /* 0x000fe40000000f00 */
[----:B------:R-:W-:Y:S02]  /*16e0*/  MOV R8, 0x1700 ;  /* 0x0000170000087802 */ /* 0x000fe40000000f00 */
[----:B------:R-:W-:Y:S05]  /*16f0*/  CALL.REL.NOINC `($__internal_67_$__cuda_sm70_shflsync_bfly_p) ;  /* 0x0000014000007944 */ /* 0x000fea0003c00000 */
[----:B0-----:R-:W-:Y:S01]  /*1700*/  HFMA2.MMA R16, -RZ, RZ, 0, 2.384185791015625e-07 ;  /* 0x00000004ff107435 */ /* 0x001fe200000001ff */
[----:B-1----:R-:W-:Y:S01]  /*1710*/  FADD.FTZ R19, R19, R14 ;  /* 0x0000000e13137221 */ /* 0x002fe20000010000 */
[----:B------:R-:W-:Y:S01]  /*1720*/  MOV R14, 0xffffffff ;  /* 0xffffffff000e7802 */ /* 0x000fe20000000f00 */
[----:B------:R-:W-:Y:S01]  /*1730*/  IMAD.MOV.U32 R17, RZ, RZ, 0x1f ;  /* 0x0000001fff117424 */ /* 0x000fe200078e00ff */
        /* <DEDUP_REMOVED lines=8> */
[----:B0-----:R-:W-:Y:S01]  /*17c0*/  HFMA2.MMA R17, -RZ, RZ, 0, 1.847743988037109375e-06 ;  /* 0x0000001fff117435 */ /* 0x001fe200000001ff */
[----:B-1----:R-:W-:Y:S01]  /*17d0*/  FADD.FTZ R19, R19, R14 ;  /* 0x0000000e13137221 */ /* 0x002fe20000010000 */
[----:B------:R-:W-:Y:S01]  /*17e0*/  MOV R14, 0xffffffff ;  /* 0xffffffff000e7802 */ /* 0x000fe20000000f00 */
[----:B------:R-:W-:Y:S01]  /*17f0*/  IMAD.MOV.U32 R16, RZ, RZ, 0x10 ;  /* 0x00000010ff107424 */ /* 0x000fe200078e00ff */
[----:B------:R-:W-:Y:S02]  /*1800*/  MOV R8, 0x1820 ;  /* 0x0000182000087802 */ /* 0x000fe40000000f00 */
[----:B------:R-:W-:Y:S05]  /*1810*/  CALL.REL.NOINC `($__internal_67_$__cuda_sm70_shflsync_bfly_p) ;  /* 0x0000002000007944 */ /* 0x000fea0003c00000 */
[----:B-1----:R-:W-:Y:S01]  /*1820*/  MOV R8, R14 ;  /* 0x0000000e00087202 */ /* 0x002fe20000000f00 */
[----:B0-----:R-:W-:Y:S05]  /*1830*/  BRA `(.L_x_945) ;  /* 0xfffff58000007947 */ /* 0x001fea000383ffff */
        .weak           $__internal_67_$__cuda_sm70_shflsync_bfly_p
        .type           $__internal_67_$__cuda_sm70_shflsync_bfly_p,@function
        .size           $__internal_67_$__cuda_sm70_shflsync_bfly_p,(.L_x_1830 - $__internal_67_$__cuda_sm70_shflsync_bfly_p)
$__internal_67_$__cuda_sm70_shflsync_bfly_p:
[----:B------:R-:W-:Y:S01]  /*1840*/  HFMA2.MMA R9, -RZ, RZ, 0, 0 ;  /* 0x00000000ff097435 */ /* 0x000fe200000001ff */
[----:B------:R-:W-:Y:S04]  /*1850*/  WARPSYNC R14 ;  /* 0x0000000e00007348 */ /* 0x000fe80003800000 */
[----:B------:R0:W1:Y:S01]  /*1860*/  SHFL.BFLY PT, R14, R19, R16, R17 ;  /* 0x0c000010130e7389 */ /* 0x00006200000e0011 */
[----:B------:R-:W-:Y:S05]  /*1870*/  RET.REL.NODEC R8 `(_ZN10layer_norm40ln_parallel_residual_bwd_finalize_kernelINS_22Kernel_traits_finalizeILj2048Ef6__halfS2_S2_fjLb0ELj1024ELj4ENS_18Kernel_traits_baseILj2048EfS2_S2_S2_fjLj1024EEEEELb0EEEvNS_9BwdParamsE) ;  /* 0xffffe78008007950 */ /* 0x000fea0003c3ffff */
.L_x_946:
        /* <DEDUP_REMOVED lines=16> */
.L_x_1830:


//--------------------- .text._ZN10layer_norm31ln_parallel_residual_bwd_kernelINS_13Kernel_traitsIf6__halfS2_S2_fjLj2048ELj1ELj1ELj4ELj16ENS_18Kernel_traits_baseILj2048EfS2_S2_S2_fjLj128EEEEELb1ELb1ELb0EEEvNS_9BwdParamsE --------------------------
	.section	.text._ZN10layer_norm31ln_parallel_residual_bwd_kernelINS_13Kernel_traitsIf6__halfS2_S2_fjLj2048ELj1ELj1ELj4ELj16ENS_18Kernel_traits_baseILj2048EfS2_S2_S2_fjLj128EEEEELb1ELb1ELb0EEEvNS_9BwdParamsE,"ax",@progbits
	.sectioninfo	@"SHI_REGISTERS=128"
	.align	128
        .global         _ZN10layer_norm31ln_parallel_residual_bwd_kernelINS_13Kernel_traitsIf6__halfS2_S2_fjLj2048ELj1ELj1ELj4ELj16ENS_18Kernel_traits_baseILj2048EfS2_S2_S2_fjLj128EEEEELb1ELb1ELb0EEEvNS_9BwdParamsE
        .type           _ZN10layer_norm31ln_parallel_residual_bwd_kernelINS_13Kernel_traitsIf6__halfS2_S2_fjLj2048ELj1ELj1ELj4ELj16ENS_18Kernel_traits_baseILj2048EfS2_S2_S2_fjLj128EEEEELb1ELb1ELb0EEEvNS_9BwdParamsE,@function
        .size           _ZN10layer_norm31ln_parallel_residual_bwd_kernelINS_13Kernel_traitsIf6__halfS2_S2_fjLj2048ELj1ELj1ELj4ELj16ENS_18Kernel_traits_baseILj2048EfS2_S2_S2_fjLj128EEEEELb1ELb1ELb0EEEvNS_9BwdParamsE,(.L_x_1831 - _ZN10layer_norm31ln_parallel_residual_bwd_kernelINS_13Kernel_traitsIf6__halfS2_S2_fjLj2048ELj1ELj1ELj4ELj16ENS_18Kernel_traits_baseILj2048EfS2_S2_S2_fjLj128EEEEELb1ELb1ELb0EEEvNS_9BwdParamsE)
        .other          _ZN10layer_norm31ln_parallel_residual_bwd_kernelINS_13Kernel_traitsIf6__halfS2_S2_fjLj2048ELj1ELj1ELj4ELj16ENS_18Kernel_traits_baseILj2048EfS2_S2_S2_fjLj128EEEEELb1ELb1ELb0EEEvNS_9BwdParamsE,@"STO_CUDA_ENTRY STV_DEFAULT"
_ZN10layer_norm31ln_parallel_residual_bwd_kernelINS_13Kernel_traitsIf6__halfS2_S2_fjLj2048ELj1ELj1ELj4ELj16ENS_18Kernel_traits_baseILj2048EfS2_S2_S2_fjLj128EEEEELb1ELb1ELb0EEEvNS_9BwdParamsE:
.text._ZN10layer_norm31ln_parallel_residual_bwd_kernelINS_13Kernel_traitsIf6__halfS2_S2_fjLj2048ELj1ELj1ELj4ELj16ENS_18Kernel_traits_baseILj2048EfS2_S2_S2_fjLj128EEEEELb1ELb1ELb0EEEvNS_9BwdParamsE:
        /* <DEDUP_REMOVED lines=43> */
.L_x_958:
[----:B------:R-:W-:-:S05]  /*02b0*/  MOV R81, 0x4 ;  /* 0x0000000400517802 */ /* 0x000fca0000000f00 */
        /* <DEDUP_REMOVED lines=40> */
[--C-:B--2---:R-:W-:Y:S02]  /*0540*/  HADD2.F32 R103, -RZ, R12.reuse.H1_H1 ;  /* 0x3000000cff677230 */ /* 0x104fe40000004100 */
[----:B------:R-:W-:Y:S02]  /*0550*/  HADD2.F32 R89, -RZ, R12.H0_H0 ;  /* 0x2000000cff597230 */ /* 0x000fe40000004100 */
[--C-:B---3--:R-:W-:Y:S02]  /*0560*/  HADD2.F32 R113, -RZ, R8.reuse.H0_H0 ;  /* 0x20000008ff717230 */ /* 0x108fe40000004100 */
[----:B------:R-:W-:Y:S01]  /*0570*/  HADD2.F32 R110, -RZ, R8.H1_H1 ;  /* 0x30000008ff6e7230 */ /* 0x000fe20000004100 */
[----:B------:R-:W-:Y:S01]  /*0580*/  FADD.FTZ R8, -R102, R103 ;  /* 0x0000006766087221 */ /* 0x000fe20000010100 */
[----:B------:R-:W-:-:S02]  /*0590*/  HADD2.F32 R123, -RZ, R13.H0_H0 ;  /* 0x2000000dff7b7230 */ /* 0x000fc40000004100 */
[----:B------:R-:W-:Y:S01]  /*05a0*/  HADD2.F32 R84, -RZ, R13.H1_H1 ;  /* 0x3000000dff547230 */ /* 0x000fe20000004100 */
[C---:B0-----:R-:W-:Y:S01]  /*05b0*/  FADD.FTZ R6, -R102.reuse, R89 ;  /* 0x0000005966067221 */ /* 0x041fe20000010100 */
[--C-:B------:R-:W-:Y:S01]  /*05c0*/  HADD2.F32 R87, -RZ, R14.reuse.H0_H0 ;  /* 0x2000000eff577230 */ /* 0x100fe20000004100 */
[C---:B-----5:R-:W-:Y:S01]  /*05d0*/  FMUL.FTZ R111, R91.reuse, R8 ;  /* 0x000000085b6f7220 */ /* 0x060fe20000410000 */
[----:B------:R-:W-:Y:S01]  /*05e0*/  HADD2.F32 R85, -RZ, R14.H1_H1 ;  /* 0x3000000eff557230 */ /* 0x000fe20000004100 */
[C---:B------:R-:W-:Y:S02]  /*05f0*/  FADD.FTZ R8, -R102.reuse, R123 ;  /* 0x0000007b66087221 */ /* 0x040fe40000010100 */
[C---:B------:R-:W-:Y:S02]  /*0600*/  FADD.FTZ R84, -R102.reuse, R84 ;  /* 0x0000005466547221 */ /* 0x040fe40000010100 */
[C---:B------:R-:W-:Y:S02]  /*0610*/  FMUL.FTZ R6, R91.reuse, R6 ;  /* 0x000000065b067220 */ /* 0x040fe40000410000 */
[----:B------:R-:W-:Y:S01]  /*0620*/  FADD.FTZ R14, -R102, R87 ;  /* 0x00000057660e7221 */ /* 0x000fe20000010100 */
[--C-:B------:R-:W-:Y:S01]  /*0630*/  HADD2.F32 R13, -RZ, R15.reuse.H0_H0 ;  /* 0x2000000fff0d7230 */ /* 0x100fe20000004100 */
[C---:B------:R-:W-:Y:S01]  /*0640*/  FMUL.FTZ R7, R91.reuse, R8 ;  /* 0x000000085b077220 */ /* 0x040fe20000410000 */
[----:B------:R-:W-:Y:S01]  /*0650*/  HADD2.F32 R83, -RZ, R15.H1_H1 ;  /* 0x3000000fff537230 */ /* 0x000fe20000004100 */
[C---:B------:R-:W-:Y:S01]  /*0660*/  FMUL.FTZ R8, R91.reuse, R84 ;  /* 0x000000545b087220 */ /* 0x040fe20000410000 */
[--C-:B------:R-:W-:Y:S01]  /*0670*/  HADD2.F32 R12, -RZ, R9.reuse.H1_H1 ;  /* 0x30000009ff0c7230 */ /* 0x100fe20000004100 */
[----:B------:R-:W-:Y:S01]  /*0680*/  FADD.FTZ R48, R48, R113 ;  /* 0x0000007130307221 */ /* 0x000fe20000010000 */
[----:B------:R-:W-:Y:S01]  /*0690*/  HADD2.F32 R125, -RZ, R9.H0_H0 ;  /* 0x20000009ff7d7230 */ /* 0x000fe20000004100 */
[-C--:B------:R-:W-:Y:S01]  /*06a0*/  FFMA.FTZ R32, R6, R113.reuse, R32 ;  /* 0x0000007106207223 */ /* 0x080fe20000010020 */
[----:B------:R-:W-:Y:S01]  /*06b0*/  HADD2.F32 R15, -RZ, R10.H0_H0 ;  /* 0x2000000aff0f7230 */ /* 0x000fe20000004100 */
[----:B------:R-:W-:Y:S01]  /*06c0*/  FMUL.FTZ R9, R91, R14 ;  /* 0x0000000e5b097220 */ /* 0x000fe20000410000 */
[--C-:B-1----:R-:W-:Y:S01]  /*06d0*/  HADD2.F32 R81, -RZ, R11.reuse.H0_H0 ;  /* 0x2000000bff517230 */ /* 0x102fe20000004100 */
[----:B------:R-:W-:Y:S01]  /*06e0*/  FMUL.FTZ R113, R16, R113 ;  /* 0x0000007110717220 */ /* 0x000fe20000410000 */
[----:B------:R-:W-:Y:S01]  /*06f0*/  HADD2.F32 R80, -RZ, R11.H1_H1 ;  /* 0x3000000bff507230 */ /* 0x000fe20000004100 */
        /* <DEDUP_REMOVED lines=9> */
[----:B------:R-:W-:Y:S02]  /*0790*/  FADD.FTZ R15, RZ, R113 ;  /* 0x00000071ff0f7221 */ /* 0x000fe40000010000 */
[----:B------:R-:W-:Y:S01]  /*07a0*/  FFMA.FTZ R84, R6, R113, RZ ;  /* 0x0000007106547223 */ /* 0x000fe200000100ff */
[----:B------:R-:W-:Y:S01]  /*07b0*/  HADD2.F32 R82, -RZ, R10.H1_H1 ;  /* 0x3000000aff527230 */ /* 0x000fe20000004100 */
[----:B------:R-:W-:Y:S02]  /*07c0*/  FMUL.FTZ R10, R18, R125 ;  /* 0x0000007d120a7220 */ /* 0x000fe40000410000 */
[----:B------:R-:W-:-:S02]  /*07d0*/  FADD.FTZ R15, R15, R110 ;  /* 0x0000006e0f0f7221 */ /* 0x000fc40000010000 */
[----:B------:R-:W-:Y:S02]  /*07e0*/  FFMA.FTZ R84, R111, R110, R84 ;  /* 0x0000006e6f547223 */ /* 0x000fe40000010054 */
[C---:B------:R-:W-:Y:S02]  /*07f0*/  FADD.FTZ R14, -R102.reuse, R85 ;  /* 0x00000055660e7221 */ /* 0x040fe40000010100 */
[----:B------:R-:W-:Y:S02]  /*0800*/  FADD.FTZ R86, R15, R10 ;  /* 0x0000000a0f567221 */ /* 0x000fe40000010000 */
[----:B------:R-:W-:Y:S02]  /*0810*/  FFMA.FTZ R84, R7, R10, R84 ;  /* 0x0000000a07547223 */ /* 0x000fe40000010054 */
[----:B------:R-:W-:Y:S02]  /*0820*/  FMUL.FTZ R14, R91, R14 ;  /* 0x0000000e5b0e7220 */ /* 0x000fe40000410000 */
[----:B------:R-:W-:-:S02]  /*0830*/  FADD.FTZ R88, -R102, R13 ;  /* 0x0000000d66587221 */ /* 0x000fc40000010100 */
        /* <DEDUP_REMOVED lines=24> */
.L_x_949:
[----:B------:R-:W-:Y:S05]  /*09c0*/  BSYNC B0 ;  /* 0x0000000000007941 */ /* 0x000fea0003800000 */
.L_x_948:
        /* <DEDUP_REMOVED lines=23> */
[--C-:B--2---:R-:W-:Y:S02]  /*0b40*/  HADD2.F32 R101, -RZ, R81.reuse.H0_H0 ;  /* 0x20000051ff657230 */ /* 0x104fe40000004100 */
[--C-:B------:R-:W-:Y:S02]  /*0b50*/  HADD2.F32 R97, -RZ, R80.reuse.H0_H0 ;  /* 0x20000050ff617230 */ /* 0x100fe40000004100 */
[----:B------:R-:W-:Y:S02]  /*0b60*/  HADD2.F32 R99, -RZ, R80.H1_H1 ;  /* 0x30000050ff637230 */ /* 0x000fe40000004100 */
[----:B------:R-:W-:Y:S02]  /*0b70*/  HADD2.F32 R81, -RZ, R81.H1_H1 ;  /* 0x30000051ff517230 */ /* 0x000fe40000004100 */
[--C-:B------:R-:W-:Y:S02]  /*0b80*/  HADD2.F32 R105, -RZ, R82.reuse.H0_H0 ;  /* 0x20000052ff697230 */ /* 0x100fe40000004100 */
[----:B------:R-:W-:-:S02]  /*0b90*/  HADD2.F32 R107, -RZ, R82.H1_H1 ;  /* 0x30000052ff6b7230 */ /* 0x000fc40000004100 */
[--C-:B------:R-:W-:Y:S02]  /*0ba0*/  HADD2.F32 R109, -RZ, R83.reuse.H0_H0 ;  /* 0x20000053ff6d7230 */ /* 0x100fe40000004100 */
[----:B------:R-:W-:Y:S01]  /*0bb0*/  HADD2.F32 R83, -RZ, R83.H1_H1 ;  /* 0x30000053ff537230 */ /* 0x000fe20000004100 */
[C---:B------:R-:W-:Y:S02]  /*0bc0*/  FADD.FTZ R82, -R102.reuse, R97 ;  /* 0x0000006166527221 */ /* 0x040fe40000010100 */
[C---:B-1----:R-:W-:Y:S02]  /*0bd0*/  FADD.FTZ R92, -R102.reuse, R99 ;  /* 0x00000063665c7221 */ /* 0x042fe40000010100 */
[C---:B------:R-:W-:Y:S02]  /*0be0*/  FADD.FTZ R98, -R102.reuse, R101 ;  /* 0x0000006566627221 */ /* 0x040fe40000010100 */
[C---:B------:R-:W-:Y:S02]  /*0bf0*/  FADD.FTZ R96, -R102.reuse, R81 ;  /* 0x0000005166607221 */ /* 0x040fe40000010100 */
[----:B------:R-:W-:-:S02]  /*0c00*/  FADD.FTZ R100, -R102, R105 ;  /* 0x0000006966647221 */ /* 0x000fc40000010100 */
[C---:B------:R-:W-:Y:S02]  /*0c10*/  FADD.FTZ R104, -R102.reuse, R107 ;  /* 0x0000006b66687221 */ /* 0x040fe40000010100 */
[C---:B------:R-:W-:Y:S02]  /*0c20*/  FADD.FTZ R80, -R102.reuse, R109 ;  /* 0x0000006d66507221 */ /* 0x040fe40000010100 */
[----:B------:R-:W-:Y:S01]  /*0c30*/  FADD.FTZ R102, -R102, R83 ;  /* 0x0000005366667221 */ /* 0x000fe20000010100 */
[--C-:B---3--:R-:W-:Y:S01]  /*0c40*/  HADD2.F32 R83, -RZ, R84.reuse.H0_H0 ;  /* 0x20000054ff537230 */ /* 0x108fe20000004100 */
[C---:B-----5:R-:W-:Y:S01]  /*0c50*/  FMUL.FTZ R92, R91.reuse, R92 ;  /* 0x0000005c5b5c7220 */ /* 0x060fe20000410000 */
[----:B------:R-:W-:Y:S01]  /*0c60*/  HADD2.F32 R84, -RZ, R84.H1_H1 ;  /* 0x30000054ff547230 */ /* 0x000fe20000004100 */
[----:B------:R-:W-:Y:S02]  /*0c70*/  FMUL.FTZ R93, R91, R82 ;  /* 0x000000525b5d7220 */ /* 0x000fe40000410000 */
[----:B0-----:R-:W-:Y:S01]  /*0c80*/  FMUL.FTZ R94, R24, R83 ;  /* 0x00000053185e7220 */ /* 0x001fe20000410000 */
[----:B------:R-:W-:Y:S01]  /*0c90*/  HADD2.F32 R99, -RZ, R85.H0_H0 ;  /* 0x20000055ff637230 */ /* 0x000fe20000004100 */
[----:B------:R-:W-:-:S02]  /*0ca0*/  FADD.FTZ R57, R57, R84 ;  /* 0x0000005439397221 */ /* 0x000fc40000010000 */
[-C--:B------:R-:W-:Y:S02]  /*0cb0*/  FFMA.FTZ R41, R92, R84.reuse, R41 ;  /* 0x000000545c297223 */ /* 0x080fe40000010029 */
[----:B------:R-:W-:Y:S02]  /*0cc0*/  FMUL.FTZ R97, R25, R84 ;  /* 0x0000005419617220 */ /* 0x000fe40000410000 */
[----:B------:R-:W-:Y:S02]  /*0cd0*/  FADD.FTZ R84, R103, R94 ;  /* 0x0000005e67547221 */ /* 0x000fe40000010000 */
[C---:B------:R-:W-:Y:S01]  /*0ce0*/  FFMA.FTZ R112, R93.reuse, R94, R112 ;  /* 0x0000005e5d707223 */ /* 0x040fe20000010070 */
[----:B------:R-:W-:Y:S01]  /*0cf0*/  HADD2.F32 R106, -RZ, R85.H1_H1 ;  /* 0x30000055ff6a7230 */ /* 0x000fe20000004100 */
[----:B------:R-:W-:Y:S02]  /*0d00*/  FADD.FTZ R56, R56, R83 ;  /* 0x0000005338387221 */ /* 0x000fe40000010000 */
[----:B------:R-:W-:-:S02]  /*0d10*/  FFMA.FTZ R40, R93, R83, R40 ;  /* 0x000000535d287223 */ /* 0x000fc40000010028 */
[----:B------:R-:W-:Y:S02]  /*0d20*/  FMUL.FTZ R95, R91, R98 ;  /* 0x000000625b5f7220 */ /* 0x000fe40000410000 */
[----:B------:R-:W-:Y:S02]  /*0d30*/  FMUL.FTZ R98, R26, R99 ;  /* 0x000000631a627220 */ /* 0x000fe40000410000 */
[----:B------:R-:W-:Y:S02]  /*0d40*/  FADD.FTZ R83, R84, R97 ;  /* 0x0000006154537221 */ /* 0x000fe40000010000 */
[----:B------:R-:W-:Y:S01]  /*0d50*/  FFMA.FTZ R112, R92, R97, R112 ;  /* 0x000000615c707223 */ /* 0x000fe20000010070 */
[----:B------:R-:W-:Y:S01]  /*0d60*/  HADD2.F32 R85, -RZ, R86.H0_H0 ;  /* 0x20000056ff557230 */ /* 0x000fe20000004100 */
[----:B------:R-:W-:Y:S02]  /*0d70*/  FADD.FTZ R58, R58, R99 ;  /* 0x000000633a3a7221 */ /* 0x000fe40000010000 */
[----:B------:R-:W-:-:S02]  /*0d80*/  FFMA.FTZ R42, R95, R99, R42 ;  /* 0x000000635f2a7223 */ /* 0x000fc4000001002a */
[----:B------:R-:W-:Y:S02]  /*0d90*/  FMUL.FTZ R96, R91, R96 ;  /* 0x000000605b607220 */ /* 0x000fe40000410000 */
[----:B------:R-:W-:Y:S02]  /*0da0*/  FMUL.FTZ R99, R27, R106 ;  /* 0x0000006a1b637220 */ /* 0x000fe40000410000 */
[----:B------:R-:W-:Y:S02]  /*0db0*/  FADD.FTZ R84, R83, R98 ;  /* 0x0000006253547221 */ /* 0x000fe40000010000 */
[----:B------:R-:W-:Y:S01]  /*0dc0*/  FFMA.FTZ R112, R95, R98, R112 ;  /* 0x000000625f707223 */ /* 0x000fe20000010070 */
[----:B------:R-:W-:Y:S01]  /*0dd0*/  HADD2.F32 R86, -RZ, R86.H1_H1 ;  /* 0x30000056ff567230 */ /* 0x000fe20000004100 */
[----:B------:R-:W-:Y:S02]  /*0de0*/  FMUL.FTZ R101, R91, R100 ;  /* 0x000000645b657220 */ /* 0x000fe40000410000 */
[----:B------:R-:W-:-:S02]  /*0df0*/  FMUL.FTZ R100, R28, R85 ;  /* 0x000000551c647220 */ /* 0x000fc40000410000 */
[----:B------:R-:W-:Y:S02]  /*0e00*/  FADD.FTZ R83, R84, R99 ;  /* 0x0000006354537221 */ /* 0x000fe40000010000 */
[----:B------:R-:W-:Y:S01]  /*0e10*/  FFMA.FTZ R112, R96, R99, R112 ;  /* 0x0000006360707223 */ /* 0x000fe20000010070 */
[----:B------:R-:W-:Y:S01]  /*0e20*/  HADD2.F32 R81, -RZ, R87.H0_H0 ;  /* 0x20000057ff517230 */ /* 0x000fe20000004100 */
[C---:B------:R-:W-:Y:S02]  /*0e30*/  FMUL.FTZ R107, R91.reuse, R80 ;  /* 0x000000505b6b7220 */ /* 0x040fe40000410000 */
[----:B------:R-:W-:Y:S02]  /*0e40*/  FMUL.FTZ R104, R91, R104 ;  /* 0x000000685b687220 */ /* 0x000fe40000410000 */
[----:B------:R-:W-:Y:S02]  /*0e50*/  FMUL.FTZ R105, R29, R86 ;  /* 0x000000561d697220 */ /* 0x000fe40000410000 */
[----:B------:R-:W-:-:S02]  /*0e60*/  FADD.FTZ R80, R83, R100 ;  /* 0x0000006453507221 */ /* 0x000fc40000010000 */
[----:B------:R-:W-:Y:S01]  /*0e70*/  FFMA.FTZ R112, R101, R100, R112 ;  /* 0x0000006465707223 */ /* 0x000fe20000010070 */
[----:B------:R-:W-:Y:S01]  /*0e80*/  HADD2.F32 R82, -RZ, R87.H1_H1 ;  /* 0x30000057ff527230 */ /* 0x000fe20000004100 */
[----:B------:R-:W-:Y:S02]  /*0e90*/  FADD.FTZ R59, R59, R106 ;  /* 0x0000006a3b3b7221 */ /* 0x000fe40000010000 */
[----:B------:R-:W-:Y:S02]  /*0ea0*/  FFMA.FTZ R43, R96, R106, R43 ;  /* 0x0000006a602b7223 */ /* 0x000fe4000001002b */
[----:B------:R-:W-:Y:S02]  /*0eb0*/  FADD.FTZ R62, R62, R81 ;  /* 0x000000513e3e7221 */ /* 0x000fe40000010000 */
[-C--:B------:R-:W-:Y:S02]  /*0ec0*/  FFMA.FTZ R46, R107, R81.reuse, R46 ;  /* 0x000000516b2e7223 */ /* 0x080fe4000001002e */
        /* <DEDUP_REMOVED lines=15> */
.L_x_951:
[----:B------:R-:W-:Y:S05]  /*0fc0*/  BSYNC B0 ;  /* 0x0000000000007941 */ /* 0x000fea0003800000 */
.L_x_950:
[----:B------:R-:W-:Y:S02]  /*0fd0*/  SHF.R.U32.HI R82, RZ, 0x5, R0 ;  /* 0x00000005ff527819 */ /* 0x000fe40000011600 */
[----:B------:R-:W-:Y:S02]  /*0fe0*/  IADD3 R2, R2, c[0x0][0x160], RZ ;  /* 0x0000580002027a10 */ /* 0x000fe40007ffe0ff */
[----:B------:R-:W-:Y:S02]  /*0ff0*/  LOP3.LUT R122, R82, 0x7fffffc, RZ, 0xc0, !PT ;  /* 0x07fffffc527a7812 */ /* 0x000fe400078ec0ff */
[----:B------:R-:W-:Y:S02]  /*1000*/  LOP3.LUT P3, RZ, R0, 0x1f, RZ, 0xc0, !PT ;  /* 0x0000001f00ff7812 */ /* 0x000fe4000786c0ff */
[----:B------:R-:W-:-:S02]  /*1010*/  ISETP.GE.AND P2, PT, R2, c[0x0][0x164], PT ;  /* 0x0000590002007a0c */ /* 0x000fc40003f46270 */
[----:B------:R-:W-:Y:S01]  /*1020*/  @!P4 IADD3 R122, R122, 0x4, RZ ;  /* 0x000000047a7ac810 */ /* 0x000fe20007ffe0ff */
[----:B------:R-:W-:Y:S08]  /*1030*/  BRA.DIV ~URZ, `(.L_x_952) ;  /* 0x000015727f007947 */ /* 0x000ff0000b800000 */
[----:B------:R0:W1:Y:S02]  /*1040*/  SHFL.DOWN PT, R102, R103, 0x10, 0x1f ;  /* 0x0a001f0067667f89 */ /* 0x00006400000e0000 */
.L_x_959:
        /* <DEDUP_REMOVED lines=18> */
.L_x_960:
[----:B------:R-:W-:Y:S01]  /*1170*/  @!P3 LOP3.LUT R81, R82, 0x3, RZ, 0xc0, !PT ;  /* 0x000000035251b812 */ /* 0x000fe200078ec0ff */
[----:B0-2---:R-:W-:Y:S01]  /*1180*/  FADD.FTZ R102, R87, R102 ;  /* 0x0000006657667221 */ /* 0x005fe20000010000 */
[----:B------:R-:W-:Y:S01]  /*1190*/  WARPSYNC 0xffffffff ;  /* 0xffffffff00007948 */ /* 0x000fe20003800000 */
[----:B-1----:R-:W-:Y:S01]  /*11a0*/  FADD.FTZ R103, R86, R103 ;  /* 0x0000006756677221 */ /* 0x002fe20000010000 */
        /* <DEDUP_REMOVED lines=17> */
[----:B------:R-:W-:Y:S02]  /*12c0*/  ISETP.NE.U32.AND P3, PT, RZ, c[0x0][0x218], PT ;  /* 0x00008600ff007a0c */ /* 0x000fe40003f65070 */
[----:B------:R-:W-:Y:S02]  /*12d0*/  ISETP.NE.AND P4, PT, R3, RZ, PT ;  /* 0x000000ff0300720c */ /* 0x000fe40003f85270 */
[----:B------:R-:W-:Y:S02]  /*12e0*/  ISETP.NE.AND.EX P3, PT, RZ, c[0x0][0x21c], PT, P3 ;  /* 0x00008700ff007a0c */ /* 0x000fe40003f65330 */
[----:B------:R-:W-:-:S02]  /*12f0*/  FSEL R81, R103, RZ, !P4 ;  /* 0x000000ff67517208 */ /* 0x000fc40006000000 */
[----:B------:R-:W-:-:S03]  /*1300*/  ISETP.NE.U32.AND P5, PT, RZ, c[0x0][0x258], PT ;  /* 0x00009600ff007a0c */ /* 0x000fc60003fa5070 */
[-CC-:B------:R-:W-:Y:S01]  /*1310*/  FFMA.FTZ R80, R6, R102.reuse, R81.reuse ;  /* 0x0000006606507223 */ /* 0x180fe20000010051 */
[----:B------:R-:W-:Y:S01]  /*1320*/  ISETP.NE.AND.EX P5, PT, RZ, c[0x0][0x25c], PT, P5 ;  /* 0x00009700ff007a0c */ /* 0x000fe20003fa5350 */
[----:B------:R-:W-:Y:S02]  /*1330*/  FFMA.FTZ R85, R7, R102, R81 ;  /* 0x0000006607557223 */ /* 0x000fe40000010051 */
[----:B------:R-:W-:Y:S02]  /*1340*/  FADD.FTZ R80, R113, -R80 ;  /* 0x8000005071507221 */ /* 0x000fe40000010000 */
[----:B------:R-:W-:Y:S01]  /*1350*/  @P3 HADD2.F32 R83, -RZ, R64.H0_H0 ;  /* 0x20000040ff533230 */ /* 0x000fe20000004100 */
[----:B------:R-:W-:Y:S02]  /*1360*/  FADD.FTZ R86, R10, -R85 ;  /* 0x800000550a567221 */ /* 0x000fe40000010000 */
[C---:B-----5:R-:W-:Y:S02]  /*1370*/  FMUL.FTZ R82, R91.reuse, R80 ;  /* 0x000000505b527220 */ /* 0x060fe40000410000 */
[----:B------:R-:W-:-:S02]  /*1380*/  FMUL.FTZ R87, R91, R86 ;  /* 0x000000565b577220 */ /* 0x000fc40000410000 */
[----:B------:R-:W-:Y:S02]  /*1390*/  @P3 FADD.FTZ R82, R82, R83 ;  /* 0x0000005352523221 */ /* 0x000fe40000010000 */
[-CC-:B------:R-:W-:Y:S02]  /*13a0*/  FFMA.FTZ R83, R111, R102.reuse, R81.reuse ;  /* 0x000000666f537223 */ /* 0x180fe40000010051 */
[----:B------:R-:W-:Y:S01]  /*13b0*/  FFMA.FTZ R86, R8, R102, R81 ;  /* 0x0000006608567223 */ /* 0x000fe20000010051 */
[----:B------:R-:W-:Y:S01]  /*13c0*/  @P5 F2FP.PACK_AB R80, RZ, R82 ;  /* 0x00000052ff50523e */ /* 0x000fe200000000ff */
[----:B------:R-:W-:Y:S01]  /*13d0*/  FADD.FTZ R84, R110, -R83 ;  /* 0x800000536e547221 */ /* 0x000fe20000010000 */
[----:B------:R-:W-:Y:S01]  /*13e0*/  @P3 HADD2.F32 R83, -RZ, R64.H1_H1 ;  /* 0x30000040ff533230 */ /* 0x000fe20000004100 */
[----:B------:R-:W-:Y:S01]  /*13f0*/  FADD.FTZ R86, R11, -R86 ;  /* 0x800000560b567221 */ /* 0x000fe20000010000 */
[----:B------:R-:W-:Y:S01]  /*1400*/  @P5 PRMT R72, R80, 0x7610, R72 ;  /* 0x0000761050485816 */ /* 0x000fe20000000048 */
[----:B------:R-:W-:-:S02]  /*1410*/  IMAD.MOV.U32 R80, RZ, RZ, R116 ;  /* 0x000000ffff507224 */ /* 0x000fc400078e0074 */
[C---:B------:R-:W-:Y:S02]  /*1420*/  FMUL.FTZ R84, R91.reuse, R84 ;  /* 0x000000545b547220 */ /* 0x040fe40000410000 */
[----:B------:R-:W-:Y:S01]  /*1430*/  FMUL.FTZ R85, R91, R86 ;  /* 0x000000565b557220 */ /* 0x000fe20000410000 */
[----:B------:R-:W-:Y:S01]  /*1440*/  LOP3.LUT P4, RZ, R80, 0xff, RZ, 0xc0, !PT ;  /* 0x000000ff50ff7812 */ /* 0x000fe2000788c0ff */
[--C-:B------:R-:W-:Y:S01]  /*1450*/  @P3 HADD2.F32 R80, -RZ, R65.reuse.H0_H0 ;  /* 0x20000041ff503230 */ /* 0x100fe20000004100 */
[-C--:B------:R-:W-:Y:S02]  /*1460*/  FFMA.FTZ R86, R14, R102.reuse, R81 ;  /* 0x000000660e567223 */ /* 0x080fe40000010051 */
[----:B------:R-:W-:Y:S02]  /*1470*/  @P3 FADD.FTZ R84, R84, R83 ;  /* 0x0000005354543221 */ /* 0x000fe40000010000 */
[----:B------:R-:W-:Y:S01]  /*1480*/  @P3 FADD.FTZ R87, R87, R80 ;  /* 0x0000005057573221 */ /* 0x000fe20000010000 */
[----:B------:R-:W-:Y:S01]  /*1490*/  @P3 HADD2.F32 R80, -RZ, R65.H1_H1 ;  /* 0x30000041ff503230 */ /* 0x000fe20000004100 */
[----:B------:R-:W-:-:S02]  /*14a0*/  FFMA.FTZ R83, R9, R102, R81 ;  /* 0x0000006609537223 */ /* 0x000fc40000010051 */
[----:B------:R-:W-:Y:S02]  /*14b0*/  FADD.FTZ R86, R13, -R86 ;  /* 0x800000560d567221 */ /* 0x000fe40000010000 */
[----:B------:R-:W-:Y:S02]  /*14c0*/  FFMA.FTZ R123, R15, R102, R81 ;  /* 0x000000660f7b7223 */ /* 0x000fe40000010051 */
[----:B------:R-:W-:Y:S01]  /*14d0*/  FADD.FTZ R122, R12, -R83 ;  /* 0x800000530c7a7221 */ /* 0x000fe20000010000 */
[----:B------:R-:W-:Y:S01]  /*14e0*/  @P3 HADD2.F32 R83, -RZ, R66.H0_H0 ;  /* 0x20000042ff533230 */ /* 0x000fe20000004100 */
[----:B------:R-:W-:Y:S02]  /*14f0*/  @P3 FADD.FTZ R85, R85, R80 ;  /* 0x0000005055553221 */ /* 0x000fe40000010000 */
[----:B------:R-:W-:Y:S02]  /*1500*/  FMUL.FTZ R80, R91, R86 ;  /* 0x000000565b507220 */ /* 0x000fe40000410000 */
[----:B------:R-:W-:-:S02]  /*1510*/  FADD.FTZ R86, R88, -R123 ;  /* 0x8000007b58567221 */ /* 0x000fc40000010000 */
[C---:B------:R-:W-:Y:S02]  /*1520*/  FMUL.FTZ R122, R91.reuse, R122 ;  /* 0x0000007a5b7a7220 */ /* 0x040fe40000410000 */
[----:B------:R-:W-:Y:S02]  /*1530*/  FFMA.FTZ R112, R90, R102, R81 ;  /* 0x000000665a707223 */ /* 0x000fe40000010051 */
[----:B------:R-:W-:Y:S01]  /*1540*/  FMUL.FTZ R81, R91, R86 ;  /* 0x000000565b517220 */ /* 0x000fe20000410000 */
[--C-:B------:R-:W-:Y:S01]  /*1550*/  @P3 HADD2.F32 R86, -RZ, R67.reuse.H0_H0 ;  /* 0x20000043ff563230 */ /* 0x100fe20000004100 */
[----:B------:R-:W-:Y:S01]  /*1560*/  @P3 FADD.FTZ R122, R122, R83 ;  /* 0x000000537a7a3221 */ /* 0x000fe20000010000 */
[----:B------:R-:W-:Y:S01]  /*1570*/  @P3 HADD2.F32 R83, -RZ, R66.H1_H1 ;  /* 0x30000042ff533230 */ /* 0x000fe20000004100 */
[----:B------:R-:W-:Y:S02]  /*1580*/  FADD.FTZ R112, R89, -R112 ;  /* 0x8000007059707221 */ /* 0x000fe40000010000 */
[----:B------:R-:W-:Y:S01]  /*1590*/  @P3 FADD.FTZ R81, R81, R86 ;  /* 0x0000005651513221 */ /* 0x000fe20000010000 */
[----:B------:R-:W-:Y:S01]  /*15a0*/  @P3 HADD2.F32 R86, -RZ, R67.H1_H1 ;  /* 0x30000043ff563230 */ /* 0x000fe20000004100 */
[----:B------:R-:W-:-:S02]  /*15b0*/  @P3 FADD.FTZ R80, R80, R83 ;  /* 0x0000005350503221 */ /* 0x000fc40000010000 */
[----:B------:R-:W-:Y:S02]  /*15c0*/  FMUL.FTZ R83, R91, R112 ;  /* 0x000000705b537220 */ /* 0x000fe40000410000 */
[----:B------:R-:W-:Y:S02]  /*15d0*/  FMUL.FTZ R82, R82, c[0x0][0x1e8] ;  /* 0x00007a0052527a20 */ /* 0x000fe40000410000 */
[----:B------:R-:W-:Y:S01]  /*15e0*/  @P3 FADD.FTZ R83, R83, R86 ;  /* 0x0000005653533221 */ /* 0x000fe20000010000 */
[----:B------:R-:W-:Y:S01]  /*15f0*/  ISETP.NE.U32.AND P3, PT, RZ, c[0x0][0x250], PT ;  /* 0x00009400ff007a0c */ /* 0x000fe20003f65070 */
[----:B------:R-:W-:Y:S01]  /*1600*/  FMUL.FTZ R123, R80, c[0x0][0x1e8] ;  /* 0x00007a00507b7a20 */ /* 0x000fe20000410000 */
[----:B------:R-:W-:Y:S01]  /*1610*/  FSEL R124, R82, RZ, P4 ;  /* 0x000000ff527c7208 */ /* 0x000fe20002000000 */
[----:B------:R-:W-:Y:S01]  /*1620*/  FMUL.FTZ R112, R81, c[0x0][0x1e8] ;  /* 0x00007a0051707a20 */ /* 0x000fe20000410000 */
[----:B------:R-:W-:Y:S02]  /*1630*/  ISETP.NE.AND.EX P3, PT, RZ, c[0x0][0x254], PT, P3 ;  /* 0x00009500ff007a0c */ /* 0x000fe40003f65330 */
        /* <DEDUP_REMOVED lines=59> */
[----:B------:R-:W-:Y:S02]  /*19f0*/  FSEL R85, R84, RZ, P4 ;  /* 0x000000ff54557208 */ /* 0x000fe40002000000 */
[----:B------:R-:W-:Y:S02]  /*1a00*/  LOP3.LUT P4, RZ, R117, 0xff0000, RZ, 0xc0, !PT ;  /* 0x00ff000075ff7812 */ /* 0x000fe4000788c0ff */
[----:B------:R-:W-:-:S07]  /*1a10*/  F2FP.PACK_AB R82, R123, R82 ;  /* 0x000000527b52723e */ /* 0x000fce00000000ff */
        /* <DEDUP_REMOVED lines=8> */
[----:B------:R-:W-:Y:S02]  /*1aa0*/  @P3 LOP3.LUT P4, RZ, R121, 0xff000000, RZ, 0xc0, !PT ;  /* 0xff00000079ff3812 */ /* 0x000fe4000788c0ff */
[----:B------:R-:W-:Y:S01]  /*1ab0*/  F2FP.PACK_AB R83, R84, R83 ;  /* 0x000000535453723e */ /* 0x000fe200000000ff */
[----:B------:R-:W-:Y:S01]  /*1ac0*/  IMAD.WIDE.U32 R84, R5, R86, c[0x0][0x248] ;  /* 0x0000920005547625 */ /* 0x000fe200078e0056 */
[----:B------:R-:W-:Y:S02]  /*1ad0*/  @P3 FSEL R87, R87, RZ, P4 ;  /* 0x000000ff57573208 */ /* 0x000fe40002000000 */
[----:B------:R-:W-:Y:S02]  /*1ae0*/  @P3 LEA R86, P4, R5, c[0x0][0x250], 0x4 ;  /* 0x0000940005563a11 */ /* 0x000fe400078820ff */
[----:B------:R0:W-:Y:S02]  /*1af0*/  STG.E.128 [R84.64], R80 ;  /* 0x0000005054007986 */ /* 0x0001e4000c101d04 */
[----:B0-----:R-:W-:-:S02]  /*1b00*/  @P3 F2FP.PACK_AB R85, RZ, R87 ;  /* 0x00000057ff55323e */ /* 0x001fc400000000ff */
[----:B------:R-:W-:Y:S02]  /*1b10*/  @P3 LEA.HI.X R87, R5, c[0x0][0x254], RZ, 0x4, P4 ;  /* 0x0000950005573a11 */ /* 0x000fe400020f24ff */
[----:B------:R-:W-:Y:S02]  /*1b20*/  @P3 PRMT R79, R79, 0x5410, R85 ;  /* 0x000054104f4f3816 */ /* 0x000fe40000000055 */
[----:B------:R-:W-:-:S03]  /*1b30*/  IADD3 R5, R5, 0x80, RZ ;  /* 0x0000008005057810 */ /* 0x000fc60007ffe0ff */
[----:B------:R0:W-:Y:S04]  /*1b40*/  @P3 STG.E.128 [R86.64], R76 ;  /* 0x0000004c56003986 */ /* 0x0001e8000c101d04 */
.L_x_955:
[----:B------:R-:W-:Y:S05]  /*1b50*/  BSYNC B0 ;  /* 0x0000000000007941 */ /* 0x000fea0003800000 */
.L_x_954:
[----:B------:R-:W-:Y:S01]  /*1b60*/  BSSY B0, `(.L_x_956) ;  /* 0x000008a000007945 */ /* 0x000fe20003800000 */
[----:B------:R-:W-:Y:S05]  /*1b70*/  @!P1 BRA `(.L_x_957) ;  /* 0x0000088000009947 */ /* 0x000fea0003800000 */
[----:B------:R-:W-:Y:S02]  /*1b80*/  ISETP.NE.U32.AND P3, PT, RZ, c[0x0][0x218], PT ;  /* 0x00008600ff007a0c */ /* 0x000fe40003f65070 */
[----:B------:R-:W-:Y:S02]  /*1b90*/  ISETP.NE.AND P4, PT, R3, RZ, PT ;  /* 0x000000ff0300720c */ /* 0x000fe40003f85270 */
[----:B------:R-:W-:Y:S02]  /*1ba0*/  ISETP.NE.AND.EX P3, PT, RZ, c[0x0][0x21c], PT, P3 ;  /* 0x00008700ff007a0c */ /* 0x000fe40003f65330 */
[----:B------:R-:W-:Y:S02]  /*1bb0*/  FSEL R103, R103, RZ, !P4 ;  /* 0x000000ff67677208 */ /* 0x000fe40006000000 */
[----:B------:R-:W-:Y:S02]  /*1bc0*/  ISETP.NE.U32.AND P4, PT, RZ, c[0x0][0x258], PT ;  /* 0x00009600ff007a0c */ /* 0x000fe40003f85070 */
[----:B------:R-:W-:Y:S01]  /*1bd0*/  ISETP.NE.U32.AND P5, PT, RZ, c[0x0][0x250], PT ;  /* 0x00009400ff007a0c */ /* 0x000fe20003fa5070 */
[-CC-:B------:R-:W-:Y:S01]  /*1be0*/  FFMA.FTZ R82, R92, R102.reuse, R103.reuse ;  /* 0x000000665c527223 */ /* 0x180fe20000010067 */
[----:B------:R-:W-:Y:S01]  /*1bf0*/  ISETP.NE.AND.EX P4, PT, RZ, c[0x0][0x25c], PT, P4 ;  /* 0x00009700ff007a0c */ /* 0x000fe20003f85340 */
[----:B------:R-:W-:Y:S01]  /*1c00*/  FFMA.FTZ R81, R93, R102, R103 ;  /* 0x000000665d517223 */ /* 0x000fe20000010067 */
[----:B------:R-:W-:Y:S01]  /*1c10*/  ISETP.NE.AND.EX P5, PT, RZ, c[0x0][0x254], PT, P5 ;  /* 0x00009500ff007a0c */ /* 0x000fe20003fa5350 */
[----:B------:R-:W-:-:S02]  /*1c20*/  FADD.FTZ R82, R97, -R82 ;  /* 0x8000005261527221 */ /* 0x000fc40000010000 */
[----:B------:R-:W-:Y:S01]  /*1c30*/  FADD.FTZ R80, R94, -R81 ;  /* 0x800000515e507221 */ /* 0x000fe20000010000 */
[----:B------:R-:W-:Y:S01]  /*1c40*/  @P3 HADD2.F32 R81, -RZ, R68.H1_H1 ;  /* 0x30000044ff513230 */ /* 0x000fe20000004100 */
[C---:B-----5:R-:W-:Y:S01]  /*1c50*/  FMUL.FTZ R84, R91.reuse, R82 ;  /* 0x000000525b547220 */ /* 0x060fe20000410000 */
[----:B------:R-:W-:Y:S01]  /*1c60*/  @P3 HADD2.F32 R123, -RZ, R70.H1_H1 ;  /* 0x30000046ff7b3230 */ /* 0x000fe20000004100 */
[----:B------:R-:W-:Y:S01]  /*1c70*/  FMUL.FTZ R85, R91, R80 ;  /* 0x000000505b557220 */ /* 0x000fe20000410000 */
[----:B------:R-:W-:Y:S01]  /*1c80*/  @P3 HADD2.F32 R80, -RZ, R68.H0_H0 ;  /* 0x20000044ff503230 */ /* 0x000fe20000004100 */
[----:B------:R-:W-:Y:S02]  /*1c90*/  @P3 FADD.FTZ R84, R84, R81 ;  /* 0x0000005154543221 */ /* 0x000fe40000010000 */
[----:B------:R-:W-:Y:S02]  /*1ca0*/  FFMA.FTZ R81, R95, R102, R103 ;  /* 0x000000665f517223 */ /* 0x000fe40000010067 */
[----:B------:R-:W-:-:S02]  /*1cb0*/  @P3 FADD.FTZ R85, R85, R80 ;  /* 0x0000005055553221 */ /* 0x000fc40000010000 */
[----:B0-----:R-:W-:Y:S01]  /*1cc0*/  FADD.FTZ R86, R98, -R81 ;  /* 0x8000005162567221 */ /* 0x001fe20000010000 */
[--C-:B------:R-:W-:Y:S01]  /*1cd0*/  @P3 HADD2.F32 R81, -RZ, R69.reuse.H0_H0 ;  /* 0x20000045ff513230 */ /* 0x100fe20000004100 */
[-CC-:B------:R-:W-:Y:S02]  /*1ce0*/  FFMA.FTZ R80, R96, R102.reuse, R103.reuse ;  /* 0x0000006660507223 */ /* 0x180fe40000010067 */
[----:B------:R-:W-:Y:S02]  /*1cf0*/  FFMA.FTZ R83, R101, R102, R103 ;  /* 0x0000006665537223 */ /* 0x000fe40000010067 */
[----:B------:R-:W-:Y:S02]  /*1d00*/  FMUL.FTZ R86, R91, R86 ;  /* 0x000000565b567220 */ /* 0x000fe40000410000 */
[----:B------:R-:W-:Y:S01]  /*1d10*/  FADD.FTZ R112, R99, -R80 ;  /* 0x8000005063707221 */ /* 0x000fe20000010000 */
[----:B------:R-:W-:Y:S01]  /*1d20*/  @P4 F2FP.PACK_AB R80, RZ, R85 ;  /* 0x00000055ff50423e */ /* 0x000fe200000000ff */
[----:B------:R-:W-:Y:S01]  /*1d30*/  FADD.FTZ R82, R100, -R83 ;  /* 0x8000005364527221 */ /* 0x000fe20000010000 */
[----:B------:R-:W-:Y:S01]  /*1d40*/  @P3 HADD2.F32 R83, -RZ, R70.H0_H0 ;  /* 0x20000046ff533230 */ /* 0x000fe20000004100 */
[----:B------:R-:W-:Y:S01]  /*1d50*/  @P3 FADD.FTZ R86, R86, R81 ;  /* 0x0000005156563221 */ /* 0x000fe20000010000 */
[----:B------:R-:W-:Y:S01]  /*1d60*/  @P4 PRMT R72, R80, 0x7610, R72 ;  /* 0x0000761050484816 */ /* 0x000fe20000000048 */
[C---:B------:R-:W-:Y:S01]  /*1d70*/  FMUL.FTZ R82, R91.reuse, R82 ;  /* 0x000000525b527220 */ /* 0x040fe20000410000 */
[----:B------:R-:W-:Y:S01]  /*1d80*/  @P5 MOV R80, R118 ;  /* 0x0000007600505202 */ /* 0x000fe20000000f00 */
[----:B------:R-:W-:Y:S01]  /*1d90*/  FMUL.FTZ R87, R91, R112 ;  /* 0x000000705b577220 */ /* 0x000fe20000410000 */
[----:B------:R-:W-:Y:S01]  /*1da0*/  @P4 F2FP.PACK_AB R81, RZ, R86 ;  /* 0x00000056ff51423e */ /* 0x000fe200000000ff */
[----:B------:R-:W-:Y:S01]  /*1db0*/  @P3 FADD.FTZ R82, R82, R83 ;  /* 0x0000005352523221 */ /* 0x000fe20000010000 */
[----:B------:R-:W-:Y:S01]  /*1dc0*/  @P3 HADD2.F32 R112, -RZ, R69.H1_H1 ;  /* 0x30000045ff703230 */ /* 0x000fe20000004100 */
[----:B------:R-:W-:Y:S01]  /*1dd0*/  FMUL.FTZ R85, R85, c[0x0][0x1e8] ;  /* 0x00007a0055557a20 */ /* 0x000fe20000410000 */
        /* <DEDUP_REMOVED lines=12> */
[----:B------:R-:W-:-:S02]  /*1ea0*/  @P4 PRMT R74, R83, 0x7610, R74 ;  /* 0x00007610534a4816 */ /* 0x000fc4000000004a */
[----:B------:R-:W-:Y:S01]  /*1eb0*/  @P4 PRMT R72, R72, 0x5410, R81 ;  /* 0x0000541048484816 */ /* 0x000fe20000000051 */
[----:B------:R-:W-:Y:S01]  /*1ec0*/  FMUL.FTZ R122, R91, R122 ;  /* 0x0000007a5b7a7220 */ /* 0x000fe20000410000 */
[----:B------:R-:W-:Y:S01]  /*1ed0*/  @P4 F2FP.PACK_AB R83, RZ, R87 ;  /* 0x00000057ff53423e */ /* 0x000fe200000000ff */
[----:B------:R-:W-:Y:S01]  /*1ee0*/  FMUL.FTZ R87, R87, c[0x0][0x1e8] ;  /* 0x00007a0057577a20 */ /* 0x000fe20000410000 */
[----:B------:R-:W-:Y:S01]  /*1ef0*/  @P5 FSEL R81, R84, RZ, P6 ;  /* 0x000000ff54515208 */ /* 0x000fe20003000000 */
[----:B------:R-:W-:Y:S01]  /*1f00*/  @P3 FADD.FTZ R122, R122, R123 ;  /* 0x0000007b7a7a3221 */ /* 0x000fe20000010000 */
[----:B------:R-:W-:Y:S02]  /*1f10*/  @P5 LOP3.LUT P6, RZ, R118, 0xff0000, RZ, 0xc0, !PT ;  /* 0x00ff000076ff5812 */ /* 0x000fe400078cc0ff */
[----:B------:R-:W-:Y:S02]  /*1f20*/  @P4 PRMT R73, R73, 0x5410, R83 ;  /* 0x0000541049494816 */ /* 0x000fe40000000053 */
[----:B------:R-:W-:-:S02]  /*1f30*/  @P5 FSEL R83, R86, RZ, P6 ;  /* 0x000000ff56535208 */ /* 0x000fc40003000000 */
[----:B------:R-:W-:Y:S02]  /*1f40*/  @P5 F2FP.PACK_AB R80, RZ, R80 ;  /* 0x00000050ff50523e */ /* 0x000fe400000000ff */
[----:B------:R-:W-:Y:S02]  /*1f50*/  @P5 LOP3.LUT P6, RZ, R119, 0xff, RZ, 0xc0, !PT ;  /* 0x000000ff77ff5812 */ /* 0x000fe400078cc0ff */
[----:B------:R-:W-:Y:S02]  /*1f60*/  @P5 F2FP.PACK_AB R81, RZ, R81 ;  /* 0x00000051ff51523e */ /* 0x000fe400000000ff */
[----:B------:R-:W-:Y:S02]  /*1f70*/  @P5 FSEL R112, R82, RZ, P6 ;  /* 0x000000ff52705208 */ /* 0x000fe40003000000 */
[----:B------:R-:W-:Y:S02]  /*1f80*/  @P5 PRMT R76, R80, 0x7610, R76 ;  /* 0x00007610504c5816 */ /* 0x000fe4000000004c */
[----:B------:R-:W-:-:S02]  /*1f90*/  @P5 F2FP.PACK_AB R83, RZ, R83 ;  /* 0x00000053ff53523e */ /* 0x000fc400000000ff */
[----:B------:R-:W-:Y:S02]  /*1fa0*/  @P5 LOP3.LUT P6, RZ, R118, 0xff000000, RZ, 0xc0, !PT ;  /* 0xff00000076ff5812 */ /* 0x000fe400078cc0ff */
[----:B------:R-:W-:Y:S01]  /*1fb0*/  @P4 F2FP.PACK_AB R123, RZ, R122 ;  /* 0x0000007aff7b423e */ /* 0x000fe200000000ff */
[----:B------:R-:W-:Y:S01]  /*1fc0*/  FMUL.FTZ R122, R122, c[0x0][0x1e8] ;  /* 0x00007a007a7a7a20 */ /* 0x000fe20000410000 */
[----:B------:R-:W-:Y:S02]  /*1fd0*/  @P5 PRMT R76, R76, 0x5410, R81 ;  /* 0x000054104c4c5816 */ /* 0x000fe40000000051 */
[----:B------:R-:W-:Y:S01]  /*1fe0*/  @P5 PRMT R77, R83, 0x7610, R77 ;  /* 0x00007610534d5816 */ /* 0x000fe2000000004d */
[----:B------:R-:W-:Y:S01]  /*1ff0*/  IMAD.MOV.U32 R83, RZ, RZ, R114 ;  /* 0x000000ffff537224 */ /* 0x000fe200078e0072 */
[----:B------:R-:W-:Y:S02]  /*2000*/  @P5 FSEL R81, R87, RZ, P6 ;  /* 0x000000ff57515208 */ /* 0x000fe40003000000 */
[----:B------:R-:W-:-:S02]  /*2010*/  @P5 LOP3.LUT P6, RZ, R119, 0xff00, RZ, 0xc0, !PT ;  /* 0x0000ff0077ff5812 */ /* 0x000fc400078cc0ff */
[----:B------:R-:W-:Y:S02]  /*2020*/  @P5 F2FP.PACK_AB R112, RZ, R112 ;  /* 0x00000070ff70523e */ /* 0x000fe400000000ff */
[----:B------:R-:W-:Y:S02]  /*2030*/  @P5 FSEL R80, R122, RZ, P6 ;  /* 0x000000ff7a505208 */ /* 0x000fe40003000000 */
[----:B------:R-:W-:Y:S01]  /*2040*/  LOP3.LUT P6, RZ, R83, 0xff, RZ, 0xc0, !PT ;  /* 0x000000ff53ff7812 */ /* 0x000fe200078cc0ff */
[-CC-:B------:R-:W-:Y:S01]  /*2050*/  FFMA.FTZ R83, R107, R102.reuse, R103.reuse ;  /* 0x000000666b537223 */ /* 0x180fe20000010067 */
[----:B------:R-:W-:Y:S01]  /*2060*/  @P5 PRMT R78, R112, 0x7610, R78 ;  /* 0x00007610704e5816 */ /* 0x000fe2000000004e */
[----:B------:R-:W-:Y:S01]  /*2070*/  FFMA.FTZ R103, R109, R102, R103 ;  /* 0x000000666d677223 */ /* 0x000fe20000010067 */
[----:B------:R-:W-:Y:S01]  /*2080*/  @P4 PRMT R74, R74, 0x5410, R123 ;  /* 0x000054104a4a4816 */ /* 0x000fe2000000007b */
[----:B------:R-:W-:Y:S01]  /*2090*/  FADD.FTZ R102, R106, -R83 ;  /* 0x800000536a667221 */ /* 0x000fe20000010000 */
[----:B------:R-:W-:Y:S01]  /*20a0*/  FSEL R85, R85, RZ, P6 ;  /* 0x000000ff55557208 */ /* 0x000fe20003000000 */
[----:B------:R-:W-:-:S02]  /*20b0*/  FADD.FTZ R112, R108, -R103 ;  /* 0x800000676c707221 */ /* 0x000fc40000010000 */
[C---:B------:R-:W-:Y:S01]  /*20c0*/  FMUL.FTZ R83, R91.reuse, R102 ;  /* 0x000000665b537220 */ /* 0x040fe20000410000 */
[----:B------:R-:W-:Y:S01]  /*20d0*/  @P5 F2FP.PACK_AB R102, RZ, R80 ;  /* 0x00000050ff66523e */ /* 0x000fe200000000ff */
[----:B------:R-:W-:Y:S01]  /*20e0*/  FMUL.FTZ R103, R91, R112 ;  /* 0x000000705b677220 */ /* 0x000fe20000410000 */
[--C-:B------:R-:W-:Y:S01]  /*20f0*/  @P3 HADD2.F32 R80, -RZ, R71.reuse.H0_H0 ;  /* 0x20000047ff503230 */ /* 0x100fe20000004100 */
[----:B------:R-:W-:Y:S01]  /*2100*/  @P5 F2FP.PACK_AB R91, RZ, R81 ;  /* 0x00000051ff5b523e */ /* 0x000fe200000000ff */
[----:B------:R-:W-:Y:S01]  /*2110*/  @P3 HADD2.F32 R112, -RZ, R71.H1_H1 ;  /* 0x30000047ff703230 */ /* 0x000fe20000004100 */
[----:B------:R-:W-:Y:S02]  /*2120*/  @P5 PRMT R78, R78, 0x5410, R102 ;  /* 0x000054104e4e5816 */ /* 0x000fe40000000066 */
[----:B------:R-:W-:Y:S01]  /*2130*/  @P3 FADD.FTZ R83, R83, R80 ;  /* 0x0000005053533221 */ /* 0x000fe20000010000 */
[----:B------:R-:W-:Y:S01]  /*2140*/  @P5 PRMT R77, R77, 0x5410, R91 ;  /* 0x000054104d4d5816 */ /* 0x000fe2000000005b */
[----:B------:R-:W-:Y:S01]  /*2150*/  @P3 FADD.FTZ R103, R103, R112 ;  /* 0x0000007067673221 */ /* 0x000fe20000010000 */
[----:B------:R-:W-:Y:S01]  /*2160*/  ISETP.NE.U32.AND P3, PT, RZ, c[0x0][0x258], PT ;  /* 0x00009600ff007a0c */ /* 0x000fe20003f65070 */
[----:B------:R-:W-:Y:S01]  /*2170*/  HFMA2.MMA R112, -RZ, RZ, 0, 9.5367431640625e-07 ;  /* 0x00000010ff707435 */ /* 0x000fe200000001ff */
[----:B------:R-:W-:-:S02]  /*2180*/  @P4 F2FP.PACK_AB R80, RZ, R83 ;  /* 0x00000053ff50423e */ /* 0x000fc400000000ff */
        /* <DEDUP_REMOVED lines=24> */
[----:B------:R-:W-:Y:S02]  /*2310*/  @P5 LOP3.LUT P3, RZ, R119, 0xff0000, RZ, 0xc0, !PT ;  /* 0x00ff000077ff5812 */ /* 0x000fe4000786c0ff */
        /* <DEDUP_REMOVED lines=9> */
[----:B------:R-:W-:Y:S02]  /*23b0*/  @P5 LEA R86, P3, R5, c[0x0][0x250], 0x4 ;  /* 0x0000940005565a11 */ /* 0x000fe400078620ff */
[----:B------:R-:W-:Y:S02]  /*23c0*/  @P5 PRMT R79, R85, 0x7610, R79 ;  /* 0x00007610554f5816 */ /* 0x000fe4000000004f */
[----:B------:R-:W-:Y:S02]  /*23d0*/  @P5 LEA.HI.X R87, R5, c[0x0][0x254], RZ, 0x4, P3 ;  /* 0x0000950005575a11 */ /* 0x000fe400018f24ff */
[----:B------:R-:W-:-:S05]  /*23e0*/  @P5 PRMT R79, R79, 0x5410, R103 ;  /* 0x000054104f4f5816 */ /* 0x000fca0000000067 */
[----:B------:R0:W-:Y:S02]  /*23f0*/  @P5 STG.E.128 [R86.64], R76 ;  /* 0x0000004c56005986 */ /* 0x0001e4000c101d04 */
.L_x_957:
[----:B------:R-:W-:Y:S05]  /*2400*/  BSYNC B0 ;  /* 0x0000000000007941 */ /* 0x000fea0003800000 */
.L_x_956:
[----:B------:R-:W-:-:S04]  /*2410*/  LOP3.LUT P3, RZ, R4, 0xff, RZ, 0xc0, !PT ;  /* 0x000000ff04ff7812 */ /* 0x000fc8000786c0ff */
[----:B------:R-:W-:Y:S01]  /*2420*/  SEL R4, RZ, 0x1, P3 ;  /* 0x00000001ff047807 */ /* 0x000fe20001800000 */
[----:B0----5:R-:W-:Y:S01]  /*2430*/  @P2 CALL.REL.NOINC `(.L_x_947) ;  /* 0x0000001000002944 */ /* 0x021fe20003c00000 */
[----:B------:R-:W-:Y:S05]  /*2440*/  BRA `(.L_x_958) ;  /* 0xffffde6000007947 */ /* 0x000fea000383ffff */
.L_x_947:
        /* <DEDUP_REMOVED lines=22> */
.L_x_952:
[----:B------:R-:W-:Y:S01]  /*25b0*/  HFMA2.MMA R85, -RZ, RZ, 0, 9.5367431640625e-07 ;  /* 0x00000010ff557435 */ /* 0x000fe200000001ff */
[----:B------:R-:W-:Y:S01]  /*25c0*/  IMAD.MOV.U32 R86, RZ, RZ, R103 ;  /* 0x000000ffff567224 */ /* 0x000fe200078e0067 */
[----:B------:R-:W-:Y:S01]  /*25d0*/  MOV R83, 0xffffffff ;  /* 0xffffffff00537802 */ /* 0x000fe20000000f00 */
[----:B------:R-:W-:Y:S01]  /*25e0*/  IMAD.MOV.U32 R84, RZ, RZ, 0x1f ;  /* 0x0000001fff547424 */ /* 0x000fe200078e00ff */
[----:B------:R-:W-:-:S02]  /*25f0*/  MOV R80, 0x2610 ;  /* 0x0000261000507802 */ /* 0x000fc40000000f00 */
[----:B-----5:R-:W-:Y:S05]  /*2600*/  CALL.REL.NOINC `($__internal_68_$__cuda_sm70_shflsync_down_p) ;  /* 0x0000046000007944 */ /* 0x020fea0003c00000 */
[----:B-1----:R-:W-:Y:S01]  /*2610*/  IMAD.MOV.U32 R102, RZ, RZ, R83 ;  /* 0x000000ffff667224 */ /* 0x002fe200078e0053 */
[----:B0-----:R-:W-:Y:S05]  /*2620*/  BRA `(.L_x_959) ;  /* 0xffffea2000007947 */ /* 0x001fea000383ffff */
.L_x_953:
[----:B------:R-:W-:Y:S01]  /*2630*/  HFMA2.MMA R84, -RZ, RZ, 0, 1.847743988037109375e-06 ;  /* 0x0000001fff547435 */ /* 0x000fe200000001ff */
[----:B------:R-:W-:Y:S01]  /*2640*/  MOV R86, R112 ;  /* 0x0000007000567202 */ /* 0x000fe20000000f00 */
[----:B------:R-:W-:Y:S01]  /*2650*/  IMAD.MOV.U32 R85, RZ, RZ, 0x10 ;  /* 0x00000010ff557424 */ /* 0x000fe200078e00ff */
[----:B------:R-:W-:Y:S01]  /*2660*/  MOV R80, 0x2690 ;  /* 0x0000269000507802 */ /* 0x000fe20000000f00 */
[----:B------:R-:W-:-:S02]  /*2670*/  IMAD.MOV.U32 R83, RZ, RZ, -0x1 ;  /* 0xffffffffff537424 */ /* 0x000fc400078e00ff */
[----:B01---5:R-:W-:Y:S05]  /*2680*/  CALL.REL.NOINC `($__internal_68_$__cuda_sm70_shflsync_down_p) ;  /* 0x000003e000007944 */ /* 0x023fea0003c00000 */
[----:B------:R-:W-:Y:S01]  /*2690*/  FADD.FTZ R103, R102, R103 ;  /* 0x0000006766677221 */ /* 0x000fe20000010000 */
[----:B0-----:R-:W-:Y:S01]  /*26a0*/  MOV R85, 0x8 ;  /* 0x0000000800557802 */ /* 0x001fe20000000f00 */
[----:B-1----:R-:W-:Y:S01]  /*26b0*/  FADD.FTZ R112, R112, R83 ;  /* 0x0000005370707221 */ /* 0x002fe20000010000 */
[----:B------:R-:W-:Y:S01]  /*26c0*/  MOV R83, 0xffffffff ;  /* 0xffffffff00537802 */ /* 0x000fe20000000f00 */
[----:B------:R-:W-:Y:S01]  /*26d0*/  IMAD.MOV.U32 R84, RZ, RZ, 0x1f ;  /* 0x0000001fff547424 */ /* 0x000fe200078e00ff */
[----:B------:R-:W-:Y:S01]  /*26e0*/  MOV R80, 0x2710 ;  /* 0x0000271000507802 */ /* 0x000fe20000000f00 */
[----:B------:R-:W-:-:S02]  /*26f0*/  IMAD.MOV.U32 R86, RZ, RZ, R103 ;  /* 0x000000ffff567224 */ /* 0x000fc400078e0067 */
[----:B------:R-:W-:Y:S05]  /*2700*/  CALL.REL.NOINC `($__internal_68_$__cuda_sm70_shflsync_down_p) ;  /* 0x0000036000007944 */ /* 0x000fea0003c00000 */
[----:B0-----:R-:W-:Y:S01]  /*2710*/  HFMA2.MMA R85, -RZ, RZ, 0, 4.76837158203125e-07 ;  /* 0x00000008ff557435 */ /* 0x001fe200000001ff */
[----:B-1----:R-:W-:Y:S01]  /*2720*/  MOV R102, R83 ;  /* 0x0000005300667202 */ /* 0x002fe20000000f00 */
[----:B------:R-:W-:Y:S01]  /*2730*/  IMAD.MOV.U32 R86, RZ, RZ, R112 ;  /* 0x000000ffff567224 */ /* 0x000fe200078e0070 */
[----:B------:R-:W-:Y:S01]  /*2740*/  MOV R83, 0xffffffff ;  /* 0xffffffff00537802 */ /* 0x000fe20000000f00 */
[----:B------:R-:W-:Y:S01]  /*2750*/  IMAD.MOV.U32 R84, RZ, RZ, 0x1f ;  /* 0x0000001fff547424 */ /* 0x000fe200078e00ff */
[----:B------:R-:W-:-:S02]  /*2760*/  MOV R80, 0x2780 ;  /* 0x0000278000507802 */ /* 0x000fc40000000f00 */
[----:B------:R-:W-:Y:S05]  /*2770*/  CALL.REL.NOINC `($__internal_68_$__cuda_sm70_shflsync_down_p) ;  /* 0x000002f000007944 */ /* 0x000fea0003c00000 */
[----:B------:R-:W-:Y:S01]  /*2780*/  FADD.FTZ R103, R102, R103 ;  /* 0x0000006766677221 */ /* 0x000fe20000010000 */
[----:B0-----:R-:W-:Y:S01]  /*2790*/  HFMA2.MMA R84, -RZ, RZ, 0, 1.847743988037109375e-06 ;  /* 0x0000001fff547435 */ /* 0x001fe200000001ff */
[----:B-1----:R-:W-:Y:S01]  /*27a0*/  FADD.FTZ R112, R112, R83 ;  /* 0x0000005370707221 */ /* 0x002fe20000010000 */
[----:B------:R-:W-:Y:S01]  /*27b0*/  MOV R80, 0x2800 ;  /* 0x0000280000507802 */ /* 0x000fe20000000f00 */
[----:B------:R-:W-:Y:S01]  /*27c0*/  IMAD.MOV.U32 R85, RZ, RZ, 0x4 ;  /* 0x00000004ff557424 */ /* 0x000fe200078e00ff */
[----:B------:R-:W-:Y:S01]  /*27d0*/  MOV R86, R103 ;  /* 0x0000006700567202 */ /* 0x000fe20000000f00 */
[----:B------:R-:W-:-:S02]  /*27e0*/  IMAD.MOV.U32 R83, RZ, RZ, -0x1 ;  /* 0xffffffffff537424 */ /* 0x000fc400078e00ff */
[----:B------:R-:W-:Y:S05]  /*27f0*/  CALL.REL.NOINC `($__internal_68_$__cuda_sm70_shflsync_down_p) ;  /* 0x0000027000007944 */ /* 0x000fea0003c00000 */
[----:B0-----:R-:W-:Y:S01]  /*2800*/  HFMA2.MMA R84, -RZ, RZ, 0, 1.847743988037109375e-06 ;  /* 0x0000001fff547435 */ /* 0x001fe200000001ff */
[----:B-1----:R-:W-:Y:S01]  /*2810*/  IMAD.MOV.U32 R102, RZ, RZ, R83 ;  /* 0x000000ffff667224 */ /* 0x002fe200078e0053 */
[----:B------:R-:W-:Y:S01]  /*2820*/  MOV R86, R112 ;  /* 0x0000007000567202 */ /* 0x000fe20000000f00 */
[----:B------:R-:W-:Y:S01]  /*2830*/  IMAD.MOV.U32 R85, RZ, RZ, 0x4 ;  /* 0x00000004ff557424 */ /* 0x000fe200078e00ff */
[----:B------:R-:W-:Y:S01]  /*2840*/  MOV R80, 0x2870 ;  /* 0x0000287000507802 */ /* 0x000fe20000000f00 */
[----:B------:R-:W-:-:S02]  /*2850*/  IMAD.MOV.U32 R83, RZ, RZ, -0x1 ;  /* 0xffffffffff537424 */ /* 0x000fc400078e00ff */
[----:B------:R-:W-:Y:S05]  /*2860*/  CALL.REL.NOINC `($__internal_68_$__cuda_sm70_shflsync_down_p) ;  /* 0x0000020000007944 */ /* 0x000fea0003c00000 */
[----:B------:R-:W-:Y:S01]  /*2870*/  FADD.FTZ R102, R102, R103 ;  /* 0x0000006766667221 */ /* 0x000fe20000010000 */
[----:B0-----:R-:W-:Y:S01]  /*2880*/  HFMA2.MMA R84, -RZ, RZ, 0, 1.847743988037109375e-06 ;  /* 0x0000001fff547435 */ /* 0x001fe200000001ff */
[----:B-1----:R-:W-:Y:S01]  /*2890*/  FADD.FTZ R112, R112, R83 ;  /* 0x0000005370707221 */ /* 0x002fe20000010000 */
[----:B------:R-:W-:Y:S01]  /*28a0*/  MOV R85, 0x2 ;  /* 0x0000000200557802 */ /* 0x000fe20000000f00 */
[----:B------:R-:W-:Y:S01]  /*28b0*/  IMAD.MOV.U32 R83, RZ, RZ, -0x1 ;  /* 0xffffffffff537424 */ /* 0x000fe200078e00ff */
[----:B------:R-:W-:-:S02]  /*28c0*/  MOV R86, R102 ;  /* 0x0000006600567202 */ /* 0x000fc40000000f00 */
[----:B------:R-:W-:Y:S02]  /*28d0*/  MOV R80, 0x28f0 ;  /* 0x000028f000507802 */ /* 0x000fe40000000f00 */
[----:B------:R-:W-:Y:S05]  /*28e0*/  CALL.REL.NOINC `($__internal_68_$__cuda_sm70_shflsync_down_p) ;  /* 0x0000018000007944 */ /* 0x000fea0003c00000 */
[----:B0-----:R-:W-:Y:S01]  /*28f0*/  HFMA2.MMA R85, -RZ, RZ, 0, 1.1920928955078125e-07 ;  /* 0x00000002ff557435 */ /* 0x001fe200000001ff */
[----:B-1----:R-:W-:Y:S01]  /*2900*/  MOV R87, R83 ;  /* 0x0000005300577202 */ /* 0x002fe20000000f00 */
[----:B------:R-:W-:Y:S01]  /*2910*/  IMAD.MOV.U32 R86, RZ, RZ, R112 ;  /* 0x000000ffff567224 */ /* 0x000fe200078e0070 */
[----:B------:R-:W-:Y:S01]  /*2920*/  MOV R84, 0x1f ;  /* 0x0000001f00547802 */ /* 0x000fe20000000f00 */
[----:B------:R-:W-:Y:S01]  /*2930*/  IMAD.MOV.U32 R83, RZ, RZ, -0x1 ;  /* 0xffffffffff537424 */ /* 0x000fe200078e00ff */
[----:B------:R-:W-:Y:S02]  /*2940*/  MOV R80, 0x2960 ;  /* 0x0000296000507802 */ /* 0x000fe40000000f00 */
[----:B------:R-:W-:Y:S05]  /*2950*/  CALL.REL.NOINC `($__internal_68_$__cuda_sm70_shflsync_down_p) ;  /* 0x0000011000007944 */ /* 0x000fea0003c00000 */
[----:B------:R-:W-:Y:S01]  /*2960*/  FADD.FTZ R102, R87, R102 ;  /* 0x0000006657667221 */ /* 0x000fe20000010000 */
[----:B0-----:R-:W-:Y:S01]  /*2970*/  HFMA2.MMA R85, -RZ, RZ, 0, 5.9604644775390625e-08 ;  /* 0x00000001ff557435 */ /* 0x001fe200000001ff */
[----:B-1----:R-:W-:Y:S01]  /*2980*/  FADD.FTZ R103, R112, R83 ;  /* 0x0000005370677221 */ /* 0x002fe20000010000 */
[----:B------:R-:W-:Y:S01]  /*2990*/  MOV R84, 0x1f ;  /* 0x0000001f00547802 */ /* 0x000fe20000000f00 */
[----:B------:R-:W-:Y:S01]  /*29a0*/  IMAD.MOV.U32 R83, RZ, RZ, -0x1 ;  /* 0xffffffffff537424 */ /* 0x000fe200078e00ff */
[----:B------:R-:W-:-:S02]  /*29b0*/  MOV R86, R102 ;  /* 0x0000006600567202 */ /* 0x000fc40000000f00 */
[----:B------:R-:W-:Y:S02]  /*29c0*/  MOV R80, 0x29e0 ;  /* 0x000029e000507802 */ /* 0x000fe40000000f00 */
[----:B------:R-:W-:Y:S05]  /*29d0*/  CALL.REL.NOINC `($__internal_68_$__cuda_sm70_shflsync_down_p) ;  /* 0x0000009000007944 */ /* 0x000fea0003c00000 */
[----:B0-----:R-:W-:Y:S01]  /*29e0*/  HFMA2.MMA R85, -RZ, RZ, 0, 5.9604644775390625e-08 ;  /* 0x00000001ff557435 */ /* 0x001fe200000001ff */
[----:B-1----:R-:W-:Y:S01]  /*29f0*/  MOV R87, R83 ;  /* 0x0000005300577202 */ /* 0x002fe20000000f00 */
[----:B------:R-:W-:Y:S01]  /*2a00*/  IMAD.MOV.U32 R86, RZ, RZ, R103 ;  /* 0x000000ffff567224 */ /* 0x000fe200078e0067 */
[----:B------:R-:W-:Y:S01]  /*2a10*/  MOV R84, 0x1f ;  /* 0x0000001f00547802 */ /* 0x000fe20000000f00 */
[----:B------:R-:W-:Y:S01]  /*2a20*/  IMAD.MOV.U32 R83, RZ, RZ, -0x1 ;  /* 0xffffffffff537424 */ /* 0x000fe200078e00ff */
[----:B------:R-:W-:Y:S02]  /*2a30*/  MOV R80, 0x2a50 ;  /* 0x00002a5000507802 */ /* 0x000fe40000000f00 */
[----:B------:R-:W-:Y:S05]  /*2a40*/  CALL.REL.NOINC `($__internal_68_$__cuda_sm70_shflsync_down_p) ;  /* 0x0000002000007944 */ /* 0x000fea0003c00000 */
[----:B01----:R-:W-:Y:S01]  /*2a50*/  MOV R86, R83 ;  /* 0x0000005300567202 */ /* 0x003fe20000000f00 */
[----:B------:R-:W-:Y:S05]  /*2a60*/  BRA `(.L_x_960) ;  /* 0xffffe70000007947 */ /* 0x000fea000383ffff */
        .weak           $__internal_68_$__cuda_sm70_shflsync_down_p
        .type           $__internal_68_$__cuda_sm70_shflsync_down_p,@function
        .size           $__internal_68_$__cuda_sm70_shflsync_down_p,(.L_x_1831 - $__internal_68_$__cuda_sm70_shflsync_down_p)
$__internal_68_$__cuda_sm70_shflsync_down_p:
[----:B------:R-:W-:Y:S01]  /*2a70*/  HFMA2.MMA R81, -RZ, RZ, 0, 0 ;  /* 0x00000000ff517435 */ /* 0x000fe200000001ff */
[----:B------:R-:W-:Y:S04]  /*2a80*/  WARPSYNC R83 ;  /* 0x0000005300007348 */ /* 0x000fe80003800000 */
[----:B------:R0:W1:Y:S01]  /*2a90*/  SHFL.DOWN PT, R83, R86, R85, R84 ;  /* 0x0800005556537389 */ /* 0x00006200000e0054 */
[----:B------:R-:W-:Y:S05]  /*2aa0*/  RET.REL.NODEC R80 `(_ZN10layer_norm31ln_parallel_residual_bwd_kernelINS_13Kernel_traitsIf6__halfS2_S2_fjLj2048ELj1ELj1ELj4ELj16ENS_18Kernel_traits_baseILj2048EfS2_S2_S2_fjLj128EEEEELb1ELb1ELb0EEEvNS_9BwdParamsE) ;  /* 0xffffd55050007950 */ /* 0x000fea0003c3ffff */
.L_x_961:
        /* <DEDUP_REMOVED lines=13> */
.L_x_1831:


//--------------------- .text._ZN10layer_norm22ln_bwd_finalize_kernelINS_22Kernel_traits_finalizeILj2048Ef6__halfS2_S2_fjLb0ELj1024ELj4ENS_18Kernel_traits_baseILj2048EfS2_S2_S2_fjLj1024EEEEELb0ELb1EEEvNS_9BwdParamsE --------------------------
	.section	.text._ZN10layer_norm22ln_bwd_finalize_kernelINS_22Kernel_traits_finalizeILj2048Ef6__halfS2_S2_fjLb0ELj1024ELj4ENS_18Kernel_traits_baseILj2048EfS2_S2_S2_fjLj1024EEEEELb0ELb1EEEvNS_9BwdParamsE,"ax",@progbits
	.sectioninfo	@"SHI_REGISTERS=32"
	.align	128
        .global         _ZN10layer_norm22ln_bwd_finalize_kernelINS_22Kernel_traits_finalizeILj2048Ef6__halfS2_S2_fjLb0ELj1024ELj4ENS_18Kernel_traits_baseILj2048EfS2_S2_S2_fjLj1024EEEEELb0ELb1EEEvNS_9BwdParamsE
        .type           _ZN10layer_norm22ln_bwd_finalize_kernelINS_22Kernel_traits_finalizeILj2048Ef6__halfS2_S2_fjLb0ELj1024ELj4ENS_18Kernel_traits_baseILj2048EfS2_S2_S2_fjLj1024EEEEELb0ELb1EEEvNS_9BwdParamsE,@function
        .size           _ZN10layer_norm22ln_bwd_finalize_kernelINS_22Kernel_traits_finalizeILj2048Ef6__halfS2_S2_fjLb0ELj1024ELj4ENS_18Kernel_traits_baseILj2048EfS2_S2_S2_fjLj1024EEEEELb0ELb1EEEvNS_9BwdParamsE,(.L_x_1832 - _ZN10layer_norm22ln_bwd_finalize_kernelINS_22Kernel_traits_finalizeILj2048Ef6__halfS2_S2_fjLb0ELj1024ELj4ENS_18Kernel_traits_baseILj2048EfS2_S2_S2_fjLj1024EEEEELb0ELb1EEEvNS_9BwdParamsE)
        .other          _ZN10layer_norm22ln_bwd_finalize_kernelINS_22Kernel_traits_finalizeILj2048Ef6__halfS2_S2_fjLb0ELj1024ELj4ENS_18Kernel_traits_baseILj2048EfS2_S2_S2_fjLj1024EEEEELb0ELb1EEEvNS_9BwdParamsE,@"STO_CUDA_ENTRY STV_DEFAULT"
_ZN10layer_norm22ln_bwd_finalize_kernelINS_22Kernel_traits_finalizeILj2048Ef6__halfS2_S2_fjLb0ELj1024ELj4ENS_18Kernel_traits_baseILj2048EfS2_S2_S2_fjLj1024EEEEELb0ELb1EEEvNS_9BwdParamsE:
.text._ZN10layer_norm22ln_bwd_finalize_kernelINS_22Kernel_traits_finalizeILj2048Ef6__halfS2_S2_fjLb0ELj1024ELj4ENS_18Kernel_traits_baseILj2048EfS2_S2_S2_fjLj1024EEEEELb0ELb1EEEvNS_9BwdParamsE:
        /* <DEDUP_REMOVED lines=19> */
.L_x_972:
        /* <DEDUP_REMOVED lines=27> */
.L_x_966:
        /* <DEDUP_REMOVED lines=35> */
.L_x_965:
[----:B------:R-:W-:Y:S05]  /*0510*/  BSYNC B1 ;  /* 0x0000000000017941 */ /* 0x000fea0003800000 */
.L_x_964:
        /* <DEDUP_REMOVED lines=23> */
.L_x_968:
[----:B------:R-:W-:Y:S05]  /*0690*/  BSYNC B1 ;  /* 0x0000000000017941 */ /* 0x000fea0003800000 */
.L_x_967:
        /* <DEDUP_REMOVED lines=10> */
.L_x_963:
[----:B------:R-:W-:Y:S05]  /*0740*/  BSYNC B0 ;  /* 0x0000000000007941 */ /* 0x000fea0003800000 */
.L_x_962:
        /* <DEDUP_REMOVED lines=11> */
.L_x_973:
        /* <DEDUP_REMOVED lines=18> */
.L_x_974:
[----:B------:R-:W-:Y:S01]  /*0920*/  @!P1 SHF.R.U32.HI R2, RZ, 0x3, R0 ;  /* 0x00000003ff029819 */ /* 0x000fe20000011600 */
[----:B---3--:R-:W-:Y:S02]  /*0930*/  FADD.FTZ R5, R5, R10 ;  /* 0x0000000a05057221 */ /* 0x008fe40000010000 */
[----:B--2---:R-:W-:Y:S01]  /*0940*/  FADD.FTZ R7, R7, R4 ;  /* 0x0000000407077221 */ /* 0x004fe20000010000 */
[----:B------:R-:W-:-:S05]  /*0950*/  @!P1 LOP3.LUT R2, R2, 0x1ffffffc, RZ, 0xc0, !PT ;  /* 0x1ffffffc02029812 */ /* 0x000fca00078ec0ff */
[----:B------:R2:W-:Y:S04]  /*0960*/  @!P1 STS [R2+0x2000], R5 ;  /* 0x0020000502009388 */ /* 0x0005e80000000800 */
[----:B------:R2:W-:Y:S02]  /*0970*/  @!P1 STS [R2+0x2080], R7 ;  /* 0x0020800702009388 */ /* 0x0005e40000000800 */
.L_x_969:
        /* <DEDUP_REMOVED lines=14> */
.L_x_970:
[----:B------:R-:W-:Y:S01]  /*0a60*/  HFMA2.MMA R9, -RZ, RZ, 0, 5.9604644775390625e-08 ;  /* 0x00000001ff097435 */ /* 0x000fe200000001ff */
[----:B--2---:R-:W-:Y:S01]  /*0a70*/  IMAD.MOV.U32 R10, RZ, RZ, R4 ;  /* 0x000000ffff0a7224 */ /* 0x004fe200078e0004 */
[----:B------:R-:W-:Y:S01]  /*0a80*/  MOV R11, 0xffffffff ;  /* 0xffffffff000b7802 */ /* 0x000fe20000000f00 */
[----:B------:R-:W-:Y:S01]  /*0a90*/  IMAD.MOV.U32 R6, RZ, RZ, 0x1f ;  /* 0x0000001fff067424 */ /* 0x000fe200078e00ff */
[----:B------:R-:W-:-:S02]  /*0aa0*/  MOV R2, 0xac0 ;  /* 0x00000ac000027802 */ /* 0x000fc40000000f00 */
[----:B01----:R-:W-:Y:S05]  /*0ab0*/  CALL.REL.NOINC `($__internal_69_$__cuda_sm70_shflsync_bfly_p) ;  /* 0x000003c000007944 */ /* 0x003fea0003c00000 */
[----:B-1----:R-:W-:Y:S01]  /*0ac0*/  MOV R3, R6 ;  /* 0x0000000600037202 */ /* 0x002fe20000000f00 */
[----:B0-----:R-:W-:Y:S05]  /*0ad0*/  BRA `(.L_x_973) ;  /* 0xfffffd2000007947 */ /* 0x001fea000383ffff */
.L_x_971:
[----:B------:R-:W-:Y:S01]  /*0ae0*/  HFMA2.MMA R9, -RZ, RZ, 0, 1.1920928955078125e-07 ;  /* 0x00000002ff097435 */ /* 0x000fe200000001ff */
[----:B------:R-:W-:Y:S01]  /*0af0*/  IMAD.MOV.U32 R10, RZ, RZ, R13 ;  /* 0x000000ffff0a7224 */ /* 0x000fe200078e000d */
[----:B------:R-:W-:Y:S01]  /*0b00*/  MOV R6, 0x1f ;  /* 0x0000001f00067802 */ /* 0x000fe20000000f00 */
[----:B------:R-:W-:Y:S01]  /*0b10*/  IMAD.MOV.U32 R11, RZ, RZ, -0x1 ;  /* 0xffffffffff0b7424 */ /* 0x000fe200078e00ff */
[----:B------:R-:W-:-:S02]  /*0b20*/  MOV R2, 0xb40 ;  /* 0x00000b4000027802 */ /* 0x000fc40000000f00 */
[----:B012---:R-:W-:Y:S05]  /*0b30*/  CALL.REL.NOINC `($__internal_69_$__cuda_sm70_shflsync_bfly_p) ;  /* 0x0000034000007944 */ /* 0x007fea0003c00000 */
[----:B0-----:R-:W-:Y:S01]  /*0b40*/  HFMA2.MMA R9, -RZ, RZ, 0, 2.384185791015625e-07 ;  /* 0x00000004ff097435 */ /* 0x001fe200000001ff */
[----:B-1----:R-:W-:Y:S01]  /*0b50*/  FADD.FTZ R10, R13, R6 ;  /* 0x000000060d0a7221 */ /* 0x002fe20000010000 */
[----:B------:R-:W-:Y:S01]  /*0b60*/  MOV R6, 0x1f ;  /* 0x0000001f00067802 */ /* 0x000fe20000000f00 */
[----:B------:R-:W-:Y:S01]  /*0b70*/  IMAD.MOV.U32 R11, RZ, RZ, -0x1 ;  /* 0xffffffffff0b7424 */ /* 0x000fe200078e00ff */
[----:B------:R-:W-:-:S02]  /*0b80*/  MOV R2, 0xba0 ;  /* 0x00000ba000027802 */ /* 0x000fc40000000f00 */
[----:B------:R-:W-:Y:S05]  /*0b90*/  CALL.REL.NOINC `($__internal_69_$__cuda_sm70_shflsync_bfly_p) ;  /* 0x000002e000007944 */ /* 0x000fea0003c00000 */
[----:B0-----:R-:W-:Y:S01]  /*0ba0*/  HFMA2.MMA R9, -RZ, RZ, 0, 4.76837158203125e-07 ;  /* 0x00000008ff097435 */ /* 0x001fe200000001ff */
[----:B-1----:R-:W-:Y:S01]  /*0bb0*/  FADD.FTZ R10, R10, R6 ;  /* 0x000000060a0a7221 */ /* 0x002fe20000010000 */
[----:B------:R-:W-:Y:S01]  /*0bc0*/  MOV R6, 0x1f ;  /* 0x0000001f00067802 */ /* 0x000fe20000000f00 */
[----:B------:R-:W-:Y:S01]  /*0bd0*/  IMAD.MOV.U32 R11, RZ, RZ, -0x1 ;  /* 0xffffffffff0b7424 */ /* 0x000fe200078e00ff */
[----:B------:R-:W-:-:S02]  /*0be0*/  MOV R2, 0xc00 ;  /* 0x00000c0000027802 */ /* 0x000fc40000000f00 */
[----:B------:R-:W-:Y:S05]  /*0bf0*/  CALL.REL.NOINC `($__internal_69_$__cuda_sm70_shflsync_bfly_p) ;  /* 0x0000028000007944 */ /* 0x000fea0003c00000 */
[----:B-1----:R-:W-:Y:S01]  /*0c00*/  FADD.FTZ R4, R10, R6 ;  /* 0x000000060a047221 */ /* 0x002fe20000010000 */
[----:B0-----:R-:W-:Y:S01]  /*0c10*/  HFMA2.MMA R9, -RZ, RZ, 0, 9.5367431640625e-07 ;  /* 0x00000010ff097435 */ /* 0x001fe200000001ff */
[----:B------:R-:W-:Y:S01]  /*0c20*/  MOV R6, 0x1f ;  /* 0x0000001f00067802 */ /* 0x000fe20000000f00 */
[----:B------:R-:W-:Y:S01]  /*0c30*/  IMAD.MOV.U32 R11, RZ, RZ, -0x1 ;  /* 0xffffffffff0b7424 */ /* 0x000fe200078e00ff */
[----:B------:R-:W-:-:S02]  /*0c40*/  MOV R2, 0xc70 ;  /* 0x00000c7000027802 */ /* 0x000fc40000000f00 */
[----:B------:R-:W-:Y:S02]  /*0c50*/  MOV R10, R4 ;  /* 0x00000004000a7202 */ /* 0x000fe40000000f00 */
[----:B------:R-:W-:Y:S05]  /*0c60*/  CALL.REL.NOINC `($__internal_69_$__cuda_sm70_shflsync_bfly_p) ;  /* 0x0000021000007944 */ /* 0x000fea0003c00000 */
[----:B0-----:R-:W-:Y:S01]  /*0c70*/  HFMA2.MMA R9, -RZ, RZ, 0, 5.9604644775390625e-08 ;  /* 0x00000001ff097435 */ /* 0x001fe200000001ff */
[----:B-1----:R-:W-:Y:S01]  /*0c80*/  MOV R7, R6 ;  /* 0x0000000600077202 */ /* 0x002fe20000000f00 */
[----:B------:R-:W-:Y:S01]  /*0c90*/  IMAD.MOV.U32 R10, RZ, RZ, R5 ;  /* 0x000000ffff0a7224 */ /* 0x000fe200078e0005 */
[----:B------:R-:W-:Y:S01]  /*0ca0*/  MOV R6, 0x1f ;  /* 0x0000001f00067802 */ /* 0x000fe20000000f00 */
[----:B------:R-:W-:Y:S01]  /*0cb0*/  IMAD.MOV.U32 R11, RZ, RZ, -0x1 ;  /* 0xffffffffff0b7424 */ /* 0x000fe200078e00ff */
[----:B------:R-:W-:Y:S02]  /*0cc0*/  MOV R2, 0xce0 ;  /* 0x00000ce000027802 */ /* 0x000fe40000000f00 */
[----:B------:R-:W-:Y:S05]  /*0cd0*/  CALL.REL.NOINC `($__internal_69_$__cuda_sm70_shflsync_bfly_p) ;  /* 0x000001a000007944 */ /* 0x000fea0003c00000 */
[----:B0-----:R-:W-:Y:S01]  /*0ce0*/  HFMA2.MMA R9, -RZ, RZ, 0, 1.1920928955078125e-07 ;  /* 0x00000002ff097435 */ /* 0x001fe200000001ff */
[----:B-1----:R-:W-:Y:S01]  /*0cf0*/  FADD.FTZ R10, R5, R6 ;  /* 0x00000006050a7221 */ /* 0x002fe20000010000 */
[----:B------:R-:W-:Y:S01]  /*0d00*/  MOV R6, 0x1f ;  /* 0x0000001f00067802 */ /* 0x000fe20000000f00 */
[----:B------:R-:W-:Y:S01]  /*0d10*/  IMAD.MOV.U32 R11, RZ, RZ, -0x1 ;  /* 0xffffffffff0b7424 */ /* 0x000fe200078e00ff */
[----:B------:R-:W-:Y:S02]  /*0d20*/  MOV R2, 0xd40 ;  /* 0x00000d4000027802 */ /* 0x000fe40000000f00 */
[----:B------:R-:W-:Y:S05]  /*0d30*/  CALL.REL.NOINC `($__internal_69_$__cuda_sm70_shflsync_bfly_p) ;  /* 0x0000014000007944 */ /* 0x000fea0003c00000 */
        /* <DEDUP_REMOVED lines=12> */
[----:B0-----:R-:W-:Y:S01]  /*0e00*/  HFMA2.MMA R9, -RZ, RZ, 0, 9.5367431640625e-07 ;  /* 0x00000010ff097435 */ /* 0x001fe200000001ff */
[----:B-1----:R-:W-:Y:S01]  /*0e10*/  FADD.FTZ R10, R10, R6 ;  /* 0x000000060a0a7221 */ /* 0x002fe20000010000 */
[----:B------:R-:W-:Y:S01]  /*0e20*/  MOV R6, 0x1f ;  /* 0x0000001f00067802 */ /* 0x000fe20000000f00 */
[----:B------:R-:W-:Y:S01]  /*0e30*/  IMAD.MOV.U32 R11, RZ, RZ, -0x1 ;  /* 0xffffffffff0b7424 */ /* 0x000fe200078e00ff */
[----:B------:R-:W-:-:S02]  /*0e40*/  MOV R2, 0xe60 ;  /* 0x00000e6000027802 */ /* 0x000fc40000000f00 */
[----:B------:R-:W-:Y:S05]  /*0e50*/  CALL.REL.NOINC `($__internal_69_$__cuda_sm70_shflsync_bfly_p) ;  /* 0x0000002000007944 */ /* 0x000fea0003c00000 */
[----:B-1----:R-:W-:Y:S01]  /*0e60*/  MOV R5, R6 ;  /* 0x0000000600057202 */ /* 0x002fe20000000f00 */
[----:B0-----:R-:W-:Y:S05]  /*0e70*/  BRA `(.L_x_974) ;  /* 0xfffffaa000007947 */ /* 0x001fea000383ffff */
        .weak           $__internal_69_$__cuda_sm70_shflsync_bfly_p
        .type           $__internal_69_$__cuda_sm70_shflsync_bfly_p,@function
        .size           $__internal_69_$__cuda_sm70_shflsync_bfly_p,(.L_x_1832 - $__internal_69_$__cuda_sm70_shflsync_bfly_p)
$__internal_69_$__cuda_sm70_shflsync_bfly_p:
[----:B------:R-:W-:Y:S01]  /*0e80*/  HFMA2.MMA R3, -RZ, RZ, 0, 0 ;  /* 0x00000000ff037435 */ /* 0x000fe200000001ff */
[----:B------:R-:W-:Y:S04]  /*0e90*/  WARPSYNC R11 ;  /* 0x0000000b00007348 */ /* 0x000fe80003800000 */
[----:B------:R0:W1:Y:S01]  /*0ea0*/  SHFL.BFLY PT, R6, R10, R9, R6 ;  /* 0x0c0000090a067389 */ /* 0x00006200000e0006 */
[----:B------:R-:W-:Y:S05]  /*0eb0*/  RET.REL.NODEC R2 `(_ZN10layer_norm22ln_bwd_finalize_kernelINS_22Kernel_traits_finalizeILj2048Ef6__halfS2_S2_fjLb0ELj1024ELj4ENS_18Kernel_traits_baseILj2048EfS2_S2_S2_fjLj1024EEEEELb0ELb1EEEvNS_9BwdParamsE) ;  /* 0xfffff14002007950 */ /* 0x000fea0003c3ffff */
.L_x_975:
        /* <DEDUP_REMOVED lines=12> */
.L_x_1832:


//--------------------- .text._ZN10layer_norm40ln_parallel_residual_bwd_finalize_kernelINS_22Kernel_traits_finalizeILj2048Ef6__halfS2_S2_fjLb0ELj1024ELj4ENS_18Kernel_traits_baseILj2048EfS2_S2_S2_fjLj1024EEEEELb1EEEvNS_9BwdParamsE --------------------------
	.section	.text._ZN10layer_norm40ln_parallel_residual_bwd_finalize_kernelINS_22Kernel_traits_finalizeILj2048Ef6__halfS2_S2_fjLb0ELj1024ELj4ENS_18Kernel_traits_baseILj2048EfS2_S2_S2_fjLj1024EEEEELb1EEEvNS_9BwdParamsE,"ax",@progbits
	.sectioninfo	@"SHI_REGISTERS=32"
	.align	128
        .global         _ZN10layer_norm40ln_parallel_residual_bwd_finalize_kernelINS_22Kernel_traits_finalizeILj2048Ef6__halfS2_S2_fjLb0ELj1024ELj4ENS_18Kernel_traits_baseILj2048EfS2_S2_S2_fjLj1024EEEEELb1EEEvNS_9BwdParamsE
        .type           _ZN10layer_norm40ln_parallel_residual_bwd_finalize_kernelINS_22Kernel_traits_finalizeILj2048Ef6__halfS2_S2_fjLb0ELj1024ELj4ENS_18Kernel_traits_baseILj2048EfS2_S2_S2_fjLj1024EEEEELb1EEEvNS_9BwdParamsE,@function
        .size           _ZN10layer_norm40ln_parallel_residual_bwd_finalize_kernelINS_22Kernel_traits_finalizeILj2048Ef6__halfS2_S2_fjLb0ELj1024ELj4ENS_18Kernel_traits_baseILj2048EfS2_S2_S2_fjLj1024EEEEELb1EEEvNS_9BwdParamsE,(.L_x_1833 - _ZN10layer_norm40ln_parallel_residual_bwd_finalize_kernelINS_22Kernel_traits_finalizeILj2048Ef6__halfS2_S2_fjLb0ELj1024ELj4ENS_18Kernel_traits_baseILj2048EfS2_S2_S2_fjLj1024EEEEELb1EEEvNS_9BwdParamsE)
        .other          _ZN10layer_norm40ln_parallel_residual_bwd_finalize_kernelINS_22Kernel_traits_finalizeILj2048Ef6__halfS2_S2_fjLb0ELj1024ELj4ENS_18Kernel_traits_baseILj2048EfS2_S2_S2_fjLj1024EEEEELb1EEEvNS_9BwdParamsE,@"STO_CUDA_ENTRY STV_DEFAULT"
_ZN10layer_norm40ln_parallel_residual_bwd_finalize_kernelINS_22Kernel_traits_finalizeILj2048Ef6__halfS2_S2_fjLb0ELj1024ELj4ENS_18Kernel_traits_baseILj2048EfS2_S2_S2_fjLj1024EEEEELb1EEEvNS_9BwdParamsE:
.text._ZN10layer_norm40ln_parallel_residual_bwd_finalize_kernelINS_22Kernel_traits_finalizeILj2048Ef6__halfS2_S2_fjLb0ELj1024ELj4ENS_18Kernel_traits_baseILj2048EfS2_S2_S2_fjLj1024EEEEELb1EEEvNS_9BwdParamsE:
        /* <DEDUP_REMOVED lines=19> */
.L_x_989:
        /* <DEDUP_REMOVED lines=37> */
.L_x_980:
        /* <DEDUP_REMOVED lines=59> */
.L_x_979:
[----:B------:R-:W-:Y:S05]  /*0730*/  BSYNC B1 ;  /* 0x0000000000017941 */ /* 0x000fea0003800000 */
.L_x_978:
        /* <DEDUP_REMOVED lines=35> */
.L_x_982:
[----:B------:R-:W-:Y:S05]  /*0970*/  BSYNC B1 ;  /* 0x0000000000017941 */ /* 0x000fea0003800000 */
.L_x_981:
        /* <DEDUP_REMOVED lines=16> */
.L_x_977:
[----:B------:R-:W-:Y:S05]  /*0a80*/  BSYNC B0 ;  /* 0x0000000000007941 */ /* 0x000fea0003800000 */
.L_x_976:
        /* <DEDUP_REMOVED lines=14> */
.L_x_990:
        /* <DEDUP_REMOVED lines=36> */
.L_x_991:
        /* <DEDUP_REMOVED lines=11> */
.L_x_983:
        /* <DEDUP_REMOVED lines=19> */
.L_x_987:
[----:B------:R-:W-:Y:S05]  /*0f90*/  BSYNC B0 ;  /* 0x0000000000007941 */ /* 0x000fea0003800000 */
.L_x_986:
[C---:B------:R-:W-:Y:S02]  /*0fa0*/  ISETP.GT.U32.AND P1, PT, R4.reuse, -0x801, PT ;  /* 0xfffff7ff0400780c */ /* 0x040fe40003f24070 */
[----:B------:R-:W-:-:S02]  /*0fb0*/  IADD3 R4, R4, 0x800, RZ ;  /* 0x0000080004047810 */ /* 0x000fc40007ffe0ff */
[----:B------:R-:W-:-:S09]  /*0fc0*/  IADD3 R5, R5, 0x400, RZ ;  /* 0x0000040005057810 */ /* 0x000fd20007ffe0ff */
[----:B0-----:R-:W-:Y:S01]  /*0fd0*/  @!P1 CALL.REL.NOINC `(.L_x_988) ;  /* 0x0000001000009944 */ /* 0x001fe20003c00000 */
[----:B------:R-:W-:Y:S05]  /*0fe0*/  BRA `(.L_x_989) ;  /* 0xfffff14000007947 */ /* 0x000fea000383ffff */
.L_x_988:
[----:B------:R-:W-:Y:S05]  /*0ff0*/  EXIT ;  /* 0x000000000000794d */ /* 0x000fea0003800000 */
.L_x_984:
[----:B------:R-:W-:Y:S01]  /*1000*/  HFMA2.MMA R17, -RZ, RZ, 0, 1.847743988037109375e-06 ;  /* 0x0000001fff117435 */ /* 0x000fe200000001ff */
[----:B----4-:R-:W-:Y:S01]  /*1010*/  MOV R19, R12 ;  /* 0x0000000c00137202 */ /* 0x010fe20000000f00 */
[----:B------:R-:W-:Y:S01]  /*1020*/  IMAD.MOV.U32 R16, RZ, RZ, 0x1 ;  /* 0x00000001ff107424 */ /* 0x000fe200078e00ff */
[----:B------:R-:W-:Y:S02]  /*1030*/  MOV R14, 0xffffffff ;  /* 0xffffffff000e7802 */ /* 0x000fe40000000f00 */
[----:B------:R-:W-:Y:S02]  /*1040*/  MOV R8, 0x1060 ;  /* 0x0000106000087802 */ /* 0x000fe40000000f00 */
[----:B0123--:R-:W-:Y:S05]  /*1050*/  CALL.REL.NOINC `($__internal_70_$__cuda_sm70_shflsync_bfly_p) ;  /* 0x000007b000007944 */ /* 0x00ffea0003c00000 */
[----:B01----:R-:W-:Y:S05]  /*1060*/  BRA `(.L_x_990) ;  /* 0xfffffb0000007947 */ /* 0x003fea000383ffff */
.L_x_985:
[----:B------:R-:W-:Y:S01]  /*1070*/  HFMA2.MMA R17, -RZ, RZ, 0, 1.847743988037109375e-06 ;  /* 0x0000001fff117435 */ /* 0x000fe200000001ff */
[----:B------:R-:W-:Y:S01]  /*1080*/  MOV R19, R12 ;  /* 0x0000000c00137202 */ /* 0x000fe20000000f00 */
[----:B------:R-:W-:Y:S01]  /*1090*/  IMAD.MOV.U32 R16, RZ, RZ, 0x2 ;  /* 0x00000002ff107424 */ /* 0x000fe200078e00ff */
[----:B------:R-:W-:Y:S02]  /*10a0*/  MOV R14, 0xffffffff ;  /* 0xffffffff000e7802 */ /* 0x000fe40000000f00 */
[----:B------:R-:W-:-:S02]  /*10b0*/  MOV R8, 0x10d0 ;  /* 0x000010d000087802 */ /* 0x000fc40000000f00 */
[----:B-123--:R-:W-:Y:S05]  /*10c0*/  CALL.REL.NOINC `($__internal_70_$__cuda_sm70_shflsync_bfly_p) ;  /* 0x0000074000007944 */ /* 0x00efea0003c00000 */
[----:B0-----:R-:W-:Y:S01]  /*10d0*/  HFMA2.MMA R16, -RZ, RZ, 0, 2.384185791015625e-07 ;  /* 0x00000004ff107435 */ /* 0x001fe200000001ff */
[----:B-1----:R-:W-:Y:S01]  /*10e0*/  FADD.FTZ R19, R12, R14 ;  /* 0x0000000e0c137221 */ /* 0x002fe20000010000 */
[----:B------:R-:W-:Y:S01]  /*10f0*/  MOV R14, 0xffffffff ;  /* 0xffffffff000e7802 */ /* 0x000fe20000000f00 */
[----:B------:R-:W-:Y:S01]  /*1100*/  IMAD.MOV.U32 R17, RZ, RZ, 0x1f ;  /* 0x0000001fff117424 */ /* 0x000fe200078e00ff */
[----:B------:R-:W-:-:S02]  /*1110*/  MOV R8, 0x1130 ;  /* 0x0000113000087802 */ /* 0x000fc40000000f00 */
[----:B------:R-:W-:Y:S05]  /*1120*/  CALL.REL.NOINC `($__internal_70_$__cuda_sm70_shflsync_bfly_p) ;  /* 0x000006e000007944 */ /* 0x000fea0003c00000 */
[----:B0-----:R-:W-:Y:S01]  /*1130*/  HFMA2.MMA R16, -RZ, RZ, 0, 4.76837158203125e-07 ;  /* 0x00000008ff107435 */ /* 0x001fe200000001ff */
[----:B-1----:R-:W-:Y:S01]  /*1140*/  FADD.FTZ R19, R19, R14 ;  /* 0x0000000e13137221 */ /* 0x002fe20000010000 */
[----:B------:R-:W-:Y:S01]  /*1150*/  MOV R17, 0x1f ;  /* 0x0000001f00117802 */ /* 0x000fe20000000f00 */
[----:B------:R-:W-:Y:S01]  /*1160*/  IMAD.MOV.U32 R14, RZ, RZ, -0x1 ;  /* 0xffffffffff0e7424 */ /* 0x000fe200078e00ff */
[----:B------:R-:W-:-:S02]  /*1170*/  MOV R8, 0x1190 ;  /* 0x0000119000087802 */ /* 0x000fc40000000f00 */
[----:B------:R-:W-:Y:S05]  /*1180*/  CALL.REL.NOINC `($__internal_70_$__cuda_sm70_shflsync_bfly_p) ;  /* 0x0000068000007944 */ /* 0x000fea0003c00000 */
[----:B-1----:R-:W-:Y:S01]  /*1190*/  FADD.FTZ R12, R19, R14 ;  /* 0x0000000e130c7221 */ /* 0x002fe20000010000 */
[----:B0-----:R-:W-:Y:S01]  /*11a0*/  HFMA2.MMA R16, -RZ, RZ, 0, 9.5367431640625e-07 ;  /* 0x00000010ff107435 */ /* 0x001fe200000001ff */
[----:B------:R-:W-:-:S02]  /*11b0*/  MOV R17, 0x1f ;  /* 0x0000001f00117802 */ /* 0x000fc40000000f00 */
[----:B------:R-:W-:Y:S01]  /*11c0*/  MOV R14, 0xffffffff ;  /* 0xffffffff000e7802 */ /* 0x000fe20000000f00 */
[----:B------:R-:W-:Y:S01]  /*11d0*/  IMAD.MOV.U32 R19, RZ, RZ, R12 ;  /* 0x000000ffff137224 */ /* 0x000fe200078e000c */
[----:B------:R-:W-:Y:S02]  /*11e0*/  MOV R8, 0x1200 ;  /* 0x0000120000087802 */ /* 0x000fe40000000f00 */
[----:B------:R-:W-:Y:S05]  /*11f0*/  CALL.REL.NOINC `($__internal_70_$__cuda_sm70_shflsync_bfly_p) ;  /* 0x0000061000007944 */ /* 0x000fea0003c00000 */
[----:B0-----:R-:W-:Y:S01]  /*1200*/  HFMA2.MMA R16, -RZ, RZ, 0, 5.9604644775390625e-08 ;  /* 0x00000001ff107435 */ /* 0x001fe200000001ff */
[----:B-1----:R-:W-:Y:S01]  /*1210*/  MOV R15, R14 ;  /* 0x0000000e000f7202 */ /* 0x002fe20000000f00 */
[----:B------:R-:W-:Y:S01]  /*1220*/  IMAD.MOV.U32 R17, RZ, RZ, 0x1f ;  /* 0x0000001fff117424 */ /* 0x000fe200078e00ff */
[----:B------:R-:W-:Y:S02]  /*1230*/  MOV R19, R13 ;  /* 0x0000000d00137202 */ /* 0x000fe40000000f00 */
[----:B------:R-:W-:Y:S02]  /*1240*/  MOV R14, 0xffffffff ;  /* 0xffffffff000e7802 */ /* 0x000fe40000000f00 */
[----:B------:R-:W-:Y:S02]  /*1250*/  MOV R8, 0x1270 ;  /* 0x0000127000087802 */ /* 0x000fe40000000f00 */
[----:B------:R-:W-:Y:S05]  /*1260*/  CALL.REL.NOINC `($__internal_70_$__cuda_sm70_shflsync_bfly_p) ;  /* 0x000005a000007944 */ /* 0x000fea0003c00000 */
[----:B0-----:R-:W-:Y:S01]  /*1270*/  HFMA2.MMA R16, -RZ, RZ, 0, 1.1920928955078125e-07 ;  /* 0x00000002ff107435 */ /* 0x001fe200000001ff */
[----:B-1----:R-:W-:Y:S01]  /*1280*/  FADD.FTZ R19, R13, R14 ;  /* 0x0000000e0d137221 */ /* 0x002fe20000010000 */
[----:B------:R-:W-:Y:S01]  /*1290*/  MOV R17, 0x1f ;  /* 0x0000001f00117802 */ /* 0x000fe20000000f00 */
[----:B------:R-:W-:Y:S01]  /*12a0*/  IMAD.MOV.U32 R14, RZ, RZ, -0x1 ;  /* 0xffffffffff0e7424 */ /* 0x000fe200078e00ff */
[----:B------:R-:W-:-:S02]  /*12b0*/  MOV R8, 0x12d0 ;  /* 0x000012d000087802 */ /* 0x000fc40000000f00 */
[----:B------:R-:W-:Y:S05]  /*12c0*/  CALL.REL.NOINC `($__internal_70_$__cuda_sm70_shflsync_bfly_p) ;  /* 0x0000054000007944 */ /* 0x000fea0003c00000 */
[----:B0-----:R-:W-:Y:S01]  /*12d0*/  HFMA2.MMA R16, -RZ, RZ, 0, 2.384185791015625e-07 ;  /* 0x00000004ff107435 */ /* 0x001fe200000001ff */
[----:B-1----:R-:W-:Y:S01]  /*12e0*/  FADD.FTZ R19, R19, R14 ;  /* 0x0000000e13137221 */ /* 0x002fe20000010000 */
[----:B------:R-:W-:-:S02]  /*12f0*/  MOV R17, 0x1f ;  /* 0x0000001f00117802 */ /* 0x000fc40000000f00 */
[----:B------:R-:W-:Y:S02]  /*1300*/  MOV R14, 0xffffffff ;  /* 0xffffffff000e7802 */ /* 0x000fe40000000f00 */
[----:B------:R-:W-:Y:S02]  /*1310*/  MOV R8, 0x1330 ;  /* 0x0000133000087802 */ /* 0x000fe40000000f00 */
[----:B------:R-:W-:Y:S05]  /*1320*/  CALL.REL.NOINC `($__internal_70_$__cuda_sm70_shflsync_bfly_p) ;  /* 0x000004e000007944 */ /* 0x000fea0003c00000 */
[----:B0-----:R-:W-:Y:S01]  /*1330*/  HFMA2.MMA R17, -RZ, RZ, 0, 1.847743988037109375e-06 ;  /* 0x0000001fff117435 */ /* 0x001fe200000001ff */
[----:B-1----:R-:W-:Y:S01]  /*1340*/  FADD.FTZ R19, R19, R14 ;  /* 0x0000000e13137221 */ /* 0x002fe20000010000 */
[----:B------:R-:W-:Y:S01]  /*1350*/  MOV R14, 0xffffffff ;  /* 0xffffffff000e7802 */ /* 0x000fe20000000f00 */
[----:B------:R-:W-:Y:S01]  /*1360*/  IMAD.MOV.U32 R16, RZ, RZ, 0x8 ;  /* 0x00000008ff107424 */ /* 0x000fe200078e00ff */
[----:B------:R-:W-:Y:S02]  /*1370*/  MOV R8, 0x1390 ;  /* 0x0000139000087802 */ /* 0x000fe40000000f00 */
[----:B------:R-:W-:Y:S05]  /*1380*/  CALL.REL.NOINC `($__internal_70_$__cuda_sm70_shflsync_bfly_p) ;  /* 0x0000048000007944 */ /* 0x000fea0003c00000 */
[----:B-1----:R-:W-:Y:S01]  /*1390*/  FADD.FTZ R13, R19, R14 ;  /* 0x0000000e130d7221 */ /* 0x002fe20000010000 */
[----:B0-----:R-:W-:Y:S01]  /*13a0*/  HFMA2.MMA R16, -RZ, RZ, 0, 9.5367431640625e-07 ;  /* 0x00000010ff107435 */ /* 0x001fe200000001ff */
[----:B------:R-:W-:Y:S01]  /*13b0*/  IMAD.MOV.U32 R17, RZ, RZ, 0x1f ;  /* 0x0000001fff117424 */ /* 0x000fe200078e00ff */
[----:B------:R-:W-:Y:S02]  /*13c0*/  MOV R14, 0xffffffff ;  /* 0xffffffff000e7802 */ /* 0x000fe40000000f00 */
[----:B------:R-:W-:-:S02]  /*13d0*/  MOV R19, R13 ;  /* 0x0000000d00137202 */ /* 0x000fc40000000f00 */
[----:B------:R-:W-:Y:S02]  /*13e0*/  MOV R8, 0x1400 ;  /* 0x0000140000087802 */ /* 0x000fe40000000f00 */
[----:B------:R-:W-:Y:S05]  /*13f0*/  CALL.REL.NOINC `($__internal_70_$__cuda_sm70_shflsync_bfly_p) ;  /* 0x0000041000007944 */ /* 0x000fea0003c00000 */
[----:B0-----:R-:W-:Y:S01]  /*1400*/  HFMA2.MMA R17, -RZ, RZ, 0, 1.847743988037109375e-06 ;  /* 0x0000001fff117435 */ /* 0x001fe200000001ff */
        /* <DEDUP_REMOVED lines=18> */
[----:B0-----:R-:W-:Y:S01]  /*1530*/  HFMA2.MMA R16, -RZ, RZ, 0, 4.76837158203125e-07 ;  /* 0x00000008ff107435 */ /* 0x001fe200000001ff */
[----:B-1----:R-:W-:Y:S01]  /*1540*/  FADD.FTZ R19, R19, R14 ;  /* 0x0000000e13137221 */ /* 0x002fe20000010000 */
[----:B------:R-:W-:Y:S01]  /*1550*/  MOV R14, 0xffffffff ;  /* 0xffffffff000e7802 */ /* 0x000fe20000000f00 */
[----:B------:R-:W-:Y:S01]  /*1560*/  IMAD.MOV.U32 R17, RZ, RZ, 0x1f ;  /* 0x0000001fff117424 */ /* 0x000fe200078e00ff */
[----:B------:R-:W-:Y:S02]  /*1570*/  MOV R8, 0x1590 ;  /* 0x0000159000087802 */ /* 0x000fe40000000f00 */
[----:B------:R-:W-:Y:S05]  /*1580*/  CALL.REL.NOINC `($__internal_70_$__cuda_sm70_shflsync_bfly_p) ;  /* 0x0000028000007944 */ /* 0x000fea0003c00000 */
[----:B-1----:R-:W-:Y:S01]  /*1590*/  FADD.FTZ R11, R19, R14 ;  /* 0x0000000e130b7221 */ /* 0x002fe20000010000 */
[----:B0-----:R-:W-:Y:S01]  /*15a0*/  HFMA2.MMA R16, -RZ, RZ, 0, 9.5367431640625e-07 ;  /* 0x00000010ff107435 */ /* 0x001fe200000001ff */
[----:B------:R-:W-:Y:S02]  /*15b0*/  MOV R17, 0x1f ;  /* 0x0000001f00117802 */ /* 0x000fe40000000f00 */
[----:B------:R-:W-:Y:S01]  /*15c0*/  MOV R14, 0xffffffff ;  /* 0xffffffff000e7802 */ /* 0x000fe20000000f00 */
[----:B------:R-:W-:Y:S01]  /*15d0*/  IMAD.MOV.U32 R19, RZ, RZ, R11 ;  /* 0x000000ffff137224 */ /* 0x000fe200078e000b */
[----:B------:R-:W-:-:S02]  /*15e0*/  MOV R8, 0x1600 ;  /* 0x0000160000087802 */ /* 0x000fc40000000f00 */
[----:B------:R-:W-:Y:S05]  /*15f0*/  CALL.REL.NOINC `($__internal_70_$__cuda_sm70_shflsync_bfly_p) ;  /* 0x0000021000007944 */ /* 0x000fea0003c00000 */
[----:B0-----:R-:W-:Y:S01]  /*1600*/  HFMA2.MMA R16, -RZ, RZ, 0, 5.9604644775390625e-08 ;  /* 0x00000001ff107435 */ /* 0x001fe200000001ff */
[----:B-1----:R-:W-:Y:S01]  /*1610*/  MOV R20, R14 ;  /* 0x0000000e00147202 */ /* 0x002fe20000000f00 */
[----:B------:R-:W-:Y:S01]  /*1620*/  IMAD.MOV.U32 R14, RZ, RZ, -0x1 ;  /* 0xffffffffff0e7424 */ /* 0x000fe200078e00ff */
[----:B------:R-:W-:-:S02]  /*1630*/  MOV R19, R10 ;  /* 0x0000000a00137202 */ /* 0x000fc40000000f00 */
[----:B------:R-:W-:Y:S02]  /*1640*/  MOV R17, 0x1f ;  /* 0x0000001f00117802 */ /* 0x000fe40000000f00 */
[----:B------:R-:W-:Y:S02]  /*1650*/  MOV R8, 0x1670 ;  /* 0x0000167000087802 */ /* 0x000fe40000000f00 */
[----:B------:R-:W-:Y:S05]  /*1660*/  CALL.REL.NOINC `($__internal_70_$__cuda_sm70_shflsync_bfly_p) ;  /* 0x000001a000007944 */ /* 0x000fea0003c00000 */
[----:B0-----:R-:W-:Y:S01]  /*1670*/  HFMA2.MMA R16, -RZ, RZ, 0, 1.1920928955078125e-07 ;  /* 0x00000002ff107435 */ /* 0x001fe200000001ff */
[----:B-1----:R-:W-:Y:S01]  /*1680*/  FADD.FTZ R19, R10, R14 ;  /* 0x0000000e0a137221 */ /* 0x002fe20000010000 */
[----:B------:R-:W-:Y:S02]  /*1690*/  MOV R17, 0x1f ;  /* 0x0000001f00117802 */ /* 0x000fe40000000f00 */
[----:B------:R-:W-:Y:S02]  /*16a0*/  MOV R14, 0xffffffff ;  /* 0xffffffff000e7802 */ /* 0x000fe40000000f00 */
[----:B------:R-:W-:Y:S02]  /*16b0*/  MOV R8, 0x16d0 ;  /* 0x000016d000087802 */ /* 0x000fe40000000f00 */
[----:B------:R-:W-:Y:S05]  /*16c0*/  CALL.REL.NOINC `($__internal_70_$__cuda_sm70_shflsync_bfly_p) ;  /* 0x0000014000007944 */ /* 0x000fea0003c00000 */
        /* <DEDUP_REMOVED lines=18> */
[----:B-1----:R-:W-:Y:S01]  /*17f0*/  MOV R8, R14 ;  /* 0x0000000e00087202 */ /* 0x002fe20000000f00 */
[----:B0-----:R-:W-:Y:S05]  /*1800*/  BRA `(.L_x_991) ;  /* 0xfffff5a000007947 */ /* 0x001fea000383ffff */
        .weak           $__internal_70_$__cuda_sm70_shflsync_bfly_p
        .type           $__internal_70_$__cuda_sm70_shflsync_bfly_p,@function
        .size           $__internal_70_$__cuda_sm70_shflsync_bfly_p,(.L_x_1833 - $__internal_70_$__cuda_sm70_shflsync_bfly_p)
$__internal_70_$__cuda_sm70_shflsync_bfly_p:
[----:B------:R-:W-:Y:S01]  /*1810*/  HFMA2.MMA R9, -RZ, RZ, 0, 0 ;  /* 0x00000000ff097435 */ /* 0x000fe200000001ff */
[----:B------:R-:W-:Y:S04]  /*1820*/  WARPSYNC R14 ;  /* 0x0000000e00007348 */ /* 0x000fe80003800000 */
[----:B------:R0:W1:Y:S01]  /*1830*/  SHFL.BFLY PT, R14, R19, R16, R17 ;  /* 0x0c000010130e7389 */ /* 0x00006200000e0011 */
[----:B------:R-:W-:Y:S05]  /*1840*/  RET.REL.NODEC R8 `(_ZN10layer_norm40ln_parallel_residual_bwd_finalize_kernelINS_22Kernel_traits_finalizeILj2048Ef6__halfS2_S2_fjLb0ELj1024ELj4ENS_18Kernel_traits_baseILj2048EfS2_S2_S2_fjLj1024EEEEELb1EEEvNS_9BwdParamsE) ;  /* 0xffffe7b008007950 */ /* 0x000fea0003c3ffff */
.L_x_992:
        /* <DEDUP_REMOVED lines=11> */
.L_x_1833:


//--------------------- .text._ZN10layer_norm31ln_parallel_residual_bwd_kernelINS_13Kernel_traitsIf6__halfS2_S2_fjLj2048ELj1ELj1ELj4ELj16ENS_18Kernel_traits_baseILj2048EfS2_S2_S2_fjLj128EEEEELb1ELb1ELb1EEEvNS_9BwdParamsE --------------------------
	.section	.text._ZN10layer_norm31ln_parallel_residual_bwd_kernelINS_13Kernel_traitsIf6__halfS2_S2_fjLj2048ELj1ELj1ELj4ELj16ENS_18Kernel_traits_baseILj2048EfS2_S2_S2_fjLj128EEEEELb1ELb1ELb1EEEvNS_9BwdParamsE,"ax",@progbits
	.sectioninfo	@"SHI_REGISTERS=128"
	.align	128
        .global         _ZN10layer_norm31ln_parallel_residual_bwd_kernelINS_13Kernel_traitsIf6__halfS2_S2_fjLj2048ELj1ELj1ELj4ELj16ENS_18Kernel_traits_baseILj2048EfS2_S2_S2_fjLj128EEEEELb1ELb1ELb1EEEvNS_9BwdParamsE
        .type           _ZN10layer_norm31ln_parallel_residual_bwd_kernelINS_13Kernel_traitsIf6__halfS2_S2_fjLj2048ELj1ELj1ELj4ELj16ENS_18Kernel_traits_baseILj2048EfS2_S2_S2_fjLj128EEEEELb1ELb1ELb1EEEvNS_9BwdParamsE,@function
        .size           _ZN10layer_norm31ln_parallel_residual_bwd_kernelINS_13Kernel_traitsIf6__halfS2_S2_fjLj2048ELj1ELj1ELj4ELj16ENS_18Kernel_traits_baseILj2048EfS2_S2_S2_fjLj128EEEEELb1ELb1ELb1EEEvNS_9BwdParamsE,(.L_x_1834 - _ZN10layer_norm31ln_parallel_residual_bwd_kernelINS_13Kernel_traitsIf6__halfS2_S2_fjLj2048ELj1ELj1ELj4ELj16ENS_18Kernel_traits_baseILj2048EfS2_S2_S2_fjLj128EEEEELb1ELb1ELb1EEEvNS_9BwdParamsE)
        .other          _ZN10layer_norm31ln_parallel_residual_bwd_kernelINS_13Kernel_traitsIf6__halfS2_S2_fjLj2048ELj1ELj1ELj4ELj16ENS_18Kernel_traits_baseILj2048EfS2_S2_S2_fjLj128EEEEELb1ELb1ELb1EEEvNS_9BwdParamsE,@"STO_CUDA_ENTRY STV_DEFAULT"
_ZN10layer_norm31ln_parallel_residual_bwd_kernelINS_13Kernel_traitsIf6__halfS2_S2_fjLj2048ELj1ELj1ELj4ELj16ENS_18Kernel_traits_baseILj2048EfS2_S2_S2_fjLj128EEEEELb1ELb1ELb1EEEvNS_9BwdParamsE:
.text._ZN10layer_norm31ln_parallel_residual_bwd_kernelINS_13Kernel_traitsIf6__halfS2_S2_fjLj2048ELj1ELj1ELj4ELj16ENS_18Kernel_traits_baseILj2048EfS2_S2_S2_fjLj128EEEEELb1ELb1ELb1EEEvNS_9BwdParamsE:
        /* <DEDUP_REMOVED lines=25> */
.L_x_993:
        /* <DEDUP_REMOVED lines=25> */
.L_x_998:
        /* <DEDUP_REMOVED lines=20> */
[----:B------:R-:W-:Y:S02]  /*0460*/  ISETP.NE.AND.EX P1, PT, RZ, c[0x0][0x254], PT, P1 ;  /* 0x00009500ff007a0c */ /* 0x000fe40003f25310 */
[----:B------:R-:W-:-:S05]  /*0470*/  MOV R56, 0x8 ;  /* 0x0000000800387802 */ /* 0x000fca0000000f00 */
[----:B0-----:R-:W-:-:S06]  /*0480*/  IMAD.WIDE.U32 R54, R100, R56, c[0x0][0x190] ;  /* 0x0000640064367625 */ /* 0x001fcc00078e0038 */
[-C--:B------:R-:W-:Y:S01]  /*0490*/  @P1 IMAD.WIDE.U32 R94, R100, R56.reuse, c[0x0][0x198] ;  /* 0x00006600645e1625 */ /* 0x080fe200078e0038 */
[----:B-----5:R-:W5:Y:S03]  /*04a0*/  LDG.E.64 R54, [R54.64] ;  /* 0x0000000436367981 */ /* 0x020f66000c1e1b00 */
        /* <DEDUP_REMOVED lines=16> */
[----:B--2---:R-:W-:Y:S01]  /*05b0*/  FSEL R104, R104, RZ, !P0 ;  /* 0x000000ff68687208 */ /* 0x004fe20004000000 */
[--C-:B---3--:R-:W-:Y:S02]  /*05c0*/  HADD2.F32 R95, -RZ, R36.reuse.H0_H0 ;  /* 0x20000024ff5f7230 */ /* 0x108fe40000004100 */
[----:B------:R-:W-:-:S03]  /*05d0*/  HADD2.F32 R107, -RZ, R36.H1_H1 ;  /* 0x30000024ff6b7230 */ /* 0x000fc60000004100 */
[----:B------:R-:W-:Y:S01]  /*05e0*/  FADD.FTZ R122, -R104, R95 ;  /* 0x0000005f687a7221 */ /* 0x000fe20000010100 */
[--C-:B------:R-:W-:Y:S02]  /*05f0*/  HADD2.F32 R117, -RZ, R37.reuse.H0_H0 ;  /* 0x20000025ff757230 */ /* 0x100fe40000004100 */
[----:B------:R-:W-:Y:S02]  /*0600*/  HADD2.F32 R115, -RZ, R37.H1_H1 ;  /* 0x30000025ff737230 */ /* 0x000fe40000004100 */
[----:B----4-:R-:W-:Y:S02]  /*0610*/  HADD2.F32 R119, -RZ, R40.H0_H0 ;  /* 0x20000028ff777230 */ /* 0x010fe40000004100 */
[--C-:B------:R-:W-:Y:S01]  /*0620*/  HADD2.F32 R120, -RZ, R41.reuse.H0_H0 ;  /* 0x20000029ff787230 */ /* 0x100fe20000004100 */
[----:B------:R-:W-:Y:S01]  /*0630*/  FMUL.FTZ R122, R102, R122 ;  /* 0x0000007a667a7220 */ /* 0x000fe20000410000 */
[----:B------:R-:W-:Y:S02]  /*0640*/  HADD2.F32 R118, -RZ, R41.H1_H1 ;  /* 0x30000029ff767230 */ /* 0x000fe40000004100 */
[----:B------:R-:W-:-:S02]  /*0650*/  HADD2.F32 R37, -RZ, R44.H0_H0 ;  /* 0x2000002cff257230 */ /* 0x000fc40000004100 */
[--C-:B------:R-:W-:Y:S02]  /*0660*/  HADD2.F32 R41, -RZ, R46.reuse.H0_H0 ;  /* 0x2000002eff297230 */ /* 0x100fe40000004100 */
[----:B-1----:R-:W-:Y:S01]  /*0670*/  HADD2.F32 R87, -RZ, R46.H1_H1 ;  /* 0x3000002eff577230 */ /* 0x002fe20000004100 */
[C---:B------:R-:W-:Y:S01]  /*0680*/  FADD.FTZ R46, -R104.reuse, R107 ;  /* 0x0000006b682e7221 */ /* 0x040fe20000010100 */
[--C-:B------:R-:W-:Y:S02]  /*0690*/  HADD2.F32 R109, -RZ, R47.reuse.H0_H0 ;  /* 0x2000002fff6d7230 */ /* 0x100fe40000004100 */
[----:B------:R-:W-:Y:S02]  /*06a0*/  HADD2.F32 R113, -RZ, R47.H1_H1 ;  /* 0x3000002fff717230 */ /* 0x000fe40000004100 */
[--C-:B------:R-:W-:Y:S02]  /*06b0*/  HADD2.F32 R105, -RZ, R43.reuse.H0_H0 ;  /* 0x2000002bff697230 */ /* 0x100fe40000004100 */
[----:B------:R-:W-:Y:S01]  /*06c0*/  HADD2.F32 R114, -RZ, R43.H1_H1 ;  /* 0x3000002bff727230 */ /* 0x000fe20000004100 */
[----:B------:R-:W-:Y:S01]  /*06d0*/  FADD.FTZ R117, -R104, R117 ;  /* 0x0000007568757221 */ /* 0x000fe20000010100 */
[--C-:B------:R-:W-:Y:S01]  /*06e0*/  HADD2.F32 R123, -RZ, R39.reuse.H0_H0 ;  /* 0x20000027ff7b7230 */ /* 0x100fe20000004100 */
[----:B------:R-:W-:Y:S01]  /*06f0*/  FADD.FTZ R96, R119, R96 ;  /* 0x0000006077607221 */ /* 0x000fe20000010000 */
[----:B------:R-:W-:Y:S01]  /*0700*/  HADD2.F32 R121, -RZ, R39.H1_H1 ;  /* 0x30000027ff797230 */ /* 0x000fe20000004100 */
[----:B------:R-:W-:Y:S01]  /*0710*/  FFMA.FTZ R99, R122, R119, R99 ;  /* 0x000000777a637223 */ /* 0x000fe20000010063 */
[----:B------:R-:W-:-:S02]  /*0720*/  HADD2.F32 R43, -RZ, R45.H0_H0 ;  /* 0x2000002dff2b7230 */ /* 0x000fc40000004100 */
[----:B0-----:R-:W-:Y:S01]  /*0730*/  HADD2.F32 R89, -RZ, R45.H1_H1 ;  /* 0x3000002dff597230 */ /* 0x001fe20000004100 */
[C---:B------:R-:W-:Y:S01]  /*0740*/  FADD.FTZ R45, -R104.reuse, R37 ;  /* 0x00000025682d7221 */ /* 0x040fe20000010100 */
[----:B------:R-:W-:Y:S01]  /*0750*/  HADD2.F32 R40, -RZ, R40.H1_H1 ;  /* 0x30000028ff287230 */ /* 0x000fe20000004100 */
[----:B------:R-:W-:Y:S01]  /*0760*/  FADD.FTZ R37, -R104, R109 ;  /* 0x0000006d68257221 */ /* 0x000fe20000010100 */
[----:B------:R-:W-:Y:S01]  /*0770*/  HADD2.F32 R39, -RZ, R44.H1_H1 ;  /* 0x3000002cff277230 */ /* 0x000fe20000004100 */
[----:B------:R-:W-:Y:S02]  /*0780*/  FMUL.FTZ R46, R102, R46 ;  /* 0x0000002e662e7220 */ /* 0x000fe40000410000 */
[----:B------:R-:W-:Y:S01]  /*0790*/  FMUL.FTZ R119, R16, R119 ;  /* 0x0000007710777220 */ /* 0x000fe20000410000 */
[--C-:B------:R-:W-:Y:S01]  /*07a0*/  HADD2.F32 R36, -RZ, R51.reuse.H1_H1 ;  /* 0x30000033ff247230 */ /* 0x100fe20000004100 */
[C---:B------:R-:W-:Y:S01]  /*07b0*/  FADD.FTZ R109, -R104.reuse, R113 ;  /* 0x00000071686d7221 */ /* 0x040fe20000010100 */
[----:B------:R-:W-:Y:S01]  /*07c0*/  HADD2.F32 R113, -RZ, R51.H0_H0 ;  /* 0x20000033ff717230 */ /* 0x000fe20000004100 */
[----:B------:R-:W-:Y:S01]  /*07d0*/  FADD.FTZ R115, -R104, R115 ;  /* 0x0000007368737221 */ /* 0x000fe20000010100 */
[--C-:B------:R-:W-:Y:S01]  /*07e0*/  HADD2.F32 R125, -RZ, R38.reuse.H0_H0 ;  /* 0x20000026ff7d7230 */ /* 0x100fe20000004100 */
[----:B------:R-:W-:Y:S01]  /*07f0*/  FMUL.FTZ R51, R102, R117 ;  /* 0x0000007566337220 */ /* 0x000fe20000410000 */
[----:B------:R-:W-:Y:S01]  /*0800*/  HADD2.F32 R111, -RZ, R38.H1_H1 ;  /* 0x30000026ff6f7230 */ /* 0x000fe20000004100 */
[----:B------:R-:W-:-:S02]  /*0810*/  FADD.FTZ R47, -R104, R39 ;  /* 0x00000027682f7221 */ /* 0x000fc40000010100 */
[----:B------:R-:W-:Y:S02]  /*0820*/  FADD.FTZ R93, R40, R93 ;  /* 0x0000005d285d7221 */ /* 0x000fe40000010000 */
[-C--:B------:R-:W-:Y:S02]  /*0830*/  FFMA.FTZ R97, R46, R40.reuse, R97 ;  /* 0x000000282e617223 */ /* 0x080fe40000010061 */
[----:B------:R-:W-:Y:S02]  /*0840*/  FMUL.FTZ R117, R17, R40 ;  /* 0x0000002811757220 */ /* 0x000fe40000410000 */
[----:B------:R-:W-:Y:S01]  /*0850*/  FADD.FTZ R38, RZ, R119 ;  /* 0x00000077ff267221 */ /* 0x000fe20000010000 */
[--C-:B------:R-:W-:Y:S01]  /*0860*/  HADD2.F32 R106, -RZ, R50.reuse.H1_H1 ;  /* 0x30000032ff6a7230 */ /* 0x100fe20000004100 */
[----:B------:R-:W-:Y:S01]  /*0870*/  FADD.FTZ R39, -R104, R41 ;  /* 0x0000002968277221 */ /* 0x000fe20000010100 */
[----:B------:R-:W-:Y:S01]  /*0880*/  HADD2.F32 R41, -RZ, R50.H0_H0 ;  /* 0x20000032ff297230 */ /* 0x000fe20000004100 */
[----:B------:R-:W-:-:S02]  /*0890*/  FFMA.FTZ R40, R122, R119, RZ ;  /* 0x000000777a287223 */ /* 0x000fc400000100ff */
[----:B------:R-:W-:Y:S02]  /*08a0*/  FADD.FTZ R91, R120, R91 ;  /* 0x0000005b785b7221 */ /* 0x000fe40000010000 */
[C---:B------:R-:W-:Y:S02]  /*08b0*/  FMUL.FTZ R115, R102.reuse, R115 ;  /* 0x0000007366737220 */ /* 0x040fe40000410000 */
[-C--:B------:R-:W-:Y:S02]  /*08c0*/  FFMA.FTZ R92, R51, R120.reuse, R92 ;  /* 0x00000078335c7223 */ /* 0x080fe4000001005c */
[----:B------:R-:W-:Y:S02]  /*08d0*/  FMUL.FTZ R50, R102, R45 ;  /* 0x0000002d66327220 */ /* 0x000fe40000410000 */
[----:B------:R-:W-:Y:S02]  /*08e0*/  FMUL.FTZ R120, R18, R120 ;  /* 0x0000007812787220 */ /* 0x000fe40000410000 */
[----:B------:R-:W-:-:S02]  /*08f0*/  FADD.FTZ R45, R38, R117 ;  /* 0x00000075262d7221 */ /* 0x000fc40000010000 */
[----:B------:R-:W-:Y:S01]  /*0900*/  FFMA.FTZ R40, R46, R117, R40 ;  /* 0x000000752e287223 */ /* 0x000fe20000010028 */
[----:B------:R-:W-:Y:S01]  /*0910*/  HADD2.F32 R85, -RZ, R42.H0_H0 ;  /* 0x2000002aff557230 */ /* 0x000fe20000004100 */
[----:B------:R-:W-:Y:S02]  /*0920*/  FADD.FTZ R83, R118, R83 ;  /* 0x0000005376537221 */ /* 0x000fe40000010000 */
[-C--:B------:R-:W-:Y:S02]  /*0930*/  FFMA.FTZ R90, R115, R118.reuse, R90 ;  /* 0x00000076735a7223 */ /* 0x080fe4000001005a */
[----:B------:R-:W-:Y:S02]  /*0940*/  FADD.FTZ R43, -R104, R43 ;  /* 0x0000002b682b7221 */ /* 0x000fe40000010100 */
[----:B------:R-:W-:Y:S02]  /*0950*/  FMUL.FTZ R118, R19, R118 ;  /* 0x0000007613767220 */ /* 0x000fe40000410000 */
[----:B------:R-:W-:-:S02]  /*0960*/  FADD.FTZ R45, R45, R120 ;  /* 0x000000782d2d7221 */ /* 0x000fc40000010000 */
[C---:B------:R-:W-:Y:S02]  /*0970*/  FADD.FTZ R125, -R104.reuse, R125 ;  /* 0x0000007d687d7221 */ /* 0x040fe40000010100 */
[----:B------:R-:W-:Y:S01]  /*0980*/  FFMA.FTZ R40, R51, R120, R40 ;  /* 0x0000007833287223 */ /* 0x000fe20000010028 */
[----:B------:R-:W-:Y:S01]  /*0990*/  HADD2.F32 R42, -RZ, R42.H1_H1 ;  /* 0x3000002aff2a7230 */ /* 0x000fe20000004100 */
[C---:B------:R-:W-:Y:S01]  /*09a0*/  FADD.FTZ R95, -R104.reuse, R87 ;  /* 0x00000057685f7221 */ /* 0x040fe20000010100 */
[--C-:B------:R-:W-:Y:S01]  /*09b0*/  HADD2.F32 R87, -RZ, R48.reuse.H0_H0 ;  /* 0x20000030ff577230 */ /* 0x100fe20000004100 */
[----:B------:R-:W-:Y:S01]  /*09c0*/  FADD.FTZ R123, -R104, R123 ;  /* 0x0000007b687b7221 */ /* 0x000fe20000010100 */
[----:B------:R-:W-:Y:S01]  /*09d0*/  HADD2.F32 R84, -RZ, R48.H1_H1 ;  /* 0x30000030ff547230 */ /* 0x000fe20000004100 */
[----:B------:R-:W-:Y:S02]  /*09e0*/  FMUL.FTZ R48, R12, R85 ;  /* 0x000000550c307220 */ /* 0x000fe40000410000 */
[----:B------:R-:W-:-:S02]  /*09f0*/  FADD.FTZ R45, R45, R118 ;  /* 0x000000762d2d7221 */ /* 0x000fc40000010000 */
[----:B------:R-:W-:Y:S02]  /*0a00*/  FMUL.FTZ R88, R102, R43 ;  /* 0x0000002b66587220 */ /* 0x000fe40000410000 */
[----:B------:R-:W-:Y:S02]  /*0a10*/  FADD.FTZ R111, -R104, R111 ;  /* 0x0000006f686f7221 */ /* 0x000fe40000010100 */
[----:B------:R-:W-:Y:S02]  /*0a20*/  FMUL.FTZ R116, R102, R125 ;  /* 0x0000007d66747220 */ /* 0x000fe40000410000 */
[----:B------:R-:W-:Y:S02]  /*0a30*/  FFMA.FTZ R43, R115, R118, R40 ;  /* 0x00000076732b7223 */ /* 0x000fe40000010028 */
[----:B------:R-:W-:Y:S02]  /*0a40*/  FADD.FTZ R121, -R104, R121 ;  /* 0x0000007968797221 */ /* 0x000fe40000010100 */
[----:B------:R-:W-:-:S02]  /*0a50*/  FMUL.FTZ R108, R102, R123 ;  /* 0x0000007b666c7220 */ /* 0x000fc40000410000 */
[----:B------:R-:W-:Y:S02]  /*0a60*/  FMUL.FTZ R112, R13, R42 ;  /* 0x0000002a0d707220 */ /* 0x000fe40000410000 */
[----:B------:R-:W-:Y:S02]  /*0a70*/  FADD.FTZ R45, R45, R48 ;  /* 0x000000302d2d7221 */ /* 0x000fe40000010000 */
[----:B------:R-:W-:Y:S02]  /*0a80*/  FMUL.FTZ R111, R102, R111 ;  /* 0x0000006f666f7220 */ /* 0x000fe40000410000 */
[C---:B------:R-:W-:Y:S02]  /*0a90*/  FFMA.FTZ R43, R116.reuse, R48, R43 ;  /* 0x00000030742b7223 */ /* 0x040fe4000001002b */
[----:B------:R-:W-:Y:S02]  /*0aa0*/  FADD.FTZ R58, R85, R58 ;  /* 0x0000003a553a7221 */ /* 0x000fe40000010000 */
[----:B------:R-:W-:-:S02]  /*0ab0*/  FFMA.FTZ R81, R116, R85, R81 ;  /* 0x0000005574517223 */ /* 0x000fc40000010051 */
[----:B------:R-:W-:Y:S02]  /*0ac0*/  FADD.FTZ R60, R105, R60 ;  /* 0x0000003c693c7221 */ /* 0x000fe40000010000 */
[----:B------:R-:W-:Y:S02]  /*0ad0*/  FMUL.FTZ R85, R102, R121 ;  /* 0x0000007966557220 */ /* 0x000fe40000410000 */
[-C--:B------:R-:W-:Y:S02]  /*0ae0*/  FFMA.FTZ R79, R108, R105.reuse, R79 ;  /* 0x000000696c4f7223 */ /* 0x080fe4000001004f */
        /* <DEDUP_REMOVED lines=9> */
[-C--:B------:R-:W-:Y:S02]  /*0b80*/  FFMA.FTZ R77, R50, R87.reuse, R77 ;  /* 0x00000057324d7223 */ /* 0x080fe4000001004d */
[----:B------:R-:W-:Y:S02]  /*0b90*/  FMUL.FTZ R87, R8, R87 ;  /* 0x0000005708577220 */ /* 0x000fe40000410000 */
[C---:B------:R-:W-:Y:S02]  /*0ba0*/  FMUL.FTZ R47, R102.reuse, R47 ;  /* 0x0000002f662f7220 */ /* 0x040fe40000410000 */
[----:B------:R-:W-:Y:S02]  /*0bb0*/  FADD.FTZ R38, R45, R114 ;  /* 0x000000722d267221 */ /* 0x000fe40000010000 */
[----:B------:R-:W-:Y:S01]  /*0bc0*/  FFMA.FTZ R43, R85, R114, R43 ;  /* 0x00000072552b7223 */ /* 0x000fe2000001002b */
[----:B------:R-:W-:Y:S01]  /*0bd0*/  HADD2.F32 R107, -RZ, R49.H0_H0 ;  /* 0x20000031ff6b7230 */ /* 0x000fe20000004100 */
[----:B------:R-:W-:-:S02]  /*0be0*/  FMUL.FTZ R110, R102, R39 ;  /* 0x00000027666e7220 */ /* 0x000fc40000410000 */
[----:B------:R-:W-:Y:S02]  /*0bf0*/  FADD.FTZ R89, -R104, R89 ;  /* 0x0000005968597221 */ /* 0x000fe40000010100 */
[----:B------:R-:W-:Y:S02]  /*0c00*/  FADD.FTZ R61, R84, R61 ;  /* 0x0000003d543d7221 */ /* 0x000fe40000010000 */
[-C--:B------:R-:W-:Y:S02]  /*0c10*/  FFMA.FTZ R78, R47, R84.reuse, R78 ;  /* 0x000000542f4e7223 */ /* 0x080fe4000001004e */
[----:B------:R-:W-:Y:S02]  /*0c20*/  FADD.FTZ R39, R38, R87 ;  /* 0x0000005726277221 */ /* 0x000fe40000010000 */
[----:B------:R-:W-:Y:S02]  /*0c30*/  FMUL.FTZ R84, R9, R84 ;  /* 0x0000005409547220 */ /* 0x000fe40000410000 */
        /* <DEDUP_REMOVED lines=42> */
.L_x_999:
        /* <DEDUP_REMOVED lines=18> */
.L_x_1000:
        /* <DEDUP_REMOVED lines=31> */
[----:B------:R-:W-:Y:S01]  /*11f0*/  FMUL.FTZ R37, R42, c[0x0][0x1e0] ;  /* 0x000078002a257a20 */ /* 0x000fe20000410000 */
[----:B------:R-:W-:Y:S01]  /*1200*/  @P2 HADD2.F32 R42, -RZ, R21.H1_H1 ;  /* 0x30000015ff2a2230 */ /* 0x000fe20000004100 */
[----:B------:R-:W-:Y:S02]  /*1210*/  FMUL.FTZ R36, R36, c[0x0][0x1e0] ;  /* 0x0000780024247a20 */ /* 0x000fe40000410000 */
[----:B------:R-:W-:Y:S01]  /*1220*/  @P1 IMAD.MOV.U32 R39, RZ, RZ, R2 ;  /* 0x000000ffff271224 */ /* 0x000fe200078e0002 */
[----:B------:R-:W-:Y:S02]  /*1230*/  FSEL R37, R37, RZ, !P0 ;  /* 0x000000ff25257208 */ /* 0x000fe40004000000 */
[----:B------:R-:W-:Y:S02]  /*1240*/  LOP3.LUT P0, RZ, R38, 0xff, RZ, 0xc0, !PT ;  /* 0x000000ff26ff7812 */ /* 0x000fe4000780c0ff */
[----:B------:R-:W-:Y:S01]  /*1250*/  @P1 LOP3.LUT P5, RZ, R39, 0xff, RZ, 0xc0, !PT ;  /* 0x000000ff27ff1812 */ /* 0x000fe200078ac0ff */
[----:B------:R-:W-:-:S02]  /*1260*/  FFMA.FTZ R122, R122, R36, R37 ;  /* 0x000000247a7a7223 */ /* 0x000fc40000010025 */
[-CC-:B------:R-:W-:Y:S02]  /*1270*/  FFMA.FTZ R46, R46, R36.reuse, R37.reuse ;  /* 0x000000242e2e7223 */ /* 0x180fe40000010025 */
[----:B------:R-:W-:Y:S02]  /*1280*/  FADD.FTZ R119, R119, -R122 ;  /* 0x8000007a77777221 */ /* 0x000fe40000010000 */
[----:B------:R-:W-:Y:S02]  /*1290*/  FADD.FTZ R39, R117, -R46 ;  /* 0x8000002e75277221 */ /* 0x000fe40000010000 */
[-CC-:B------:R-:W-:Y:S02]  /*12a0*/  FFMA.FTZ R51, R51, R36.reuse, R37.reuse ;  /* 0x0000002433337223 */ /* 0x180fe40000010025 */
[----:B------:R-:W-:Y:S02]  /*12b0*/  FMUL.FTZ R38, R102, R119 ;  /* 0x0000007766267220 */ /* 0x000fe40000410000 */
[----:B------:R-:W-:-:S02]  /*12c0*/  FFMA.FTZ R115, R115, R36, R37 ;  /* 0x0000002473737223 */ /* 0x000fc40000010025 */
[----:B------:R-:W-:Y:S02]  /*12d0*/  FMUL.FTZ R39, R102, R39 ;  /* 0x0000002766277220 */ /* 0x000fe40000410000 */
[----:B------:R-:W-:Y:S02]  /*12e0*/  FADD.FTZ R51, R120, -R51 ;  /* 0x8000003378337221 */ /* 0x000fe40000010000 */
[-C--:B------:R-:W-:Y:S01]  /*12f0*/  FFMA.FTZ R43, R116, R36.reuse, R37 ;  /* 0x00000024742b7223 */ /* 0x080fe20000010025 */
[--C-:B------:R-:W-:Y:S01]  /*1300*/  @P2 HADD2.F32 R116, -RZ, R22.reuse.H1_H1 ;  /* 0x30000016ff742230 */ /* 0x100fe20000004100 */
[----:B------:R-:W-:Y:S01]  /*1310*/  @P2 FADD.FTZ R38, R38, R41 ;  /* 0x0000002926262221 */ /* 0x000fe20000010000 */
[----:B------:R-:W-:Y:S01]  /*1320*/  @P2 HADD2.F32 R41, -RZ, R22.H0_H0 ;  /* 0x20000016ff292230 */ /* 0x000fe20000004100 */
[----:B------:R-:W-:Y:S01]  /*1330*/  FADD.FTZ R103, R118, -R115 ;  /* 0x8000007376677221 */ /* 0x000fe20000010000 */
[----:B------:R-:W-:Y:S01]  /*1340*/  @P2 HADD2.F32 R118, -RZ, R24.H1_H1 ;  /* 0x30000018ff762230 */ /* 0x000fe20000004100 */
[----:B------:R-:W-:Y:S01]  /*1350*/  @P2 FADD.FTZ R39, R39, R40 ;  /* 0x0000002827272221 */ /* 0x000fe20000010000 */
[----:B------:R-:W-:Y:S01]  /*1360*/  @P2 HADD2.F32 R40, -RZ, R21.H0_H0 ;  /* 0x20000015ff282230 */ /* 0x000fe20000004100 */
[----:B------:R-:W-:-:S02]  /*1370*/  FFMA.FTZ R115, R111, R36, R37 ;  /* 0x000000246f737223 */ /* 0x000fc40000010025 */
[----:B------:R-:W-:Y:S02]  /*1380*/  FADD.FTZ R43, R48, -R43 ;  /* 0x8000002b302b7221 */ /* 0x000fe40000010000 */
[----:B------:R-:W-:Y:S02]  /*1390*/  FMUL.FTZ R111, R102, R51 ;  /* 0x00000033666f7220 */ /* 0x000fe40000410000 */
[----:B------:R-:W-:Y:S02]  /*13a0*/  FMUL.FTZ R46, R38, c[0x0][0x1e8] ;  /* 0x00007a00262e7a20 */ /* 0x000fe40000410000 */
[----:B------:R-:W-:Y:S02]  /*13b0*/  FMUL.FTZ R103, R102, R103 ;  /* 0x0000006766677220 */ /* 0x000fe40000410000 */
[----:B------:R-:W-:Y:S02]  /*13c0*/  FADD.FTZ R115, R112, -R115 ;  /* 0x8000007370737221 */ /* 0x000fe40000010000 */
[----:B------:R-:W-:-:S02]  /*13d0*/  FMUL.FTZ R112, R102, R43 ;  /* 0x0000002b66707220 */ /* 0x000fc40000410000 */
[----:B------:R-:W-:Y:S01]  /*13e0*/  @P2 FADD.FTZ R111, R111, R40 ;  /* 0x000000286f6f2221 */ /* 0x000fe20000010000 */
        /* <DEDUP_REMOVED lines=11> */
[----:B------:R-:W-:Y:S01]  /*14a0*/  FMUL.FTZ R48, R112, c[0x0][0x1e8] ;  /* 0x00007a0070307a20 */ /* 0x000fe20000410000 */
[----:B------:R-:W-:Y:S01]  /*14b0*/  @P1 FSEL R45, R45, RZ, P0 ;  /* 0x000000ff2d2d1208 */ /* 0x000fe20000000000 */
[-CC-:B------:R-:W-:Y:S01]  /*14c0*/  FFMA.FTZ R117, R47, R36.reuse, R37.reuse ;  /* 0x000000242f757223 */ /* 0x180fe20000010025 */
[----:B------:R-:W-:Y:S01]  /*14d0*/  LOP3.LUT P0, RZ, R54, 0xff000000, RZ, 0xc0, !PT ;  /* 0xff00000036ff7812 */ /* 0x000fe2000780c0ff */
[-CC-:B------:R-:W-:Y:S01]  /*14e0*/  FFMA.FTZ R47, R110, R36.reuse, R37.reuse ;  /* 0x000000246e2f7223 */ /* 0x180fe20000010025 */
        /* <DEDUP_REMOVED lines=15> */
[--C-:B------:R-:W-:Y:S01]  /*15e0*/  @P2 HADD2.F32 R47, -RZ, R23.reuse.H0_H0 ;  /* 0x20000017ff2f2230 */ /* 0x100fe20000004100 */
[----:B------:R-:W-:Y:S01]  /*15f0*/  @P1 FSEL R48, R48, RZ, P0 ;  /* 0x000000ff30301208 */ /* 0x000fe20000000000 */
[----:B------:R-:W-:Y:S01]  /*1600*/  FADD.FTZ R121, R49, -R110 ;  /* 0x8000006e31797221 */ /* 0x000fe20000010000 */
[C---:B------:R-:W-:Y:S01]  /*1610*/  LOP3.LUT P5, RZ, R55.reuse, 0xff00, RZ, 0xc0, !PT ;  /* 0x0000ff0037ff7812 */ /* 0x040fe200078ac0ff */
[----:B------:R-:W-:Y:S01]  /*1620*/  @P2 HADD2.F32 R49, -RZ, R26.H0_H0 ;  /* 0x2000001aff312230 */ /* 0x000fe20000004100 */
[C---:B------:R-:W-:Y:S01]  /*1630*/  LOP3.LUT P6, RZ, R55.reuse, 0xff0000, RZ, 0xc0, !PT ;  /* 0x00ff000037ff7812 */ /* 0x040fe200078cc0ff */
[----:B------:R-:W-:Y:S01]  /*1640*/  FADD.FTZ R85, R114, -R85 ;  /* 0x8000005572557221 */ /* 0x000fe20000010000 */
[----:B------:R-:W-:Y:S01]  /*1650*/  LOP3.LUT P0, RZ, R55, 0xff000000, RZ, 0xc0, !PT ;  /* 0xff00000037ff7812 */ /* 0x000fe2000780c0ff */
[----:B------:R-:W-:Y:S01]  /*1660*/  FMUL.FTZ R55, R102, R115 ;  /* 0x0000007366377220 */ /* 0x000fe20000410000 */
[----:B------:R-:W-:Y:S01]  /*1670*/  @P1 F2FP.PACK_AB R46, RZ, R46 ;  /* 0x0000002eff2e123e */ /* 0x000fe200000000ff */
[----:B------:R-:W-:Y:S01]  /*1680*/  FADD.FTZ R87, R87, -R50 ;  /* 0x8000003257577221 */ /* 0x000fe20000010000 */
[----:B------:R-:W-:Y:S01]  /*1690*/  @P2 HADD2.F32 R50, -RZ, R23.H1_H1 ;  /* 0x30000017ff322230 */ /* 0x000fe20000004100 */
[----:B------:R-:W-:Y:S01]  /*16a0*/  @P2 FADD.FTZ R55, R55, R116 ;  /* 0x0000007437372221 */ /* 0x000fe20000010000 */
[----:B------:R-:W-:Y:S01]  /*16b0*/  @P1 F2FP.PACK_AB R51, RZ, R51 ;  /* 0x00000033ff33123e */ /* 0x000fe200000000ff */
[--C-:B------:R-:W-:Y:S01]  /*16c0*/  FFMA.FTZ R116, R108, R36, R37.reuse ;  /* 0x000000246c747223 */ /* 0x100fe20000010025 */
[----:B------:R-:W-:Y:S01]  /*16d0*/  @P1 F2FP.PACK_AB R48, RZ, R48 ;  /* 0x00000030ff30123e */ /* 0x000fe200000000ff */
[----:B------:R-:W-:Y:S01]  /*16e0*/  FFMA.FTZ R108, R88, R36, R37 ;  /* 0x00000024586c7223 */ /* 0x000fe20000010025 */
[----:B------:R-:W-:Y:S01]  /*16f0*/  MOV R36, R56 ;  /* 0x0000003800247202 */ /* 0x000fe20000000f00 */
[----:B------:R-:W-:Y:S01]  /*1700*/  FMUL.FTZ R88, R55, c[0x0][0x1e8] ;  /* 0x00007a0037587a20 */ /* 0x000fe20000410000 */
[----:B------:R-:W-:Y:S01]  /*1710*/  @P1 F2FP.PACK_AB R45, RZ, R45 ;  /* 0x0000002dff2d123e */ /* 0x000fe200000000ff */
[----:B------:R-:W-:Y:S01]  /*1720*/  FADD.FTZ R105, R105, -R116 ;  /* 0x8000007469697221 */ /* 0x000fe20000010000 */
[----:B------:R-:W-:Y:S01]  /*1730*/  @P1 F2FP.PACK_AB R44, RZ, R44 ;  /* 0x0000002cff2c123e */ /* 0x000fe200000000ff */
[----:B------:R-:W-:Y:S01]  /*1740*/  FADD.FTZ R107, R107, -R108 ;  /* 0x8000006c6b6b7221 */ /* 0x000fe20000010000 */
[----:B------:R-:W-:Y:S01]  /*1750*/  FSEL R37, R88, RZ, P5 ;  /* 0x000000ff58257208 */ /* 0x000fe20002800000 */
[C---:B------:R-:W-:Y:S01]  /*1760*/  FMUL.FTZ R108, R102.reuse, R109 ;  /* 0x0000006d666c7220 */ /* 0x040fe20000410000 */
[----:B------:R-:W-:Y:S01]  /*1770*/  @P1 LOP3.LUT P5, RZ, R3, 0xff00, RZ, 0xc0, !PT ;  /* 0x0000ff0003ff1812 */ /* 0x000fe200078ac0ff */
[----:B------:R-:W-:Y:S01]  /*1780*/  FMUL.FTZ R115, R102, R85 ;  /* 0x0000005566737220 */ /* 0x000fe20000410000 */
[----:B------:R-:W-:Y:S01]  /*1790*/  @P1 PRMT R32, R46, 0x7610, R32 ;  /* 0x000076102e201816 */ /* 0x000fe20000000020 */
[----:B------:R-:W-:Y:S01]  /*17a0*/  @P2 FADD.FTZ R108, R108, R49 ;  /* 0x000000316c6c2221 */ /* 0x000fe20000010000 */
[----:B------:R-:W-:Y:S01]  /*17b0*/  @P1 FSEL R88, R88, RZ, P5 ;  /* 0x000000ff58581208 */ /* 0x000fe20002800000 */
[----:B------:R-:W-:Y:S01]  /*17c0*/  FADD.FTZ R95, R106, -R95 ;  /* 0x8000005f6a5f7221 */ /* 0x000fe20000010000 */
[----:B------:R-:W-:Y:S01]  /*17d0*/  LOP3.LUT P5, RZ, R36, 0xff, RZ, 0xc0, !PT ;  /* 0x000000ff24ff7812 */ /* 0x000fe200078ac0ff */
[C---:B------:R-:W-:Y:S01]  /*17e0*/  FMUL.FTZ R36, R102.reuse, R105 ;  /* 0x0000006966247220 */ /* 0x040fe20000410000 */
[----:B------:R-:W-:Y:S01]  /*17f0*/  @P1 F2FP.PACK_AB R88, RZ, R88 ;  /* 0x00000058ff58123e */ /* 0x000fe200000000ff */
[----:B------:R-:W-:Y:S01]  /*1800*/  FMUL.FTZ R106, R102, R107 ;  /* 0x0000006b666a7220 */ /* 0x000fe20000410000 */
[----:B------:R-:W-:Y:S01]  /*1810*/  @P1 PRMT R33, R51, 0x7610, R33 ;  /* 0x0000761033211816 */ /* 0x000fe20000000021 */
[----:B------:R-:W-:Y:S01]  /*1820*/  @P2 FADD.FTZ R36, R36, R47 ;  /* 0x0000002f24242221 */ /* 0x000fe20000010000 */
[----:B------:R-:W-:Y:S01]  /*1830*/  @P2 HADD2.F32 R47, -RZ, R25.H0_H0 ;  /* 0x20000019ff2f2230 */ /* 0x000fe20000004100 */
[----:B------:R-:W-:Y:S01]  /*1840*/  @P2 FADD.FTZ R115, R115, R50 ;  /* 0x0000003273732221 */ /* 0x000fe20000010000 */
[----:B------:R-:W-:Y:S01]  /*1850*/  @P2 HADD2.F32 R50, -RZ, R24.H0_H0 ;  /* 0x20000018ff322230 */ /* 0x000fe20000004100 */
[----:B------:R-:W-:Y:S01]  /*1860*/  FMUL.FTZ R49, R36, c[0x0][0x1e8] ;  /* 0x00007a0024317a20 */ /* 0x000fe20000410000 */
[----:B------:R-:W-:Y:S01]  /*1870*/  @P1 PRMT R34, R48, 0x7610, R34 ;  /* 0x0000761030221816 */ /* 0x000fe20000000022 */
[----:B------:R-:W-:Y:S01]  /*1880*/  FADD.FTZ R113, R113, -R104 ;  /* 0x8000006871717221 */ /* 0x000fe20000010000 */
[----:B------:R-:W-:Y:S01]  /*1890*/  @P1 PRMT R32, R32, 0x5410, R45 ;  /* 0x0000541020201816 */ /* 0x000fe2000000002d */
[----:B------:R-:W-:Y:S01]  /*18a0*/  FMUL.FTZ R105, R102, R87 ;  /* 0x0000005766697220 */ /* 0x000fe20000410000 */
[----:B------:R-:W-:Y:S01]  /*18b0*/  FSEL R116, R49, RZ, P6 ;  /* 0x000000ff31747208 */ /* 0x000fe20003000000 */
[----:B------:R-:W-:Y:S01]  /*18c0*/  FADD.FTZ R89, R94, -R89 ;  /* 0x800000595e597221 */ /* 0x000fe20000010000 */
[----:B------:R-:W-:Y:S01]  /*18d0*/  @P1 LOP3.LUT P6, RZ, R3, 0xff0000, RZ, 0xc0, !PT ;  /* 0x00ff000003ff1812 */ /* 0x000fe200078cc0ff */
[----:B------:R-:W-:Y:S01]  /*18e0*/  @P2 FADD.FTZ R106, R106, R47 ;  /* 0x0000002f6a6a2221 */ /* 0x000fe20000010000 */
[----:B------:R-:W-:Y:S01]  /*18f0*/  @P2 HADD2.F32 R47, -RZ, R27.H0_H0 ;  /* 0x2000001bff2f2230 */ /* 0x000fe20000004100 */
[----:B------:R-:W-:Y:S01]  /*1900*/  FADD.FTZ R117, R84, -R117 ;  /* 0x8000007554757221 */ /* 0x000fe20000010000 */
[----:B------:R-:W-:Y:S01]  /*1910*/  @P2 HADD2.F32 R84, -RZ, R25.H1_H1 ;  /* 0x30000019ff542230 */ /* 0x000fe20000004100 */
[C---:B------:R-:W-:Y:S01]  /*1920*/  FMUL.FTZ R110, R102.reuse, R113 ;  /* 0x00000071666e7220 */ /* 0x040fe20000410000 */
[----:B------:R-:W-:Y:S01]  /*1930*/  @P1 FSEL R113, R49, RZ, P6 ;  /* 0x000000ff31711208 */ /* 0x000fe20003000000 */
[----:B------:R-:W-:Y:S01]  /*1940*/  @P2 FADD.FTZ R105, R105, R50 ;  /* 0x0000003269692221 */ /* 0x000fe20000010000 */
[----:B------:R-:W-:Y:S01]  /*1950*/  @P1 LOP3.LUT P6, RZ, R3, 0xff000000, RZ, 0xc0, !PT ;  /* 0xff00000003ff1812 */ /* 0x000fe200078cc0ff */
[----:B------:R-:W-:Y:S01]  /*1960*/  FMUL.FTZ R114, R115, c[0x0][0x1e8] ;  /* 0x00007a0073727a20 */ /* 0x000fe20000410000 */
[----:B------:R-:W-:Y:S01]  /*1970*/  @P2 HADD2.F32 R50, -RZ, R26.H1_H1 ;  /* 0x3000001aff322230 */ /* 0x000fe20000004100 */
[----:B------:R-:W-:Y:S01]  /*1980*/  FMUL.FTZ R107, R102, R89 ;  /* 0x00000059666b7220 */ /* 0x000fe20000410000 */
[----:B------:R-:W-:Y:S01]  /*1990*/  @P1 F2FP.PACK_AB R113, RZ, R113 ;  /* 0x00000071ff71123e */ /* 0x000fe200000000ff */
[----:B------:R-:W-:Y:S01]  /*19a0*/  @P2 FADD.FTZ R110, R110, R47 ;  /* 0x0000002f6e6e2221 */ /* 0x000fe20000010000 */
[----:B------:R-:W-:Y:S01]  /*19b0*/  FSEL R119, R114, RZ, P0 ;  /* 0x000000ff72777208 */ /* 0x000fe20000000000 */
[----:B------:R-:W-:Y:S01]  /*19c0*/  FMUL.FTZ R109, R102, R95 ;  /* 0x0000005f666d7220 */ /* 0x000fe20000410000 */
[----:B------:R-:W-:Y:S01]  /*19d0*/  @P1 FSEL R114, R114, RZ, P6 ;  /* 0x000000ff72721208 */ /* 0x000fe20003000000 */
[----:B------:R-:W-:Y:S01]  /*19e0*/  FMUL.FTZ R47, R105, c[0x0][0x1e8] ;  /* 0x00007a00692f7a20 */ /* 0x000fe20000410000 */
[----:B------:R-:W-:Y:S01]  /*19f0*/  ISETP.NE.U32.AND P0, PT, RZ, c[0x0][0x258], PT ;  /* 0x00009600ff007a0c */ /* 0x000fe20003f05070 */
[----:B------:R-:W-:Y:S01]  /*1a00*/  @P2 FADD.FTZ R107, R107, R84 ;  /* 0x000000546b6b2221 */ /* 0x000fe20000010000 */
[----:B------:R-:W-:Y:S01]  /*1a10*/  LOP3.LUT P6, RZ, R56, 0xff0000, RZ, 0xc0, !PT ;  /* 0x00ff000038ff7812 */ /* 0x000fe200078cc0ff */
[----:B------:R-:W-:Y:S01]  /*1a20*/  FMUL.FTZ R49, R106, c[0x0][0x1e8] ;  /* 0x00007a006a317a20 */ /* 0x000fe20000410000 */
[----:B------:R-:W-:Y:S01]  /*1a30*/  FSEL R87, R47, RZ, P5 ;  /* 0x000000ff2f577208 */ /* 0x000fe20002800000 */
[----:B------:R-:W-:Y:S01]  /*1a40*/  @P2 FADD.FTZ R109, R109, R50 ;  /* 0x000000326d6d2221 */ /* 0x000fe20000010000 */
[----:B------:R-:W-:Y:S01]  /*1a50*/  LOP3.LUT P5, RZ, R56, 0xff000000, RZ, 0xc0, !PT ;  /* 0xff00000038ff7812 */ /* 0x000fe200078ac0ff */
[----:B------:R-:W-:Y:S01]  /*1a60*/  FMUL.FTZ R50, R107, c[0x0][0x1e8] ;  /* 0x00007a006b327a20 */ /* 0x000fe20000410000 */
[----:B------:R-:W-:Y:S01]  /*1a70*/  FSEL R94, R49, RZ, P6 ;  /* 0x000000ff315e7208 */ /* 0x000fe20003000000 */
[----:B------:R-:W-:Y:S01]  /*1a80*/  FMUL.FTZ R84, R108, c[0x0][0x1e8] ;  /* 0x00007a006c547a20 */ /* 0x000fe20000410000 */
[----:B------:R-:W-:Y:S01]  /*1a90*/  ISETP.NE.AND.EX P0, PT, RZ, c[0x0][0x25c], PT, P0 ;  /* 0x00009700ff007a0c */ /* 0x000fe20003f05300 */
[----:B------:R-:W-:Y:S01]  /*1aa0*/  FMUL.FTZ R85, R109, c[0x0][0x1e8] ;  /* 0x00007a006d557a20 */ /* 0x000fe20000410000 */
[----:B------:R-:W-:Y:S01]  /*1ab0*/  LOP3.LUT P6, RZ, R57, 0xff, RZ, 0xc0, !PT ;  /* 0x000000ff39ff7812 */ /* 0x000fe200078cc0ff */
[----:B------:R-:W-:Y:S01]  /*1ac0*/  FMUL.FTZ R86, R110, c[0x0][0x1e8] ;  /* 0x00007a006e567a20 */ /* 0x000fe20000410000 */
[----:B------:R-:W-:-:S02]  /*1ad0*/  FSEL R89, R50, RZ, P5 ;  /* 0x000000ff32597208 */ /* 0x000fc40002800000 */
[C---:B------:R-:W-:Y:S02]  /*1ae0*/  LOP3.LUT P5, RZ, R57.reuse, 0xff00, RZ, 0xc0, !PT ;  /* 0x0000ff0039ff7812 */ /* 0x040fe400078ac0ff */
[----:B------:R-:W-:Y:S02]  /*1af0*/  FSEL R104, R84, RZ, P6 ;  /* 0x000000ff54687208 */ /* 0x000fe40003000000 */
[----:B------:R-:W-:Y:S02]  /*1b00*/  LOP3.LUT P6, RZ, R57, 0xff0000, RZ, 0xc0, !PT ;  /* 0x00ff000039ff7812 */ /* 0x000fe400078cc0ff */
[----:B------:R-:W-:Y:S02]  /*1b10*/  FSEL R95, R85, RZ, P5 ;  /* 0x000000ff555f7208 */ /* 0x000fe40002800000 */
[----:B------:R-:W-:Y:S02]  /*1b20*/  LOP3.LUT P5, RZ, R56, 0xff00, RZ, 0xc0, !PT ;  /* 0x0000ff0038ff7812 */ /* 0x000fe400078ac0ff */
[----:B------:R-:W-:-:S02]  /*1b30*/  FSEL R56, R86, RZ, P6 ;  /* 0x000000ff56387208 */ /* 0x000fc40003000000 */
[----:B------:R-:W-:Y:S01]  /*1b40*/  LOP3.LUT P6, RZ, R57, 0xff000000, RZ, 0xc0, !PT ;  /* 0xff00000039ff7812 */ /* 0x000fe200078cc0ff */
[C---:B------:R-:W-:Y:S01]  /*1b50*/  FMUL.FTZ R57, R102.reuse, R117 ;  /* 0x0000007566397220 */ /* 0x040fe20000410000 */
[----:B------:R-:W-:Y:S01]  /*1b60*/  @P0 F2FP.PACK_AB R117, RZ, R39 ;  /* 0x00000027ff75023e */ /* 0x000fe200000000ff */
[----:B------:R-:W-:Y:S01]  /*1b70*/  FMUL.FTZ R102, R102, R121 ;  /* 0x0000007966667220 */ /* 0x000fe20000410000 */
[----:B------:R-:W-:Y:S01]  /*1b80*/  @P0 F2FP.PACK_AB R39, RZ, R111 ;  /* 0x0000006fff27023e */ /* 0x000fe200000000ff */
[----:B------:R-:W-:Y:S01]  /*1b90*/  @P2 HADD2.F32 R121, -RZ, R27.H1_H1 ;  /* 0x3000001bff792230 */ /* 0x000fe20000004100 */
[----:B------:R-:W-:Y:S01]  /*1ba0*/  @P0 F2FP.PACK_AB R111, RZ, R55 ;  /* 0x00000037ff6f023e */ /* 0x000fe200000000ff */
[----:B------:R-:W-:Y:S01]  /*1bb0*/  @P2 FADD.FTZ R57, R57, R118 ;  /* 0x0000007639392221 */ /* 0x000fe20000010000 */
[----:B------:R-:W-:Y:S02]  /*1bc0*/  @P1 MOV R55, R52 ;  /* 0x0000003400371202 */ /* 0x000fe40000000f00 */
[----:B------:R-:W-:Y:S01]  /*1bd0*/  @P2 FADD.FTZ R102, R102, R121 ;  /* 0x0000007966662221 */ /* 0x000fe20000010000 */
[----:B------:R-:W-:-:S02]  /*1be0*/  @P0 F2FP.PACK_AB R38, RZ, R38 ;  /* 0x00000026ff26023e */ /* 0x000fc400000000ff */
[----:B------:R-:W-:Y:S01]  /*1bf0*/  @P1 LOP3.LUT P2, RZ, R55, 0xff, RZ, 0xc0, !PT ;  /* 0x000000ff37ff1812 */ /* 0x000fe2000784c0ff */
[----:B------:R-:W-:Y:S01]  /*1c00*/  HFMA2.MMA R55, -RZ, RZ, 0, 9.5367431640625e-07 ;  /* 0x00000010ff377435 */ /* 0x000fe200000001ff */
[----:B------:R-:W-:Y:S02]  /*1c10*/  @P0 F2FP.PACK_AB R112, RZ, R112 ;  /* 0x00000070ff70023e */ /* 0x000fe400000000ff */
[----:B------:R-:W-:Y:S02]  /*1c20*/  @P0 F2FP.PACK_AB R36, RZ, R36 ;  /* 0x00000024ff24023e */ /* 0x000fe400000000ff */
[----:B------:R-:W-:Y:S02]  /*1c30*/  @P0 F2FP.PACK_AB R103, RZ, R103 ;  /* 0x00000067ff67023e */ /* 0x000fe400000000ff */
[----:B------:R-:W-:Y:S02]  /*1c40*/  @P0 F2FP.PACK_AB R115, RZ, R115 ;  /* 0x00000073ff73023e */ /* 0x000fe400000000ff */
[----:B------:R-:W-:-:S02]  /*1c50*/  @P0 PRMT R28, R38, 0x7610, R28 ;  /* 0x00007610261c0816 */ /* 0x000fc4000000001c */
[----:B------:R-:W-:Y:S02]  /*1c60*/  @P0 PRMT R29, R39, 0x7610, R29 ;  /* 0x00007610271d0816 */ /* 0x000fe4000000001d */
[----:B------:R-:W-:Y:S02]  /*1c70*/  @P0 PRMT R30, R112, 0x7610, R30 ;  /* 0x00007610701e0816 */ /* 0x000fe4000000001e */
[----:B------:R-:W-:Y:S02]  /*1c80*/  @P0 PRMT R31, R36, 0x7610, R31 ;  /* 0x00007610241f0816 */ /* 0x000fe4000000001f */
[----:B------:R-:W-:Y:S02]  /*1c90*/  F2FP.PACK_AB R38, R37, R54 ;  /* 0x000000362526723e */ /* 0x000fe400000000ff */
[----:B------:R-:W-:Y:S01]  /*1ca0*/  F2FP.PACK_AB R36, R41, R40 ;  /* 0x000000282924723e */ /* 0x000fe200000000ff */
[----:B------:R-:W-:Y:S01]  /*1cb0*/  @P0 IMAD.WIDE.U32 R40, R100, R55, c[0x0][0x258] ;  /* 0x0000960064280625 */ /* 0x000fe200078e0037 */
[----:B------:R-:W-:-:S02]  /*1cc0*/  F2FP.PACK_AB R37, R42, R43 ;  /* 0x0000002b2a25723e */ /* 0x000fc400000000ff */
[----:B------:R-:W-:Y:S01]  /*1cd0*/  @P0 PRMT R28, R28, 0x5410, R117 ;  /* 0x000054101c1c0816 */ /* 0x000fe20000000075 */
[----:B------:R-:W-:Y:S01]  /*1ce0*/  IMAD.WIDE.U32 R42, R100, R55, c[0x0][0x248] ;  /* 0x00009200642a7625 */ /* 0x000fe200078e0037 */
[----:B------:R-:W-:Y:S02]  /*1cf0*/  @P0 PRMT R29, R29, 0x5410, R103 ;  /* 0x000054101d1d0816 */ /* 0x000fe40000000067 */
[----:B------:R-:W-:Y:S02]  /*1d00*/  @P0 PRMT R30, R30, 0x5410, R111 ;  /* 0x000054101e1e0816 */ /* 0x000fe4000000006f */
[----:B------:R-:W-:Y:S02]  /*1d10*/  @P0 PRMT R31, R31, 0x5410, R115 ;  /* 0x000054101f1f0816 */ /* 0x000fe40000000073 */
[----:B------:R-:W-:Y:S02]  /*1d20*/  F2FP.PACK_AB R39, R119, R116 ;  /* 0x000000747727723e */ /* 0x000fe400000000ff */
[----:B------:R-:W-:Y:S01]  /*1d30*/  @P0 F2FP.PACK_AB R105, RZ, R105 ;  /* 0x00000069ff69023e */ /* 0x000fe200000000ff */
[----:B------:R0:W-:Y:S01]  /*1d40*/  @P0 STG.E.128 [R40.64], R28 ;  /* 0x0000001c28000986 */ /* 0x0001e2000c101d04 */
[----:B------:R-:W-:-:S02]  /*1d50*/  @P0 F2FP.PACK_AB R106, RZ, R106 ;  /* 0x0000006aff6a023e */ /* 0x000fc400000000ff */
[----:B------:R-:W-:Y:S01]  /*1d60*/  @P0 F2FP.PACK_AB R108, RZ, R108 ;  /* 0x0000006cff6c023e */ /* 0x000fe200000000ff */
[----:B------:R1:W-:Y:S01]  /*1d70*/  STG.E.128 [R42.64], R36 ;  /* 0x000000242a007986 */ /* 0x0003e2000c101d04 */
[----:B------:R-:W-:Y:S02]  /*1d80*/  @P0 F2FP.PACK_AB R110, RZ, R110 ;  /* 0x0000006eff6e023e */ /* 0x000fe400000000ff */
[----:B------:R-:W-:Y:S02]  /*1d90*/  @P1 F2FP.PACK_AB R114, RZ, R114 ;  /* 0x00000072ff72123e */ /* 0x000fe400000000ff */
[----:B------:R-:W-:Y:S02]  /*1da0*/  @P1 PRMT R35, R113, 0x7610, R35 ;  /* 0x0000761071231816 */ /* 0x000fe40000000023 */
[----:B------:R-:W-:Y:S02]  /*1db0*/  @P0 F2FP.PACK_AB R107, RZ, R107 ;  /* 0x0000006bff6b023e */ /* 0x000fe400000000ff */
[----:B------:R-:W-:-:S02]  /*1dc0*/  @P0 F2FP.PACK_AB R109, RZ, R109 ;  /* 0x0000006dff6d023e */ /* 0x000fc400000000ff */
[----:B------:R-:W-:Y:S01]  /*1dd0*/  @P0 F2FP.PACK_AB R54, RZ, R102 ;  /* 0x00000066ff36023e */ /* 0x000fe200000000ff */
[----:B------:R-:W-:Y:S01]  /*1de0*/  FMUL.FTZ R102, R102, c[0x0][0x1e8] ;  /* 0x00007a0066667a20 */ /* 0x000fe20000410000 */
[----:B------:R-:W-:Y:S01]  /*1df0*/  @P1 PRMT R33, R33, 0x5410, R44 ;  /* 0x0000541021211816 */ /* 0x000fe2000000002c */
[----:B0-----:R-:W-:Y:S01]  /*1e00*/  @P1 IMAD.WIDE.U32 R40, R100, R55, c[0x0][0x250] ;  /* 0x0000940064281625 */ /* 0x001fe200078e0037 */
[----:B------:R-:W-:Y:S02]  /*1e10*/  @P0 PRMT R28, R105, 0x7610, R28 ;  /* 0x00007610691c0816 */ /* 0x000fe4000000001c */
[----:B------:R-:W-:Y:S02]  /*1e20*/  @P0 PRMT R29, R106, 0x7610, R29 ;  /* 0x000076106a1d0816 */ /* 0x000fe4000000001d */
[----:B-1----:R-:W-:Y:S01]  /*1e30*/  @P0 F2FP.PACK_AB R43, RZ, R57 ;  /* 0x00000039ff2b023e */ /* 0x002fe200000000ff */
[----:B------:R-:W-:Y:S01]  /*1e40*/  FMUL.FTZ R57, R57, c[0x0][0x1e8] ;  /* 0x00007a0039397a20 */ /* 0x000fe20000410000 */
[----:B------:R-:W-:-:S02]  /*1e50*/  @P0 PRMT R30, R108, 0x7610, R30 ;  /* 0x000076106c1e0816 */ /* 0x000fc4000000001e */
[----:B------:R-:W-:Y:S02]  /*1e60*/  @P0 PRMT R31, R110, 0x7610, R31 ;  /* 0x000076106e1f0816 */ /* 0x000fe4000000001f */
[----:B------:R-:W-:Y:S02]  /*1e70*/  @P1 PRMT R34, R34, 0x5410, R88 ;  /* 0x0000541022221816 */ /* 0x000fe40000000058 */
[----:B------:R-:W-:Y:S02]  /*1e80*/  @P1 PRMT R35, R35, 0x5410, R114 ;  /* 0x0000541023231816 */ /* 0x000fe40000000072 */
[----:B------:R-:W-:Y:S01]  /*1e90*/  @P0 PRMT R28, R28, 0x5410, R43 ;  /* 0x000054101c1c0816 */ /* 0x000fe2000000002b */
[----:B------:R-:W-:Y:S01]  /*1ea0*/  @P0 IMAD.WIDE.U32 R42, R101, R55, c[0x0][0x258] ;  /* 0x00009600652a0625 */ /* 0x000fe200078e0037 */
[----:B------:R-:W-:Y:S01]  /*1eb0*/  @P0 PRMT R29, R29, 0x5410, R107 ;  /* 0x000054101d1d0816 */ /* 0x000fe2000000006b */
[----:B------:R0:W-:Y:S01]  /*1ec0*/  @P1 STG.E.128 [R40.64], R32 ;  /* 0x0000002028001986 */ /* 0x0001e2000c101d04 */
[----:B------:R-:W-:-:S02]  /*1ed0*/  @P0 PRMT R30, R30, 0x5410, R109 ;  /* 0x000054101e1e0816 */ /* 0x000fc4000000006d */
[----:B------:R-:W-:Y:S02]  /*1ee0*/  @P0 PRMT R31, R31, 0x5410, R54 ;  /* 0x000054101f1f0816 */ /* 0x000fe40000000036 */
[----:B------:R-:W-:Y:S02]  /*1ef0*/  FSEL R36, R57, RZ, P5 ;  /* 0x000000ff39247208 */ /* 0x000fe40002800000 */
[C---:B------:R-:W-:Y:S01]  /*1f00*/  @P1 LOP3.LUT P5, RZ, R52.reuse, 0xff0000, RZ, 0xc0, !PT ;  /* 0x00ff000034ff1812 */ /* 0x040fe200078ac0ff */
[----:B------:R-:W-:Y:S01]  /*1f10*/  @P0 STG.E.128 [R42.64], R28 ;  /* 0x0000001c2a000986 */ /* 0x000fe2000c101d04 */
[----:B------:R-:W-:Y:S02]  /*1f20*/  @P1 LOP3.LUT P0, RZ, R52, 0xff00, RZ, 0xc0, !PT ;  /* 0x0000ff0034ff1812 */ /* 0x000fe4000780c0ff */
[----:B------:R-:W-:Y:S02]  /*1f30*/  FSEL R39, R102, RZ, P6 ;  /* 0x000000ff66277208 */ /* 0x000fe40003000000 */
[----:B------:R-:W-:-:S02]  /*1f40*/  @P1 LOP3.LUT P6, RZ, R52, 0xff000000, RZ, 0xc0, !PT ;  /* 0xff00000034ff1812 */ /* 0x000fc400078cc0ff */
[----:B------:R-:W-:Y:S02]  /*1f50*/  @P1 FSEL R49, R49, RZ, P5 ;  /* 0x000000ff31311208 */ /* 0x000fe40002800000 */
[----:B------:R-:W-:Y:S02]  /*1f60*/  @P1 LOP3.LUT P5, RZ, R53, 0xff0000, RZ, 0xc0, !PT ;  /* 0x00ff000035ff1812 */ /* 0x000fe400078ac0ff */
[----:B0-----:R-:W-:Y:S02]  /*1f70*/  @P1 FSEL R40, R57, RZ, P0 ;  /* 0x000000ff39281208 */ /* 0x001fe40000000000 */
[----:B------:R-:W-:Y:S02]  /*1f80*/  @P1 LOP3.LUT P0, RZ, R53, 0xff, RZ, 0xc0, !PT ;  /* 0x000000ff35ff1812 */ /* 0x000fe4000780c0ff */
[----:B------:R-:W-:Y:S02]  /*1f90*/  @P1 FSEL R47, R47, RZ, P2 ;  /* 0x000000ff2f2f1208 */ /* 0x000fe40001000000 */
[----:B------:R-:W-:-:S02]  /*1fa0*/  @P1 FSEL R50, R50, RZ, P6 ;  /* 0x000000ff32321208 */ /* 0x000fc40003000000 */
[C---:B------:R-:W-:Y:S02]  /*1fb0*/  @P1 LOP3.LUT P2, RZ, R53.reuse, 0xff00, RZ, 0xc0, !PT ;  /* 0x0000ff0035ff1812 */ /* 0x040fe4000784c0ff */
[----:B------:R-:W-:Y:S02]  /*1fc0*/  @P1 LOP3.LUT P6, RZ, R53, 0xff000000, RZ, 0xc0, !PT ;  /* 0xff00000035ff1812 */ /* 0x000fe400078cc0ff */
[----:B------:R-:W-:Y:S02]  /*1fd0*/  @P1 FSEL R84, R84, RZ, P0 ;  /* 0x000000ff54541208 */ /* 0x000fe40000000000 */
[----:B------:R-:W-:Y:S02]  /*1fe0*/  @P1 FSEL R86, R86, RZ, P5 ;  /* 0x000000ff56561208 */ /* 0x000fe40002800000 */
[----:B------:R-:W-:Y:S02]  /*1ff0*/  IADD3 R44, R100, 0x80, RZ ;  /* 0x00000080642c7810 */ /* 0x000fe40007ffe0ff */
[----:B------:R-:W-:-:S02]  /*2000*/  @P1 F2FP.PACK_AB R47, RZ, R47 ;  /* 0x0000002fff2f123e */ /* 0x000fc400000000ff */
[----:B------:R-:W-:Y:S01]  /*2010*/  @P1 F2FP.PACK_AB R49, RZ, R49 ;  /* 0x00000031ff31123e */ /* 0x000fe200000000ff */
[----:B------:R-:W-:Y:S01]  /*2020*/  IMAD.WIDE.U32 R44, R55, R44, c[0x0][0x248] ;  /* 0x00009200372c7625 */ /* 0x000fe200078e002c */
[----:B------:R-:W-:Y:S02]  /*2030*/  @P1 FSEL R85, R85, RZ, P2 ;  /* 0x000000ff55551208 */ /* 0x000fe40001000000 */
[----:B------:R-:W-:Y:S02]  /*2040*/  @P1 FSEL R102, R102, RZ, P6 ;  /* 0x000000ff66661208 */ /* 0x000fe40003000000 */
[----:B------:R-:W-:Y:S02]  /*2050*/  @P1 F2FP.PACK_AB R84, RZ, R84 ;  /* 0x00000054ff54123e */ /* 0x000fe400000000ff */
[----:B------:R-:W-:Y:S02]  /*2060*/  @P1 F2FP.PACK_AB R86, RZ, R86 ;  /* 0x00000056ff56123e */ /* 0x000fe400000000ff */
[----:B------:R-:W-:-:S02]  /*2070*/  F2FP.PACK_AB R39, R39, R56 ;  /* 0x000000382727723e */ /* 0x000fc400000000ff */
[----:B------:R-:W-:Y:S02]  /*2080*/  F2FP.PACK_AB R38, R95, R104 ;  /* 0x000000685f26723e */ /* 0x000fe400000000ff */
[----:B------:R-:W-:Y:S02]  /*2090*/  F2FP.PACK_AB R37, R89, R94 ;  /* 0x0000005e5925723e */ /* 0x000fe400000000ff */
[----:B------:R-:W-:Y:S02]  /*20a0*/  F2FP.PACK_AB R36, R36, R87 ;  /* 0x000000572424723e */ /* 0x000fe400000000ff */
[----:B------:R-:W-:Y:S02]  /*20b0*/  @P1 F2FP.PACK_AB R40, RZ, R40 ;  /* 0x00000028ff28123e */ /* 0x000fe400000000ff */
[----:B------:R-:W-:Y:S01]  /*20c0*/  @P1 F2FP.PACK_AB R50, RZ, R50 ;  /* 0x00000032ff32123e */ /* 0x000fe200000000ff */
[----:B------:R0:W-:Y:S01]  /*20d0*/  STG.E.128 [R44.64], R36 ;  /* 0x000000242c007986 */ /* 0x0001e2000c101d04 */
[----:B------:R-:W-:-:S02]  /*20e0*/  @P1 F2FP.PACK_AB R85, RZ, R85 ;  /* 0x00000055ff55123e */ /* 0x000fc400000000ff */
[----:B------:R-:W-:Y:S02]  /*20f0*/  @P1 F2FP.PACK_AB R102, RZ, R102 ;  /* 0x00000066ff66123e */ /* 0x000fe400000000ff */
[----:B------:R-:W-:Y:S02]  /*2100*/  @P1 PRMT R32, R47, 0x7610, R32 ;  /* 0x000076102f201816 */ /* 0x000fe40000000020 */
[----:B------:R-:W-:Y:S02]  /*2110*/  @P1 PRMT R33, R49, 0x7610, R33 ;  /* 0x0000761031211816 */ /* 0x000fe40000000021 */
[----:B------:R-:W-:Y:S02]  /*2120*/  @P1 PRMT R34, R84, 0x7610, R34 ;  /* 0x0000761054221816 */ /* 0x000fe40000000022 */
[----:B------:R-:W-:Y:S02]  /*2130*/  @P1 PRMT R35, R86, 0x7610, R35 ;  /* 0x0000761056231816 */ /* 0x000fe40000000023 */
[----:B------:R-:W-:-:S02]  /*2140*/  @P1 PRMT R32, R32, 0x5410, R40 ;  /* 0x0000541020201816 */ /* 0x000fc40000000028 */
        /* <DEDUP_REMOVED lines=8> */
.L_x_997:
        /* <DEDUP_REMOVED lines=27> */
.L_x_994:
        /* <DEDUP_REMOVED lines=16> */
.L_x_995:
[----:B------:R-:W-:Y:S01]  /*2480*/  HFMA2.MMA R42, -RZ, RZ, 0, 9.5367431640625e-07 ;  /* 0x00000010ff2a7435 */ /* 0x000fe200000001ff */
[----:B------:R-:W-:-:S02]  /*2490*/  MOV R43, R38 ;  /* 0x00000026002b7202 */ /* 0x000fc40000000f00 */
[----:B------:R-:W-:Y:S02]  /*24a0*/  MOV R40, 0x1f ;  /* 0x0000001f00287802 */ /* 0x000fe40000000f00 */
[----:B------:R-:W-:Y:S02]  /*24b0*/  MOV R39, 0xffffffff ;  /* 0xffffffff00277802 */ /* 0x000fe40000000f00 */
[----:B------:R-:W-:Y:S02]  /*24c0*/  MOV R36, 0x24e0 ;  /* 0x000024e000247802 */ /* 0x000fe40000000f00 */
[----:B-----5:R-:W-:Y:S05]  /*24d0*/  CALL.REL.NOINC `($__internal_71_$__cuda_sm70_shflsync_down_p) ;  /* 0x0000046000007944 */ /* 0x020fea0003c00000 */
[----:B-1----:R-:W-:Y:S01]  /*24e0*/  MOV R41, R39 ;  /* 0x0000002700297202 */ /* 0x002fe20000000f00 */
[----:B0-----:R-:W-:Y:S05]  /*24f0*/  BRA `(.L_x_999) ;  /* 0xffffe9e000007947 */ /* 0x001fea000383ffff */
.L_x_996:
[----:B------:R-:W-:Y:S01]  /*2500*/  HFMA2.MMA R42, -RZ, RZ, 0, 9.5367431640625e-07 ;  /* 0x00000010ff2a7435 */ /* 0x000fe200000001ff */
[----:B------:R-:W-:Y:S01]  /*2510*/  IMAD.MOV.U32 R43, RZ, RZ, R44 ;  /* 0x000000ffff2b7224 */ /* 0x000fe200078e002c */
[----:B------:R-:W-:Y:S02]  /*2520*/  MOV R40, 0x1f ;  /* 0x0000001f00287802 */ /* 0x000fe40000000f00 */
[----:B------:R-:W-:Y:S02]  /*2530*/  MOV R39, 0xffffffff ;  /* 0xffffffff00277802 */ /* 0x000fe40000000f00 */
[----:B------:R-:W-:-:S02]  /*2540*/  MOV R36, 0x2560 ;  /* 0x0000256000247802 */ /* 0x000fc40000000f00 */
[----:B01---5:R-:W-:Y:S05]  /*2550*/  CALL.REL.NOINC `($__internal_71_$__cuda_sm70_shflsync_down_p) ;  /* 0x000003e000007944 */ /* 0x023fea0003c00000 */
[----:B------:R-:W-:Y:S01]  /*2560*/  FADD.FTZ R41, R38, R41 ;  /* 0x0000002926297221 */ /* 0x000fe20000010000 */
[----:B0-----:R-:W-:Y:S01]  /*2570*/  HFMA2.MMA R42, -RZ, RZ, 0, 4.76837158203125e-07 ;  /* 0x00000008ff2a7435 */ /* 0x001fe200000001ff */
[----:B-1----:R-:W-:Y:S01]  /*2580*/  FADD.FTZ R44, R44, R39 ;  /* 0x000000272c2c7221 */ /* 0x002fe20000010000 */
[----:B------:R-:W-:Y:S01]  /*2590*/  MOV R40, 0x1f ;  /* 0x0000001f00287802 */ /* 0x000fe20000000f00 */
[----:B------:R-:W-:Y:S01]  /*25a0*/  IMAD.MOV.U32 R43, RZ, RZ, R41 ;  /* 0x000000ffff2b7224 */ /* 0x000fe200078e0029 */
[----:B------:R-:W-:-:S02]  /*25b0*/  MOV R39, 0xffffffff ;  /* 0xffffffff00277802 */ /* 0x000fc40000000f00 */
[----:B------:R-:W-:Y:S02]  /*25c0*/  MOV R36, 0x25e0 ;  /* 0x000025e000247802 */ /* 0x000fe40000000f00 */
[----:B------:R-:W-:Y:S05]  /*25d0*/  CALL.REL.NOINC `($__internal_71_$__cuda_sm70_shflsync_down_p) ;  /* 0x0000036000007944 */ /* 0x000fea0003c00000 */
[----:B0-----:R-:W-:Y:S01]  /*25e0*/  HFMA2.MMA R42, -RZ, RZ, 0, 4.76837158203125e-07 ;  /* 0x00000008ff2a7435 */ /* 0x001fe200000001ff */
[----:B-1----:R-:W-:Y:S02]  /*25f0*/  MOV R38, R39 ;  /* 0x0000002700267202 */ /* 0x002fe40000000f00 */
[----:B------:R-:W-:Y:S02]  /*2600*/  MOV R43, R44 ;  /* 0x0000002c002b7202 */ /* 0x000fe40000000f00 */
[----:B------:R-:W-:Y:S02]  /*2610*/  MOV R40, 0x1f ;  /* 0x0000001f00287802 */ /* 0x000fe40000000f00 */
[----:B------:R-:W-:Y:S02]  /*2620*/  MOV R39, 0xffffffff ;  /* 0xffffffff00277802 */ /* 0x000fe40000000f00 */
[----:B------:R-:W-:Y:S02]  /*2630*/  MOV R36, 0x2650 ;  /* 0x0000265000247802 */ /* 0x000fe40000000f00 */
[----:B------:R-:W-:Y:S05]  /*2640*/  CALL.REL.NOINC `($__internal_71_$__cuda_sm70_shflsync_down_p) ;  /* 0x000002f000007944 */ /* 0x000fea0003c00000 */
[----:B------:R-:W-:Y:S01]  /*2650*/  FADD.FTZ R41, R38, R41 ;  /* 0x0000002926297221 */ /* 0x000fe20000010000 */
[----:B0-----:R-:W-:Y:S01]  /*2660*/  HFMA2.MMA R42, -RZ, RZ, 0, 2.384185791015625e-07 ;  /* 0x00000004ff2a7435 */ /* 0x001fe200000001ff */
[----:B-1----:R-:W-:Y:S01]  /*2670*/  FADD.FTZ R44, R44, R39 ;  /* 0x000000272c2c7221 */ /* 0x002fe20000010000 */
[----:B------:R-:W-:Y:S01]  /*2680*/  MOV R39, 0xffffffff ;  /* 0xffffffff00277802 */ /* 0x000fe20000000f00 */
[----:B------:R-:W-:Y:S01]  /*2690*/  IMAD.MOV.U32 R40, RZ, RZ, 0x1f ;  /* 0x0000001fff287424 */ /* 0x000fe200078e00ff */
[----:B------:R-:W-:-:S02]  /*26a0*/  MOV R43, R41 ;  /* 0x00000029002b7202 */ /* 0x000fc40000000f00 */
[----:B------:R-:W-:Y:S02]  /*26b0*/  MOV R36, 0x26d0 ;  /* 0x000026d000247802 */ /* 0x000fe40000000f00 */
[----:B------:R-:W-:Y:S05]  /*26c0*/  CALL.REL.NOINC `($__internal_71_$__cuda_sm70_shflsync_down_p) ;  /* 0x0000027000007944 */ /* 0x000fea0003c00000 */
[----:B0-----:R-:W-:Y:S01]  /*26d0*/  HFMA2.MMA R42, -RZ, RZ, 0, 2.384185791015625e-07 ;  /* 0x00000004ff2a7435 */ /* 0x001fe200000001ff */
[----:B-1----:R-:W-:Y:S01]  /*26e0*/  MOV R38, R39 ;  /* 0x0000002700267202 */ /* 0x002fe20000000f00 */
[----:B------:R-:W-:Y:S01]  /*26f0*/  IMAD.MOV.U32 R39, RZ, RZ, -0x1 ;  /* 0xffffffffff277424 */ /* 0x000fe200078e00ff */
[----:B------:R-:W-:Y:S02]  /*2700*/  MOV R43, R44 ;  /* 0x0000002c002b7202 */ /* 0x000fe40000000f00 */
[----:B------:R-:W-:Y:S02]  /*2710*/  MOV R40, 0x1f ;  /* 0x0000001f00287802 */ /* 0x000fe40000000f00 */
[----:B------:R-:W-:Y:S02]  /*2720*/  MOV R36, 0x2740 ;  /* 0x0000274000247802 */ /* 0x000fe40000000f00 */
[----:B------:R-:W-:Y:S05]  /*2730*/  CALL.REL.NOINC `($__internal_71_$__cuda_sm70_shflsync_down_p) ;  /* 0x0000020000007944 */ /* 0x000fea0003c00000 */
[----:B------:R-:W-:Y:S01]  /*2740*/  FADD.FTZ R41, R38, R41 ;  /* 0x0000002926297221 */ /* 0x000fe20000010000 */
[----:B0-----:R-:W-:Y:S01]  /*2750*/  HFMA2.MMA R42, -RZ, RZ, 0, 1.1920928955078125e-07 ;  /* 0x00000002ff2a7435 */ /* 0x001fe200000001ff */
[----:B-1----:R-:W-:Y:S01]  /*2760*/  FADD.FTZ R124, R44, R39 ;  /* 0x000000272c7c7221 */ /* 0x002fe20000010000 */
[----:B------:R-:W-:-:S02]  /*2770*/  MOV R40, 0x1f ;  /* 0x0000001f00287802 */ /* 0x000fc40000000f00 */
[----:B------:R-:W-:Y:S02]  /*2780*/  MOV R39, 0xffffffff ;  /* 0xffffffff00277802 */ /* 0x000fe40000000f00 */
[----:B------:R-:W-:Y:S02]  /*2790*/  MOV R43, R41 ;  /* 0x00000029002b7202 */ /* 0x000fe40000000f00 */
[----:B------:R-:W-:Y:S02]  /*27a0*/  MOV R36, 0x27c0 ;  /* 0x000027c000247802 */ /* 0x000fe40000000f00 */
[----:B------:R-:W-:Y:S05]  /*27b0*/  CALL.REL.NOINC `($__internal_71_$__cuda_sm70_shflsync_down_p) ;  /* 0x0000018000007944 */ /* 0x000fea0003c00000 */
[----:B0-----:R-:W-:Y:S01]  /*27c0*/  HFMA2.MMA R40, -RZ, RZ, 0, 1.847743988037109375e-06 ;  /* 0x0000001fff287435 */ /* 0x001fe200000001ff */
[----:B-1----:R-:W-:Y:S01]  /*27d0*/  MOV R38, R39 ;  /* 0x0000002700267202 */ /* 0x002fe20000000f00 */
[----:B------:R-:W-:Y:S01]  /*27e0*/  IMAD.MOV.U32 R42, RZ, RZ, 0x2 ;  /* 0x00000002ff2a7424 */ /* 0x000fe200078e00ff */
[----:B------:R-:W-:Y:S02]  /*27f0*/  MOV R43, R124 ;  /* 0x0000007c002b7202 */ /* 0x000fe40000000f00 */
[----:B------:R-:W-:Y:S02]  /*2800*/  MOV R39, 0xffffffff ;  /* 0xffffffff00277802 */ /* 0x000fe40000000f00 */
[----:B------:R-:W-:-:S02]  /*2810*/  MOV R36, 0x2830 ;  /* 0x0000283000247802 */ /* 0x000fc40000000f00 */
[----:B------:R-:W-:Y:S05]  /*2820*/  CALL.REL.NOINC `($__internal_71_$__cuda_sm70_shflsync_down_p) ;  /* 0x0000011000007944 */ /* 0x000fea0003c00000 */
[----:B------:R-:W-:Y:S01]  /*2830*/  FADD.FTZ R44, R38, R41 ;  /* 0x00000029262c7221 */ /* 0x000fe20000010000 */
[----:B0-----:R-:W-:Y:S01]  /*2840*/  HFMA2.MMA R42, -RZ, RZ, 0, 5.9604644775390625e-08 ;  /* 0x00000001ff2a7435 */ /* 0x001fe200000001ff */
[----:B-1----:R-:W-:Y:S01]  /*2850*/  FADD.FTZ R45, R124, R39 ;  /* 0x000000277c2d7221 */ /* 0x002fe20000010000 */
[----:B------:R-:W-:-:S02]  /*2860*/  MOV R40, 0x1f ;  /* 0x0000001f00287802 */ /* 0x000fc40000000f00 */
[----:B------:R-:W-:Y:S02]  /*2870*/  MOV R39, 0xffffffff ;  /* 0xffffffff00277802 */ /* 0x000fe40000000f00 */
[----:B------:R-:W-:Y:S02]  /*2880*/  MOV R43, R44 ;  /* 0x0000002c002b7202 */ /* 0x000fe40000000f00 */
[----:B------:R-:W-:Y:S02]  /*2890*/  MOV R36, 0x28b0 ;  /* 0x000028b000247802 */ /* 0x000fe40000000f00 */
[----:B------:R-:W-:Y:S05]  /*28a0*/  CALL.REL.NOINC `($__internal_71_$__cuda_sm70_shflsync_down_p) ;  /* 0x0000009000007944 */ /* 0x000fea0003c00000 */
[----:B0-----:R-:W-:Y:S01]  /*28b0*/  HFMA2.MMA R42, -RZ, RZ, 0, 5.9604644775390625e-08 ;  /* 0x00000001ff2a7435 */ /* 0x001fe200000001ff */
[----:B-1----:R-:W-:Y:S01]  /*28c0*/  IMAD.MOV.U32 R41, RZ, RZ, R39 ;  /* 0x000000ffff297224 */ /* 0x002fe200078e0027 */
[----:B------:R-:W-:Y:S02]  /*28d0*/  MOV R43, R45 ;  /* 0x0000002d002b7202 */ /* 0x000fe40000000f00 */
[----:B------:R-:W-:Y:S02]  /*28e0*/  MOV R40, 0x1f ;  /* 0x0000001f00287802 */ /* 0x000fe40000000f00 */
[----:B------:R-:W-:-:S02]  /*28f0*/  MOV R39, 0xffffffff ;  /* 0xffffffff00277802 */ /* 0x000fc40000000f00 */
[----:B------:R-:W-:Y:S02]  /*2900*/  MOV R36, 0x2920 ;  /* 0x0000292000247802 */ /* 0x000fe40000000f00 */
[----:B------:R-:W-:Y:S05]  /*2910*/  CALL.REL.NOINC `($__internal_71_$__cuda_sm70_shflsync_down_p) ;  /* 0x0000002000007944 */ /* 0x000fea0003c00000 */
[----:B01----:R-:W-:Y:S01]  /*2920*/  MOV R42, R39 ;  /* 0x00000027002a7202 */ /* 0x003fe20000000f00 */
[----:B------:R-:W-:Y:S05]  /*2930*/  BRA `(.L_x_1000) ;  /* 0xffffe6c000007947 */ /* 0x000fea000383ffff */
        .weak           $__internal_71_$__cuda_sm70_shflsync_down_p
        .type           $__internal_71_$__cuda_sm70_shflsync_down_p,@function
        .size           $__internal_71_$__cuda_sm70_shflsync_down_p,(.L_x_1834 - $__internal_71_$__cuda_sm70_shflsync_down_p)
$__internal_71_$__cuda_sm70_shflsync_down_p:
[----:B------:R-:W-:Y:S01]  /*2940*/  HFMA2.MMA R37, -RZ, RZ, 0, 0 ;  /* 0x00000000ff257435 */ /* 0x000fe200000001ff */
[----:B------:R-:W-:Y:S04]  /*2950*/  WARPSYNC R39 ;  /* 0x0000002700007348 */ /* 0x000fe80003800000 */
[----:B------:R0:W1:Y:S01]  /*2960*/  SHFL.DOWN PT, R39, R43, R42, R40 ;  /* 0x0800002a2b277389 */ /* 0x00006200000e0028 */
[----:B------:R-:W-:Y:S05]  /*2970*/  RET.REL.NODEC R36 `(_ZN10layer_norm31ln_parallel_residual_bwd_kernelINS_13Kernel_traitsIf6__halfS2_S2_fjLj2048ELj1ELj1ELj4ELj16ENS_18Kernel_traits_baseILj2048EfS2_S2_S2_fjLj128EEEEELb1ELb1ELb1EEEvNS_9BwdParamsE) ;  /* 0xffffd68024007950 */ /* 0x000fea0003c3ffff */
.L_x_1001:
        /* <DEDUP_REMOVED lines=16> */
.L_x_1834:


//--------------------- .text._ZN10layer_norm31ln_parallel_residual_bwd_kernelINS_13Kernel_traitsI6__halfS2_fS2_fjLj2048ELj1ELj1ELj4ELj16ENS_18Kernel_traits_baseILj2048ES2_S2_fS2_fjLj128EEEEELb0ELb0ELb0EEEvNS_9BwdParamsE --------------------------
	.section	.text._ZN10layer_norm31ln_parallel_residual_bwd_kernelINS_13Kernel_traitsI6__halfS2_fS2_fjLj2048ELj1ELj1ELj4ELj16ENS_18Kernel_traits_baseILj2048ES2_S2_fS2_fjLj128EEEEELb0ELb0ELb0EEEvNS_9BwdParamsE,"ax",@progbits
	.sectioninfo	@"SHI_REGISTERS=188"
	.align	128
        .global         _ZN10layer_norm31ln_parallel_residual_bwd_kernelINS_13Kernel_traitsI6__halfS2_fS2_fjLj2048ELj1ELj1ELj4ELj16ENS_18Kernel_traits_baseILj2048ES2_S2_fS2_fjLj128EEEEELb0ELb0ELb0EEEvNS_9BwdParamsE
        .type           _ZN10layer_norm31ln_parallel_residual_bwd_kernelINS_13Kernel_traitsI6__halfS2_fS2_fjLj2048ELj1ELj1ELj4ELj16ENS_18Kernel_traits_baseILj2048ES2_S2_fS2_fjLj128EEEEELb0ELb0ELb0EEEvNS_9BwdParamsE,@function
        .size           _ZN10layer_norm31ln_parallel_residual_bwd_kernelINS_13Kernel_traitsI6__halfS2_fS2_fjLj2048ELj1ELj1ELj4ELj16ENS_18Kernel_traits_baseILj2048ES2_S2_fS2_fjLj128EEEEELb0ELb0ELb0EEEvNS_9BwdParamsE,(.L_x_1835 - _ZN10layer_norm31ln_parallel_residual_bwd_kernelINS_13Kernel_traitsI6__halfS2_fS2_fjLj2048ELj1ELj1ELj4ELj16ENS_18Kernel_traits_baseILj2048ES2_S2_fS2_fjLj128EEEEELb0ELb0ELb0EEEvNS_9BwdParamsE)
        .other          _ZN10layer_norm31ln_parallel_residual_bwd_kernelINS_13Kernel_traitsI6__halfS2_fS2_fjLj2048ELj1ELj1ELj4ELj16ENS_18Kernel_traits_baseILj2048ES2_S2_fS2_fjLj128EEEEELb0ELb0ELb0EEEvNS_9BwdParamsE,@"STO_CUDA_ENTRY STV_DEFAULT"
_ZN10layer_norm31ln_parallel_residual_bwd_kernelINS_13Kernel_traitsI6__halfS2_fS2_fjLj2048ELj1ELj1ELj4ELj16ENS_18Kernel_traits_baseILj2048ES2_S2_fS2_fjLj128EEEEELb0ELb0ELb0EEEvNS_9BwdParamsE:
.text._ZN10layer_norm31ln_parallel_residual_bwd_kernelINS_13Kernel_traitsI6__halfS2_fS2_fjLj2048ELj1ELj1ELj4ELj16ENS_18Kernel_traits_baseILj2048ES2_S2_fS2_fjLj128EEEEELb0ELb0ELb0EEEvNS_9BwdParamsE:
        /* <DEDUP_REMOVED lines=60> */
[--C-:B-----5:R-:W-:Y:S01]  /*03c0*/  HADD2.F32 R3, -RZ, R72.reuse.H0_H0 ;  /* 0x20000048ff037230 */ /* 0x120fe20000004100 */
[----:B------:R-:W-:Y:S01]  /*03d0*/  MOV R65, RZ ;  /* 0x000000ff00417202 */ /* 0x000fe20000000f00 */
        /* <DEDUP_REMOVED lines=31> */
.L_x_1013:
        /* <DEDUP_REMOVED lines=39> */
[--C-:B----4-:R-:W-:Y:S02]  /*0840*/  HADD2.F32 R175, -RZ, R102.reuse.H0_H0 ;  /* 0x20000066ffaf7230 */ /* 0x110fe40000004100 */
[----:B------:R-:W-:Y:S02]  /*0850*/  HADD2.F32 R177, -RZ, R102.H1_H1 ;  /* 0x30000066ffb17230 */ /* 0x000fe40000004100 */
[--C-:B------:R-:W-:Y:S02]  /*0860*/  HADD2.F32 R99, -RZ, R101.reuse.H0_H0 ;  /* 0x20000065ff637230 */ /* 0x100fe40000004100 */
[----:B------:R-:W-:-:S02]  /*0870*/  HADD2.F32 R173, -RZ, R101.H1_H1 ;  /* 0x30000065ffad7230 */ /* 0x000fc40000004100 */
[--C-:B---3--:R-:W-:Y:S01]  /*0880*/  HADD2.F32 R102, -RZ, R105.reuse.H1_H1 ;  /* 0x30000069ff667230 */ /* 0x108fe20000004100 */
[----:B------:R-:W-:Y:S01]  /*0890*/  FADD.FTZ R172, R98, -R167 ;  /* 0x800000a762ac7221 */ /* 0x000fe20000010000 */
[----:B------:R-:W-:Y:S01]  /*08a0*/  HADD2.F32 R101, -RZ, R105.H0_H0 ;  /* 0x20000069ff657230 */ /* 0x000fe20000004100 */
[C---:B0-----:R-:W-:Y:S01]  /*08b0*/  FMUL.FTZ R162, R145.reuse, R170 ;  /* 0x000000aa91a27220 */ /* 0x041fe20000410000 */
[----:B------:R-:W-:Y:S01]  /*08c0*/  HADD2.F32 R98, -RZ, R104.H0_H0 ;  /* 0x20000068ff627230 */ /* 0x000fe20000004100 */
[----:B------:R-:W-:Y:S01]  /*08d0*/  FMUL.FTZ R163, R145, R96 ;  /* 0x0000006091a37220 */ /* 0x000fe20000410000 */
[--C-:B------:R-:W-:Y:S01]  /*08e0*/  HADD2.F32 R179, -RZ, R103.reuse.H0_H0 ;  /* 0x20000067ffb37230 */ /* 0x100fe20000004100 */
[----:B------:R-:W-:Y:S01]  /*08f0*/  FMUL.FTZ R171, R123, R102 ;  /* 0x000000667bab7220 */ /* 0x000fe20000410000 */
[----:B------:R-:W-:Y:S01]  /*0900*/  HADD2.F32 R182, -RZ, R103.H1_H1 ;  /* 0x30000067ffb67230 */ /* 0x000fe20000004100 */
[----:B------:R-:W-:Y:S01]  /*0910*/  FMUL.FTZ R170, R145, R174 ;  /* 0x000000ae91aa7220 */ /* 0x000fe20000410000 */
[--C-:B------:R-:W-:Y:S01]  /*0920*/  HADD2.F32 R103, -RZ, R106.reuse.H0_H0 ;  /* 0x2000006aff677230 */ /* 0x100fe20000004100 */
[----:B------:R-:W-:Y:S01]  /*0930*/  FADD.FTZ R108, -R167, R108 ;  /* 0x0000006ca76c7221 */ /* 0x000fe20000010100 */
[----:B------:R-:W-:Y:S01]  /*0940*/  HADD2.F32 R106, -RZ, R106.H1_H1 ;  /* 0x3000006aff6a7230 */ /* 0x000fe20000004100 */
[----:B------:R-:W-:Y:S01]  /*0950*/  FMUL.FTZ R96, R121, R101 ;  /* 0x0000006579607220 */ /* 0x000fe20000410000 */
[----:B------:R-:W-:Y:S01]  /*0960*/  HADD2.F32 R97, -RZ, R100.H0_H0 ;  /* 0x20000064ff617230 */ /* 0x000fe20000004100 */
[C---:B------:R-:W-:Y:S01]  /*0970*/  FADD.FTZ R176, -R167.reuse, R109 ;  /* 0x0000006da7b07221 */ /* 0x040fe20000010100 */
[----:B------:R-:W-:Y:S01]  /*0980*/  HADD2.F32 R104, -RZ, R104.H1_H1 ;  /* 0x30000068ff687230 */ /* 0x000fe20000004100 */
[----:B------:R-:W-:-:S02]  /*0990*/  FADD.FTZ R110, -R167, R110 ;  /* 0x0000006ea76e7221 */ /* 0x000fc40000010100 */
[----:B------:R-:W-:Y:S02]  /*09a0*/  FADD.FTZ R180, -R167, R111 ;  /* 0x0000006fa7b47221 */ /* 0x000fe40000010100 */
[----:B------:R-:W-:Y:S02]  /*09b0*/  FMUL.FTZ R164, R119, R98 ;  /* 0x0000006277a47220 */ /* 0x000fe40000410000 */
[----:B------:R-:W-:Y:S02]  /*09c0*/  FMUL.FTZ R167, R145, R172 ;  /* 0x000000ac91a77220 */ /* 0x000fe40000410000 */
        /* <DEDUP_REMOVED lines=18> */
[----:B------:R-:W-:Y:S02]  /*0af0*/  FFMA.FTZ R97, R163, R164, RZ ;  /* 0x000000a4a3617223 */ /* 0x000fe400000100ff */
[----:B------:R-:W-:Y:S02]  /*0b00*/  FADD.FTZ R50, R50, R99 ;  /* 0x0000006332327221 */ /* 0x000fe40000010000 */
[----:B------:R-:W-:Y:S02]  /*0b10*/  FFMA.FTZ R66, R167, R99, R66 ;  /* 0x00000063a7427223 */ /* 0x000fe40000010042 */
[----:B------:R-:W-:Y:S02]  /*0b20*/  FADD.FTZ R99, R96, R165 ;  /* 0x000000a560637221 */ /* 0x000fe40000010000 */
[----:B------:R-:W-:-:S02]  /*0b30*/  FFMA.FTZ R97, R162, R165, R97 ;  /* 0x000000a5a2617223 */ /* 0x000fc40000010061 */
[----:B------:R-:W-:Y:S02]  /*0b40*/  FADD.FTZ R96, R99, R172 ;  /* 0x000000ac63607221 */ /* 0x000fe40000010000 */
[----:B------:R-:W-:Y:S01]  /*0b50*/  FFMA.FTZ R97, R167, R172, R97 ;  /* 0x000000aca7617223 */ /* 0x000fe20000010061 */
[--C-:B------:R-:W-:Y:S01]  /*0b60*/  HADD2.F32 R105, -RZ, R107.reuse.H0_H0 ;  /* 0x2000006bff697230 */ /* 0x100fe20000004100 */
[----:B------:R-:W-:Y:S02]  /*0b70*/  FMUL.FTZ R176, R145, R176 ;  /* 0x000000b091b07220 */ /* 0x000fe40000410000 */
[----:B------:R-:W-:Y:S02]  /*0b80*/  FADD.FTZ R99, R96, R171 ;  /* 0x000000ab60637221 */ /* 0x000fe40000010000 */
        /* <DEDUP_REMOVED lines=14> */
[----:B------:R-:W-:-:S02]  /*0c70*/  FMUL.FTZ R180, R145, R180 ;  /* 0x000000b491b47220 */ /* 0x000fc40000410000 */
        /* <DEDUP_REMOVED lines=25> */
.L_x_1004:
[----:B0-----:R-:W-:Y:S05]  /*0e10*/  BSYNC B0 ;  /* 0x0000000000007941 */ /* 0x001fea0003800000 */
.L_x_1003:
        /* <DEDUP_REMOVED lines=9> */
[----:B------:R-:W4:Y:S04]  /*0eb0*/  LDG.E.128 R104, [R148.64] ;  /* 0x0000000494687981 */ /* 0x000f28000c1e1d00 */
[----:B------:R0:W4:Y:S01]  /*0ec0*/  LDG.E.128 R108, [R148.64+0x10] ;  /* 0x00001004946c7981 */ /* 0x000122000c1e1d00 */
[----:B------:R-:W-:-:S04]  /*0ed0*/  ISETP.NE.U32.AND P0, PT, RZ, c[0x0][0x218], PT ;  /* 0x00008600ff007a0c */ /* 0x000fc80003f05070 */
[----:B------:R-:W-:-:S13]  /*0ee0*/  ISETP.NE.AND.EX P0, PT, RZ, c[0x0][0x21c], PT, P0 ;  /* 0x00008700ff007a0c */ /* 0x000fda0003f05300 */
[----:B------:R-:W-:-:S04]  /*0ef0*/  @P0 LEA R146, P5, R184, c[0x0][0x218], 0x5 ;  /* 0x00008600b8920a11 */ /* 0x000fc800078a28ff */
[----:B------:R-:W-:-:S05]  /*0f00*/  @P0 LEA.HI.X R147, R184, c[0x0][0x21c], RZ, 0x5, P5 ;  /* 0x00008700b8930a11 */ /* 0x000fca00028f2cff */
[----:B------:R1:W5:Y:S04]  /*0f10*/  @P0 LDG.E.128 R76, [R146.64] ;  /* 0x00000004924c0981 */ /* 0x000368000c1e1d00 */
[----:B------:R1:W5:Y:S01]  /*0f20*/  @P0 LDG.E.128 R80, [R146.64+0x10] ;  /* 0x0000100492500981 */ /* 0x000362000c1e1d00 */
[----:B------:R-:W-:Y:S01]  /*0f30*/  ISETP.NE.AND P0, PT, R181, RZ, PT ;  /* 0x000000ffb500720c */ /* 0x000fe20003f05270 */
[--C-:B--2---:R-:W-:Y:S02]  /*0f40*/  HADD2.F32 R160, -RZ, R99.reuse.H0_H0 ;  /* 0x20000063ffa07230 */ /* 0x104fe40000004100 */
[----:B------:R-:W-:Y:S01]  /*0f50*/  HADD2.F32 R184, -RZ, R99.H1_H1 ;  /* 0x30000063ffb87230 */ /* 0x000fe20000004100 */
[----:B-----5:R-:W-:Y:S01]  /*0f60*/  FSEL R99, R168, RZ, !P0 ;  /* 0x000000ffa8637208 */ /* 0x020fe20004000000 */
[--C-:B------:R-:W-:Y:S01]  /*0f70*/  HADD2.F32 R150, -RZ, R96.reuse.H0_H0 ;  /* 0x20000060ff967230 */ /* 0x100fe20000004100 */
[----:B------:R-:W-:Y:S01]  /*0f80*/  FADD.FTZ R38, R38, R160 ;  /* 0x000000a026267221 */ /* 0x000fe20000010000 */
[----:B------:R-:W-:Y:S01]  /*0f90*/  HADD2.F32 R151, -RZ, R96.H1_H1 ;  /* 0x30000060ff977230 */ /* 0x000fe20000004100 */
[----:B------:R-:W-:Y:S01]  /*0fa0*/  FADD.FTZ R39, R39, R184 ;  /* 0x000000b827277221 */ /* 0x000fe20000010000 */
[--C-:B---3--:R-:W-:Y:S01]  /*0fb0*/  HADD2.F32 R96, -RZ, R100.reuse.H0_H0 ;  /* 0x20000064ff607230 */ /* 0x108fe20000004100 */
[C---:B----4-:R-:W-:Y:S01]  /*0fc0*/  FADD.FTZ R104, -R99.reuse, R104 ;  /* 0x0000006863687221 */ /* 0x050fe20000010100 */
[----:B------:R-:W-:Y:S01]  /*0fd0*/  HADD2.F32 R100, -RZ, R100.H1_H1 ;  /* 0x30000064ff647230 */ /* 0x000fe20000004100 */
[----:B0-----:R-:W-:Y:S01]  /*0fe0*/  FADD.FTZ R148, -R99, R105 ;  /* 0x0000006963947221 */ /* 0x001fe20000010100 */
[--C-:B------:R-:W-:Y:S01]  /*0ff0*/  HADD2.F32 R153, -RZ, R97.reuse.H0_H0 ;  /* 0x20000061ff997230 */ /* 0x100fe20000004100 */
[----:B-1----:R-:W-:Y:S01]  /*1000*/  FMUL.FTZ R146, R135, R96 ;  /* 0x0000006087927220 */ /* 0x002fe20000410000 */
[----:B------:R-:W-:Y:S01]  /*1010*/  HADD2.F32 R154, -RZ, R97.H1_H1 ;  /* 0x30000061ff9a7230 */ /* 0x000fe20000004100 */
[C---:B------:R-:W-:Y:S01]  /*1020*/  FMUL.FTZ R147, R145.reuse, R104 ;  /* 0x0000006891937220 */ /* 0x040fe20000410000 */
[--C-:B------:R-:W-:Y:S01]  /*1030*/  HADD2.F32 R157, -RZ, R98.reuse.H0_H0 ;  /* 0x20000062ff9d7230 */ /* 0x100fe20000004100 */
[----:B------:R-:W-:Y:S01]  /*1040*/  FMUL.FTZ R149, R136, R100 ;  /* 0x0000006488957220 */ /* 0x000fe20000410000 */
[----:B------:R-:W-:Y:S01]  /*1050*/  HADD2.F32 R158, -RZ, R98.H1_H1 ;  /* 0x30000062ff9e7230 */ /* 0x000fe20000004100 */
[----:B------:R-:W-:Y:S01]  /*1060*/  FMUL.FTZ R148, R145, R148 ;  /* 0x0000009491947220 */ /* 0x000fe20000410000 */
[--C-:B------:R-:W-:Y:S01]  /*1070*/  HADD2.F32 R97, -RZ, R101.reuse.H0_H0 ;  /* 0x20000065ff617230 */ /* 0x100fe20000004100 */
[C---:B------:R-:W-:Y:S01]  /*1080*/  FADD.FTZ R106, -R99.reuse, R106 ;  /* 0x0000006a636a7221 */ /* 0x040fe20000010100 */
[----:B------:R-:W-:Y:S01]  /*1090*/  HADD2.F32 R98, -RZ, R101.H1_H1 ;  /* 0x30000065ff627230 */ /* 0x000fe20000004100 */
[----:B------:R-:W-:Y:S01]  /*10a0*/  FADD.FTZ R152, -R99, R107 ;  /* 0x0000006b63987221 */ /* 0x000fe20000010100 */
[--C-:B------:R-:W-:Y:S01]  /*10b0*/  HADD2.F32 R101, -RZ, R102.reuse.H0_H0 ;  /* 0x20000066ff657230 */ /* 0x100fe20000004100 */
[----:B------:R-:W-:Y:S01]  /*10c0*/  FADD.FTZ R40, R40, R150 ;  /* 0x0000009628287221 */ /* 0x000fe20000010000 */
[----:B------:R-:W-:Y:S01]  /*10d0*/  HADD2.F32 R102, -RZ, R102.H1_H1 ;  /* 0x30000066ff667230 */ /* 0x000fe20000004100 */
[-C--:B------:R-:W-:Y:S01]  /*10e0*/  FFMA.FTZ R146, R127, R150.reuse, R146 ;  /* 0x000000967f927223 */ /* 0x080fe20000010092 */
[--C-:B------:R-:W-:Y:S01]  /*10f0*/  HADD2.F32 R185, -RZ, R103.reuse.H0_H0 ;  /* 0x20000067ffb97230 */ /* 0x100fe20000004100 */
[----:B------:R-:W-:Y:S01]  /*1100*/  FFMA.FTZ R56, R147, R150, R56 ;  /* 0x0000009693387223 */ /* 0x000fe20000010038 */
[----:B------:R-:W-:Y:S01]  /*1110*/  HADD2.F32 R168, -RZ, R103.H1_H1 ;  /* 0x30000067ffa87230 */ /* 0x000fe20000004100 */
[----:B------:R-:W-:-:S02]  /*1120*/  FADD.FTZ R41, R41, R151 ;  /* 0x0000009729297221 */ /* 0x000fc40000010000 */
[-C--:B------:R-:W-:Y:S02]  /*1130*/  FFMA.FTZ R149, R128, R151.reuse, R149 ;  /* 0x0000009780957223 */ /* 0x080fe40000010095 */
[----:B------:R-:W-:Y:S02]  /*1140*/  FFMA.FTZ R57, R148, R151, R57 ;  /* 0x0000009794397223 */ /* 0x000fe40000010039 */
[C---:B------:R-:W-:Y:S02]  /*1150*/  FADD.FTZ R108, -R99.reuse, R108 ;  /* 0x0000006c636c7221 */ /* 0x040fe40000010100 */
[C---:B------:R-:W-:Y:S02]  /*1160*/  FADD.FTZ R156, -R99.reuse, R109 ;  /* 0x0000006d639c7221 */ /* 0x040fe40000010100 */
[C---:B------:R-:W-:Y:S02]  /*1170*/  FADD.FTZ R110, -R99.reuse, R110 ;  /* 0x0000006e636e7221 */ /* 0x040fe40000010100 */
[----:B------:R-:W-:-:S02]  /*1180*/  FADD.FTZ R104, -R99, R111 ;  /* 0x0000006f63687221 */ /* 0x000fc40000010100 */
[----:B------:R-:W-:Y:S02]  /*1190*/  FMUL.FTZ R150, R137, R97 ;  /* 0x0000006189967220 */ /* 0x000fe40000410000 */
[----:B------:R-:W-:Y:S02]  /*11a0*/  FMUL.FTZ R151, R145, R106 ;  /* 0x0000006a91977220 */ /* 0x000fe40000410000 */
[----:B------:R-:W-:Y:S02]  /*11b0*/  FMUL.FTZ R99, R139, R98 ;  /* 0x000000628b637220 */ /* 0x000fe40000410000 */
[----:B------:R-:W-:Y:S02]  /*11c0*/  FMUL.FTZ R152, R145, R152 ;  /* 0x0000009891987220 */ /* 0x000fe40000410000 */
[----:B------:R-:W-:Y:S02]  /*11d0*/  FADD.FTZ R42, R42, R153 ;  /* 0x000000992a2a7221 */ /* 0x000fe40000010000 */
[----:B------:R-:W-:-:S02]  /*11e0*/  FFMA.FTZ R150, R129, R153, R150 ;  /* 0x0000009981967223 */ /* 0x000fc40000010096 */
        /* <DEDUP_REMOVED lines=13> */
[----:B------:R-:W-:Y:S02]  /*12c0*/  FADD.FTZ R36, R36, R157 ;  /* 0x0000009d24247221 */ /* 0x000fe40000010000 */
[-C--:B------:R-:W-:Y:S02]  /*12d0*/  FFMA.FTZ R154, R131, R157.reuse, R154 ;  /* 0x0000009d839a7223 */ /* 0x080fe4000001009a */
[----:B------:R-:W-:Y:S02]  /*12e0*/  FFMA.FTZ R52, R155, R157, R52 ;  /* 0x0000009d9b347223 */ /* 0x000fe40000010034 */
        /* <DEDUP_REMOVED lines=13> */
[----:B------:R-:W-:-:S02]  /*13c0*/  FMUL.FTZ R159, R145, R110 ;  /* 0x0000006e919f7220 */ /* 0x000fc40000410000 */
[----:B------:R-:W-:Y:S02]  /*13d0*/  FFMA.FTZ R158, R133, R160, R158 ;  /* 0x000000a0859e7223 */ /* 0x000fe4000001009e */
[----:B------:R-:W-:Y:S02]  /*13e0*/  FMUL.FTZ R161, R143, R168 ;  /* 0x000000a88fa17220 */ /* 0x000fe40000410000 */
[----:B------:R-:W-:Y:S02]  /*13f0*/  FADD.FTZ R97, R96, R157 ;  /* 0x0000009d60617221 */ /* 0x000fe40000010000 */
[----:B------:R-:W-:Y:S02]  /*1400*/  FFMA.FTZ R182, R156, R157, R182 ;  /* 0x0000009d9cb67223 */ /* 0x000fe400000100b6 */
        /* <DEDUP_REMOVED lines=20> */
.L_x_1006:
[----:B------:R-:W-:Y:S05]  /*1550*/  BSYNC B0 ;  /* 0x0000000000007941 */ /* 0x000fea0003800000 */
.L_x_1005:
[----:B------:R-:W-:Y:S01]  /*1560*/  @!P4 IADD3 R166, R166, 0x4, RZ ;  /* 0x00000004a6a6c810 */ /* 0x000fe20007ffe0ff */
[----:B------:R-:W-:Y:S05]  /*1570*/  BRA.DIV ~URZ, `(.L_x_1007) ;  /* 0x00000f227f007947 */ /* 0x000fea000b800000 */
[----:B------:R0:W1:Y:S02]  /*1580*/  SHFL.DOWN PT, R98, R183, 0x10, 0x1f ;  /* 0x0a001f00b7627f89 */ /* 0x00006400000e0000 */
.L_x_1016:
        /* <DEDUP_REMOVED lines=18> */
.L_x_1017:
        /* <DEDUP_REMOVED lines=73> */
[----:B------:R-:W-:Y:S01]  /*1b40*/  F2FP.PACK_AB R96, R104, R105 ;  /* 0x000000696860723e */ /* 0x000fe200000000ff */
[----:B------:R-:W-:Y:S01]  /*1b50*/  @P4 STG.E.128 [R102.64], R84 ;  /* 0x0000005466004986 */ /* 0x000fe2000c101d04 */
[----:B------:R-:W-:Y:S02]  /*1b60*/  F2FP.PACK_AB R97, R106, R107 ;  /* 0x0000006b6a61723e */ /* 0x000fe400000000ff */
[----:B------:R-:W-:Y:S01]  /*1b70*/  F2FP.PACK_AB R98, R110, R109 ;  /* 0x0000006d6e62723e */ /* 0x000fe200000000ff */
[----:B------:R0:W-:Y:S01]  /*1b80*/  @P4 STG.E.128 [R102.64+0x10], R88 ;  /* 0x0000105866004986 */ /* 0x0001e2000c101d04 */
[----:B------:R-:W-:Y:S02]  /*1b90*/  F2FP.PACK_AB R99, R168, R111 ;  /* 0x0000006fa863723e */ /* 0x000fe400000000ff */
[----:B------:R-:W-:-:S02]  /*1ba0*/  @P0 F2FP.PACK_AB R105, RZ, R105 ;  /* 0x00000069ff69023e */ /* 0x000fc400000000ff */
[----:B------:R-:W-:Y:S01]  /*1bb0*/  @P0 F2FP.PACK_AB R107, RZ, R107 ;  /* 0x0000006bff6b023e */ /* 0x000fe200000000ff */
[----:B------:R1:W-:Y:S01]  /*1bc0*/  STG.E.128 [R100.64], R96 ;  /* 0x0000006064007986 */ /* 0x0003e2000c101d04 */
[----:B------:R-:W-:Y:S02]  /*1bd0*/  @P0 F2FP.PACK_AB R109, RZ, R109 ;  /* 0x0000006dff6d023e */ /* 0x000fe400000000ff */
[----:B------:R-:W-:Y:S02]  /*1be0*/  @P0 F2FP.PACK_AB R111, RZ, R111 ;  /* 0x0000006fff6f023e */ /* 0x000fe400000000ff */
[----:B------:R-:W-:Y:S02]  /*1bf0*/  @P0 F2FP.PACK_AB R104, RZ, R104 ;  /* 0x00000068ff68023e */ /* 0x000fe400000000ff */
[----:B------:R-:W-:Y:S02]  /*1c00*/  @P0 F2FP.PACK_AB R106, RZ, R106 ;  /* 0x0000006aff6a023e */ /* 0x000fe400000000ff */
[----:B------:R-:W-:-:S02]  /*1c10*/  @P0 F2FP.PACK_AB R110, RZ, R110 ;  /* 0x0000006eff6e023e */ /* 0x000fc400000000ff */
[----:B------:R-:W-:Y:S02]  /*1c20*/  @P0 F2FP.PACK_AB R168, RZ, R168 ;  /* 0x000000a8ffa8023e */ /* 0x000fe400000000ff */
        /* <DEDUP_REMOVED lines=12> */
.L_x_1010:
[----:B------:R-:W-:Y:S05]  /*1cf0*/  BSYNC B0 ;  /* 0x0000000000007941 */ /* 0x000fea0003800000 */
.L_x_1009:
        /* <DEDUP_REMOVED lines=78> */
.L_x_1012:
[----:B------:R-:W-:Y:S05]  /*21e0*/  BSYNC B0 ;  /* 0x0000000000007941 */ /* 0x000fea0003800000 */
.L_x_1011:
[----:B------:R-:W-:Y:S02]  /*21f0*/  IADD3 R2, R2, c[0x0][0x160], RZ ;  /* 0x0000580002027a10 */ /* 0x000fe40007ffe0ff */
[----:B------:R-:W-:Y:S02]  /*2200*/  LOP3.LUT P1, RZ, R142, 0xff, RZ, 0xc0, !PT ;  /* 0x000000ff8eff7812 */ /* 0x000fe4000782c0ff */
[----:B------:R-:W-:Y:S02]  /*2210*/  ISETP.GE.AND P0, PT, R2, c[0x0][0x164], PT ;  /* 0x0000590002007a0c */ /* 0x000fe40003f06270 */
[----:B------:R-:W-:-:S11]  /*2220*/  SEL R142, RZ, 0x1, P1 ;  /* 0x00000001ff8e7807 */ /* 0x000fd60000800000 */
[----:B-1---5:R-:W-:Y:S01]  /*2230*/  @P0 CALL.REL.NOINC `(.L_x_1002) ;  /* 0x0000001000000944 */ /* 0x022fe20003c00000 */
[----:B------:R-:W-:Y:S05]  /*2240*/  BRA `(.L_x_1013) ;  /* 0xffffe38000007947 */ /* 0x000fea000383ffff */
.L_x_1002:
        /* <DEDUP_REMOVED lines=21> */
.L_x_1015:
[----:B------:R-:W-:Y:S05]  /*23a0*/  BSYNC B0 ;  /* 0x0000000000007941 */ /* 0x000fea0003800000 */
.L_x_1014:
        /* <DEDUP_REMOVED lines=15> */
.L_x_1007:
[----:B------:R-:W-:Y:S01]  /*24a0*/  HFMA2.MMA R104, -RZ, RZ, 0, 9.5367431640625e-07 ;  /* 0x00000010ff687435 */ /* 0x000fe200000001ff */
[----:B------:R-:W-:-:S02]  /*24b0*/  MOV R99, R183 ;  /* 0x000000b700637202 */ /* 0x000fc40000000f00 */
[----:B------:R-:W-:Y:S02]  /*24c0*/  MOV R101, 0x1f ;  /* 0x0000001f00657802 */ /* 0x000fe40000000f00 */
[----:B------:R-:W-:Y:S02]  /*24d0*/  MOV R106, 0xffffffff ;  /* 0xffffffff006a7802 */ /* 0x000fe40000000f00 */
[----:B------:R-:W-:Y:S02]  /*24e0*/  MOV R96, 0x2500 ;  /* 0x0000250000607802 */ /* 0x000fe40000000f00 */
[----:B-----5:R-:W-:Y:S05]  /*24f0*/  CALL.REL.NOINC `($__internal_72_$__cuda_sm70_shflsync_down_p) ;  /* 0x0000046000007944 */ /* 0x020fea0003c00000 */
[----:B-1----:R-:W-:Y:S01]  /*2500*/  MOV R98, R99 ;  /* 0x0000006300627202 */ /* 0x002fe20000000f00 */
[----:B0-----:R-:W-:Y:S05]  /*2510*/  BRA `(.L_x_1016) ;  /* 0xfffff07000007947 */ /* 0x001fea000383ffff */
.L_x_1008:
[----:B------:R-:W-:Y:S01]  /*2520*/  HFMA2.MMA R104, -RZ, RZ, 0, 9.5367431640625e-07 ;  /* 0x00000010ff687435 */ /* 0x000fe200000001ff */
[----:B------:R-:W-:Y:S02]  /*2530*/  MOV R99, R182 ;  /* 0x000000b600637202 */ /* 0x000fe40000000f00 */
[----:B------:R-:W-:Y:S02]  /*2540*/  MOV R101, 0x1f ;  /* 0x0000001f00657802 */ /* 0x000fe40000000f00 */
[----:B------:R-:W-:-:S02]  /*2550*/  MOV R106, 0xffffffff ;  /* 0xffffffff006a7802 */ /* 0x000fc40000000f00 */
[----:B------:R-:W-:Y:S02]  /*2560*/  MOV R96, 0x2580 ;  /* 0x0000258000607802 */ /* 0x000fe40000000f00 */
[----:B01---5:R-:W-:Y:S05]  /*2570*/  CALL.REL.NOINC `($__internal_72_$__cuda_sm70_shflsync_down_p) ;  /* 0x000003e000007944 */ /* 0x023fea0003c00000 */
[----:B------:R-:W-:Y:S01]  /*2580*/  FADD.FTZ R183, R98, R183 ;  /* 0x000000b762b77221 */ /* 0x000fe20000010000 */
[----:B0-----:R-:W-:Y:S01]  /*2590*/  HFMA2.MMA R104, -RZ, RZ, 0, 4.76837158203125e-07 ;  /* 0x00000008ff687435 */ /* 0x001fe200000001ff */
[----:B-1----:R-:W-:Y:S01]  /*25a0*/  FADD.FTZ R182, R182, R99 ;  /* 0x00000063b6b67221 */ /* 0x002fe20000010000 */
[----:B------:R-:W-:Y:S02]  /*25b0*/  MOV R101, 0x1f ;  /* 0x0000001f00657802 */ /* 0x000fe40000000f00 */
[----:B------:R-:W-:Y:S02]  /*25c0*/  MOV R106, 0xffffffff ;  /* 0xffffffff006a7802 */ /* 0x000fe40000000f00 */
[----:B------:R-:W-:Y:S02]  /*25d0*/  MOV R99, R183 ;  /* 0x000000b700637202 */ /* 0x000fe40000000f00 */
[----:B------:R-:W-:Y:S02]  /*25e0*/  MOV R96, 0x2600 ;  /* 0x0000260000607802 */ /* 0x000fe40000000f00 */
[----:B------:R-:W-:Y:S05]  /*25f0*/  CALL.REL.NOINC `($__internal_72_$__cuda_sm70_shflsync_down_p) ;  /* 0x0000036000007944 */ /* 0x000fea0003c00000 */
[----:B0-----:R-:W-:Y:S01]  /*2600*/  HFMA2.MMA R104, -RZ, RZ, 0, 4.76837158203125e-07 ;  /* 0x00000008ff687435 */ /* 0x001fe200000001ff */
[----:B-1----:R-:W-:-:S02]  /*2610*/  MOV R98, R99 ;  /* 0x0000006300627202 */ /* 0x002fc40000000f00 */
[----:B------:R-:W-:Y:S02]  /*2620*/  MOV R99, R182 ;  /* 0x000000b600637202 */ /* 0x000fe40000000f00 */
[----:B------:R-:W-:Y:S02]  /*2630*/  MOV R101, 0x1f ;  /* 0x0000001f00657802 */ /* 0x000fe40000000f00 */
[----:B------:R-:W-:Y:S02]  /*2640*/  MOV R106, 0xffffffff ;  /* 0xffffffff006a7802 */ /* 0x000fe40000000f00 */
[----:B------:R-:W-:Y:S02]  /*2650*/  MOV R96, 0x2670 ;  /* 0x0000267000607802 */ /* 0x000fe40000000f00 */
[----:B------:R-:W-:Y:S05]  /*2660*/  CALL.REL.NOINC `($__internal_72_$__cuda_sm70_shflsync_down_p) ;  /* 0x000002f000007944 */ /* 0x000fea0003c00000 */
[----:B------:R-:W-:Y:S01]  /*2670*/  FADD.FTZ R183, R98, R183 ;  /* 0x000000b762b77221 */ /* 0x000fe20000010000 */
[----:B0-----:R-:W-:Y:S01]  /*2680*/  HFMA2.MMA R104, -RZ, RZ, 0, 2.384185791015625e-07 ;  /* 0x00000004ff687435 */ /* 0x001fe200000001ff */
[----:B-1----:R-:W-:Y:S01]  /*2690*/  FADD.FTZ R182, R182, R99 ;  /* 0x00000063b6b67221 */ /* 0x002fe20000010000 */
[----:B------:R-:W-:Y:S02]  /*26a0*/  MOV R101, 0x1f ;  /* 0x0000001f00657802 */ /* 0x000fe40000000f00 */
[----:B------:R-:W-:-:S02]  /*26b0*/  MOV R106, 0xffffffff ;  /* 0xffffffff006a7802 */ /* 0x000fc40000000f00 */
[----:B------:R-:W-:Y:S02]  /*26c0*/  MOV R99, R183 ;  /* 0x000000b700637202 */ /* 0x000fe40000000f00 */
[----:B------:R-:W-:Y:S02]  /*26d0*/  MOV R96, 0x26f0 ;  /* 0x000026f000607802 */ /* 0x000fe40000000f00 */
[----:B------:R-:W-:Y:S05]  /*26e0*/  CALL.REL.NOINC `($__internal_72_$__cuda_sm70_shflsync_down_p) ;  /* 0x0000027000007944 */ /* 0x000fea0003c00000 */
[----:B0-----:R-:W-:Y:S01]  /*26f0*/  HFMA2.MMA R104, -RZ, RZ, 0, 2.384185791015625e-07 ;  /* 0x00000004ff687435 */ /* 0x001fe200000001ff */
[----:B-1----:R-:W-:Y:S02]  /*2700*/  MOV R98, R99 ;  /* 0x0000006300627202 */ /* 0x002fe40000000f00 */
[----:B------:R-:W-:Y:S02]  /*2710*/  MOV R99, R182 ;  /* 0x000000b600637202 */ /* 0x000fe40000000f00 */
[----:B------:R-:W-:Y:S02]  /*2720*/  MOV R101, 0x1f ;  /* 0x0000001f00657802 */ /* 0x000fe40000000f00 */
[----:B------:R-:W-:Y:S02]  /*2730*/  MOV R106, 0xffffffff ;  /* 0xffffffff006a7802 */ /* 0x000fe40000000f00 */
[----:B------:R-:W-:-:S02]  /*2740*/  MOV R96, 0x2760 ;  /* 0x0000276000607802 */ /* 0x000fc40000000f00 */
[----:B------:R-:W-:Y:S05]  /*2750*/  CALL.REL.NOINC `($__internal_72_$__cuda_sm70_shflsync_down_p) ;  /* 0x0000020000007944 */ /* 0x000fea0003c00000 */
[----:B------:R-:W-:Y:S01]  /*2760*/  FADD.FTZ R183, R98, R183 ;  /* 0x000000b762b77221 */ /* 0x000fe20000010000 */
[----:B0-----:R-:W-:Y:S01]  /*2770*/  HFMA2.MMA R104, -RZ, RZ, 0, 1.1920928955078125e-07 ;  /* 0x00000002ff687435 */ /* 0x001fe200000001ff */
[----:B-1----:R-:W-:Y:S01]  /*2780*/  FADD.FTZ R102, R182, R99 ;  /* 0x00000063b6667221 */ /* 0x002fe20000010000 */
[----:B------:R-:W-:-:S02]  /*2790*/  MOV R101, 0x1f ;  /* 0x0000001f00657802 */ /* 0x000fc40000000f00 */
[----:B------:R-:W-:Y:S02]  /*27a0*/  MOV R106, 0xffffffff ;  /* 0xffffffff006a7802 */ /* 0x000fe40000000f00 */
[----:B------:R-:W-:Y:S02]  /*27b0*/  MOV R99, R183 ;  /* 0x000000b700637202 */ /* 0x000fe40000000f00 */
[----:B------:R-:W-:Y:S02]  /*27c0*/  MOV R96, 0x27e0 ;  /* 0x000027e000607802 */ /* 0x000fe40000000f00 */
[----:B------:R-:W-:Y:S05]  /*27d0*/  CALL.REL.NOINC `($__internal_72_$__cuda_sm70_shflsync_down_p) ;  /* 0x0000018000007944 */ /* 0x000fea0003c00000 */
[----:B0-----:R-:W-:Y:S01]  /*27e0*/  HFMA2.MMA R104, -RZ, RZ, 0, 1.1920928955078125e-07 ;  /* 0x00000002ff687435 */ /* 0x001fe200000001ff */
[----:B-1----:R-:W-:Y:S02]  /*27f0*/  MOV R98, R99 ;  /* 0x0000006300627202 */ /* 0x002fe40000000f00 */
[----:B------:R-:W-:Y:S02]  /*2800*/  MOV R99, R102 ;  /* 0x0000006600637202 */ /* 0x000fe40000000f00 */
[----:B------:R-:W-:Y:S02]  /*2810*/  MOV R101, 0x1f ;  /* 0x0000001f00657802 */ /* 0x000fe40000000f00 */
[----:B------:R-:W-:-:S02]  /*2820*/  MOV R106, 0xffffffff ;  /* 0xffffffff006a7802 */ /* 0x000fc40000000f00 */
[----:B------:R-:W-:Y:S02]  /*2830*/  MOV R96, 0x2850 ;  /* 0x0000285000607802 */ /* 0x000fe40000000f00 */
[----:B------:R-:W-:Y:S05]  /*2840*/  CALL.REL.NOINC `($__internal_72_$__cuda_sm70_shflsync_down_p) ;  /* 0x0000011000007944 */ /* 0x000fea0003c00000 */
[----:B------:R-:W-:Y:S01]  /*2850*/  FADD.FTZ R100, R98, R183 ;  /* 0x000000b762647221 */ /* 0x000fe20000010000 */
[----:B0-----:R-:W-:Y:S01]  /*2860*/  HFMA2.MMA R104, -RZ, RZ, 0, 5.9604644775390625e-08 ;  /* 0x00000001ff687435 */ /* 0x001fe200000001ff */
[----:B-1----:R-:W-:Y:S01]  /*2870*/  FADD.FTZ R102, R102, R99 ;  /* 0x0000006366667221 */ /* 0x002fe20000010000 */
[----:B------:R-:W-:Y:S02]  /*2880*/  MOV R101, 0x1f ;  /* 0x0000001f00657802 */ /* 0x000fe40000000f00 */
[----:B------:R-:W-:Y:S02]  /*2890*/  MOV R106, 0xffffffff ;  /* 0xffffffff006a7802 */ /* 0x000fe40000000f00 */
[----:B------:R-:W-:Y:S02]  /*28a0*/  MOV R99, R100 ;  /* 0x0000006400637202 */ /* 0x000fe40000000f00 */
[----:B------:R-:W-:Y:S02]  /*28b0*/  MOV R96, 0x28d0 ;  /* 0x000028d000607802 */ /* 0x000fe40000000f00 */
[----:B------:R-:W-:Y:S05]  /*28c0*/  CALL.REL.NOINC `($__internal_72_$__cuda_sm70_shflsync_down_p) ;  /* 0x0000009000007944 */ /* 0x000fea0003c00000 */
[----:B0-----:R-:W-:Y:S01]  /*28d0*/  HFMA2.MMA R104, -RZ, RZ, 0, 5.9604644775390625e-08 ;  /* 0x00000001ff687435 */ /* 0x001fe200000001ff */
[----:B-1----:R-:W-:-:S02]  /*28e0*/  MOV R103, R99 ;  /* 0x0000006300677202 */ /* 0x002fc40000000f00 */
[----:B------:R-:W-:Y:S02]  /*28f0*/  MOV R99, R102 ;  /* 0x0000006600637202 */ /* 0x000fe40000000f00 */
[----:B------:R-:W-:Y:S02]  /*2900*/  MOV R101, 0x1f ;  /* 0x0000001f00657802 */ /* 0x000fe40000000f00 */
[----:B------:R-:W-:Y:S02]  /*2910*/  MOV R106, 0xffffffff ;  /* 0xffffffff006a7802 */ /* 0x000fe40000000f00 */
[----:B------:R-:W-:Y:S02]  /*2920*/  MOV R96, 0x2940 ;  /* 0x0000294000607802 */ /* 0x000fe40000000f00 */
[----:B------:R-:W-:Y:S05]  /*2930*/  CALL.REL.NOINC `($__internal_72_$__cuda_sm70_shflsync_down_p) ;  /* 0x0000002000007944 */ /* 0x000fea0003c00000 */
[----:B-1----:R-:W-:Y:S01]  /*2940*/  MOV R97, R99 ;  /* 0x0000006300617202 */ /* 0x002fe20000000f00 */
[----:B0-----:R-:W-:Y:S05]  /*2950*/  BRA `(.L_x_1017) ;  /* 0xffffed5000007947 */ /* 0x001fea000383ffff */
        .weak           $__internal_72_$__cuda_sm70_shflsync_down_p
        .type           $__internal_72_$__cuda_sm70_shflsync_down_p,@function
        .size           $__internal_72_$__cuda_sm70_shflsync_down_p,(.L_x_1835 - $__internal_72_$__cuda_sm70_shflsync_down_p)
$__internal_72_$__cuda_sm70_shflsync_down_p:
[----:B------:R-:W-:Y:S01]  /*2960*/  HFMA2.MMA R97, -RZ, RZ, 0, 0 ;  /* 0x00000000ff617435 */ /* 0x000fe200000001ff */
[----:B------:R-:W-:Y:S04]  /*2970*/  WARPSYNC R106 ;  /* 0x0000006a00007348 */ /* 0x000fe80003800000 */
[----:B------:R0:W1:Y:S01]  /*2980*/  SHFL.DOWN PT, R99, R99, R104, R101 ;  /* 0x0800006863637389 */ /* 0x00006200000e0065 */
[----:B------:R-:W-:Y:S05]  /*2990*/  RET.REL.NODEC R96 `(_ZN10layer_norm31ln_parallel_residual_bwd_kernelINS_13Kernel_traitsI6__halfS2_fS2_fjLj2048ELj1ELj1ELj4ELj16ENS_18Kernel_traits_baseILj2048ES2_S2_fS2_fjLj128EEEEELb0ELb0ELb0EEEvNS_9BwdParamsE) ;  /* 0xffffd66060007950 */ /* 0x000fea0003c3ffff */
.L_x_1018:
        /* <DEDUP_REMOVED lines=14> */
.L_x_1835:


//--------------------- .text._ZN10layer_norm31ln_parallel_residual_bwd_kernelINS_13Kernel_traitsI6__halfS2_fS2_fjLj2048ELj1ELj1ELj4ELj16ENS_18Kernel_traits_baseILj2048ES2_S2_fS2_fjLj128EEEEELb0ELb0ELb1EEEvNS_9BwdParamsE --------------------------
	.section	.text._ZN10layer_norm31ln_parallel_residual_bwd_kernelINS_13Kernel_traitsI6__halfS2_fS2_fjLj2048ELj1ELj1ELj4ELj16ENS_18Kernel_traits_baseILj2048ES2_S2_fS2_fjLj128EEEEELb0ELb0ELb1EEEvNS_9BwdParamsE,"ax",@progbits
	.sectioninfo	@"SHI_REGISTERS=183"
	.align	128
        .global         _ZN10layer_norm31ln_parallel_residual_bwd_kernelINS_13Kernel_traitsI6__halfS2_fS2_fjLj2048ELj1ELj1ELj4ELj16ENS_18Kernel_traits_baseILj2048ES2_S2_fS2_fjLj128EEEEELb0ELb0ELb1EEEvNS_9BwdParamsE
        .type           _ZN10layer_norm31ln_parallel_residual_bwd_kernelINS_13Kernel_traitsI6__halfS2_fS2_fjLj2048ELj1ELj1ELj4ELj16ENS_18Kernel_traits_baseILj2048ES2_S2_fS2_fjLj128EEEEELb0ELb0ELb1EEEvNS_9BwdParamsE,@function
        .size           _ZN10layer_norm31ln_parallel_residual_bwd_kernelINS_13Kernel_traitsI6__halfS2_fS2_fjLj2048ELj1ELj1ELj4ELj16ENS_18Kernel_traits_baseILj2048ES2_S2_fS2_fjLj128EEEEELb0ELb0ELb1EEEvNS_9BwdParamsE,(.L_x_1836 - _ZN10layer_norm31ln_parallel_residual_bwd_kernelINS_13Kernel_traitsI6__halfS2_fS2_fjLj2048ELj1ELj1ELj4ELj16ENS_18Kernel_traits_baseILj2048ES2_S2_fS2_fjLj128EEEEELb0ELb0ELb1EEEvNS_9BwdParamsE)
        .other          _ZN10layer_norm31ln_parallel_residual_bwd_kernelINS_13Kernel_traitsI6__halfS2_fS2_fjLj2048ELj1ELj1ELj4ELj16ENS_18Kernel_traits_baseILj2048ES2_S2_fS2_fjLj128EEEEELb0ELb0ELb1EEEvNS_9BwdParamsE,@"STO_CUDA_ENTRY STV_DEFAULT"
_ZN10layer_norm31ln_parallel_residual_bwd_kernelINS_13Kernel_traitsI6__halfS2_fS2_fjLj2048ELj1ELj1ELj4ELj16ENS_18Kernel_traits_baseILj2048ES2_S2_fS2_fjLj128EEEEELb0ELb0ELb1EEEvNS_9BwdParamsE:
.text._ZN10layer_norm31ln_parallel_residual_bwd_kernelINS_13Kernel_traitsI6__halfS2_fS2_fjLj2048ELj1ELj1ELj4ELj16ENS_18Kernel_traits_baseILj2048ES2_S2_fS2_fjLj128EEEEELb0ELb0ELb1EEEvNS_9BwdParamsE:
        /* <DEDUP_REMOVED lines=40> */
.L_x_1019:
        /* <DEDUP_REMOVED lines=44> */
[----:B--2---:R-:W-:-:S02]  /*0540*/  HADD2.F32 R132, -RZ, R136.H0_H0 ;  /* 0x20000088ff847230 */ /* 0x004fc40000004100 */
[----:B------:R-:W-:Y:S02]  /*0550*/  HADD2.F32 R133, -RZ, R136.H1_H1 ;  /* 0x30000088ff857230 */ /* 0x000fe40000004100 */
[--C-:B------:R-:W-:Y:S02]  /*0560*/  HADD2.F32 R134, -RZ, R137.reuse.H0_H0 ;  /* 0x20000089ff867230 */ /* 0x100fe40000004100 */
[----:B------:R-:W-:Y:S02]  /*0570*/  HADD2.F32 R135, -RZ, R137.H1_H1 ;  /* 0x30000089ff877230 */ /* 0x000fe40000004100 */
[--C-:B----4-:R-:W-:Y:S02]  /*0580*/  HADD2.F32 R140, -RZ, R144.reuse.H0_H0 ;  /* 0x20000090ff8c7230 */ /* 0x110fe40000004100 */
[----:B------:R-:W-:Y:S02]  /*0590*/  HADD2.F32 R141, -RZ, R144.H1_H1 ;  /* 0x30000090ff8d7230 */ /* 0x000fe40000004100 */
[----:B------:R-:W-:-:S02]  /*05a0*/  HADD2.F32 R142, -RZ, R145.H0_H0 ;  /* 0x20000091ff8e7230 */ /* 0x000fc40000004100 */
[----:B------:R-:W-:Y:S02]  /*05b0*/  HADD2.F32 R143, -RZ, R145.H1_H1 ;  /* 0x30000091ff8f7230 */ /* 0x000fe40000004100 */
[--C-:B---3--:R-:W-:Y:S02]  /*05c0*/  HADD2.F32 R148, -RZ, R152.reuse.H0_H0 ;  /* 0x20000098ff947230 */ /* 0x108fe40000004100 */
[----:B------:R-:W-:Y:S02]  /*05d0*/  HADD2.F32 R149, -RZ, R152.H1_H1 ;  /* 0x30000098ff957230 */ /* 0x000fe40000004100 */
[--C-:B------:R-:W-:Y:S02]  /*05e0*/  HADD2.F32 R150, -RZ, R153.reuse.H0_H0 ;  /* 0x20000099ff967230 */ /* 0x100fe40000004100 */
[----:B------:R-:W-:Y:S02]  /*05f0*/  HADD2.F32 R151, -RZ, R153.H1_H1 ;  /* 0x30000099ff977230 */ /* 0x000fe40000004100 */
[----:B-----5:R-:W-:-:S02]  /*0600*/  HADD2.F32 R156, -RZ, R160.H0_H0 ;  /* 0x200000a0ff9c7230 */ /* 0x020fc40000004100 */
        /* <DEDUP_REMOVED lines=12> */
[----:B------:R-:W-:Y:S02]  /*06d0*/  HADD2.F32 R146, -RZ, R147.H0_H0 ;  /* 0x20000093ff927230 */ /* 0x000fe40000004100 */
[----:B------:R-:W-:Y:S02]  /*06e0*/  HADD2.F32 R154, -RZ, R155.H0_H0 ;  /* 0x2000009bff9a7230 */ /* 0x000fe40000004100 */
[----:B------:R-:W-:Y:S02]  /*06f0*/  HADD2.F32 R162, -RZ, R163.H0_H0 ;  /* 0x200000a3ffa27230 */ /* 0x000fe40000004100 */
[----:B------:R-:W-:Y:S02]  /*0700*/  HADD2.F32 R139, -RZ, R139.H1_H1 ;  /* 0x3000008bff8b7230 */ /* 0x000fe40000004100 */
[----:B------:R-:W-:Y:S02]  /*0710*/  HADD2.F32 R147, -RZ, R147.H1_H1 ;  /* 0x30000093ff937230 */ /* 0x000fe40000004100 */
[----:B------:R-:W-:-:S02]  /*0720*/  HADD2.F32 R155, -RZ, R155.H1_H1 ;  /* 0x3000009bff9b7230 */ /* 0x000fc40000004100 */
[----:B------:R-:W-:Y:S02]  /*0730*/  HADD2.F32 R163, -RZ, R163.H1_H1 ;  /* 0x300000a3ffa37230 */ /* 0x000fe40000004100 */
.L_x_1024:
[C---:B------:R-:W-:Y:S01]  /*0740*/  IMAD R2, R127.reuse, c[0x0][0x168], RZ ;  /* 0x00005a007f027a24 */ /* 0x040fe200078e02ff */
[----:B------:R-:W-:Y:S02]  /*0750*/  LOP3.LUT R166, R0, 0x7f, RZ, 0xc0, !PT ;  /* 0x0000007f00a67812 */ /* 0x000fe400078ec0ff */
[----:B------:R-:W-:Y:S02]  /*0760*/  MOV R168, 0x4 ;  /* 0x0000000400a87802 */ /* 0x000fe40000000f00 */
[----:B------:R-:W-:Y:S02]  /*0770*/  SHF.R.S32.HI R3, RZ, 0x1f, R2 ;  /* 0x0000001fff037819 */ /* 0x000fe40000011402 */
[----:B------:R-:W-:Y:S01]  /*0780*/  MOV R56, 0x10 ;  /* 0x0000001000387802 */ /* 0x000fe20000000f00 */
[----:B------:R-:W-:Y:S01]  /*0790*/  IMAD.WIDE R48, R127, R168, c[0x0][0x1a0] ;  /* 0x000068007f307625 */ /* 0x000fe200078e02a8 */
[----:B------:R-:W-:Y:S02]  /*07a0*/  LEA.HI R3, R3, R2, RZ, 0x3 ;  /* 0x0000000203037211 */ /* 0x000fe400078f18ff */
[----:B------:R-:W-:-:S02]  /*07b0*/  MOV R64, 0x20 ;  /* 0x0000002000407802 */ /* 0x000fc40000000f00 */
[----:B------:R-:W-:Y:S01]  /*07c0*/  LEA.HI.SX32 R166, R3, R166, 0x1d ;  /* 0x000000a603a67211 */ /* 0x000fe200078feaff */
[----:B------:R0:W2:Y:S04]  /*07d0*/  LDG.E R170, [R48.64] ;  /* 0x0000000430aa7981 */ /* 0x0000a8000c1e1900 */
[----:B------:R-:W-:-:S04]  /*07e0*/  IMAD.WIDE.U32 R40, R166, R56, c[0x0][0x210] ;  /* 0x00008400a6287625 */ /* 0x000fc800078e0038 */
[C---:B------:R-:W-:Y:S02]  /*07f0*/  IMAD.WIDE.U32 R2, R166.reuse, R64, c[0x0][0x188] ;  /* 0x00006200a6027625 */ /* 0x040fe400078e0040 */
[----:B------:R-:W3:Y:S02]  /*0800*/  LDG.E.128 R40, [R40.64] ;  /* 0x0000000428287981 */ /* 0x000ee4000c1e1d00 */
[C---:B------:R-:W-:Y:S02]  /*0810*/  IMAD.WIDE.U32 R36, R166.reuse, R56, c[0x0][0x208] ;  /* 0x00008200a6247625 */ /* 0x040fe400078e0038 */
[----:B------:R1:W4:Y:S02]  /*0820*/  LDG.E.128 R32, [R2.64] ;  /* 0x0000000402207981 */ /* 0x000324000c1e1d00 */
[----:B------:R-:W-:Y:S02]  /*0830*/  IMAD.WIDE R168, R127, R168, c[0x0][0x1a8] ;  /* 0x00006a007fa87625 */ /* 0x000fe400078e02a8 */
[----:B------:R-:W4:Y:S01]  /*0840*/  LDG.E.128 R36, [R36.64] ;  /* 0x0000000424247981 */ /* 0x000f22000c1e1d00 */
[----:B------:R-:W-:-:S03]  /*0850*/  IADD3 R167, R166, 0x80, RZ ;  /* 0x00000080a6a77810 */ /* 0x000fc60007ffe0ff */
[----:B------:R1:W4:Y:S02]  /*0860*/  LDG.E.128 R44, [R2.64+0x10] ;  /* 0x00001004022c7981 */ /* 0x000324000c1e1d00 */
[CC--:B------:R-:W-:Y:S02]  /*0870*/  IMAD.WIDE.U32 R52, R167.reuse, R56.reuse, c[0x0][0x208] ;  /* 0x00008200a7347625 */ /* 0x0c0fe400078e0038 */
[----:B------:R0:W4:Y:S02]  /*0880*/  LDG.E R168, [R168.64] ;  /* 0x00000004a8a87981 */ /* 0x000124000c1e1900 */
[C---:B------:R-:W-:Y:S02]  /*0890*/  IMAD.WIDE.U32 R56, R167.reuse, R56, c[0x0][0x210] ;  /* 0x00008400a7387625 */ /* 0x040fe400078e0038 */
[----:B------:R-:W4:Y:S02]  /*08a0*/  LDG.E.128 R52, [R52.64] ;  /* 0x0000000434347981 */ /* 0x000f24000c1e1d00 */
[----:B------:R-:W-:-:S02]  /*08b0*/  IMAD.WIDE.U32 R66, R167, R64, c[0x0][0x188] ;  /* 0x00006200a7427625 */ /* 0x000fc400078e0040 */
[----:B------:R-:W4:Y:S04]  /*08c0*/  LDG.E.128 R56, [R56.64] ;  /* 0x0000000438387981 */ /* 0x000f28000c1e1d00 */
[----:B0-----:R4:W4:Y:S04]  /*08d0*/  LDG.E.128 R48, [R66.64] ;  /* 0x0000000442307981 */ /* 0x001928000c1e1d00 */
[----:B------:R4:W4:Y:S01]  /*08e0*/  LDG.E.128 R60, [R66.64+0x10] ;  /* 0x00001004423c7981 */ /* 0x000922000c1e1d00 */
[----:B------:R-:W-:-:S04]  /*08f0*/  ISETP.NE.U32.AND P0, PT, RZ, c[0x0][0x218], PT ;  /* 0x00008600ff007a0c */ /* 0x000fc80003f05070 */
[----:B------:R-:W-:Y:S01]  /*0900*/  ISETP.NE.AND.EX P0, PT, RZ, c[0x0][0x21c], PT, P0 ;  /* 0x00008700ff007a0c */ /* 0x000fe20003f05300 */
[----:B------:R-:W-:-:S12]  /*0910*/  ULDC.U8 UR6, c[0x0][0x1f0] ;  /* 0x00007c0000067ab9 */ /* 0x000fd80000000000 */
[----:B-1----:R-:W-:-:S04]  /*0920*/  @P0 IMAD.WIDE.U32 R2, R166, R64, c[0x0][0x218] ;  /* 0x00008600a6020625 */ /* 0x002fc800078e0040 */
        /* <DEDUP_REMOVED lines=9> */
[----:B--2---:R-:W-:Y:S01]  /*09c0*/  FSEL R179, R170, RZ, !P0 ;  /* 0x000000ffaab37208 */ /* 0x004fe20004000000 */
[----:B---3--:R-:W-:-:S04]  /*09d0*/  HADD2.F32 R2, -RZ, R40.H0_H0 ;  /* 0x20000028ff027230 */ /* 0x008fc80000004100 */
[--C-:B----4-:R-:W-:Y:S02]  /*09e0*/  FADD.FTZ R67, R32, -R179.reuse ;  /* 0x800000b320437221 */ /* 0x110fe40000010000 */
[----:B------:R-:W-:Y:S01]  /*09f0*/  FMUL.FTZ R3, R140, R2 ;  /* 0x000000028c037220 */ /* 0x000fe20000410000 */
[----:B------:R-:W-:Y:S01]  /*0a00*/  HADD2.F32 R32, -RZ, R36.H0_H0 ;  /* 0x20000024ff207230 */ /* 0x000fe20000004100 */
[--C-:B------:R-:W-:Y:S01]  /*0a10*/  FADD.FTZ R173, R35, -R179.reuse ;  /* 0x800000b323ad7221 */ /* 0x100fe20000010000 */
[--C-:B------:R-:W-:Y:S01]  /*0a20*/  HADD2.F32 R175, -RZ, R39.reuse.H0_H0 ;  /* 0x20000027ffaf7230 */ /* 0x100fe20000004100 */
[----:B------:R-:W-:Y:S01]  /*0a30*/  FADD.FTZ R169, R34, -R179 ;  /* 0x800000b322a97221 */ /* 0x000fe20000010000 */
[----:B------:R-:W-:Y:S02]  /*0a40*/  HADD2.F32 R176, -RZ, R39.H1_H1 ;  /* 0x30000027ffb07230 */ /* 0x000fe40000004100 */
[--C-:B------:R-:W-:Y:S02]  /*0a50*/  HADD2.F32 R39, -RZ, R42.reuse.H0_H0 ;  /* 0x2000002aff277230 */ /* 0x100fe40000004100 */
[----:B------:R-:W-:Y:S01]  /*0a60*/  HADD2.F32 R174, -RZ, R42.H1_H1 ;  /* 0x3000002affae7230 */ /* 0x000fe20000004100 */
[----:B------:R-:W-:Y:S01]  /*0a70*/  FFMA.FTZ R42, R132, R32, R3 ;  /* 0x00000020842a7223 */ /* 0x000fe20000010003 */
[----:B------:R-:W-:Y:S01]  /*0a80*/  HADD2.F32 R35, -RZ, R36.H1_H1 ;  /* 0x30000024ff237230 */ /* 0x000fe20000004100 */
[----:B------:R-:W-:Y:S01]  /*0a90*/  FADD.FTZ R33, R33, -R179 ;  /* 0x800000b321217221 */ /* 0x000fe20000010000 */
[--C-:B------:R-:W-:Y:S01]  /*0aa0*/  HADD2.F32 R170, -RZ, R38.reuse.H0_H0 ;  /* 0x20000026ffaa7230 */ /* 0x100fe20000004100 */
[----:B------:R-:W-:Y:S01]  /*0ab0*/  FADD.FTZ R3, -R179, R44 ;  /* 0x0000002cb3037221 */ /* 0x000fe20000010100 */
[----:B------:R-:W-:Y:S01]  /*0ac0*/  HADD2.F32 R172, -RZ, R38.H1_H1 ;  /* 0x30000026ffac7230 */ /* 0x000fe20000004100 */
[----:B0-----:R-:W-:Y:S01]  /*0ad0*/  FMUL.FTZ R64, R168, R173 ;  /* 0x000000ada8407220 */ /* 0x001fe20000410000 */
[----:B------:R-:W-:-:S02]  /*0ae0*/  HADD2.F32 R36, -RZ, R41.H0_H0 ;  /* 0x20000029ff247230 */ /* 0x000fc40000004100 */
[----:B------:R-:W-:Y:S01]  /*0af0*/  HADD2.F32 R38, -RZ, R41.H1_H1 ;  /* 0x30000029ff267230 */ /* 0x000fe20000004100 */
[C---:B------:R-:W-:Y:S01]  /*0b00*/  FMUL.FTZ R41, R168.reuse, R67 ;  /* 0x00000043a8297220 */ /* 0x040fe20000410000 */
[----:B------:R-:W-:Y:S01]  /*0b10*/  HADD2.F32 R34, -RZ, R40.H1_H1 ;  /* 0x30000028ff227230 */ /* 0x000fe20000004100 */
[C---:B------:R-:W-:Y:S01]  /*0b20*/  FMUL.FTZ R65, R168.reuse, R169 ;  /* 0x000000a9a8417220 */ /* 0x040fe20000410000 */
[--C-:B------:R-:W-:Y:S01]  /*0b30*/  HADD2.F32 R171, -RZ, R37.reuse.H0_H0 ;  /* 0x20000025ffab7230 */ /* 0x100fe20000004100 */
[----:B------:R-:W-:Y:S01]  /*0b40*/  FADD.FTZ R169, -R179, R47 ;  /* 0x0000002fb3a97221 */ /* 0x000fe20000010100 */
[----:B------:R-:W-:Y:S01]  /*0b50*/  HADD2.F32 R37, -RZ, R37.H1_H1 ;  /* 0x30000025ff257230 */ /* 0x000fe20000004100 */
[----:B------:R-:W-:Y:S01]  /*0b60*/  FMUL.FTZ R40, R168, R33 ;  /* 0x00000021a8287220 */ /* 0x000fe20000410000 */
[----:B------:R-:W-:Y:S01]  /*0b70*/  HADD2.F32 R177, -RZ, R43.H0_H0 ;  /* 0x2000002bffb17230 */ /* 0x000fe20000004100 */
[----:B------:R-:W-:Y:S02]  /*0b80*/  FMUL.FTZ R47, R144, R39 ;  /* 0x00000027902f7220 */ /* 0x000fe40000410000 */
[----:B------:R-:W-:-:S02]  /*0b90*/  FMUL.FTZ R44, R168, R3 ;  /* 0x00000003a82c7220 */ /* 0x000fc40000410000 */
[----:B------:R-:W-:Y:S02]  /*0ba0*/  FMUL.FTZ R66, R142, R36 ;  /* 0x000000248e427220 */ /* 0x000fe40000410000 */
[----:B------:R-:W-:Y:S02]  /*0bb0*/  FADD.FTZ R68, R38, R68 ;  /* 0x0000004426447221 */ /* 0x000fe40000010000 */
[----:B------:R-:W-:Y:S02]  /*0bc0*/  FFMA.FTZ R117, R64, R38, R117 ;  /* 0x0000002640757223 */ /* 0x000fe40000010075 */
[C---:B------:R-:W-:Y:S02]  /*0bd0*/  FADD.FTZ R45, -R179.reuse, R45 ;  /* 0x0000002db32d7221 */ /* 0x040fe40000010100 */
[----:B------:R-:W-:Y:S02]  /*0be0*/  FADD.FTZ R33, -R179, R46 ;  /* 0x0000002eb3217221 */ /* 0x000fe40000010100 */
[----:B------:R-:W-:-:S02]  /*0bf0*/  FADD.FTZ R129, R2, R129 ;  /* 0x0000008102817221 */ /* 0x000fc40000010000 */
[----:B------:R-:W-:Y:S02]  /*0c00*/  FFMA.FTZ R130, R41, R2, R130 ;  /* 0x0000000229827223 */ /* 0x000fe40000010082 */
[----:B------:R-:W-:Y:S02]  /*0c10*/  FMUL.FTZ R38, R143, R38 ;  /* 0x000000268f267220 */ /* 0x000fe40000410000 */
[----:B------:R-:W-:Y:S01]  /*0c20*/  FMUL.FTZ R2, R141, R34 ;  /* 0x000000228d027220 */ /* 0x000fe20000410000 */
[----:B------:R-:W-:Y:S01]  /*0c30*/  HADD2.F32 R178, -RZ, R43.H1_H1 ;  /* 0x3000002bffb27230 */ /* 0x000fe20000004100 */
[----:B------:R-:W-:Y:S02]  /*0c40*/  FADD.FTZ R103, R170, R103 ;  /* 0x00000067aa677221 */ /* 0x000fe40000010000 */
[-C--:B------:R-:W-:Y:S02]  /*0c50*/  FFMA.FTZ R47, R136, R170.reuse, R47 ;  /* 0x000000aa882f7223 */ /* 0x080fe4000001002f */
[----:B------:R-:W-:-:S02]  /*0c60*/  FFMA.FTZ R115, R44, R170, R115 ;  /* 0x000000aa2c737223 */ /* 0x000fc40000010073 */
[----:B------:R-:W-:Y:S02]  /*0c70*/  FADD.FTZ R122, R171, R122 ;  /* 0x0000007aab7a7221 */ /* 0x000fe40000010000 */
[-C--:B------:R-:W-:Y:S02]  /*0c80*/  FFMA.FTZ R124, R65, R171.reuse, R124 ;  /* 0x000000ab417c7223 */ /* 0x080fe4000001007c */
[----:B------:R-:W-:Y:S02]  /*0c90*/  FFMA.FTZ R66, R134, R171, R66 ;  /* 0x000000ab86427223 */ /* 0x000fe40000010042 */
[----:B------:R-:W-:Y:S02]  /*0ca0*/  FMUL.FTZ R46, R145, R174 ;  /* 0x000000ae912e7220 */ /* 0x000fe40000410000 */
[C---:B------:R-:W-:Y:S02]  /*0cb0*/  FMUL.FTZ R45, R168.reuse, R45 ;  /* 0x0000002da82d7220 */ /* 0x040fe40000410000 */
[----:B------:R-:W-:Y:S01]  /*0cc0*/  FMUL.FTZ R170, R168, R33 ;  /* 0x00000021a8aa7220 */ /* 0x000fe20000410000 */
[--C-:B------:R-:W-:Y:S01]  /*0cd0*/  HADD2.F32 R33, -RZ, R56.reuse.H0_H0 ;  /* 0x20000038ff217230 */ /* 0x100fe20000004100 */
[----:B------:R-:W-:Y:S01]  /*0ce0*/  FADD.FTZ R118, R37, R118 ;  /* 0x0000007625767221 */ /* 0x000fe20000010000 */
[----:B------:R-:W-:Y:S01]  /*0cf0*/  HADD2.F32 R56, -RZ, R56.H1_H1 ;  /* 0x30000038ff387230 */ /* 0x000fe20000004100 */
[----:B------:R-:W-:-:S02]  /*0d00*/  FFMA.FTZ R119, R64, R37, R119 ;  /* 0x0000002540777223 */ /* 0x000fc40000010077 */
[----:B------:R-:W-:Y:S01]  /*0d10*/  FFMA.FTZ R67, R135, R37, R38 ;  /* 0x0000002587437223 */ /* 0x000fe20000010026 */
[----:B------:R-:W-:Y:S01]  /*0d20*/  HADD2.F32 R37, -RZ, R57.H0_H0 ;  /* 0x20000039ff257230 */ /* 0x000fe20000004100 */
[----:B------:R-:W-:Y:S02]  /*0d30*/  FMUL.FTZ R171, R146, R177 ;  /* 0x000000b192ab7220 */ /* 0x000fe40000410000 */
[----:B------:R-:W-:Y:S02]  /*0d40*/  FMUL.FTZ R169, R168, R169 ;  /* 0x000000a9a8a97220 */ /* 0x000fe40000410000 */
[----:B------:R-:W-:Y:S02]  /*0d50*/  FADD.FTZ R126, R35, R126 ;  /* 0x0000007e237e7221 */ /* 0x000fe40000010000 */
[-C--:B------:R-:W-:Y:S02]  /*0d60*/  FFMA.FTZ R128, R40, R35.reuse, R128 ;  /* 0x0000002328807223 */ /* 0x080fe40000010080 */
[----:B------:R-:W-:-:S02]  /*0d70*/  FFMA.FTZ R43, R133, R35, R2 ;  /* 0x00000023852b7223 */ /* 0x000fc40000010002 */
[C---:B------:R-:W-:Y:S02]  /*0d80*/  FADD.FTZ R49, -R179.reuse, R49 ;  /* 0x00000031b3317221 */ /* 0x040fe40000010100 */
[----:B------:R-:W-:Y:S01]  /*0d90*/  FADD.FTZ R35, -R179, R50 ;  /* 0x00000032b3237221 */ /* 0x000fe20000010100 */
[----:B------:R-:W-:Y:S01]  /*0da0*/  HADD2.F32 R50, -RZ, R52.H1_H1 ;  /* 0x30000034ff327230 */ /* 0x000fe20000004100 */
[----:B------:R-:W-:Y:S02]  /*0db0*/  FADD.FTZ R104, R172, R104 ;  /* 0x00000068ac687221 */ /* 0x000fe40000010000 */
[-C--:B------:R-:W-:Y:S02]  /*0dc0*/  FFMA.FTZ R46, R137, R172.reuse, R46 ;  /* 0x000000ac892e7223 */ /* 0x080fe4000001002e */
[----:B------:R-:W-:Y:S02]  /*0dd0*/  FFMA.FTZ R116, R45, R172, R116 ;  /* 0x000000ac2d747223 */ /* 0x000fe40000010074 */
[----:B------:R-:W-:-:S02]  /*0de0*/  FADD.FTZ R70, R39, R70 ;  /* 0x0000004627467221 */ /* 0x000fc40000010000 */
[----:B------:R-:W-:Y:S02]  /*0df0*/  FFMA.FTZ R91, R44, R39, R91 ;  /* 0x000000272c5b7223 */ /* 0x000fe4000001005b */
[----:B------:R-:W-:Y:S02]  /*0e00*/  FADD.FTZ R131, R32, R131 ;  /* 0x0000008320837221 */ /* 0x000fe40000010000 */
[----:B------:R-:W-:Y:S01]  /*0e10*/  FFMA.FTZ R164, R41, R32, R164 ;  /* 0x0000002029a47223 */ /* 0x000fe200000100a4 */
[----:B------:R-:W-:Y:S01]  /*0e20*/  HADD2.F32 R32, -RZ, R53.H0_H0 ;  /* 0x20000035ff207230 */ /* 0x000fe20000004100 */
[----:B------:R-:W-:Y:S02]  /*0e30*/  FADD.FTZ R101, R175, R101 ;  /* 0x00000065af657221 */ /* 0x000fe40000010000 */
[----:B------:R-:W-:Y:S02]  /*0e40*/  FMUL.FTZ R172, R147, R178 ;  /* 0x000000b293ac7220 */ /* 0x000fe40000410000 */
[----:B------:R-:W-:-:S02]  /*0e50*/  FFMA.FTZ R171, R138, R175, R171 ;  /* 0x000000af8aab7223 */ /* 0x000fc400000100ab */
[----:B------:R-:W-:Y:S01]  /*0e60*/  FFMA.FTZ R113, R170, R175, R113 ;  /* 0x000000afaa717223 */ /* 0x000fe20000010071 */
[--C-:B------:R-:W-:Y:S01]  /*0e70*/  HADD2.F32 R175, -RZ, R55.reuse.H0_H0 ;  /* 0x20000037ffaf7230 */ /* 0x100fe20000004100 */
[----:B------:R-:W-:Y:S02]  /*0e80*/  FADD.FTZ R71, R178, R71 ;  /* 0x00000047b2477221 */ /* 0x000fe40000010000 */
[----:B------:R-:W-:Y:S01]  /*0e90*/  FFMA.FTZ R90, R169, R178, R90 ;  /* 0x000000b2a95a7223 */ /* 0x000fe2000001005a */
[----:B------:R-:W-:Y:S01]  /*0ea0*/  HADD2.F32 R178, -RZ, R55.H1_H1 ;  /* 0x30000037ffb27230 */ /* 0x000fe20000004100 */
[C---:B------:R-:W-:Y:S01]  /*0eb0*/  FADD.FTZ R39, -R179.reuse, R51 ;  /* 0x00000033b3277221 */ /* 0x040fe20000010100 */
[----:B------:R-:W-:Y:S01]  /*0ec0*/  HADD2.F32 R51, -RZ, R52.H0_H0 ;  /* 0x20000034ff337230 */ /* 0x000fe20000004100 */
[----:B------:R-:W-:Y:S02]  /*0ed0*/  FADD.FTZ R3, -R179, R48 ;  /* 0x00000030b3037221 */ /* 0x000fe40000010100 */
[----:B------:R-:W-:-:S02]  /*0ee0*/  FMUL.FTZ R49, R168, R49 ;  /* 0x00000031a8317220 */ /* 0x000fc40000410000 */
        /* <DEDUP_REMOVED lines=10> */
[----:B------:R-:W-:Y:S02]  /*0f90*/  FADD.FTZ R3, -R179, R60 ;  /* 0x0000003cb3037221 */ /* 0x000fe40000010100 */
[----:B------:R-:W-:-:S02]  /*0fa0*/  FADD.FTZ R32, RZ, R42 ;  /* 0x0000002aff207221 */ /* 0x000fc40000010000 */
[----:B------:R-:W-:Y:S02]  /*0fb0*/  FFMA.FTZ R2, R41, R42, RZ ;  /* 0x0000002a29027223 */ /* 0x000fe400000100ff */
[----:B------:R-:W-:Y:S02]  /*0fc0*/  FADD.FTZ R73, R56, R73 ;  /* 0x0000004938497221 */ /* 0x000fe40000010000 */
[----:B------:R-:W-:Y:S02]  /*0fd0*/  FFMA.FTZ R88, R49, R56, R88 ;  /* 0x0000003831587223 */ /* 0x000fe40000010058 */
        /* <DEDUP_REMOVED lines=23> */
[----:B------:R-:W-:Y:S01]  /*1150*/  FFMA.FTZ R120, R65, R36, R120 ;  /* 0x0000002441787223 */ /* 0x000fe20000010078 */
[----:B------:R-:W-:Y:S01]  /*1160*/  HADD2.F32 R36, -RZ, R57.H1_H1 ;  /* 0x30000039ff247230 */ /* 0x000fe20000004100 */
[----:B------:R-:W-:Y:S02]  /*1170*/  FADD.FTZ R3, R51, R32 ;  /* 0x0000002033037221 */ /* 0x000fe40000010000 */
[----:B------:R-:W-:Y:S01]  /*1180*/  FFMA.FTZ R2, R48, R51, R2 ;  /* 0x0000003330027223 */ /* 0x000fe20000010002 */
[----:B------:R-:W-:Y:S01]  /*1190*/  HADD2.F32 R38, -RZ, R54.H0_H0 ;  /* 0x20000036ff267230 */ /* 0x000fe20000004100 */
[----:B------:R-:W-:Y:S01]  /*11a0*/  FADD.FTZ R123, R34, R123 ;  /* 0x0000007b227b7221 */ /* 0x000fe20000010000 */
[----:B------:R-:W-:Y:S01]  /*11b0*/  HADD2.F32 R173, -RZ, R58.H0_H0 ;  /* 0x2000003affad7230 */ /* 0x000fe20000004100 */
[----:B------:R-:W-:Y:S01]  /*11c0*/  FFMA.FTZ R125, R40, R34, R125 ;  /* 0x00000022287d7223 */ /* 0x000fe2000001007d */
[----:B------:R-:W-:Y:S01]  /*11d0*/  HADD2.F32 R34, -RZ, R53.H1_H1 ;  /* 0x30000035ff227230 */ /* 0x000fe20000004100 */
[----:B------:R-:W-:-:S02]  /*11e0*/  FADD.FTZ R69, R174, R69 ;  /* 0x00000045ae457221 */ /* 0x000fc40000010000 */
[----:B------:R-:W-:Y:S01]  /*11f0*/  FFMA.FTZ R92, R45, R174, R92 ;  /* 0x000000ae2d5c7223 */ /* 0x000fe2000001005c */
[----:B------:R-:W-:Y:S01]  /*1200*/  HADD2.F32 R174, -RZ, R54.H1_H1 ;  /* 0x30000036ffae7230 */ /* 0x000fe20000004100 */
[----:B------:R-:W-:Y:S02]  /*1210*/  FMUL.FTZ R54, R159, R36 ;  /* 0x000000249f367220 */ /* 0x000fe40000410000 */
[----:B------:R-:W-:Y:S02]  /*1220*/  FADD.FTZ R32, R3, R50 ;  /* 0x0000003203207221 */ /* 0x000fe40000010000 */
[----:B------:R-:W-:Y:S02]  /*1230*/  FFMA.FTZ R2, R49, R50, R2 ;  /* 0x0000003231027223 */ /* 0x000fe40000010002 */
[----:B------:R-:W-:Y:S02]  /*1240*/  FADD.FTZ R102, R176, R102 ;  /* 0x00000066b0667221 */ /* 0x000fe40000010000 */
[----:B------:R-:W-:Y:S01]  /*1250*/  FFMA.FTZ R114, R169, R176, R114 ;  /* 0x000000b0a9727223 */ /* 0x000fe20000010072 */
[----:B------:R-:W-:Y:S01]  /*1260*/  HADD2.F32 R176, -RZ, R58.H1_H1 ;  /* 0x3000003affb07230 */ /* 0x000fe20000004100 */
[----:B------:R-:W-:-:S02]  /*1270*/  FMUL.FTZ R53, R168, R39 ;  /* 0x00000027a8357220 */ /* 0x000fc40000410000 */
[----:B------:R-:W-:Y:S02]  /*1280*/  FFMA.FTZ R54, R151, R34, R54 ;  /* 0x0000002297367223 */ /* 0x000fe40000010036 */
[----:B------:R-:W-:Y:S02]  /*1290*/  FMUL.FTZ R57, R160, R173 ;  /* 0x000000ada0397220 */ /* 0x000fe40000410000 */
[----:B------:R-:W-:Y:S02]  /*12a0*/  FADD.FTZ R3, R32, R55 ;  /* 0x0000003720037221 */ /* 0x000fe40000010000 */
[----:B------:R-:W-:Y:S01]  /*12b0*/  FFMA.FTZ R2, R52, R55, R2 ;  /* 0x0000003734027223 */ /* 0x000fe20000010002 */
[--C-:B------:R-:W-:Y:S01]  /*12c0*/  HADD2.F32 R180, -RZ, R59.reuse.H1_H1 ;  /* 0x3000003bffb47230 */ /* 0x100fe20000004100 */
[----:B------:R-:W-:Y:S02]  /*12d0*/  FADD.FTZ R72, R177, R72 ;  /* 0x00000048b1487221 */ /* 0x000fe40000010000 */
[----:B------:R-:W-:Y:S01]  /*12e0*/  FFMA.FTZ R89, R170, R177, R89 ;  /* 0x000000b1aa597223 */ /* 0x000fe20000010059 */
[----:B------:R-:W-:Y:S01]  /*12f0*/  HADD2.F32 R177, -RZ, R59.H0_H0 ;  /* 0x2000003bffb17230 */ /* 0x000fe20000004100 */
[----:B------:R-:W-:-:S02]  /*1300*/  FADD.FTZ R59, -R179, R61 ;  /* 0x0000003db33b7221 */ /* 0x000fc40000010100 */
[----:B------:R-:W-:Y:S02]  /*1310*/  FFMA.FTZ R57, R152, R38, R57 ;  /* 0x0000002698397223 */ /* 0x000fe40000010039 */
[----:B------:R-:W-:Y:S02]  /*1320*/  FMUL.FTZ R58, R161, R176 ;  /* 0x000000b0a13a7220 */ /* 0x000fe40000410000 */
[----:B------:R-:W-:Y:S02]  /*1330*/  FADD.FTZ R32, R3, R54 ;  /* 0x0000003603207221 */ /* 0x000fe40000010000 */
[----:B------:R-:W-:Y:S02]  /*1340*/  FFMA.FTZ R2, R53, R54, R2 ;  /* 0x0000003635027223 */ /* 0x000fe40000010002 */
[----:B------:R-:W-:Y:S02]  /*1350*/  FADD.FTZ R33, -R179, R62 ;  /* 0x0000003eb3217221 */ /* 0x000fe40000010100 */
[----:B------:R-:W-:-:S02]  /*1360*/  FMUL.FTZ R59, R168, R59 ;  /* 0x0000003ba83b7220 */ /* 0x000fc40000410000 */
[----:B------:R-:W-:Y:S02]  /*1370*/  FFMA.FTZ R58, R153, R174, R58 ;  /* 0x000000ae993a7223 */ /* 0x000fe4000001003a */
[----:B------:R-:W-:Y:S02]  /*1380*/  FMUL.FTZ R60, R162, R177 ;  /* 0x000000b1a23c7220 */ /* 0x000fe40000410000 */
[----:B------:R-:W-:Y:S02]  /*1390*/  FADD.FTZ R3, R32, R57 ;  /* 0x0000003920037221 */ /* 0x000fe40000010000 */
[----:B------:R-:W-:Y:S02]  /*13a0*/  FFMA.FTZ R2, R56, R57, R2 ;  /* 0x0000003938027223 */ /* 0x000fe40000010002 */
[----:B------:R-:W-:Y:S02]  /*13b0*/  FADD.FTZ R98, R34, R98 ;  /* 0x0000006222627221 */ /* 0x000fe40000010000 */
[----:B------:R-:W-:Y:S01]  /*13c0*/  FFMA.FTZ R110, R53, R34, R110 ;  /* 0x00000022356e7223 */ /* 0x000fe2000001006e */
[----:B------:R-:W-:Y:S01]  /*13d0*/  SHF.R.U32.HI R34, RZ, 0x5, R0 ;  /* 0x00000005ff227819 */ /* 0x000fe20000011600 */
[----:B------:R-:W-:-:S02]  /*13e0*/  FMUL.FTZ R62, R168, R33 ;  /* 0x00000021a83e7220 */ /* 0x000fc40000410000 */
[----:B------:R-:W-:Y:S02]  /*13f0*/  FADD.FTZ R63, -R179, R63 ;  /* 0x0000003fb33f7221 */ /* 0x000fe40000010100 */
[----:B------:R-:W-:Y:S02]  /*1400*/  FFMA.FTZ R60, R154, R175, R60 ;  /* 0x000000af9a3c7223 */ /* 0x000fe4000001003c */
[----:B------:R-:W-:Y:S02]  /*1410*/  FMUL.FTZ R61, R163, R180 ;  /* 0x000000b4a33d7220 */ /* 0x000fe40000410000 */
[----:B------:R-:W-:Y:S02]  /*1420*/  FADD.FTZ R3, R3, R58 ;  /* 0x0000003a03037221 */ /* 0x000fe40000010000 */
[----:B------:R-:W-:Y:S02]  /*1430*/  FFMA.FTZ R33, R59, R58, R2 ;  /* 0x0000003a3b217223 */ /* 0x000fe40000010002 */
[----:B------:R-:W-:-:S02]  /*1440*/  FADD.FTZ R78, R173, R78 ;  /* 0x0000004ead4e7221 */ /* 0x000fc40000010000 */
        /* <DEDUP_REMOVED lines=30> */
.L_x_1025:
        /* <DEDUP_REMOVED lines=18> */
.L_x_1026:
        /* <DEDUP_REMOVED lines=71> */
[----:B------:R-:W-:Y:S01]  /*1bc0*/  F2FP.PACK_AB R40, R46, R47 ;  /* 0x0000002f2e28723e */ /* 0x000fe200000000ff */
        /* <DEDUP_REMOVED lines=8> */
[----:B------:R-:W-:Y:S01]  /*1c50*/  FADD.FTZ R63, R60, -R3 ;  /* 0x800000033c3f7221 */ /* 0x000fe20000010000 */
[----:B------:R-:W-:Y:S01]  /*1c60*/  @P0 MOV R3, 0x20 ;  /* 0x0000002000030802 */ /* 0x000fe20000000f00 */
[----:B------:R-:W-:Y:S01]  /*1c70*/  FADD.FTZ R53, R54, -R53 ;  /* 0x8000003536357221 */ /* 0x000fe20000010000 */
[----:B------:R-:W-:Y:S01]  /*1c80*/  SEL R38, R171, R26, P3 ;  /* 0x0000001aab267207 */ /* 0x000fe20001800000 */
[----:B------:R-:W-:Y:S01]  /*1c90*/  FADD.FTZ R57, R57, -R56 ;  /* 0x8000003839397221 */ /* 0x000fe20000010000 */
[-C--:B------:R-:W-:Y:S01]  /*1ca0*/  F2FP.PACK_AB R43, R52, R171.reuse ;  /* 0x000000ab342b723e */ /* 0x080fe200000000ff */
[----:B------:R-:W-:Y:S01]  /*1cb0*/  FADD.FTZ R59, R58, -R59 ;  /* 0x8000003b3a3b7221 */ /* 0x000fe20000010000 */
[----:B------:R-:W-:Y:S01]  /*1cc0*/  @P1 F2FP.PACK_AB R171, RZ, R171 ;  /* 0x000000abffab123e */ /* 0x000fe200000000ff */
[----:B------:R-:W-:Y:S01]  /*1cd0*/  FADD.FTZ R61, R61, -R2 ;  /* 0x800000023d3d7221 */ /* 0x000fe20000010000 */
[----:B------:R-:W-:Y:S01]  /*1ce0*/  @P1 F2FP.PACK_AB R49, RZ, R49 ;  /* 0x00000031ff31123e */ /* 0x000fe200000000ff */
[----:B------:R-:W-:Y:S01]  /*1cf0*/  @P0 IMAD.WIDE.U32 R2, R166, R3, c[0x0][0x258] ;  /* 0x00009600a6020625 */ /* 0x000fe200078e0003 */
[----:B------:R-:W-:-:S02]  /*1d00*/  @P1 F2FP.PACK_AB R65, RZ, R65 ;  /* 0x00000041ff41123e */ /* 0x000fc400000000ff */
[----:B------:R-:W-:Y:S01]  /*1d10*/  @P1 F2FP.PACK_AB R47, RZ, R47 ;  /* 0x0000002fff2f123e */ /* 0x000fe200000000ff */
        /* <DEDUP_REMOVED lines=9> */
[----:B------:R-:W-:Y:S01]  /*1db0*/  @P1 F2FP.PACK_AB R52, RZ, R52 ;  /* 0x00000034ff34123e */ /* 0x000fe200000000ff */
[C---:B------:R-:W-:Y:S01]  /*1dc0*/  FMUL.FTZ R58, R168.reuse, R59 ;  /* 0x0000003ba83a7220 */ /* 0x040fe20000410000 */
[----:B------:R-:W-:Y:S01]  /*1dd0*/  @P1 F2FP.PACK_AB R50, RZ, R50 ;  /* 0x00000032ff32123e */ /* 0x000fe200000000ff */
[C---:B------:R-:W-:Y:S01]  /*1de0*/  FMUL.FTZ R63, R168.reuse, R63 ;  /* 0x0000003fa83f7220 */ /* 0x040fe20000410000 */
[----:B------:R-:W-:Y:S01]  /*1df0*/  @P1 F2FP.PACK_AB R48, RZ, R48 ;  /* 0x00000030ff30123e */ /* 0x000fe200000000ff */
[----:B------:R-:W-:Y:S01]  /*1e00*/  FMUL.FTZ R168, R168, R61 ;  /* 0x0000003da8a87220 */ /* 0x000fe20000410000 */
[----:B------:R-:W-:Y:S01]  /*1e10*/  @P1 F2FP.PACK_AB R46, RZ, R46 ;  /* 0x0000002eff2e123e */ /* 0x000fe200000000ff */
        /* <DEDUP_REMOVED lines=23> */
[----:B------:R-:W-:Y:S01]  /*1f90*/  F2FP.PACK_AB R35, R168, R63 ;  /* 0x0000003fa823723e */ /* 0x000fe200000000ff */
[----:B------:R0:W-:Y:S01]  /*1fa0*/  @P1 STG.E.128 [R32.64], R28 ;  /* 0x0000001c20001986 */ /* 0x0001e2000c101d04 */
[----:B------:R-:W-:Y:S02]  /*1fb0*/  SEL R22, R55, R22, P3 ;  /* 0x0000001637167207 */ /* 0x000fe40001800000 */
[----:B------:R-:W-:Y:S02]  /*1fc0*/  SEL R24, R57, R24, P3 ;  /* 0x0000001839187207 */ /* 0x000fe40001800000 */
[----:B------:R-:W-:Y:S02]  /*1fd0*/  SEL R26, R63, R26, P3 ;  /* 0x0000001a3f1a7207 */ /* 0x000fe40001800000 */
[----:B------:R-:W-:Y:S02]  /*1fe0*/  F2FP.PACK_AB R34, R58, R57 ;  /* 0x000000393a22723e */ /* 0x000fe400000000ff */
[----:B------:R-:W-:Y:S01]  /*1ff0*/  @P1 F2FP.PACK_AB R63, RZ, R63 ;  /* 0x0000003fff3f123e */ /* 0x000fe200000000ff */
[----:B-1----:R-:W-:Y:S01]  /*2000*/  IMAD.WIDE.U32 R2, R173, R166, c[0x0][0x248] ;  /* 0x00009200ad027625 */ /* 0x002fe200078e00a6 */
[----:B------:R-:W-:-:S02]  /*2010*/  @P0 MOV R36, 0x20 ;  /* 0x0000002000240802 */ /* 0x000fc40000000f00 */
[----:B------:R-:W-:Y:S02]  /*2020*/  @P1 F2FP.PACK_AB R57, RZ, R57 ;  /* 0x00000039ff39123e */ /* 0x000fe400000000ff */
[----:B------:R-:W-:Y:S01]  /*2030*/  SEL R21, R54, R21, P3 ;  /* 0x0000001536157207 */ /* 0x000fe20001800000 */
[----:B------:R-:W-:Y:S01]  /*2040*/  @P0 IMAD.WIDE.U32 R36, R167, R36, c[0x0][0x258] ;  /* 0x00009600a7240625 */ /* 0x000fe200078e0024 */
[C---:B------:R-:W-:Y:S02]  /*2050*/  SEL R23, R56.reuse, R23, P3 ;  /* 0x0000001738177207 */ /* 0x040fe40001800000 */
[----:B0-----:R-:W-:Y:S02]  /*2060*/  F2FP.PACK_AB R33, R56, R55 ;  /* 0x000000373821723e */ /* 0x001fe400000000ff */
[----:B------:R-:W-:Y:S01]  /*2070*/  F2FP.PACK_AB R32, R54, R51 ;  /* 0x000000333620723e */ /* 0x000fe200000000ff */
[----:B------:R-:W-:Y:S01]  /*2080*/  @P0 STG.E.128 [R36.64], R20 ;  /* 0x0000001424000986 */ /* 0x000fe2000c101d04 */
[----:B------:R-:W-:-:S02]  /*2090*/  @P1 F2FP.PACK_AB R55, RZ, R55 ;  /* 0x00000037ff37123e */ /* 0x000fc400000000ff */
[----:B------:R-:W-:Y:S02]  /*20a0*/  @P1 F2FP.PACK_AB R51, RZ, R51 ;  /* 0x00000033ff33123e */ /* 0x000fe400000000ff */
[----:B------:R-:W-:Y:S02]  /*20b0*/  SEL R25, R58, R25, P3 ;  /* 0x000000193a197207 */ /* 0x000fe40001800000 */
[----:B------:R-:W-:Y:S02]  /*20c0*/  SEL R27, R168, R27, P3 ;  /* 0x0000001ba81b7207 */ /* 0x000fe40001800000 */
[----:B------:R-:W-:Y:S02]  /*20d0*/  @P1 F2FP.PACK_AB R168, RZ, R168 ;  /* 0x000000a8ffa8123e */ /* 0x000fe400000000ff */
[----:B------:R-:W-:Y:S01]  /*20e0*/  @P1 F2FP.PACK_AB R58, RZ, R58 ;  /* 0x0000003aff3a123e */ /* 0x000fe200000000ff */
[----:B------:R-:W-:Y:S01]  /*20f0*/  @P0 STG.E.128 [R36.64+0x10], R24 ;  /* 0x0000101824000986 */ /* 0x000fe2000c101d04 */
[----:B------:R-:W-:-:S02]  /*2100*/  @P1 F2FP.PACK_AB R56, RZ, R56 ;  /* 0x00000038ff38123e */ /* 0x000fc400000000ff */
[----:B------:R-:W-:Y:S01]  /*2110*/  @P1 F2FP.PACK_AB R54, RZ, R54 ;  /* 0x00000036ff36123e */ /* 0x000fe200000000ff */
        /* <DEDUP_REMOVED lines=15> */
.L_x_1023:
        /* <DEDUP_REMOVED lines=58> */
.L_x_1020:
        /* <DEDUP_REMOVED lines=27> */
.L_x_1021:
[----:B------:R-:W-:Y:S01]  /*2760*/  HFMA2.MMA R36, -RZ, RZ, 0, 9.5367431640625e-07 ;  /* 0x00000010ff247435 */ /* 0x000fe200000001ff */
[----:B------:R-:W-:-:S02]  /*2770*/  MOV R33, R35 ;  /* 0x0000002300217202 */ /* 0x000fc40000000f00 */
[----:B------:R-:W-:Y:S02]  /*2780*/  MOV R39, 0x1f ;  /* 0x0000001f00277802 */ /* 0x000fe40000000f00 */
[----:B------:R-:W-:Y:S02]  /*2790*/  MOV R174, 0xffffffff ;  /* 0xffffffff00ae7802 */ /* 0x000fe40000000f00 */
[----:B------:R-:W-:Y:S02]  /*27a0*/  MOV R2, 0x27c0 ;  /* 0x000027c000027802 */ /* 0x000fe40000000f00 */
[----:B-----5:R-:W-:Y:S05]  /*27b0*/  CALL.REL.NOINC `($__internal_73_$__cuda_sm70_shflsync_down_p) ;  /* 0x0000046000007944 */ /* 0x020fea0003c00000 */
[----:B-1----:R-:W-:Y:S01]  /*27c0*/  MOV R32, R33 ;  /* 0x0000002100207202 */ /* 0x002fe20000000f00 */
[----:B0-----:R-:W-:Y:S05]  /*27d0*/  BRA `(.L_x_1025) ;  /* 0xffffee5000007947 */ /* 0x001fea000383ffff */
.L_x_1022:
[----:B------:R-:W-:Y:S01]  /*27e0*/  HFMA2.MMA R36, -RZ, RZ, 0, 9.5367431640625e-07 ;  /* 0x00000010ff247435 */ /* 0x000fe200000001ff */
[----:B------:R-:W-:Y:S02]  /*27f0*/  MOV R33, R37 ;  /* 0x0000002500217202 */ /* 0x000fe40000000f00 */
[----:B------:R-:W-:Y:S02]  /*2800*/  MOV R39, 0x1f ;  /* 0x0000001f00277802 */ /* 0x000fe40000000f00 */
[----:B------:R-:W-:-:S02]  /*2810*/  MOV R174, 0xffffffff ;  /* 0xffffffff00ae7802 */ /* 0x000fc40000000f00 */
[----:B------:R-:W-:Y:S02]  /*2820*/  MOV R2, 0x2840 ;  /* 0x0000284000027802 */ /* 0x000fe40000000f00 */
[----:B01---5:R-:W-:Y:S05]  /*2830*/  CALL.REL.NOINC `($__internal_73_$__cuda_sm70_shflsync_down_p) ;  /* 0x000003e000007944 */ /* 0x023fea0003c00000 */
[----:B------:R-:W-:Y:S01]  /*2840*/  FADD.FTZ R35, R35, R32 ;  /* 0x0000002023237221 */ /* 0x000fe20000010000 */
[----:B0-----:R-:W-:Y:S01]  /*2850*/  HFMA2.MMA R36, -RZ, RZ, 0, 4.76837158203125e-07 ;  /* 0x00000008ff247435 */ /* 0x001fe200000001ff */
[----:B-1----:R-:W-:Y:S01]  /*2860*/  FADD.FTZ R38, R37, R33 ;  /* 0x0000002125267221 */ /* 0x002fe20000010000 */
[----:B------:R-:W-:Y:S02]  /*2870*/  MOV R39, 0x1f ;  /* 0x0000001f00277802 */ /* 0x000fe40000000f00 */
[----:B------:R-:W-:Y:S02]  /*2880*/  MOV R174, 0xffffffff ;  /* 0xffffffff00ae7802 */ /* 0x000fe40000000f00 */
[----:B------:R-:W-:Y:S02]  /*2890*/  MOV R33, R35 ;  /* 0x0000002300217202 */ /* 0x000fe40000000f00 */
[----:B------:R-:W-:Y:S02]  /*28a0*/  MOV R2, 0x28c0 ;  /* 0x000028c000027802 */ /* 0x000fe40000000f00 */
[----:B------:R-:W-:Y:S05]  /*28b0*/  CALL.REL.NOINC `($__internal_73_$__cuda_sm70_shflsync_down_p) ;  /* 0x0000036000007944 */ /* 0x000fea0003c00000 */
[----:B0-----:R-:W-:Y:S01]  /*28c0*/  HFMA2.MMA R36, -RZ, RZ, 0, 4.76837158203125e-07 ;  /* 0x00000008ff247435 */ /* 0x001fe200000001ff */
[----:B-1----:R-:W-:-:S02]  /*28d0*/  MOV R32, R33 ;  /* 0x0000002100207202 */ /* 0x002fc40000000f00 */
[----:B------:R-:W-:Y:S02]  /*28e0*/  MOV R33, R38 ;  /* 0x0000002600217202 */ /* 0x000fe40000000f00 */
[----:B------:R-:W-:Y:S02]  /*28f0*/  MOV R39, 0x1f ;  /* 0x0000001f00277802 */ /* 0x000fe40000000f00 */
[----:B------:R-:W-:Y:S02]  /*2900*/  MOV R174, 0xffffffff ;  /* 0xffffffff00ae7802 */ /* 0x000fe40000000f00 */
[----:B------:R-:W-:Y:S02]  /*2910*/  MOV R2, 0x2930 ;  /* 0x0000293000027802 */ /* 0x000fe40000000f00 */
[----:B------:R-:W-:Y:S05]  /*2920*/  CALL.REL.NOINC `($__internal_73_$__cuda_sm70_shflsync_down_p) ;  /* 0x000002f000007944 */ /* 0x000fea0003c00000 */
[----:B------:R-:W-:Y:S01]  /*2930*/  FADD.FTZ R35, R32, R35 ;  /* 0x0000002320237221 */ /* 0x000fe20000010000 */
[----:B0-----:R-:W-:Y:S01]  /*2940*/  HFMA2.MMA R36, -RZ, RZ, 0, 2.384185791015625e-07 ;  /* 0x00000004ff247435 */ /* 0x001fe200000001ff */
[----:B-1----:R-:W-:Y:S01]  /*2950*/  FADD.FTZ R38, R38, R33 ;  /* 0x0000002126267221 */ /* 0x002fe20000010000 */
[----:B------:R-:W-:Y:S02]  /*2960*/  MOV R39, 0x1f ;  /* 0x0000001f00277802 */ /* 0x000fe40000000f00 */
[----:B------:R-:W-:-:S02]  /*2970*/  MOV R174, 0xffffffff ;  /* 0xffffffff00ae7802 */ /* 0x000fc40000000f00 */
[----:B------:R-:W-:Y:S02]  /*2980*/  MOV R33, R35 ;  /* 0x0000002300217202 */ /* 0x000fe40000000f00 */
[----:B------:R-:W-:Y:S02]  /*2990*/  MOV R2, 0x29b0 ;  /* 0x000029b000027802 */ /* 0x000fe40000000f00 */
[----:B------:R-:W-:Y:S05]  /*29a0*/  CALL.REL.NOINC `($__internal_73_$__cuda_sm70_shflsync_down_p) ;  /* 0x0000027000007944 */ /* 0x000fea0003c00000 */
[----:B0-----:R-:W-:Y:S01]  /*29b0*/  HFMA2.MMA R36, -RZ, RZ, 0, 2.384185791015625e-07 ;  /* 0x00000004ff247435 */ /* 0x001fe200000001ff */
[----:B-1----:R-:W-:Y:S02]  /*29c0*/  MOV R32, R33 ;  /* 0x0000002100207202 */ /* 0x002fe40000000f00 */
[----:B------:R-:W-:Y:S02]  /*29d0*/  MOV R33, R38 ;  /* 0x0000002600217202 */ /* 0x000fe40000000f00 */
[----:B------:R-:W-:Y:S02]  /*29e0*/  MOV R39, 0x1f ;  /* 0x0000001f00277802 */ /* 0x000fe40000000f00 */
[----:B------:R-:W-:Y:S02]  /*29f0*/  MOV R174, 0xffffffff ;  /* 0xffffffff00ae7802 */ /* 0x000fe40000000f00 */
[----:B------:R-:W-:-:S02]  /*2a00*/  MOV R2, 0x2a20 ;  /* 0x00002a2000027802 */ /* 0x000fc40000000f00 */
[----:B------:R-:W-:Y:S05]  /*2a10*/  CALL.REL.NOINC `($__internal_73_$__cuda_sm70_shflsync_down_p) ;  /* 0x0000020000007944 */ /* 0x000fea0003c00000 */
[----:B------:R-:W-:Y:S01]  /*2a20*/  FADD.FTZ R35, R32, R35 ;  /* 0x0000002320237221 */ /* 0x000fe20000010000 */
[----:B0-----:R-:W-:Y:S01]  /*2a30*/  HFMA2.MMA R36, -RZ, RZ, 0, 1.1920928955078125e-07 ;  /* 0x00000002ff247435 */ /* 0x001fe200000001ff */
[----:B-1----:R-:W-:Y:S01]  /*2a40*/  FADD.FTZ R38, R38, R33 ;  /* 0x0000002126267221 */ /* 0x002fe20000010000 */
[----:B------:R-:W-:-:S02]  /*2a50*/  MOV R39, 0x1f ;  /* 0x0000001f00277802 */ /* 0x000fc40000000f00 */
[----:B------:R-:W-:Y:S02]  /*2a60*/  MOV R174, 0xffffffff ;  /* 0xffffffff00ae7802 */ /* 0x000fe40000000f00 */
[----:B------:R-:W-:Y:S02]  /*2a70*/  MOV R33, R35 ;  /* 0x0000002300217202 */ /* 0x000fe40000000f00 */
[----:B------:R-:W-:Y:S02]  /*2a80*/  MOV R2, 0x2aa0 ;  /* 0x00002aa000027802 */ /* 0x000fe40000000f00 */
[----:B------:R-:W-:Y:S05]  /*2a90*/  CALL.REL.NOINC `($__internal_73_$__cuda_sm70_shflsync_down_p) ;  /* 0x0000018000007944 */ /* 0x000fea0003c00000 */
[----:B0-----:R-:W-:Y:S01]  /*2aa0*/  HFMA2.MMA R36, -RZ, RZ, 0, 1.1920928955078125e-07 ;  /* 0x00000002ff247435 */ /* 0x001fe200000001ff */
[----:B-1----:R-:W-:Y:S02]  /*2ab0*/  MOV R32, R33 ;  /* 0x0000002100207202 */ /* 0x002fe40000000f00 */
[----:B------:R-:W-:Y:S02]  /*2ac0*/  MOV R33, R38 ;  /* 0x0000002600217202 */ /* 0x000fe40000000f00 */
[----:B------:R-:W-:Y:S02]  /*2ad0*/  MOV R39, 0x1f ;  /* 0x0000001f00277802 */ /* 0x000fe40000000f00 */
[----:B------:R-:W-:-:S02]  /*2ae0*/  MOV R174, 0xffffffff ;  /* 0xffffffff00ae7802 */ /* 0x000fc40000000f00 */
[----:B------:R-:W-:Y:S02]  /*2af0*/  MOV R2, 0x2b10 ;  /* 0x00002b1000027802 */ /* 0x000fe40000000f00 */
[----:B------:R-:W-:Y:S05]  /*2b00*/  CALL.REL.NOINC `($__internal_73_$__cuda_sm70_shflsync_down_p) ;  /* 0x0000011000007944 */ /* 0x000fea0003c00000 */
[----:B------:R-:W-:Y:S01]  /*2b10*/  FADD.FTZ R35, R32, R35 ;  /* 0x0000002320237221 */ /* 0x000fe20000010000 */
[----:B0-----:R-:W-:Y:S01]  /*2b20*/  HFMA2.MMA R36, -RZ, RZ, 0, 5.9604644775390625e-08 ;  /* 0x00000001ff247435 */ /* 0x001fe200000001ff */
[----:B-1----:R-:W-:Y:S01]  /*2b30*/  FADD.FTZ R37, R38, R33 ;  /* 0x0000002126257221 */ /* 0x002fe20000010000 */
[----:B------:R-:W-:Y:S02]  /*2b40*/  MOV R39, 0x1f ;  /* 0x0000001f00277802 */ /* 0x000fe40000000f00 */
[----:B------:R-:W-:Y:S02]  /*2b50*/  MOV R174, 0xffffffff ;  /* 0xffffffff00ae7802 */ /* 0x000fe40000000f00 */
[----:B------:R-:W-:Y:S02]  /*2b60*/  MOV R33, R35 ;  /* 0x0000002300217202 */ /* 0x000fe40000000f00 */
[----:B------:R-:W-:Y:S02]  /*2b70*/  MOV R2, 0x2b90 ;  /* 0x00002b9000027802 */ /* 0x000fe40000000f00 */
[----:B------:R-:W-:Y:S05]  /*2b80*/  CALL.REL.NOINC `($__internal_73_$__cuda_sm70_shflsync_down_p) ;  /* 0x0000009000007944 */ /* 0x000fea0003c00000 */
[----:B0-----:R-:W-:Y:S01]  /*2b90*/  HFMA2.MMA R36, -RZ, RZ, 0, 5.9604644775390625e-08 ;  /* 0x00000001ff247435 */ /* 0x001fe200000001ff */
[----:B-1----:R-:W-:-:S02]  /*2ba0*/  MOV R38, R33 ;  /* 0x0000002100267202 */ /* 0x002fc40000000f00 */
[----:B------:R-:W-:Y:S02]  /*2bb0*/  MOV R33, R37 ;  /* 0x0000002500217202 */ /* 0x000fe40000000f00 */
[----:B------:R-:W-:Y:S02]  /*2bc0*/  MOV R39, 0x1f ;  /* 0x0000001f00277802 */ /* 0x000fe40000000f00 */
[----:B------:R-:W-:Y:S02]  /*2bd0*/  MOV R174, 0xffffffff ;  /* 0xffffffff00ae7802 */ /* 0x000fe40000000f00 */
[----:B------:R-:W-:Y:S02]  /*2be0*/  MOV R2, 0x2c00 ;  /* 0x00002c0000027802 */ /* 0x000fe40000000f00 */
[----:B------:R-:W-:Y:S05]  /*2bf0*/  CALL.REL.NOINC `($__internal_73_$__cuda_sm70_shflsync_down_p) ;  /* 0x0000002000007944 */ /* 0x000fea0003c00000 */
[----:B-1----:R-:W-:Y:S01]  /*2c00*/  MOV R2, R33 ;  /* 0x0000002100027202 */ /* 0x002fe20000000f00 */
[----:B0-----:R-:W-:Y:S05]  /*2c10*/  BRA `(.L_x_1026) ;  /* 0xffffeb3000007947 */ /* 0x001fea000383ffff */
        .weak           $__internal_73_$__cuda_sm70_shflsync_down_p
        .type           $__internal_73_$__cuda_sm70_shflsync_down_p,@function
        .size           $__internal_73_$__cuda_sm70_shflsync_down_p,(.L_x_1836 - $__internal_73_$__cuda_sm70_shflsync_down_p)
$__internal_73_$__cuda_sm70_shflsync_down_p:
[----:B------:R-:W-:Y:S01]  /*2c20*/  HFMA2.MMA R3, -RZ, RZ, 0, 0 ;  /* 0x00000000ff037435 */ /* 0x000fe200000001ff */
[----:B------:R-:W-:Y:S04]  /*2c30*/  WARPSYNC R174 ;  /* 0x000000ae00007348 */ /* 0x000fe80003800000 */
[----:B------:R0:W1:Y:S01]  /*2c40*/  SHFL.DOWN PT, R33, R33, R36, R39 ;  /* 0x0800002421217389 */ /* 0x00006200000e0027 */
[----:B------:R-:W-:Y:S05]  /*2c50*/  RET.REL.NODEC R2 `(_ZN10layer_norm31ln_parallel_residual_bwd_kernelINS_13Kernel_traitsI6__halfS2_fS2_fjLj2048ELj1ELj1ELj4ELj16ENS_18Kernel_traits_baseILj2048ES2_S2_fS2_fjLj128EEEEELb0ELb0ELb1EEEvNS_9BwdParamsE) ;  /* 0xffffd3a002007950 */ /* 0x000fea0003c3ffff */
.L_x_1027:
        /* <DEDUP_REMOVED lines=10> */
.L_x_1836:


//--------------------- .text._ZN10layer_norm31ln_parallel_residual_bwd_kernelINS_13Kernel_traitsI6__halfS2_fS2_fjLj2048ELj1ELj1ELj4ELj16ENS_18Kernel_traits_baseILj2048ES2_S2_fS2_fjLj128EEEEELb0ELb1ELb0EEEvNS_9BwdParamsE --------------------------
	.section	.text._ZN10layer_norm31ln_parallel_residual_bwd_kernelINS_13Kernel_traitsI6__halfS2_fS2_fjLj2048ELj1ELj1ELj4ELj16ENS_18Kernel_traits_baseILj2048ES2_S2_fS2_fjLj128EEEEELb0ELb1ELb0EEEvNS_9BwdParamsE,"ax",@progbits
	.sectioninfo	@"SHI_REGISTERS=128"
	.align	128
        .global         _ZN10layer_norm31ln_parallel_residual_bwd_kernelINS_13Kernel_traitsI6__halfS2_fS2_fjLj2048ELj1ELj1ELj4ELj16ENS_18Kernel_traits_baseILj2048ES2_S2_fS2_fjLj128EEEEELb0ELb1ELb0EEEvNS_9BwdParamsE
        .type           _ZN10layer_norm31ln_parallel_residual_bwd_kernelINS_13Kernel_traitsI6__halfS2_fS2_fjLj2048ELj1ELj1ELj4ELj16ENS_18Kernel_traits_baseILj2048ES2_S2_fS2_fjLj128EEEEELb0ELb1ELb0EEEvNS_9BwdParamsE,@function
        .size           _ZN10layer_norm31ln_parallel_residual_bwd_kernelINS_13Kernel_traitsI6__halfS2_fS2_fjLj2048ELj1ELj1ELj4ELj16ENS_18Kernel_traits_baseILj2048ES2_S2_fS2_fjLj128EEEEELb0ELb1ELb0EEEvNS_9BwdParamsE,(.L_x_1837 - _ZN10layer_norm31ln_parallel_residual_bwd_kernelINS_13Kernel_traitsI6__halfS2_fS2_fjLj2048ELj1ELj1ELj4ELj16ENS_18Kernel_traits_baseILj2048ES2_S2_fS2_fjLj128EEEEELb0ELb1ELb0EEEvNS_9BwdParamsE)
        .other          _ZN10layer_norm31ln_parallel_residual_bwd_kernelINS_13Kernel_traitsI6__halfS2_fS2_fjLj2048ELj1ELj1ELj4ELj16ENS_18Kernel_traits_baseILj2048ES2_S2_fS2_fjLj128EEEEELb0ELb1ELb0EEEvNS_9BwdParamsE,@"STO_CUDA_ENTRY STV_DEFAULT"
_ZN10layer_norm31ln_parallel_residual_bwd_kernelINS_13Kernel_traitsI6__halfS2_fS2_fjLj2048ELj1ELj1ELj4ELj16ENS_18Kernel_traits_baseILj2048ES2_S2_fS2_fjLj128EEEEELb0ELb1ELb0EEEvNS_9BwdParamsE:
.text._ZN10layer_norm31ln_parallel_residual_bwd_kernelINS_13Kernel_traitsI6__halfS2_fS2_fjLj2048ELj1ELj1ELj4ELj16ENS_18Kernel_traits_baseILj2048ES2_S2_fS2_fjLj128EEEEELb0ELb1ELb0EEEvNS_9BwdParamsE:
        /* <DEDUP_REMOVED lines=56> */
.L_x_1039:
        /* <DEDUP_REMOVED lines=34> */
[--C-:B---3--:R-:W-:Y:S01]  /*05a0*/  HADD2.F32 R83, -RZ, R12.reuse.H0_H0 ;  /* 0x2000000cff537230 */ /* 0x108fe20000004100 */
[C---:B------:R-:W-:Y:S01]  /*05b0*/  FADD.FTZ R11, -R109.reuse, R11 ;  /* 0x0000000b6d0b7221 */ /* 0x040fe20000010100 */
[----:B------:R-:W-:Y:S01]  /*05c0*/  HADD2.F32 R12, -RZ, R12.H1_H1 ;  /* 0x3000000cff0c7230 */ /* 0x000fe20000004100 */
[----:B-----5:R-:W-:Y:S01]  /*05d0*/  FMUL.FTZ R3, R88, R3 ;  /* 0x0000000358037220 */ /* 0x020fe20000410000 */
[--C-:B------:R-:W-:Y:S01]  /*05e0*/  HADD2.F32 R101, -RZ, R13.reuse.H0_H0 ;  /* 0x2000000dff657230 */ /* 0x100fe20000004100 */
[C---:B----4-:R-:W-:Y:S01]  /*05f0*/  FADD.FTZ R81, -R109.reuse, R5 ;  /* 0x000000056d517221 */ /* 0x050fe20000010100 */
[----:B------:R-:W-:Y:S01]  /*0600*/  HADD2.F32 R100, -RZ, R13.H1_H1 ;  /* 0x3000000dff647230 */ /* 0x000fe20000004100 */
[----:B------:R-:W-:Y:S01]  /*0610*/  FMUL.FTZ R5, R124, R83 ;  /* 0x000000537c057220 */ /* 0x000fe20000410000 */
[--C-:B------:R-:W-:Y:S01]  /*0620*/  HADD2.F32 R13, -RZ, R15.reuse.H0_H0 ;  /* 0x2000000fff0d7230 */ /* 0x100fe20000004100 */
[C---:B------:R-:W-:Y:S01]  /*0630*/  FADD.FTZ R115, -R109.reuse, R4 ;  /* 0x000000046d737221 */ /* 0x040fe20000010100 */
[----:B0-----:R-:W-:Y:S01]  /*0640*/  HADD2.F32 R76, -RZ, R15.H1_H1 ;  /* 0x3000000fff4c7230 */ /* 0x001fe20000004100 */
[C---:B------:R-:W-:Y:S01]  /*0650*/  FADD.FTZ R15, -R109.reuse, R6 ;  /* 0x000000066d0f7221 */ /* 0x040fe20000010100 */
[--C-:B------:R-:W-:Y:S01]  /*0660*/  HADD2.F32 R9, -RZ, R14.reuse.H0_H0 ;  /* 0x2000000eff097230 */ /* 0x100fe20000004100 */
[----:B------:R-:W-:Y:S01]  /*0670*/  FADD.FTZ R77, -R109, R7 ;  /* 0x000000076d4d7221 */ /* 0x000fe20000010100 */
[----:B------:R-:W-:Y:S01]  /*0680*/  HADD2.F32 R14, -RZ, R14.H1_H1 ;  /* 0x3000000eff0e7230 */ /* 0x000fe20000004100 */
        /* <DEDUP_REMOVED lines=47> */
.L_x_1030:
[----:B0-----:R-:W-:Y:S05]  /*0980*/  BSYNC B0 ;  /* 0x0000000000007941 */ /* 0x001fea0003800000 */
.L_x_1029:
[----:B------:R-:W-:Y:S01]  /*0990*/  BSSY B0, `(.L_x_1031) ;  /* 0x000004f000007945 */ /* 0x000fe20003800000 */
[----:B------:R-:W-:Y:S05]  /*09a0*/  @!P3 BRA `(.L_x_1032) ;  /* 0x000004d00000b947 */ /* 0x000fea0003800000 */
[C---:B------:R-:W-:Y:S02]  /*09b0*/  LEA R80, P0, R115.reuse, c[0x0][0x188], 0x5 ;  /* 0x0000620073507a11 */ /* 0x040fe400078028ff */
[----:B------:R-:W-:Y:S02]  /*09c0*/  MOV R84, 0x10 ;  /* 0x0000001000547802 */ /* 0x000fe40000000f00 */
[----:B------:R-:W-:-:S03]  /*09d0*/  LEA.HI.X R81, R115, c[0x0][0x18c], RZ, 0x5, P0 ;  /* 0x0000630073517a11 */ /* 0x000fc600000f2cff */
[----:B------:R-:W-:Y:S02]  /*09e0*/  IMAD.WIDE.U32 R84, R115, R84, c[0x0][0x208] ;  /* 0x0000820073547625 */ /* 0x000fe400078e0054 */
[----:B------:R0:W2:Y:S04]  /*09f0*/  LDG.E.128 R76, [R80.64] ;  /* 0x00000004504c7981 */ /* 0x0000a8000c1e1d00 */
        /* <DEDUP_REMOVED lines=10> */
[C---:B------:R-:W-:Y:S02]  /*0aa0*/  FADD.FTZ R103, -R109.reuse, R76 ;  /* 0x0000004c6d677221 */ /* 0x040fe40000010100 */
[----:B------:R-:W-:-:S02]  /*0ab0*/  FADD.FTZ R93, -R109, R78 ;  /* 0x0000004e6d5d7221 */ /* 0x000fc40000010100 */
[C---:B----4-:R-:W-:Y:S02]  /*0ac0*/  FADD.FTZ R79, -R109.reuse, R80 ;  /* 0x000000506d4f7221 */ /* 0x050fe40000010100 */
[C---:B------:R-:W-:Y:S02]  /*0ad0*/  FADD.FTZ R81, -R109.reuse, R81 ;  /* 0x000000516d517221 */ /* 0x040fe40000010100 */
[C---:B------:R-:W-:Y:S02]  /*0ae0*/  FADD.FTZ R77, -R109.reuse, R82 ;  /* 0x000000526d4d7221 */ /* 0x040fe40000010100 */
[----:B------:R-:W-:Y:S01]  /*0af0*/  FADD.FTZ R83, -R109, R83 ;  /* 0x000000536d537221 */ /* 0x000fe20000010100 */
[--C-:B---3--:R-:W-:Y:S01]  /*0b00*/  HADD2.F32 R109, -RZ, R84.reuse.H0_H0 ;  /* 0x20000054ff6d7230 */ /* 0x108fe20000004100 */
[----:B-----5:R-:W-:Y:S01]  /*0b10*/  FMUL.FTZ R103, R88, R103 ;  /* 0x0000006758677220 */ /* 0x020fe20000410000 */
[----:B------:R-:W-:Y:S02]  /*0b20*/  HADD2.F32 R80, -RZ, R84.H1_H1 ;  /* 0x30000054ff507230 */ /* 0x000fe40000004100 */
[----:B0-----:R-:W-:-:S02]  /*0b30*/  HADD2.F32 R91, -RZ, R85.H0_H0 ;  /* 0x20000055ff5b7230 */ /* 0x001fc40000004100 */
[----:B------:R-:W-:Y:S01]  /*0b40*/  HADD2.F32 R92, -RZ, R85.H1_H1 ;  /* 0x30000055ff5c7230 */ /* 0x000fe20000004100 */
[----:B------:R-:W-:Y:S01]  /*0b50*/  FMUL.FTZ R85, R116, R109 ;  /* 0x0000006d74557220 */ /* 0x000fe20000410000 */
[--C-:B------:R-:W-:Y:S02]  /*0b60*/  HADD2.F32 R99, -RZ, R86.reuse.H0_H0 ;  /* 0x20000056ff637230 */ /* 0x100fe40000004100 */
[----:B------:R-:W-:Y:S01]  /*0b70*/  HADD2.F32 R78, -RZ, R86.H1_H1 ;  /* 0x30000056ff4e7230 */ /* 0x000fe20000004100 */
[C---:B------:R-:W-:Y:S01]  /*0b80*/  FMUL.FTZ R86, R88.reuse, R93 ;  /* 0x0000005d58567220 */ /* 0x040fe20000410000 */
[--C-:B------:R-:W-:Y:S01]  /*0b90*/  HADD2.F32 R97, -RZ, R87.reuse.H0_H0 ;  /* 0x20000057ff617230 */ /* 0x100fe20000004100 */
[----:B------:R-:W-:Y:S01]  /*0ba0*/  FMUL.FTZ R84, R88, R95 ;  /* 0x0000005f58547220 */ /* 0x000fe20000410000 */
[----:B------:R-:W-:Y:S01]  /*0bb0*/  HADD2.F32 R76, -RZ, R87.H1_H1 ;  /* 0x30000057ff4c7230 */ /* 0x000fe20000004100 */
[----:B------:R-:W-:Y:S02]  /*0bc0*/  FMUL.FTZ R87, R114, R80 ;  /* 0x0000005072577220 */ /* 0x000fe40000410000 */
[----:B------:R-:W-:-:S02]  /*0bd0*/  FADD.FTZ R112, R112, R85 ;  /* 0x0000005570707221 */ /* 0x000fc40000010000 */
[----:B------:R-:W-:Y:S02]  /*0be0*/  FFMA.FTZ R111, R103, R85, R111 ;  /* 0x00000055676f7223 */ /* 0x000fe4000001006f */
[----:B------:R-:W-:Y:S02]  /*0bf0*/  FADD.FTZ R30, R30, R91 ;  /* 0x0000005b1e1e7221 */ /* 0x000fe40000010000 */
[-C--:B------:R-:W-:Y:S02]  /*0c00*/  FFMA.FTZ R46, R86, R91.reuse, R46 ;  /* 0x0000005b562e7223 */ /* 0x080fe4000001002e */
[----:B------:R-:W-:Y:S02]  /*0c10*/  FMUL.FTZ R90, R113, R91 ;  /* 0x0000005b715a7220 */ /* 0x000fe40000410000 */
[C---:B------:R-:W-:Y:S02]  /*0c20*/  FMUL.FTZ R89, R88.reuse, R89 ;  /* 0x0000005958597220 */ /* 0x040fe40000410000 */
        /* <DEDUP_REMOVED lines=37> */
.L_x_1032:
[----:B------:R-:W-:Y:S05]  /*0e80*/  BSYNC B0 ;  /* 0x0000000000007941 */ /* 0x000fea0003800000 */
.L_x_1031:
[----:B------:R-:W-:Y:S02]  /*0e90*/  LOP3.LUT P1, RZ, R104, 0xff, RZ, 0xc0, !PT ;  /* 0x000000ff68ff7812 */ /* 0x000fe4000782c0ff */
[----:B------:R-:W-:-:S02]  /*0ea0*/  SHF.R.U32.HI R78, RZ, 0x5, R125 ;  /* 0x00000005ff4e7819 */ /* 0x000fc4000001167d */
[----:B------:R-:W-:Y:S02]  /*0eb0*/  LOP3.LUT P0, RZ, R125, 0x1f, RZ, 0xc0, !PT ;  /* 0x0000001f7dff7812 */ /* 0x000fe4000780c0ff */
[----:B------:R-:W-:-:S07]  /*0ec0*/  LOP3.LUT R80, R78, 0x7fffffc, RZ, 0xc0, !PT ;  /* 0x07fffffc4e507812 */ /* 0x000fce00078ec0ff */
[----:B------:R-:W-:Y:S01]  /*0ed0*/  @!P1 IADD3 R80, R80, 0x4, RZ ;  /* 0x0000000450509810 */ /* 0x000fe20007ffe0ff */
[----:B------:R-:W-:Y:S05]  /*0ee0*/  BRA.DIV ~URZ, `(.L_x_1033) ;  /* 0x00000e427f007947 */ /* 0x000fea000b800000 */
[----:B------:R0:W1:Y:S02]  /*0ef0*/  SHFL.DOWN PT, R81, R112, 0x10, 0x1f ;  /* 0x0a001f0070517f89 */ /* 0x00006400000e0000 */
.L_x_1040:
        /* <DEDUP_REMOVED lines=18> */
.L_x_1041:
        /* <DEDUP_REMOVED lines=41> */
[----:B------:R-:W-:Y:S01]  /*12b0*/  @P0 F2FP.PACK_AB R78, RZ, R76 ;  /* 0x0000004cff4e023e */ /* 0x000fe200000000ff */
[----:B------:R-:W-:Y:S01]  /*12c0*/  FADD.FTZ R79, R100, -R79 ;  /* 0x8000004f644f7221 */ /* 0x000fe20000010000 */
[----:B------:R-:W-:Y:S01]  /*12d0*/  SEL R65, R76, R65, P4 ;  /* 0x000000414c417207 */ /* 0x000fe20002000000 */
[C---:B------:R-:W-:Y:S01]  /*12e0*/  FMUL.FTZ R83, R88.reuse, R83 ;  /* 0x0000005358537220 */ /* 0x040fe20000410000 */
[----:B------:R-:W-:Y:S01]  /*12f0*/  @P0 F2FP.PACK_AB R81, RZ, R77 ;  /* 0x0000004dff51023e */ /* 0x000fe200000000ff */
[----:B------:R-:W-:Y:S01]  /*1300*/  FMUL.FTZ R82, R88, R79 ;  /* 0x0000004f58527220 */ /* 0x000fe20000410000 */
[----:B------:R-:W-:Y:S01]  /*1310*/  SEL R64, R77, R64, P4 ;  /* 0x000000404d407207 */ /* 0x000fe20002000000 */
[----:B------:R-:W-:Y:S01]  /*1320*/  @P1 FADD.FTZ R83, R22, R83 ;  /* 0x0000005316531221 */ /* 0x000fe20000010000 */
[----:B------:R-:W-:Y:S01]  /*1330*/  F2FP.PACK_AB R76, R76, R77 ;  /* 0x0000004d4c4c723e */ /* 0x000fe200000000ff */
[-C--:B------:R-:W-:Y:S01]  /*1340*/  FFMA.FTZ R77, R8, R109.reuse, R112 ;  /* 0x0000006d084d7223 */ /* 0x080fe20000010070 */
[----:B------:R-:W-:Y:S01]  /*1350*/  @P0 PRMT R68, R81, 0x7610, R68 ;  /* 0x0000761051440816 */ /* 0x000fe20000000044 */
[----:B------:R-:W-:Y:S01]  /*1360*/  FFMA.FTZ R81, R10, R109, R112 ;  /* 0x0000006d0a517223 */ /* 0x000fe20000010070 */
[----:B------:R-:W-:Y:S01]  /*1370*/  @P0 F2FP.PACK_AB R111, RZ, R83 ;  /* 0x00000053ff6f023e */ /* 0x000fe200000000ff */
        /* <DEDUP_REMOVED lines=9> */
[----:B------:R-:W-:Y:S02]  /*1410*/  @P0 F2FP.PACK_AB R80, RZ, R82 ;  /* 0x00000052ff50023e */ /* 0x000fe400000000ff */
[C---:B------:R-:W-:Y:S01]  /*1420*/  SEL R67, R82.reuse, R67, P4 ;  /* 0x0000004352437207 */ /* 0x040fe20002000000 */
[----:B------:R-:W-:Y:S01]  /*1430*/  @P1 FADD.FTZ R81, R17, R81 ;  /* 0x0000005111511221 */ /* 0x000fe20000010000 */
[----:B------:R-:W-:Y:S02]  /*1440*/  F2FP.PACK_AB R77, R82, R83 ;  /* 0x00000053524d723e */ /* 0x000fe400000000ff */
[----:B------:R-:W-:Y:S02]  /*1450*/  @P0 F2FP.PACK_AB R82, RZ, R79 ;  /* 0x0000004fff52023e */ /* 0x000fe400000000ff */
[----:B------:R-:W-:-:S02]  /*1460*/  @P0 F2FP.PACK_AB R78, RZ, R81 ;  /* 0x00000051ff4e023e */ /* 0x000fc400000000ff */
        /* <DEDUP_REMOVED lines=13> */
[----:B------:R-:W-:Y:S01]  /*1540*/  @P0 F2FP.PACK_AB R82, RZ, R111 ;  /* 0x0000006fff52023e */ /* 0x000fe200000000ff */
[----:B------:R-:W-:Y:S01]  /*1550*/  @P1 FADD.FTZ R80, R19, R80 ;  /* 0x0000005013501221 */ /* 0x000fe20000010000 */
[----:B------:R-:W-:Y:S02]  /*1560*/  SEL R74, R111, R74, P4 ;  /* 0x0000004a6f4a7207 */ /* 0x000fe40002000000 */
[----:B------:R-:W-:Y:S01]  /*1570*/  @P0 PRMT R71, R82, 0x7610, R71 ;  /* 0x0000761052470816 */ /* 0x000fe20000000047 */
[----:B------:R-:W-:Y:S01]  /*1580*/  @P4 IMAD.WIDE.U32 R82, R0, R83, c[0x0][0x258] ;  /* 0x0000960000524625 */ /* 0x000fe200078e0053 */
[----:B------:R-:W-:-:S02]  /*1590*/  @P0 F2FP.PACK_AB R78, RZ, R80 ;  /* 0x00000050ff4e023e */ /* 0x000fc400000000ff */
[C---:B------:R-:W-:Y:S02]  /*15a0*/  SEL R75, R80.reuse, R75, P4 ;  /* 0x0000004b504b7207 */ /* 0x040fe40002000000 */
[----:B------:R-:W-:Y:S01]  /*15b0*/  @P0 PRMT R71, R71, 0x5410, R78 ;  /* 0x0000541047470816 */ /* 0x000fe2000000004e */
[----:B------:R-:W-:Y:S01]  /*15c0*/  @P4 STG.E.128 [R82.64], R64 ;  /* 0x0000004052004986 */ /* 0x000fe2000c101d04 */
[----:B------:R-:W-:Y:S01]  /*15d0*/  F2FP.PACK_AB R78, R81, R79 ;  /* 0x0000004f514e723e */ /* 0x000fe200000000ff */
[----:B------:R-:W-:Y:S01]  /*15e0*/  HFMA2.MMA R81, -RZ, RZ, 0, 9.5367431640625e-07 ;  /* 0x00000010ff517435 */ /* 0x000fe200000001ff */
[----:B------:R-:W-:Y:S01]  /*15f0*/  F2FP.PACK_AB R79, R80, R111 ;  /* 0x0000006f504f723e */ /* 0x000fe200000000ff */
[----:B------:R-:W-:Y:S08]  /*1600*/  @P4 STG.E.128 [R82.64+0x10], R72 ;  /* 0x0000104852004986 */ /* 0x000ff0000c101d04 */
[----:B------:R-:W-:-:S05]  /*1610*/  IMAD.WIDE.U32 R80, R0, R81, c[0x0][0x248] ;  /* 0x0000920000507625 */ /* 0x000fca00078e0051 */
[----:B------:R0:W-:Y:S02]  /*1620*/  STG.E.128 [R80.64], R76 ;  /* 0x0000004c50007986 */ /* 0x0001e4000c101d04 */
[----:B0-----:R-:W-:-:S04]  /*1630*/  @P0 LEA R76, P1, R0, c[0x0][0x250], 0x4 ;  /* 0x00009400004c0a11 */ /* 0x001fc800078220ff */
[C---:B------:R-:W-:Y:S02]  /*1640*/  @P0 LEA.HI.X R77, R0.reuse, c[0x0][0x254], RZ, 0x4, P1 ;  /* 0x00009500004d0a11 */ /* 0x040fe400008f24ff */
[----:B------:R-:W-:-:S03]  /*1650*/  IADD3 R0, R0, 0x80, RZ ;  /* 0x0000008000007810 */ /* 0x000fc60007ffe0ff */
[----:B------:R0:W-:Y:S04]  /*1660*/  @P0 STG.E.128 [R76.64], R68 ;  /* 0x000000444c000986 */ /* 0x0001e8000c101d04 */
.L_x_1036:
[----:B------:R-:W-:Y:S05]  /*1670*/  BSYNC B0 ;  /* 0x0000000000007941 */ /* 0x000fea0003800000 */
.L_x_1035:
        /* <DEDUP_REMOVED lines=51> */
[-C--:B------:R-:W-:Y:S02]  /*19b0*/  @P4 F2FP.PACK_AB R78, RZ, R109.reuse ;  /* 0x0000006dff4e423e */ /* 0x080fe400000000ff */
[----:B------:R-:W-:Y:S01]  /*19c0*/  @P4 F2FP.PACK_AB R88, RZ, R112 ;  /* 0x00000070ff58423e */ /* 0x000fe200000000ff */
[----:B------:R0:W-:Y:S01]  /*19d0*/  @P0 STG.E.128 [R80.64+0x10], R72 ;  /* 0x0000104850000986 */ /* 0x0001e2000c101d04 */
[----:B------:R-:W-:Y:S02]  /*19e0*/  @P4 PRMT R70, R78, 0x7610, R70 ;  /* 0x000076104e464816 */ /* 0x000fe40000000046 */
[----:B------:R-:W-:Y:S02]  /*19f0*/  F2FP.PACK_AB R78, R112, R109 ;  /* 0x0000006d704e723e */ /* 0x000fe400000000ff */
[----:B------:R-:W-:-:S02]  /*1a00*/  @P4 F2FP.PACK_AB R109, RZ, R76 ;  /* 0x0000004cff6d423e */ /* 0x000fc400000000ff */
[-C--:B------:R-:W-:Y:S02]  /*1a10*/  @P4 F2FP.PACK_AB R112, RZ, R79.reuse ;  /* 0x0000004fff70423e */ /* 0x080fe400000000ff */
[----:B------:R-:W-:Y:S02]  /*1a20*/  F2FP.PACK_AB R79, R115, R79 ;  /* 0x0000004f734f723e */ /* 0x000fe400000000ff */
[----:B------:R-:W-:Y:S02]  /*1a30*/  @P4 F2FP.PACK_AB R111, RZ, R83 ;  /* 0x00000053ff6f423e */ /* 0x000fe400000000ff */
[----:B------:R-:W-:Y:S02]  /*1a40*/  @P4 PRMT R71, R112, 0x7610, R71 ;  /* 0x0000761070474816 */ /* 0x000fe40000000047 */
[----:B------:R-:W-:Y:S02]  /*1a50*/  @P4 PRMT R68, R111, 0x7610, R68 ;  /* 0x000076106f444816 */ /* 0x000fe40000000044 */
[----:B------:R-:W-:-:S02]  /*1a60*/  @P4 PRMT R70, R70, 0x5410, R88 ;  /* 0x0000541046464816 */ /* 0x000fc40000000058 */
[-C--:B0-----:R-:W-:Y:S02]  /*1a70*/  @P4 F2FP.PACK_AB R81, RZ, R77.reuse ;  /* 0x0000004dff51423e */ /* 0x081fe400000000ff */
[----:B------:R-:W-:Y:S02]  /*1a80*/  F2FP.PACK_AB R77, R76, R77 ;  /* 0x0000004d4c4d723e */ /* 0x000fe400000000ff */
[----:B------:R-:W-:Y:S01]  /*1a90*/  @P4 PRMT R69, R81, 0x7610, R69 ;  /* 0x0000761051454816 */ /* 0x000fe20000000045 */
[----:B------:R-:W-:Y:S01]  /*1aa0*/  HFMA2.MMA R81, -RZ, RZ, 0, 9.5367431640625e-07 ;  /* 0x00000010ff517435 */ /* 0x000fe200000001ff */
[----:B------:R-:W-:Y:S02]  /*1ab0*/  F2FP.PACK_AB R76, R82, R83 ;  /* 0x00000053524c723e */ /* 0x000fe400000000ff */
[----:B------:R-:W-:Y:S02]  /*1ac0*/  @P4 F2FP.PACK_AB R82, RZ, R82 ;  /* 0x00000052ff52423e */ /* 0x000fe400000000ff */
[----:B------:R-:W-:-:S02]  /*1ad0*/  @P4 F2FP.PACK_AB R83, RZ, R115 ;  /* 0x00000073ff53423e */ /* 0x000fc400000000ff */
        /* <DEDUP_REMOVED lines=8> */
.L_x_1038:
[----:B------:R-:W-:Y:S05]  /*1b60*/  BSYNC B0 ;  /* 0x0000000000007941 */ /* 0x000fea0003800000 */
.L_x_1037:
[----:B------:R-:W-:Y:S02]  /*1b70*/  IADD3 R2, R2, c[0x0][0x160], RZ ;  /* 0x0000580002027a10 */ /* 0x000fe40007ffe0ff */
[----:B------:R-:W-:Y:S02]  /*1b80*/  LOP3.LUT P1, RZ, R104, 0xff, RZ, 0xc0, !PT ;  /* 0x000000ff68ff7812 */ /* 0x000fe4000782c0ff */
[----:B------:R-:W-:Y:S02]  /*1b90*/  ISETP.GE.AND P0, PT, R2, c[0x0][0x164], PT ;  /* 0x0000590002007a0c */ /* 0x000fe40003f06270 */
[----:B------:R-:W-:-:S11]  /*1ba0*/  SEL R104, RZ, 0x1, P1 ;  /* 0x00000001ff687807 */ /* 0x000fd60000800000 */
[----:B0----5:R-:W-:Y:S01]  /*1bb0*/  @P0 CALL.REL.NOINC `(.L_x_1028) ;  /* 0x0000001000000944 */ /* 0x021fe20003c00000 */
[----:B------:R-:W-:Y:S05]  /*1bc0*/  BRA `(.L_x_1039) ;  /* 0xffffe7b000007947 */ /* 0x000fea000383ffff */
.L_x_1028:
        /* <DEDUP_REMOVED lines=22> */
.L_x_1033:
[----:B------:R-:W-:Y:S01]  /*1d30*/  HFMA2.MMA R79, -RZ, RZ, 0, 9.5367431640625e-07 ;  /* 0x00000010ff4f7435 */ /* 0x000fe200000001ff */
[----:B------:R-:W-:-:S02]  /*1d40*/  MOV R77, R112 ;  /* 0x00000070004d7202 */ /* 0x000fc40000000f00 */
[----:B------:R-:W-:Y:S02]  /*1d50*/  MOV R83, 0x1f ;  /* 0x0000001f00537802 */ /* 0x000fe40000000f00 */
[----:B------:R-:W-:Y:S02]  /*1d60*/  MOV R82, 0xffffffff ;  /* 0xffffffff00527802 */ /* 0x000fe40000000f00 */
[----:B------:R-:W-:Y:S02]  /*1d70*/  MOV R76, 0x1d90 ;  /* 0x00001d90004c7802 */ /* 0x000fe40000000f00 */
[----:B-----5:R-:W-:Y:S05]  /*1d80*/  CALL.REL.NOINC `($__internal_74_$__cuda_sm70_shflsync_down_p) ;  /* 0x0000045000007944 */ /* 0x020fea0003c00000 */
[----:B-1----:R-:W-:Y:S01]  /*1d90*/  MOV R81, R79 ;  /* 0x0000004f00517202 */ /* 0x002fe20000000f00 */
[----:B------:R-:W-:Y:S05]  /*1da0*/  BRA `(.L_x_1040) ;  /* 0xfffff15000007947 */ /* 0x000fea000383ffff */
.L_x_1034:
[----:B------:R-:W-:Y:S01]  /*1db0*/  HFMA2.MMA R79, -RZ, RZ, 0, 9.5367431640625e-07 ;  /* 0x00000010ff4f7435 */ /* 0x000fe200000001ff */
[----:B------:R-:W-:Y:S02]  /*1dc0*/  MOV R77, R111 ;  /* 0x0000006f004d7202 */ /* 0x000fe40000000f00 */
[----:B------:R-:W-:Y:S02]  /*1dd0*/  MOV R83, 0x1f ;  /* 0x0000001f00537802 */ /* 0x000fe40000000f00 */
[----:B------:R-:W-:-:S02]  /*1de0*/  MOV R82, 0xffffffff ;  /* 0xffffffff00527802 */ /* 0x000fc40000000f00 */
[----:B------:R-:W-:Y:S02]  /*1df0*/  MOV R76, 0x1e10 ;  /* 0x00001e10004c7802 */ /* 0x000fe40000000f00 */
[----:B01---5:R-:W-:Y:S05]  /*1e00*/  CALL.REL.NOINC `($__internal_74_$__cuda_sm70_shflsync_down_p) ;  /* 0x000003d000007944 */ /* 0x023fea0003c00000 */
[----:B------:R-:W-:Y:S01]  /*1e10*/  FADD.FTZ R112, R81, R112 ;  /* 0x0000007051707221 */ /* 0x000fe20000010000 */
[----:B------:R-:W-:Y:S01]  /*1e20*/  MOV R83, 0x1f ;  /* 0x0000001f00537802 */ /* 0x000fe20000000f00 */
[----:B-1----:R-:W-:Y:S01]  /*1e30*/  FADD.FTZ R111, R111, R79 ;  /* 0x0000004f6f6f7221 */ /* 0x002fe20000010000 */
[----:B------:R-:W-:Y:S01]  /*1e40*/  HFMA2.MMA R79, -RZ, RZ, 0, 4.76837158203125e-07 ;  /* 0x00000008ff4f7435 */ /* 0x000fe200000001ff */
[----:B------:R-:W-:Y:S02]  /*1e50*/  MOV R82, 0xffffffff ;  /* 0xffffffff00527802 */ /* 0x000fe40000000f00 */
[----:B------:R-:W-:Y:S02]  /*1e60*/  MOV R77, R112 ;  /* 0x00000070004d7202 */ /* 0x000fe40000000f00 */
[----:B------:R-:W-:Y:S02]  /*1e70*/  MOV R76, 0x1e90 ;  /* 0x00001e90004c7802 */ /* 0x000fe40000000f00 */
[----:B------:R-:W-:Y:S05]  /*1e80*/  CALL.REL.NOINC `($__internal_74_$__cuda_sm70_shflsync_down_p) ;  /* 0x0000035000007944 */ /* 0x000fea0003c00000 */
[----:B-1----:R-:W-:Y:S01]  /*1e90*/  MOV R81, R79 ;  /* 0x0000004f00517202 */ /* 0x002fe20000000f00 */
[----:B------:R-:W-:Y:S01]  /*1ea0*/  HFMA2.MMA R79, -RZ, RZ, 0, 4.76837158203125e-07 ;  /* 0x00000008ff4f7435 */ /* 0x000fe200000001ff */
[----:B------:R-:W-:-:S02]  /*1eb0*/  MOV R77, R111 ;  /* 0x0000006f004d7202 */ /* 0x000fc40000000f00 */
[----:B------:R-:W-:Y:S02]  /*1ec0*/  MOV R83, 0x1f ;  /* 0x0000001f00537802 */ /* 0x000fe40000000f00 */
[----:B------:R-:W-:Y:S02]  /*1ed0*/  MOV R82, 0xffffffff ;  /* 0xffffffff00527802 */ /* 0x000fe40000000f00 */
[----:B------:R-:W-:Y:S02]  /*1ee0*/  MOV R76, 0x1f00 ;  /* 0x00001f00004c7802 */ /* 0x000fe40000000f00 */
[----:B------:R-:W-:Y:S05]  /*1ef0*/  CALL.REL.NOINC `($__internal_74_$__cuda_sm70_shflsync_down_p) ;  /* 0x000002e000007944 */ /* 0x000fea0003c00000 */
[----:B------:R-:W-:Y:S01]  /*1f00*/  FADD.FTZ R112, R81, R112 ;  /* 0x0000007051707221 */ /* 0x000fe20000010000 */
[----:B------:R-:W-:Y:S01]  /*1f10*/  MOV R83, 0x1f ;  /* 0x0000001f00537802 */ /* 0x000fe20000000f00 */
[----:B-1----:R-:W-:Y:S01]  /*1f20*/  FADD.FTZ R111, R111, R79 ;  /* 0x0000004f6f6f7221 */ /* 0x002fe20000010000 */
[----:B------:R-:W-:Y:S01]  /*1f30*/  HFMA2.MMA R79, -RZ, RZ, 0, 2.384185791015625e-07 ;  /* 0x00000004ff4f7435 */ /* 0x000fe200000001ff */
[----:B------:R-:W-:Y:S02]  /*1f40*/  MOV R82, 0xffffffff ;  /* 0xffffffff00527802 */ /* 0x000fe40000000f00 */
[----:B------:R-:W-:-:S02]  /*1f50*/  MOV R77, R112 ;  /* 0x00000070004d7202 */ /* 0x000fc40000000f00 */
[----:B------:R-:W-:Y:S02]  /*1f60*/  MOV R76, 0x1f80 ;  /* 0x00001f80004c7802 */ /* 0x000fe40000000f00 */
[----:B------:R-:W-:Y:S05]  /*1f70*/  CALL.REL.NOINC `($__internal_74_$__cuda_sm70_shflsync_down_p) ;  /* 0x0000026000007944 */ /* 0x000fea0003c00000 */
[----:B-1----:R-:W-:Y:S01]  /*1f80*/  MOV R81, R79 ;  /* 0x0000004f00517202 */ /* 0x002fe20000000f00 */
[----:B------:R-:W-:Y:S01]  /*1f90*/  HFMA2.MMA R79, -RZ, RZ, 0, 2.384185791015625e-07 ;  /* 0x00000004ff4f7435 */ /* 0x000fe200000001ff */
[----:B------:R-:W-:Y:S02]  /*1fa0*/  MOV R77, R111 ;  /* 0x0000006f004d7202 */ /* 0x000fe40000000f00 */
[----:B------:R-:W-:Y:S02]  /*1fb0*/  MOV R83, 0x1f ;  /* 0x0000001f00537802 */ /* 0x000fe40000000f00 */
[----:B------:R-:W-:Y:S02]  /*1fc0*/  MOV R82, 0xffffffff ;  /* 0xffffffff00527802 */ /* 0x000fe40000000f00 */
[----:B------:R-:W-:Y:S02]  /*1fd0*/  MOV R76, 0x1ff0 ;  /* 0x00001ff0004c7802 */ /* 0x000fe40000000f00 */
[----:B------:R-:W-:Y:S05]  /*1fe0*/  CALL.REL.NOINC `($__internal_74_$__cuda_sm70_shflsync_down_p) ;  /* 0x000001f000007944 */ /* 0x000fea0003c00000 */
[----:B------:R-:W-:Y:S01]  /*1ff0*/  FADD.FTZ R112, R81, R112 ;  /* 0x0000007051707221 */ /* 0x000fe20000010000 */
[----:B------:R-:W-:Y:S01]  /*2000*/  MOV R83, 0x1f ;  /* 0x0000001f00537802 */ /* 0x000fe20000000f00 */
[----:B-1----:R-:W-:Y:S01]  /*2010*/  FADD.FTZ R111, R111, R79 ;  /* 0x0000004f6f6f7221 */ /* 0x002fe20000010000 */
[----:B------:R-:W-:Y:S01]  /*2020*/  HFMA2.MMA R79, -RZ, RZ, 0, 1.1920928955078125e-07 ;  /* 0x00000002ff4f7435 */ /* 0x000fe200000001ff */
[----:B------:R-:W-:-:S02]  /*2030*/  MOV R82, 0xffffffff ;  /* 0xffffffff00527802 */ /* 0x000fc40000000f00 */
[----:B------:R-:W-:Y:S02]  /*2040*/  MOV R77, R112 ;  /* 0x00000070004d7202 */ /* 0x000fe40000000f00 */
[----:B------:R-:W-:Y:S02]  /*2050*/  MOV R76, 0x2070 ;  /* 0x00002070004c7802 */ /* 0x000fe40000000f00 */
[----:B------:R-:W-:Y:S05]  /*2060*/  CALL.REL.NOINC `($__internal_74_$__cuda_sm70_shflsync_down_p) ;  /* 0x0000017000007944 */ /* 0x000fea0003c00000 */
[----:B-1----:R-:W-:Y:S01]  /*2070*/  MOV R81, R79 ;  /* 0x0000004f00517202 */ /* 0x002fe20000000f00 */
[----:B------:R-:W-:Y:S01]  /*2080*/  HFMA2.MMA R79, -RZ, RZ, 0, 1.1920928955078125e-07 ;  /* 0x00000002ff4f7435 */ /* 0x000fe200000001ff */
[----:B------:R-:W-:Y:S02]  /*2090*/  MOV R77, R111 ;  /* 0x0000006f004d7202 */ /* 0x000fe40000000f00 */
[----:B------:R-:W-:Y:S02]  /*20a0*/  MOV R83, 0x1f ;  /* 0x0000001f00537802 */ /* 0x000fe40000000f00 */
[----:B------:R-:W-:Y:S02]  /*20b0*/  MOV R82, 0xffffffff ;  /* 0xffffffff00527802 */ /* 0x000fe40000000f00 */
[----:B------:R-:W-:-:S02]  /*20c0*/  MOV R76, 0x20e0 ;  /* 0x000020e0004c7802 */ /* 0x000fc40000000f00 */
[----:B------:R-:W-:Y:S05]  /*20d0*/  CALL.REL.NOINC `($__internal_74_$__cuda_sm70_shflsync_down_p) ;  /* 0x0000010000007944 */ /* 0x000fea0003c00000 */
[----:B------:R-:W-:Y:S01]  /*20e0*/  FADD.FTZ R112, R81, R112 ;  /* 0x0000007051707221 */ /* 0x000fe20000010000 */
[----:B------:R-:W-:Y:S01]  /*20f0*/  MOV R83, 0x1f ;  /* 0x0000001f00537802 */ /* 0x000fe20000000f00 */
[----:B-1----:R-:W-:Y:S01]  /*2100*/  FADD.FTZ R111, R111, R79 ;  /* 0x0000004f6f6f7221 */ /* 0x002fe20000010000 */
[----:B------:R-:W-:Y:S01]  /*2110*/  HFMA2.MMA R79, -RZ, RZ, 0, 5.9604644775390625e-08 ;  /* 0x00000001ff4f7435 */ /* 0x000fe200000001ff */
[----:B------:R-:W-:-:S02]  /*2120*/  MOV R82, 0xffffffff ;  /* 0xffffffff00527802 */ /* 0x000fc40000000f00 */
[----:B------:R-:W-:Y:S02]  /*2130*/  MOV R77, R112 ;  /* 0x00000070004d7202 */ /* 0x000fe40000000f00 */
[----:B------:R-:W-:Y:S02]  /*2140*/  MOV R76, 0x2160 ;  /* 0x00002160004c7802 */ /* 0x000fe40000000f00 */
[----:B------:R-:W-:Y:S05]  /*2150*/  CALL.REL.NOINC `($__internal_74_$__cuda_sm70_shflsync_down_p) ;  /* 0x0000008000007944 */ /* 0x000fea0003c00000 */
[----:B-1----:R-:W-:Y:S01]  /*2160*/  MOV R81, R79 ;  /* 0x0000004f00517202 */ /* 0x002fe20000000f00 */
[----:B------:R-:W-:Y:S01]  /*2170*/  HFMA2.MMA R79, -RZ, RZ, 0, 5.9604644775390625e-08 ;  /* 0x00000001ff4f7435 */ /* 0x000fe200000001ff */
[----:B------:R-:W-:Y:S02]  /*2180*/  MOV R77, R111 ;  /* 0x0000006f004d7202 */ /* 0x000fe40000000f00 */
[----:B------:R-:W-:Y:S02]  /*2190*/  MOV R83, 0x1f ;  /* 0x0000001f00537802 */ /* 0x000fe40000000f00 */
[----:B------:R-:W-:Y:S02]  /*21a0*/  MOV R82, 0xffffffff ;  /* 0xffffffff00527802 */ /* 0x000fe40000000f00 */
[----:B------:R-:W-:-:S02]  /*21b0*/  MOV R76, 0x21d0 ;  /* 0x000021d0004c7802 */ /* 0x000fc40000000f00 */
[----:B------:R-:W-:Y:S05]  /*21c0*/  CALL.REL.NOINC `($__internal_74_$__cuda_sm70_shflsync_down_p) ;  /* 0x0000001000007944 */ /* 0x000fea0003c00000 */
[----:B-1----:R-:W-:Y:S05]  /*21d0*/  BRA `(.L_x_1041) ;  /* 0xffffee4000007947 */ /* 0x002fea000383ffff */
        .weak           $__internal_74_$__cuda_sm70_shflsync_down_p
        .type           $__internal_74_$__cuda_sm70_shflsync_down_p,@function
        .size           $__internal_74_$__cuda_sm70_shflsync_down_p,(.L_x_1837 - $__internal_74_$__cuda_sm70_shflsync_down_p)
$__internal_74_$__cuda_sm70_shflsync_down_p:
[----:B------:R-:W-:Y:S04]  /*21e0*/  WARPSYNC R82 ;  /* 0x0000005200007348 */ /* 0x000fe80003800000 */
[----:B------:R0:W1:Y:S02]  /*21f0*/  SHFL.DOWN PT, R79, R77, R79, R83 ;  /* 0x0800004f4d4f7389 */ /* 0x00006400000e0053 */
[----:B0-----:R-:W-:-:S06]  /*2200*/  HFMA2.MMA R77, -RZ, RZ, 0, 0 ;  /* 0x00000000ff4d7435 */ /* 0x001fcc00000001ff */
[----:B------:R-:W-:Y:S05]  /*2210*/  RET.REL.NODEC R76 `(_ZN10layer_norm31ln_parallel_residual_bwd_kernelINS_13Kernel_traitsI6__halfS2_fS2_fjLj2048ELj1ELj1ELj4ELj16ENS_18Kernel_traits_baseILj2048ES2_S2_fS2_fjLj128EEEEELb0ELb1ELb0EEEvNS_9BwdParamsE) ;  /* 0xffffdde04c007950 */ /* 0x000fea0003c3ffff */
.L_x_1042:
        /* <DEDUP_REMOVED lines=14> */
.L_x_1837:


//--------------------- .text._ZN10layer_norm31ln_parallel_residual_bwd_kernelINS_13Kernel_traitsI6__halfS2_fS2_fjLj2048ELj1ELj1ELj4ELj16ENS_18Kernel_traits_baseILj2048ES2_S2_fS2_fjLj128EEEEELb0ELb1ELb1EEEvNS_9BwdParamsE --------------------------
	.section	.text._ZN10layer_norm31ln_parallel_residual_bwd_kernelINS_13Kernel_traitsI6__halfS2_fS2_fjLj2048ELj1ELj1ELj4ELj16ENS_18Kernel_traits_baseILj2048ES2_S2_fS2_fjLj128EEEEELb0ELb1ELb1EEEvNS_9BwdParamsE,"ax",@progbits
	.sectioninfo	@"SHI_REGISTERS=128"
	.align	128
        .global         _ZN10layer_norm31ln_parallel_residual_bwd_kernelINS_13Kernel_traitsI6__halfS2_fS2_fjLj2048ELj1ELj1ELj4ELj16ENS_18Kernel_traits_baseILj2048ES2_S2_fS2_fjLj128EEEEELb0ELb1ELb1EEEvNS_9BwdParamsE
        .type           _ZN10layer_norm31ln_parallel_residual_bwd_kernelINS_13Kernel_traitsI6__halfS2_fS2_fjLj2048ELj1ELj1ELj4ELj16ENS_18Kernel_traits_baseILj2048ES2_S2_fS2_fjLj128EEEEELb0ELb1ELb1EEEvNS_9BwdParamsE,@function
        .size           _ZN10layer_norm31ln_parallel_residual_bwd_kernelINS_13Kernel_traitsI6__halfS2_fS2_fjLj2048ELj1ELj1ELj4ELj16ENS_18Kernel_traits_baseILj2048ES2_S2_fS2_fjLj128EEEEELb0ELb1ELb1EEEvNS_9BwdParamsE,(.L_x_1838 - _ZN10layer_norm31ln_parallel_residual_bwd_kernelINS_13Kernel_traitsI6__halfS2_fS2_fjLj2048ELj1ELj1ELj4ELj16ENS_18Kernel_traits_baseILj2048ES2_S2_fS2_fjLj128EEEEELb0ELb1ELb1EEEvNS_9BwdParamsE)
        .other          _ZN10layer_norm31ln_parallel_residual_bwd_kernelINS_13Kernel_traitsI6__halfS2_fS2_fjLj2048ELj1ELj1ELj4ELj16ENS_18Kernel_traits_baseILj2048ES2_S2_fS2_fjLj128EEEEELb0ELb1ELb1EEEvNS_9BwdParamsE,@"STO_CUDA_ENTRY STV_DEFAULT"
_ZN10layer_norm31ln_parallel_residual_bwd_kernelINS_13Kernel_traitsI6__halfS2_fS2_fjLj2048ELj1ELj1ELj4ELj16ENS_18Kernel_traits_baseILj2048ES2_S2_fS2_fjLj128EEEEELb0ELb1ELb1EEEvNS_9BwdParamsE:
.text._ZN10layer_norm31ln_parallel_residual_bwd_kernelINS_13Kernel_traitsI6__halfS2_fS2_fjLj2048ELj1ELj1ELj4ELj16ENS_18Kernel_traits_baseILj2048ES2_S2_fS2_fjLj128EEEEELb0ELb1ELb1EEEvNS_9BwdParamsE:
        /* <DEDUP_REMOVED lines=24> */
.L_x_1043:
        /* <DEDUP_REMOVED lines=11> */
[----:B------:R-:W-:Y:S01]  /*0230*/  MOV R84, RZ ;  /* 0x000000ff00547202 */ /* 0x000fe20000000f00 */
        /* <DEDUP_REMOVED lines=27> */
[----:B------:R-:W-:Y:S02]  /*03f0*/  CS2R R10, SRZ ;  /* 0x00000000000a7805 */ /* 0x000fe4000001ff00 */
.L_x_1048:
[C---:B------:R-:W-:Y:S01]  /*0400*/  IMAD R48, R103.reuse, c[0x0][0x168], RZ ;  /* 0x00005a0067307a24 */ /* 0x040fe200078e02ff */
        /* <DEDUP_REMOVED lines=18> */
[----:B------:R1:W4:Y:S04]  /*0530*/  LDG.E.128 R60, [R108.64] ;  /* 0x000000046c3c7981 */ /* 0x000328000c1e1d00 */
[----:B------:R2:W4:Y:S04]  /*0540*/  LDG.E R106, [R106.64] ;  /* 0x000000046a6a7981 */ /* 0x000528000c1e1900 */
[----:B------:R-:W4:Y:S04]  /*0550*/  LDG.E.128 R68, [R68.64] ;  /* 0x0000000444447981 */ /* 0x000f28000c1e1d00 */
[----:B0-----:R1:W4:Y:S01]  /*0560*/  LDG.E.128 R64, [R108.64+0x10] ;  /* 0x000010046c407981 */ /* 0x001322000c1e1d00 */
        /* <DEDUP_REMOVED lines=15> */
[C---:B-1----:R-:W-:Y:S02]  /*0660*/  FADD.FTZ R109, -R107.reuse, R48 ;  /* 0x000000306b6d7221 */ /* 0x042fe40000010100 */
[C---:B----4-:R-:W-:Y:S01]  /*0670*/  FADD.FTZ R59, -R107.reuse, R59 ;  /* 0x0000003b6b3b7221 */ /* 0x050fe20000010100 */
[--C-:B------:R-:W-:Y:S02]  /*0680*/  HADD2.F32 R51, -RZ, R52.reuse.H0_H0 ;  /* 0x20000034ff337230 */ /* 0x100fe40000004100 */
[----:B------:R-:W-:Y:S01]  /*0690*/  HADD2.F32 R48, -RZ, R53.H1_H1 ;  /* 0x30000035ff307230 */ /* 0x000fe20000004100 */
[C---:B------:R-:W-:Y:S01]  /*06a0*/  FADD.FTZ R111, -R107.reuse, R50 ;  /* 0x000000326b6f7221 */ /* 0x040fe20000010100 */
[----:B------:R-:W-:Y:S01]  /*06b0*/  HADD2.F32 R52, -RZ, R52.H1_H1 ;  /* 0x30000034ff347230 */ /* 0x000fe20000004100 */
[----:B------:R-:W-:Y:S01]  /*06c0*/  FADD.FTZ R123, -R107, R62 ;  /* 0x0000003e6b7b7221 */ /* 0x000fe20000010100 */
[----:B0-----:R-:W-:Y:S01]  /*06d0*/  HADD2.F32 R117, -RZ, R55.H0_H0 ;  /* 0x20000037ff757230 */ /* 0x001fe20000004100 */
[----:B------:R-:W-:-:S02]  /*06e0*/  FMUL.FTZ R62, R102, R51 ;  /* 0x00000033663e7220 */ /* 0x000fc40000410000 */
[----:B------:R-:W-:Y:S01]  /*06f0*/  FMUL.FTZ R113, R106, R113 ;  /* 0x000000716a717220 */ /* 0x000fe20000410000 */
[----:B------:R-:W-:Y:S01]  /*0700*/  HADD2.F32 R50, -RZ, R55.H1_H1 ;  /* 0x30000037ff327230 */ /* 0x000fe20000004100 */
[----:B------:R-:W-:Y:S01]  /*0710*/  FADD.FTZ R55, -R107, R56 ;  /* 0x000000386b377221 */ /* 0x000fe20000010100 */
[--C-:B------:R-:W-:Y:S01]  /*0720*/  HADD2.F32 R108, -RZ, R70.reuse.H0_H0 ;  /* 0x20000046ff6c7230 */ /* 0x100fe20000004100 */
[----:B------:R-:W-:Y:S01]  /*0730*/  FADD.FTZ R78, R48, R78 ;  /* 0x0000004e304e7221 */ /* 0x000fe20000010000 */
[----:B------:R-:W-:Y:S01]  /*0740*/  HADD2.F32 R112, -RZ, R70.H1_H1 ;  /* 0x30000046ff707230 */ /* 0x000fe20000004100 */
[-C--:B------:R-:W-:Y:S02]  /*0750*/  FFMA.FTZ R79, R113, R48.reuse, R79 ;  /* 0x00000030714f7223 */ /* 0x080fe4000001004f */
[----:B------:R-:W-:Y:S02]  /*0760*/  FADD.FTZ R56, -R107, R67 ;  /* 0x000000436b387221 */ /* 0x000fe40000010100 */
[----:B------:R-:W-:-:S02]  /*0770*/  FMUL.FTZ R70, R85, R48 ;  /* 0x0000003055467220 */ /* 0x000fc40000410000 */
[C---:B------:R-:W-:Y:S02]  /*0780*/  FMUL.FTZ R59, R106.reuse, R59 ;  /* 0x0000003b6a3b7220 */ /* 0x040fe40000410000 */
[----:B------:R-:W-:Y:S02]  /*0790*/  FMUL.FTZ R67, R101, R52 ;  /* 0x0000003465437220 */ /* 0x000fe40000410000 */
[----:B------:R-:W-:Y:S01]  /*07a0*/  FADD.FTZ R48, RZ, R62 ;  /* 0x0000003eff307221 */ /* 0x000fe20000010000 */
[----:B------:R-:W-:Y:S01]  /*07b0*/  HADD2.F32 R115, -RZ, R53.H0_H0 ;  /* 0x20000035ff737230 */ /* 0x000fe20000004100 */
[C---:B------:R-:W-:Y:S02]  /*07c0*/  FADD.FTZ R49, -R107.reuse, R49 ;  /* 0x000000316b317221 */ /* 0x040fe40000010100 */
[----:B------:R-:W-:Y:S02]  /*07d0*/  FMUL.FTZ R109, R106, R109 ;  /* 0x0000006d6a6d7220 */ /* 0x000fe40000410000 */
[----:B------:R-:W-:-:S02]  /*07e0*/  FADD.FTZ R121, -R107, R60 ;  /* 0x0000003c6b797221 */ /* 0x000fc40000010100 */
[----:B------:R-:W-:Y:S02]  /*07f0*/  FMUL.FTZ R60, R106, R111 ;  /* 0x0000006f6a3c7220 */ /* 0x000fe40000410000 */
[----:B------:R-:W-:Y:S02]  /*0800*/  FADD.FTZ R11, R50, R11 ;  /* 0x0000000b320b7221 */ /* 0x000fe40000010000 */
[-C--:B------:R-:W-:Y:S02]  /*0810*/  FFMA.FTZ R75, R59, R50.reuse, R75 ;  /* 0x000000323b4b7223 */ /* 0x080fe4000001004b */
[----:B------:R-:W-:Y:S02]  /*0820*/  FMUL.FTZ R124, R89, R50 ;  /* 0x00000032597c7220 */ /* 0x000fe40000410000 */
[----:B------:R-:W-:Y:S02]  /*0830*/  FADD.FTZ R119, -R107, R58 ;  /* 0x0000003a6b777221 */ /* 0x000fe40000010100 */
[----:B------:R-:W-:-:S02]  /*0840*/  FADD.FTZ R50, R48, R67 ;  /* 0x0000004330327221 */ /* 0x000fc40000010000 */
[----:B------:R-:W-:Y:S02]  /*0850*/  FMUL.FTZ R58, R106, R49 ;  /* 0x000000316a3a7220 */ /* 0x000fe40000410000 */
[----:B------:R-:W-:Y:S02]  /*0860*/  FFMA.FTZ R48, R109, R62, RZ ;  /* 0x0000003e6d307223 */ /* 0x000fe400000100ff */
[----:B------:R-:W-:Y:S02]  /*0870*/  FADD.FTZ R80, R115, R80 ;  /* 0x0000005073507221 */ /* 0x000fe40000010000 */
[-C--:B------:R-:W-:Y:S02]  /*0880*/  FFMA.FTZ R81, R60, R115.reuse, R81 ;  /* 0x000000733c517223 */ /* 0x080fe40000010051 */
[----:B------:R-:W-:Y:S02]  /*0890*/  FMUL.FTZ R115, R100, R115 ;  /* 0x0000007364737220 */ /* 0x000fe40000410000 */
[----:B------:R-:W-:Y:S01]  /*08a0*/  FFMA.FTZ R48, R58, R67, R48 ;  /* 0x000000433a307223 */ /* 0x000fe20000010030 */
[----:B------:R-:W-:Y:S01]  /*08b0*/  HADD2.F32 R53, -RZ, R54.H0_H0 ;  /* 0x20000036ff357230 */ /* 0x000fe20000004100 */
[----:B------:R-:W-:-:S02]  /*08c0*/  FADD.FTZ R49, R50, R115 ;  /* 0x0000007332317221 */ /* 0x000fc40000010000 */
[----:B------:R-:W-:Y:S01]  /*08d0*/  FFMA.FTZ R48, R60, R115, R48 ;  /* 0x000000733c307223 */ /* 0x000fe20000010030 */
[----:B------:R-:W-:Y:S01]  /*08e0*/  HADD2.F32 R54, -RZ, R54.H1_H1 ;  /* 0x30000036ff367230 */ /* 0x000fe20000004100 */
[----:B------:R-:W-:Y:S01]  /*08f0*/  FADD.FTZ R125, -R107, R64 ;  /* 0x000000406b7d7221 */ /* 0x000fe20000010100 */
[--C-:B------:R-:W-:Y:S01]  /*0900*/  HADD2.F32 R64, -RZ, R69.reuse.H0_H0 ;  /* 0x20000045ff407230 */ /* 0x100fe20000004100 */
[----:B------:R-:W-:Y:S01]  /*0910*/  FMUL.FTZ R118, R86, R53 ;  /* 0x0000003556767220 */ /* 0x000fe20000410000 */
[----:B------:R-:W-:Y:S01]  /*0920*/  HADD2.F32 R110, -RZ, R69.H1_H1 ;  /* 0x30000045ff6e7230 */ /* 0x000fe20000004100 */
[----:B------:R-:W-:Y:S02]  /*0930*/  FADD.FTZ R49, R49, R70 ;  /* 0x0000004631317221 */ /* 0x000fe40000010000 */
[----:B------:R-:W-:Y:S02]  /*0940*/  FADD.FTZ R57, -R107, R57 ;  /* 0x000000396b397221 */ /* 0x000fe40000010100 */
[----:B------:R-:W-:-:S02]  /*0950*/  FMUL.FTZ R69, R106, R55 ;  /* 0x000000376a457220 */ /* 0x000fc40000410000 */
[----:B------:R-:W-:Y:S01]  /*0960*/  FFMA.FTZ R48, R113, R70, R48 ;  /* 0x0000004671307223 */ /* 0x000fe20000010030 */
[--C-:B------:R-:W-:Y:S01]  /*0970*/  HADD2.F32 R114, -RZ, R71.reuse.H0_H0 ;  /* 0x20000047ff727230 */ /* 0x100fe20000004100 */
[----:B------:R-:W-:Y:S01]  /*0980*/  FMUL.FTZ R120, R87, R54 ;  /* 0x0000003657787220 */ /* 0x000fe20000410000 */
[----:B------:R-:W-:Y:S01]  /*0990*/  HADD2.F32 R116, -RZ, R71.H1_H1 ;  /* 0x30000047ff747230 */ /* 0x000fe20000004100 */
        /* <DEDUP_REMOVED lines=9> */
[----:B------:R-:W-:Y:S01]  /*0a30*/  HADD2.F32 R107, -RZ, R68.H0_H0 ;  /* 0x20000044ff6b7230 */ /* 0x000fe20000004100 */
[----:B------:R-:W-:-:S02]  /*0a40*/  FMUL.FTZ R119, R106, R119 ;  /* 0x000000776a777220 */ /* 0x000fc40000410000 */
[----:B------:R-:W-:Y:S02]  /*0a50*/  FFMA.FTZ R48, R71, R120, R48 ;  /* 0x0000007847307223 */ /* 0x000fe40000010030 */
[C---:B------:R-:W-:Y:S02]  /*0a60*/  FMUL.FTZ R121, R106.reuse, R121 ;  /* 0x000000796a797220 */ /* 0x040fe40000410000 */
[----:B------:R-:W-:Y:S01]  /*0a70*/  FADD.FTZ R49, R49, R122 ;  /* 0x0000007a31317221 */ /* 0x000fe20000010000 */
[----:B------:R-:W-:Y:S01]  /*0a80*/  HADD2.F32 R68, -RZ, R68.H1_H1 ;  /* 0x30000044ff447230 */ /* 0x000fe20000004100 */
        /* <DEDUP_REMOVED lines=66> */
.L_x_1049:
        /* <DEDUP_REMOVED lines=18> */
.L_x_1050:
        /* <DEDUP_REMOVED lines=49> */
[----:B------:R-:W-:Y:S01]  /*12e0*/  FADD.FTZ R115, R115, -R60 ;  /* 0x8000003c73737221 */ /* 0x000fe20000010000 */
[----:B------:R-:W-:Y:S01]  /*12f0*/  HFMA2.MMA R60, -RZ, RZ, 0, 9.5367431640625e-07 ;  /* 0x00000010ff3c7435 */ /* 0x000fe200000001ff */
[----:B------:R-:W-:Y:S02]  /*1300*/  FADD.FTZ R113, R70, -R113 ;  /* 0x8000007146717221 */ /* 0x000fe40000010000 */
[----:B------:R-:W-:Y:S02]  /*1310*/  FADD.FTZ R67, R107, -R50 ;  /* 0x800000326b437221 */ /* 0x000fe40000010000 */
[----:B------:R-:W-:Y:S02]  /*1320*/  FADD.FTZ R55, R68, -R61 ;  /* 0x8000003d44377221 */ /* 0x000fe40000010000 */
[----:B------:R-:W-:Y:S02]  /*1330*/  FADD.FTZ R123, R64, -R123 ;  /* 0x8000007b407b7221 */ /* 0x000fe40000010000 */
[----:B------:R-:W-:-:S02]  /*1340*/  FADD.FTZ R107, R110, -R63 ;  /* 0x8000003f6e6b7221 */ /* 0x000fc40000010000 */
[C---:B------:R-:W-:Y:S02]  /*1350*/  FMUL.FTZ R62, R106.reuse, R49 ;  /* 0x000000316a3e7220 */ /* 0x040fe40000410000 */
[C---:B------:R-:W-:Y:S02]  /*1360*/  FMUL.FTZ R61, R106.reuse, R109 ;  /* 0x0000006d6a3d7220 */ /* 0x040fe40000410000 */
[C---:B------:R-:W-:Y:S02]  /*1370*/  FMUL.FTZ R64, R106.reuse, R113 ;  /* 0x000000716a407220 */ /* 0x040fe40000410000 */
[----:B------:R-:W-:Y:S02]  /*1380*/  FMUL.FTZ R63, R106, R115 ;  /* 0x000000736a3f7220 */ /* 0x000fe40000410000 */
[----:B------:R-:W-:Y:S02]  /*1390*/  FADD.FTZ R69, R118, -R69 ;  /* 0x8000004576457221 */ /* 0x000fe40000010000 */
[----:B------:R-:W-:-:S02]  /*13a0*/  FADD.FTZ R71, R120, -R71 ;  /* 0x8000004778477221 */ /* 0x000fc40000010000 */
[----:B------:R-:W-:Y:S02]  /*13b0*/  FADD.FTZ R119, R122, -R119 ;  /* 0x800000777a777221 */ /* 0x000fe40000010000 */
[----:B------:R-:W-:Y:S02]  /*13c0*/  FADD.FTZ R53, R124, -R59 ;  /* 0x8000003b7c357221 */ /* 0x000fe40000010000 */
        /* <DEDUP_REMOVED lines=8> */
[C---:B------:R-:W-:Y:S01]  /*1450*/  FMUL.FTZ R109, R106.reuse, R69 ;  /* 0x000000456a6d7220 */ /* 0x040fe20000410000 */
[----:B------:R-:W-:Y:S01]  /*1460*/  SEL R50, R63, R38, P2 ;  /* 0x000000263f327207 */ /* 0x000fe20001000000 */
[----:B------:R-:W-:Y:S01]  /*1470*/  FMUL.FTZ R108, R106, R71 ;  /* 0x000000476a6c7220 */ /* 0x000fe20000410000 */
[----:B------:R-:W-:Y:S01]  /*1480*/  F2FP.PACK_AB R52, R62, R61 ;  /* 0x0000003d3e34723e */ /* 0x000fe200000000ff */
[C---:B------:R-:W-:Y:S01]  /*1490*/  FMUL.FTZ R119, R106.reuse, R119 ;  /* 0x000000776a777220 */ /* 0x040fe20000410000 */
[----:B------:R-:W-:Y:S01]  /*14a0*/  @P3 F2FP.PACK_AB R61, RZ, R61 ;  /* 0x0000003dff3d323e */ /* 0x000fe200000000ff */
[----:B------:R-:W-:Y:S01]  /*14b0*/  FMUL.FTZ R110, R106, R53 ;  /* 0x000000356a6e7220 */ /* 0x000fe20000410000 */
[-C--:B------:R-:W-:Y:S01]  /*14c0*/  F2FP.PACK_AB R53, R64, R63.reuse ;  /* 0x0000003f4035723e */ /* 0x080fe200000000ff */
[----:B------:R-:W-:Y:S01]  /*14d0*/  @P0 IMAD.WIDE.U32 R56, R105, R56, c[0x0][0x258] ;  /* 0x0000960069380625 */ /* 0x000fe200078e0038 */
[----:B------:R-:W-:-:S02]  /*14e0*/  @P3 F2FP.PACK_AB R63, RZ, R63 ;  /* 0x0000003fff3f323e */ /* 0x000fc400000000ff */
[----:B------:R-:W-:Y:S01]  /*14f0*/  @P3 F2FP.PACK_AB R64, RZ, R64 ;  /* 0x00000040ff40323e */ /* 0x000fe200000000ff */
[----:B------:R-:W-:Y:S01]  /*1500*/  @P1 FADD.FTZ R108, R25, R108 ;  /* 0x0000006c196c1221 */ /* 0x000fe20000010000 */
[----:B------:R0:W-:Y:S01]  /*1510*/  @P0 STG.E.128 [R56.64], R48 ;  /* 0x0000003038000986 */ /* 0x0001e2000c101d04 */
[----:B------:R-:W-:Y:S01]  /*1520*/  @P1 FADD.FTZ R109, R24, R109 ;  /* 0x0000006d186d1221 */ /* 0x000fe20000010000 */
[----:B------:R-:W-:Y:S01]  /*1530*/  @P3 F2FP.PACK_AB R62, RZ, R62 ;  /* 0x0000003eff3e323e */ /* 0x000fe200000000ff */
[----:B------:R-:W-:Y:S01]  /*1540*/  @P1 FADD.FTZ R110, R27, R110 ;  /* 0x0000006e1b6e1221 */ /* 0x000fe20000010000 */
[----:B------:R-:W-:Y:S01]  /*1550*/  @P3 PRMT R45, R63, 0x7610, R45 ;  /* 0x000076103f2d3816 */ /* 0x000fe2000000002d */
[----:B------:R-:W-:Y:S01]  /*1560*/  @P1 FADD.FTZ R119, R26, R119 ;  /* 0x000000771a771221 */ /* 0x000fe20000010000 */
[----:B------:R-:W-:Y:S01]  /*1570*/  F2FP.PACK_AB R54, R108, R109 ;  /* 0x0000006d6c36723e */ /* 0x000fe200000000ff */
[----:B------:R-:W-:Y:S01]  /*1580*/  FMUL.FTZ R66, R106, R55 ;  /* 0x000000376a427220 */ /* 0x000fe20000410000 */
[----:B------:R-:W-:Y:S01]  /*1590*/  @P3 PRMT R44, R61, 0x7610, R44 ;  /* 0x000076103d2c3816 */ /* 0x000fe2000000002c */
[----:B------:R-:W-:Y:S01]  /*15a0*/  FADD.FTZ R65, R112, -R65 ;  /* 0x8000004170417221 */ /* 0x000fe20000010000 */
[----:B------:R-:W-:Y:S01]  /*15b0*/  F2FP.PACK_AB R55, R110, R119 ;  /* 0x000000776e37723e */ /* 0x000fe200000000ff */
[----:B------:R-:W-:Y:S01]  /*15c0*/  FADD.FTZ R111, R114, -R111 ;  /* 0x8000006f726f7221 */ /* 0x000fe20000010000 */
[----:B------:R-:W-:Y:S01]  /*15d0*/  @P3 PRMT R45, R45, 0x5410, R64 ;  /* 0x000054102d2d3816 */ /* 0x000fe20000000040 */
[----:B------:R-:W-:Y:S01]  /*15e0*/  FADD.FTZ R117, R116, -R117 ;  /* 0x8000007574757221 */ /* 0x000fe20000010000 */
[----:B------:R-:W-:Y:S01]  /*15f0*/  @P3 PRMT R44, R44, 0x5410, R62 ;  /* 0x000054102c2c3816 */ /* 0x000fe2000000003e */
[----:B------:R-:W-:-:S02]  /*1600*/  FMUL.FTZ R70, R106, R65 ;  /* 0x000000416a467220 */ /* 0x000fc40000410000 */
[----:B------:R-:W-:Y:S01]  /*1610*/  IMAD.WIDE.U32 R58, R105, R60, c[0x0][0x248] ;  /* 0x00009200693a7625 */ /* 0x000fe200078e003c */
[----:B0-----:R-:W-:Y:S02]  /*1620*/  SEL R48, R109, R40, P2 ;  /* 0x000000286d307207 */ /* 0x001fe40001000000 */
[----:B------:R-:W-:Y:S01]  /*1630*/  SEL R50, R119, R42, P2 ;  /* 0x0000002a77327207 */ /* 0x000fe20001000000 */
[C---:B------:R-:W-:Y:S01]  /*1640*/  FMUL.FTZ R67, R106.reuse, R67 ;  /* 0x000000436a437220 */ /* 0x040fe20000410000 */
[----:B------:R-:W-:Y:S01]  /*1650*/  @P3 F2FP.PACK_AB R119, RZ, R119 ;  /* 0x00000077ff77323e */ /* 0x000fe200000000ff */
[C---:B------:R-:W-:Y:S01]  /*1660*/  FMUL.FTZ R69, R106.reuse, R123 ;  /* 0x0000007b6a457220 */ /* 0x040fe20000410000 */
[----:B------:R-:W-:Y:S01]  /*1670*/  @P3 F2FP.PACK_AB R109, RZ, R109 ;  /* 0x0000006dff6d323e */ /* 0x000fe200000000ff */
[----:B------:R-:W-:Y:S01]  /*1680*/  FMUL.FTZ R68, R106, R107 ;  /* 0x0000006b6a447220 */ /* 0x000fe20000410000 */
[----:B------:R-:W-:Y:S01]  /*1690*/  SEL R49, R108, R41, P2 ;  /* 0x000000296c317207 */ /* 0x000fe20001000000 */
[----:B------:R-:W-:Y:S01]  /*16a0*/  FMUL.FTZ R71, R106, R125 ;  /* 0x0000007d6a477220 */ /* 0x000fe20000410000 */
[----:B------:R-:W-:Y:S01]  /*16b0*/  SEL R51, R110, R43, P2 ;  /* 0x0000002b6e337207 */ /* 0x000fe20001000000 */
[C---:B------:R-:W-:Y:S01]  /*16c0*/  FMUL.FTZ R65, R106.reuse, R111 ;  /* 0x0000006f6a417220 */ /* 0x040fe20000410000 */
[----:B------:R-:W-:Y:S01]  /*16d0*/  @P3 F2FP.PACK_AB R110, RZ, R110 ;  /* 0x0000006eff6e323e */ /* 0x000fe200000000ff */
[----:B------:R-:W-:Y:S01]  /*16e0*/  FMUL.FTZ R106, R106, R117 ;  /* 0x000000756a6a7220 */ /* 0x000fe20000410000 */
[----:B------:R-:W-:Y:S01]  /*16f0*/  @P3 F2FP.PACK_AB R108, RZ, R108 ;  /* 0x0000006cff6c323e */ /* 0x000fe200000000ff */
[----:B------:R0:W-:Y:S01]  /*1700*/  @P0 STG.E.128 [R56.64+0x10], R48 ;  /* 0x0000103038000986 */ /* 0x0001e2000c101d04 */
[----:B------:R-:W-:Y:S01]  /*1710*/  @P3 PRMT R47, R119, 0x7610, R47 ;  /* 0x00007610772f3816 */ /* 0x000fe2000000002f */
[----:B------:R-:W-:Y:S01]  /*1720*/  @P1 FADD.FTZ R67, R28, R67 ;  /* 0x000000431c431221 */ /* 0x000fe20000010000 */
[----:B------:R-:W-:Y:S01]  /*1730*/  @P3 PRMT R46, R109, 0x7610, R46 ;  /* 0x000076106d2e3816 */ /* 0x000fe2000000002e */
[----:B------:R1:W-:Y:S01]  /*1740*/  STG.E.128 [R58.64], R52 ;  /* 0x000000343a007986 */ /* 0x0003e2000c101d04 */
[----:B------:R-:W-:Y:S01]  /*1750*/  @P3 PRMT R47, R47, 0x5410, R110 ;  /* 0x000054102f2f3816 */ /* 0x000fe2000000006e */
[----:B------:R-:W-:Y:S01]  /*1760*/  @P1 FADD.FTZ R66, R29, R66 ;  /* 0x000000421d421221 */ /* 0x000fe20000010000 */
[----:B------:R-:W-:Y:S01]  /*1770*/  @P3 PRMT R46, R46, 0x5410, R108 ;  /* 0x000054102e2e3816 */ /* 0x000fe2000000006c */
        /* <DEDUP_REMOVED lines=11> */
[----:B------:R-:W-:-:S02]  /*1830*/  F2FP.PACK_AB R51, R106, R65 ;  /* 0x000000416a33723e */ /* 0x000fc400000000ff */
[----:B------:R-:W-:Y:S01]  /*1840*/  SEL R40, R71, R40, P2 ;  /* 0x0000002847287207 */ /* 0x000fe20001000000 */
[----:B------:R-:W-:Y:S01]  /*1850*/  @P1 FADD.FTZ R70, R33, R70 ;  /* 0x0000004621461221 */ /* 0x000fe20000010000 */
[----:B-1----:R-:W-:Y:S01]  /*1860*/  IADD3 R55, R105, 0x80, RZ ;  /* 0x0000008069377810 */ /* 0x002fe20007ffe0ff */
[----:B------:R0:W-:Y:S01]  /*1870*/  @P3 STG.E.128 [R48.64], R44 ;  /* 0x0000002c30003986 */ /* 0x0001e2000c101d04 */
[----:B------:R-:W-:Y:S02]  /*1880*/  @P0 MOV R105, 0x20 ;  /* 0x0000002000690802 */ /* 0x000fe40000000f00 */
[----:B------:R-:W-:Y:S01]  /*1890*/  F2FP.PACK_AB R50, R70, R71 ;  /* 0x000000474632723e */ /* 0x000fe200000000ff */
[----:B------:R-:W-:Y:S01]  /*18a0*/  IMAD.WIDE.U32 R52, R60, R55, c[0x0][0x248] ;  /* 0x000092003c347625 */ /* 0x000fe200078e0037 */
[----:B------:R-:W-:Y:S02]  /*18b0*/  @P3 F2FP.PACK_AB R65, RZ, R65 ;  /* 0x00000041ff41323e */ /* 0x000fe400000000ff */
[----:B------:R-:W-:Y:S01]  /*18c0*/  @P3 F2FP.PACK_AB R71, RZ, R71 ;  /* 0x00000047ff47323e */ /* 0x000fe200000000ff */
[----:B------:R-:W-:Y:S01]  /*18d0*/  @P0 IMAD.WIDE.U32 R104, R104, R105, c[0x0][0x258] ;  /* 0x0000960068680625 */ /* 0x000fe200078e0069 */
[----:B------:R-:W-:-:S02]  /*18e0*/  SEL R39, R68, R39, P2 ;  /* 0x0000002744277207 */ /* 0x000fc40001000000 */
[----:B------:R-:W-:Y:S02]  /*18f0*/  SEL R41, R70, R41, P2 ;  /* 0x0000002946297207 */ /* 0x000fe40001000000 */
[----:B------:R-:W-:Y:S01]  /*1900*/  @P3 F2FP.PACK_AB R106, RZ, R106 ;  /* 0x0000006aff6a323e */ /* 0x000fe200000000ff */
[----:B------:R-:W-:Y:S01]  /*1910*/  @P0 STG.E.128 [R104.64], R36 ;  /* 0x0000002468000986 */ /* 0x000fe2000c101d04 */
[----:B------:R-:W-:Y:S02]  /*1920*/  @P3 F2FP.PACK_AB R70, RZ, R70 ;  /* 0x00000046ff46323e */ /* 0x000fe400000000ff */
[----:B0-----:R-:W-:Y:S01]  /*1930*/  F2FP.PACK_AB R49, R68, R69 ;  /* 0x000000454431723e */ /* 0x001fe200000000ff */
[----:B------:R-:W-:Y:S01]  /*1940*/  @P0 STG.E.128 [R104.64+0x10], R40 ;  /* 0x0000102868000986 */ /* 0x000fe2000c101d04 */
        /* <DEDUP_REMOVED lines=20> */
.L_x_1047:
        /* <DEDUP_REMOVED lines=24> */
.L_x_1044:
        /* <DEDUP_REMOVED lines=17> */
.L_x_1045:
[----:B------:R-:W-:Y:S01]  /*1d20*/  HFMA2.MMA R52, -RZ, RZ, 0, 9.5367431640625e-07 ;  /* 0x00000010ff347435 */ /* 0x000fe200000001ff */
[----:B------:R-:W-:-:S02]  /*1d30*/  MOV R53, R56 ;  /* 0x0000003800357202 */ /* 0x000fc40000000f00 */
[----:B------:R-:W-:Y:S02]  /*1d40*/  MOV R51, 0x1f ;  /* 0x0000001f00337802 */ /* 0x000fe40000000f00 */
[----:B------:R-:W-:Y:S02]  /*1d50*/  MOV R50, 0xffffffff ;  /* 0xffffffff00327802 */ /* 0x000fe40000000f00 */
[----:B------:R-:W-:Y:S02]  /*1d60*/  MOV R54, 0x1d80 ;  /* 0x00001d8000367802 */ /* 0x000fe40000000f00 */
[----:B-----5:R-:W-:Y:S05]  /*1d70*/  CALL.REL.NOINC `($__internal_75_$__cuda_sm70_shflsync_down_p) ;  /* 0x0000046000007944 */ /* 0x020fea0003c00000 */
[----:B-1----:R-:W-:Y:S01]  /*1d80*/  MOV R55, R52 ;  /* 0x0000003400377202 */ /* 0x002fe20000000f00 */
[----:B------:R-:W-:Y:S05]  /*1d90*/  BRA `(.L_x_1049) ;  /* 0xfffff11000007947 */ /* 0x000fea000383ffff */
.L_x_1046:
[----:B------:R-:W-:Y:S01]  /*1da0*/  HFMA2.MMA R52, -RZ, RZ, 0, 9.5367431640625e-07 ;  /* 0x00000010ff347435 */ /* 0x000fe200000001ff */
[----:B------:R-:W-:Y:S02]  /*1db0*/  MOV R53, R49 ;  /* 0x0000003100357202 */ /* 0x000fe40000000f00 */
[----:B------:R-:W-:Y:S02]  /*1dc0*/  MOV R51, 0x1f ;  /* 0x0000001f00337802 */ /* 0x000fe40000000f00 */
[----:B------:R-:W-:-:S02]  /*1dd0*/  MOV R50, 0xffffffff ;  /* 0xffffffff00327802 */ /* 0x000fc40000000f00 */
[----:B------:R-:W-:Y:S02]  /*1de0*/  MOV R54, 0x1e00 ;  /* 0x00001e0000367802 */ /* 0x000fe40000000f00 */
[----:B01---5:R-:W-:Y:S05]  /*1df0*/  CALL.REL.NOINC `($__internal_75_$__cuda_sm70_shflsync_down_p) ;  /* 0x000003e000007944 */ /* 0x023fea0003c00000 */
[----:B------:R-:W-:Y:S01]  /*1e00*/  FADD.FTZ R56, R56, R55 ;  /* 0x0000003738387221 */ /* 0x000fe20000010000 */
[----:B------:R-:W-:Y:S01]  /*1e10*/  MOV R51, 0x1f ;  /* 0x0000001f00337802 */ /* 0x000fe20000000f00 */
[----:B-1----:R-:W-:Y:S01]  /*1e20*/  FADD.FTZ R49, R49, R52 ;  /* 0x0000003431317221 */ /* 0x002fe20000010000 */
[----:B------:R-:W-:Y:S01]  /*1e30*/  HFMA2.MMA R52, -RZ, RZ, 0, 4.76837158203125e-07 ;  /* 0x00000008ff347435 */ /* 0x000fe200000001ff */
[----:B------:R-:W-:Y:S02]  /*1e40*/  MOV R50, 0xffffffff ;  /* 0xffffffff00327802 */ /* 0x000fe40000000f00 */
[----:B------:R-:W-:Y:S02]  /*1e50*/  MOV R53, R56 ;  /* 0x0000003800357202 */ /* 0x000fe40000000f00 */
[----:B------:R-:W-:Y:S02]  /*1e60*/  MOV R54, 0x1e80 ;  /* 0x00001e8000367802 */ /* 0x000fe40000000f00 */
[----:B------:R-:W-:Y:S05]  /*1e70*/  CALL.REL.NOINC `($__internal_75_$__cuda_sm70_shflsync_down_p) ;  /* 0x0000036000007944 */ /* 0x000fea0003c00000 */
[----:B-1----:R-:W-:Y:S01]  /*1e80*/  MOV R55, R52 ;  /* 0x0000003400377202 */ /* 0x002fe20000000f00 */
[----:B------:R-:W-:Y:S01]  /*1e90*/  HFMA2.MMA R52, -RZ, RZ, 0, 4.76837158203125e-07 ;  /* 0x00000008ff347435 */ /* 0x000fe200000001ff */
[----:B------:R-:W-:-:S02]  /*1ea0*/  MOV R53, R49 ;  /* 0x0000003100357202 */ /* 0x000fc40000000f00 */
[----:B------:R-:W-:Y:S02]  /*1eb0*/  MOV R51, 0x1f ;  /* 0x0000001f00337802 */ /* 0x000fe40000000f00 */
[----:B------:R-:W-:Y:S02]  /*1ec0*/  MOV R50, 0xffffffff ;  /* 0xffffffff00327802 */ /* 0x000fe40000000f00 */
[----:B------:R-:W-:Y:S02]  /*1ed0*/  MOV R54, 0x1ef0 ;  /* 0x00001ef000367802 */ /* 0x000fe40000000f00 */
[----:B------:R-:W-:Y:S05]  /*1ee0*/  CALL.REL.NOINC `($__internal_75_$__cuda_sm70_shflsync_down_p) ;  /* 0x000002f000007944 */ /* 0x000fea0003c00000 */
[----:B------:R-:W-:Y:S01]  /*1ef0*/  FADD.FTZ R56, R55, R56 ;  /* 0x0000003837387221 */ /* 0x000fe20000010000 */
[----:B------:R-:W-:Y:S01]  /*1f00*/  MOV R51, 0x1f ;  /* 0x0000001f00337802 */ /* 0x000fe20000000f00 */
[----:B-1----:R-:W-:Y:S01]  /*1f10*/  FADD.FTZ R49, R49, R52 ;  /* 0x0000003431317221 */ /* 0x002fe20000010000 */
[----:B------:R-:W-:Y:S01]  /*1f20*/  HFMA2.MMA R52, -RZ, RZ, 0, 2.384185791015625e-07 ;  /* 0x00000004ff347435 */ /* 0x000fe200000001ff */
[----:B------:R-:W-:Y:S02]  /*1f30*/  MOV R50, 0xffffffff ;  /* 0xffffffff00327802 */ /* 0x000fe40000000f00 */
[----:B------:R-:W-:-:S02]  /*1f40*/  MOV R53, R56 ;  /* 0x0000003800357202 */ /* 0x000fc40000000f00 */
[----:B------:R-:W-:Y:S02]  /*1f50*/  MOV R54, 0x1f70 ;  /* 0x00001f7000367802 */ /* 0x000fe40000000f00 */
[----:B------:R-:W-:Y:S05]  /*1f60*/  CALL.REL.NOINC `($__internal_75_$__cuda_sm70_shflsync_down_p) ;  /* 0x0000027000007944 */ /* 0x000fea0003c00000 */
[----:B-1----:R-:W-:Y:S01]  /*1f70*/  MOV R55, R52 ;  /* 0x0000003400377202 */ /* 0x002fe20000000f00 */
[----:B------:R-:W-:Y:S01]  /*1f80*/  HFMA2.MMA R52, -RZ, RZ, 0, 2.384185791015625e-07 ;  /* 0x00000004ff347435 */ /* 0x000fe200000001ff */
[----:B------:R-:W-:Y:S02]  /*1f90*/  MOV R53, R49 ;  /* 0x0000003100357202 */ /* 0x000fe40000000f00 */
[----:B------:R-:W-:Y:S02]  /*1fa0*/  MOV R51, 0x1f ;  /* 0x0000001f00337802 */ /* 0x000fe40000000f00 */
[----:B------:R-:W-:Y:S02]  /*1fb0*/  MOV R50, 0xffffffff ;  /* 0xffffffff00327802 */ /* 0x000fe40000000f00 */
[----:B------:R-:W-:Y:S02]  /*1fc0*/  MOV R54, 0x1fe0 ;  /* 0x00001fe000367802 */ /* 0x000fe40000000f00 */
[----:B------:R-:W-:Y:S05]  /*1fd0*/  CALL.REL.NOINC `($__internal_75_$__cuda_sm70_shflsync_down_p) ;  /* 0x0000020000007944 */ /* 0x000fea0003c00000 */
[----:B------:R-:W-:Y:S01]  /*1fe0*/  FADD.FTZ R56, R55, R56 ;  /* 0x0000003837387221 */ /* 0x000fe20000010000 */
[----:B------:R-:W-:Y:S01]  /*1ff0*/  MOV R51, 0x1f ;  /* 0x0000001f00337802 */ /* 0x000fe20000000f00 */
[----:B-1----:R-:W-:Y:S01]  /*2000*/  FADD.FTZ R49, R49, R52 ;  /* 0x0000003431317221 */ /* 0x002fe20000010000 */
[----:B------:R-:W-:Y:S01]  /*2010*/  HFMA2.MMA R52, -RZ, RZ, 0, 1.1920928955078125e-07 ;  /* 0x00000002ff347435 */ /* 0x000fe200000001ff */
[----:B------:R-:W-:-:S02]  /*2020*/  MOV R50, 0xffffffff ;  /* 0xffffffff00327802 */ /* 0x000fc40000000f00 */
[----:B------:R-:W-:Y:S02]  /*2030*/  MOV R53, R56 ;  /* 0x0000003800357202 */ /* 0x000fe40000000f00 */
[----:B------:R-:W-:Y:S02]  /*2040*/  MOV R54, 0x2060 ;  /* 0x0000206000367802 */ /* 0x000fe40000000f00 */
[----:B------:R-:W-:Y:S05]  /*2050*/  CALL.REL.NOINC `($__internal_75_$__cuda_sm70_shflsync_down_p) ;  /* 0x0000018000007944 */ /* 0x000fea0003c00000 */
[----:B-1----:R-:W-:Y:S01]  /*2060*/  MOV R55, R52 ;  /* 0x0000003400377202 */ /* 0x002fe20000000f00 */
[----:B------:R-:W-:Y:S01]  /*2070*/  HFMA2.MMA R52, -RZ, RZ, 0, 1.1920928955078125e-07 ;  /* 0x00000002ff347435 */ /* 0x000fe200000001ff */
[----:B------:R-:W-:Y:S02]  /*2080*/  MOV R53, R49 ;  /* 0x0000003100357202 */ /* 0x000fe40000000f00 */
[----:B------:R-:W-:Y:S02]  /*2090*/  MOV R51, 0x1f ;  /* 0x0000001f00337802 */ /* 0x000fe40000000f00 */
[----:B------:R-:W-:Y:S02]  /*20a0*/  MOV R50, 0xffffffff ;  /* 0xffffffff00327802 */ /* 0x000fe40000000f00 */
[----:B------:R-:W-:-:S02]  /*20b0*/  MOV R54, 0x20d0 ;  /* 0x000020d000367802 */ /* 0x000fc40000000f00 */
[----:B------:R-:W-:Y:S05]  /*20c0*/  CALL.REL.NOINC `($__internal_75_$__cuda_sm70_shflsync_down_p) ;  /* 0x0000011000007944 */ /* 0x000fea0003c00000 */
[----:B------:R-:W-:Y:S01]  /*20d0*/  FADD.FTZ R56, R55, R56 ;  /* 0x0000003837387221 */ /* 0x000fe20000010000 */
[----:B------:R-:W-:Y:S01]  /*20e0*/  MOV R51, 0x1f ;  /* 0x0000001f00337802 */ /* 0x000fe20000000f00 */
[----:B-1----:R-:W-:Y:S01]  /*20f0*/  FADD.FTZ R57, R49, R52 ;  /* 0x0000003431397221 */ /* 0x002fe20000010000 */
[----:B------:R-:W-:Y:S01]  /*2100*/  HFMA2.MMA R52, -RZ, RZ, 0, 5.9604644775390625e-08 ;  /* 0x00000001ff347435 */ /* 0x000fe200000001ff */
[----:B------:R-:W-:-:S02]  /*2110*/  MOV R50, 0xffffffff ;  /* 0xffffffff00327802 */ /* 0x000fc40000000f00 */
[----:B------:R-:W-:Y:S02]  /*2120*/  MOV R53, R56 ;  /* 0x0000003800357202 */ /* 0x000fe40000000f00 */
[----:B------:R-:W-:Y:S02]  /*2130*/  MOV R54, 0x2150 ;  /* 0x0000215000367802 */ /* 0x000fe40000000f00 */
[----:B------:R-:W-:Y:S05]  /*2140*/  CALL.REL.NOINC `($__internal_75_$__cuda_sm70_shflsync_down_p) ;  /* 0x0000009000007944 */ /* 0x000fea0003c00000 */
[----:B-1----:R-:W-:Y:S01]  /*2150*/  MOV R49, R52 ;  /* 0x0000003400317202 */ /* 0x002fe20000000f00 */
[----:B------:R-:W-:Y:S01]  /*2160*/  HFMA2.MMA R52, -RZ, RZ, 0, 5.9604644775390625e-08 ;  /* 0x00000001ff347435 */ /* 0x000fe200000001ff */
[----:B------:R-:W-:Y:S02]  /*2170*/  MOV R53, R57 ;  /* 0x0000003900357202 */ /* 0x000fe40000000f00 */
[----:B------:R-:W-:Y:S02]  /*2180*/  MOV R51, 0x1f ;  /* 0x0000001f00337802 */ /* 0x000fe40000000f00 */
[----:B------:R-:W-:Y:S02]  /*2190*/  MOV R50, 0xffffffff ;  /* 0xffffffff00327802 */ /* 0x000fe40000000f00 */
[----:B------:R-:W-:-:S02]  /*21a0*/  MOV R54, 0x21c0 ;  /* 0x000021c000367802 */ /* 0x000fc40000000f00 */
[----:B------:R-:W-:Y:S05]  /*21b0*/  CALL.REL.NOINC `($__internal_75_$__cuda_sm70_shflsync_down_p) ;  /* 0x0000002000007944 */ /* 0x000fea0003c00000 */
[----:B-1----:R-:W-:Y:S01]  /*21c0*/  MOV R50, R52 ;  /* 0x0000003400327202 */ /* 0x002fe20000000f00 */
[----:B------:R-:W-:Y:S05]  /*21d0*/  BRA `(.L_x_1050) ;  /* 0xffffedf000007947 */ /* 0x000fea000383ffff */
        .weak           $__internal_75_$__cuda_sm70_shflsync_down_p
        .type           $__internal_75_$__cuda_sm70_shflsync_down_p,@function
        .size           $__internal_75_$__cuda_sm70_shflsync_down_p,(.L_x_1838 - $__internal_75_$__cuda_sm70_shflsync_down_p)
$__internal_75_$__cuda_sm70_shflsync_down_p:
[----:B------:R-:W-:Y:S04]  /*21e0*/  WARPSYNC R50 ;  /* 0x0000003200007348 */ /* 0x000fe80003800000 */
[----:B------:R0:W1:Y:S02]  /*21f0*/  SHFL.DOWN PT, R52, R53, R52, R51 ;  /* 0x0800003435347389 */ /* 0x00006400000e0033 */
[----:B0-----:R-:W-:Y:S01]  /*2200*/  HFMA2.MMA R51, -RZ, RZ, 0, 0 ;  /* 0x00000000ff337435 */ /* 0x001fe200000001ff */
[----:B------:R-:W-:-:S05]  /*2210*/  MOV R50, R54 ;  /* 0x0000003600327202 */ /* 0x000fca0000000f00 */
[----:B------:R-:W-:Y:S05]  /*2220*/  RET.REL.NODEC R50 `(_ZN10layer_norm31ln_parallel_residual_bwd_kernelINS_13Kernel_traitsI6__halfS2_fS2_fjLj2048ELj1ELj1ELj4ELj16ENS_18Kernel_traits_baseILj2048ES2_S2_fS2_fjLj128EEEEELb0ELb1ELb1EEEvNS_9BwdParamsE) ;  /* 0xffffddd032007950 */ /* 0x000fea0003c3ffff */
.L_x_1051:
        /* <DEDUP_REMOVED lines=13> */
.L_x_1838:


//--------------------- .text._ZN10layer_norm31ln_parallel_residual_bwd_kernelINS_13Kernel_traitsI6__halfS2_fS2_fjLj2048ELj1ELj1ELj4ELj16ENS_18Kernel_traits_baseILj2048ES2_S2_fS2_fjLj128EEEEELb1ELb0ELb0EEEvNS_9BwdParamsE --------------------------
	.section	.text._ZN10layer_norm31ln_parallel_residual_bwd_kernelINS_13Kernel_traitsI6__halfS2_fS2_fjLj2048ELj1ELj1ELj4ELj16ENS_18Kernel_traits_baseILj2048ES2_S2_fS2_fjLj128EEEEELb1ELb0ELb0EEEvNS_9BwdParamsE,"ax",@progbits
	.sectioninfo	@"SHI_REGISTERS=195"
	.align	128
        .global         _ZN10layer_norm31ln_parallel_residual_bwd_kernelINS_13Kernel_traitsI6__halfS2_fS2_fjLj2048ELj1ELj1ELj4ELj16ENS_18Kernel_traits_baseILj2048ES2_S2_fS2_fjLj128EEEEELb1ELb0ELb0EEEvNS_9BwdParamsE
        .type           _ZN10layer_norm31ln_parallel_residual_bwd_kernelINS_13Kernel_traitsI6__halfS2_fS2_fjLj2048ELj1ELj1ELj4ELj16ENS_18Kernel_traits_baseILj2048ES2_S2_fS2_fjLj128EEEEELb1ELb0ELb0EEEvNS_9BwdParamsE,@function
        .size           _ZN10layer_norm31ln_parallel_residual_bwd_kernelINS_13Kernel_traitsI6__halfS2_fS2_fjLj2048ELj1ELj1ELj4ELj16ENS_18Kernel_traits_baseILj2048ES2_S2_fS2_fjLj128EEEEELb1ELb0ELb0EEEvNS_9BwdParamsE,(.L_x_1839 - _ZN10layer_norm31ln_parallel_residual_bwd_kernelINS_13Kernel_traitsI6__halfS2_fS2_fjLj2048ELj1ELj1ELj4ELj16ENS_18Kernel_traits_baseILj2048ES2_S2_fS2_fjLj128EEEEELb1ELb0ELb0EEEvNS_9BwdParamsE)
        .other          _ZN10layer_norm31ln_parallel_residual_bwd_kernelINS_13Kernel_traitsI6__halfS2_fS2_fjLj2048ELj1ELj1ELj4ELj16ENS_18Kernel_traits_baseILj2048ES2_S2_fS2_fjLj128EEEEELb1ELb0ELb0EEEvNS_9BwdParamsE,@"STO_CUDA_ENTRY STV_DEFAULT"
_ZN10layer_norm31ln_parallel_residual_bwd_kernelINS_13Kernel_traitsI6__halfS2_fS2_fjLj2048ELj1ELj1ELj4ELj16ENS_18Kernel_traits_baseILj2048ES2_S2_fS2_fjLj128EEEEELb1ELb0ELb0EEEvNS_9BwdParamsE:
.text._ZN10layer_norm31ln_parallel_residual_bwd_kernelINS_13Kernel_traitsI6__halfS2_fS2_fjLj2048ELj1ELj1ELj4ELj16ENS_18Kernel_traits_baseILj2048ES2_S2_fS2_fjLj128EEEEELb1ELb0ELb0EEEvNS_9BwdParamsE:
        /* <DEDUP_REMOVED lines=93> */
.L_x_1063:
        /* <DEDUP_REMOVED lines=19> */
[----:B0-----:R-:W-:Y:S01]  /*0700*/  HFMA2.MMA R105, -RZ, RZ, 0, 9.5367431640625e-07 ;  /* 0x00000010ff697435 */ /* 0x001fe200000001ff */
        /* <DEDUP_REMOVED lines=10> */
[C---:B------:R-:W-:Y:S02]  /*07b0*/  SHF.L.U32 R180, R152.reuse, 0x3, RZ ;  /* 0x0000000398b47819 */ /* 0x040fe400000006ff */
[----:B------:R-:W-:Y:S02]  /*07c0*/  SHF.L.U64.HI R171, R152, 0x3, RZ ;  /* 0x0000000398ab7819 */ /* 0x000fe400000102ff */
[----:B------:R-:W-:-:S04]  /*07d0*/  IADD3 R178, P6, R180, c[0x0][0x190], RZ ;  /* 0x00006400b4b27a10 */ /* 0x000fc80007fde0ff */
[----:B------:R-:W-:-:S03]  /*07e0*/  IADD3.X R179, R171, c[0x0][0x194], RZ, P6, !PT ;  /* 0x00006500abb37a10 */ /* 0x000fc600037fe4ff */
[----:B------:R-:W-:Y:S02]  /*07f0*/  @P0 IADD3 R180, P6, R180, c[0x0][0x198], RZ ;  /* 0x00006600b4b40a10 */ /* 0x000fe40007fde0ff */
[----:B------:R-:W-:Y:S01]  /*0800*/  ISETP.NE.U32.AND P1, PT, RZ, c[0x0][0x218], PT ;  /* 0x00008600ff007a0c */ /* 0x000fe20003f25070 */
[----:B0-----:R0:W5:Y:S01]  /*0810*/  LDG.E.64 R114, [R178.64] ;  /* 0x00000004b2727981 */ /* 0x001162000c1e1b00 */
        /* <DEDUP_REMOVED lines=10> */
[--C-:B------:R-:W-:Y:S02]  /*08c0*/  FADD.FTZ R186, R99, -R171.reuse ;  /* 0x800000ab63ba7221 */ /* 0x100fe40000010000 */
[--C-:B------:R-:W-:Y:S02]  /*08d0*/  FADD.FTZ R96, R96, -R171.reuse ;  /* 0x800000ab60607221 */ /* 0x100fe40000010000 */
[----:B------:R-:W-:Y:S01]  /*08e0*/  FADD.FTZ R182, R97, -R171 ;  /* 0x800000ab61b67221 */ /* 0x000fe20000010000 */
[----:B----4-:R-:W-:-:S02]  /*08f0*/  HADD2.F32 R99, -RZ, R101.H0_H0 ;  /* 0x20000065ff637230 */ /* 0x010fc40000004100 */
[----:B-1----:R-:W-:Y:S02]  /*0900*/  HADD2.F32 R181, -RZ, R101.H1_H1 ;  /* 0x30000065ffb57230 */ /* 0x002fe40000004100 */
[----:B---3--:R-:W-:Y:S02]  /*0910*/  HADD2.F32 R98, -RZ, R104.H0_H0 ;  /* 0x20000068ff627230 */ /* 0x008fe40000004100 */
[--C-:B------:R-:W-:Y:S02]  /*0920*/  HADD2.F32 R185, -RZ, R102.reuse.H0_H0 ;  /* 0x20000066ffb97230 */ /* 0x100fe40000004100 */
[----:B------:R-:W-:Y:S02]  /*0930*/  HADD2.F32 R187, -RZ, R102.H1_H1 ;  /* 0x30000066ffbb7230 */ /* 0x000fe40000004100 */
[--C-:B------:R-:W-:Y:S02]  /*0940*/  HADD2.F32 R188, -RZ, R103.reuse.H0_H0 ;  /* 0x20000067ffbc7230 */ /* 0x100fe40000004100 */
[----:B------:R-:W-:-:S02]  /*0950*/  HADD2.F32 R191, -RZ, R103.H1_H1 ;  /* 0x30000067ffbf7230 */ /* 0x000fc40000004100 */
[--C-:B------:R-:W-:Y:S01]  /*0960*/  HADD2.F32 R101, -RZ, R105.reuse.H0_H0 ;  /* 0x20000069ff657230 */ /* 0x100fe20000004100 */
[--C-:B------:R-:W-:Y:S01]  /*0970*/  FADD.FTZ R108, R108, -R171.reuse ;  /* 0x800000ab6c6c7221 */ /* 0x100fe20000010000 */
[----:B------:R-:W-:Y:S01]  /*0980*/  HADD2.F32 R105, -RZ, R105.H1_H1 ;  /* 0x30000069ff697230 */ /* 0x000fe20000004100 */
[--C-:B------:R-:W-:Y:S01]  /*0990*/  FADD.FTZ R110, R110, -R171.reuse ;  /* 0x800000ab6e6e7221 */ /* 0x100fe20000010000 */
[--C-:B------:R-:W-:Y:S01]  /*09a0*/  HADD2.F32 R102, -RZ, R106.reuse.H0_H0 ;  /* 0x2000006aff667230 */ /* 0x100fe20000004100 */
[--C-:B------:R-:W-:Y:S01]  /*09b0*/  FADD.FTZ R192, R111, -R171.reuse ;  /* 0x800000ab6fc07221 */ /* 0x100fe20000010000 */
[----:B------:R-:W-:Y:S01]  /*09c0*/  HADD2.F32 R103, -RZ, R106.H1_H1 ;  /* 0x3000006aff677230 */ /* 0x000fe20000004100 */
[----:B------:R-:W-:Y:S01]  /*09d0*/  FADD.FTZ R106, R109, -R171 ;  /* 0x800000ab6d6a7221 */ /* 0x000fe20000010000 */
[----:B------:R-:W-:Y:S01]  /*09e0*/  HADD2.F32 R97, -RZ, R100.H0_H0 ;  /* 0x20000064ff617230 */ /* 0x000fe20000004100 */
[----:B------:R-:W-:Y:S01]  /*09f0*/  FMUL.FTZ R174, R127, R98 ;  /* 0x000000627fae7220 */ /* 0x000fe20000410000 */
[----:B------:R-:W-:Y:S01]  /*0a00*/  HADD2.F32 R104, -RZ, R104.H1_H1 ;  /* 0x30000068ff687230 */ /* 0x000fe20000004100 */
[----:B------:R-:W-:-:S02]  /*0a10*/  FMUL.FTZ R171, R153, R96 ;  /* 0x0000006099ab7220 */ /* 0x000fc40000410000 */
[----:B0-----:R-:W-:Y:S02]  /*0a20*/  FMUL.FTZ R179, R130, R105 ;  /* 0x0000006982b37220 */ /* 0x001fe40000410000 */
[----:B------:R-:W-:Y:S01]  /*0a30*/  FMUL.FTZ R178, R153, R186 ;  /* 0x000000ba99b27220 */ /* 0x000fe20000410000 */
[----:B------:R-:W-:Y:S01]  /*0a40*/  HADD2.F32 R100, -RZ, R100.H1_H1 ;  /* 0x30000064ff647230 */ /* 0x000fe20000004100 */
        /* <DEDUP_REMOVED lines=27> */
[----:B------:R-:W-:Y:S01]  /*0c00*/  HADD2.F32 R189, -RZ, R107.H0_H0 ;  /* 0x2000006bffbd7230 */ /* 0x000fe20000004100 */
[----:B------:R-:W-:-:S02]  /*0c10*/  FADD.FTZ R16, R16, R98 ;  /* 0x0000006210107221 */ /* 0x000fc40000010000 */
[----:B------:R-:W-:Y:S02]  /*0c20*/  FFMA.FTZ R32, R171, R98, R32 ;  /* 0x00000062ab207223 */ /* 0x000fe40000010020 */
[----:B------:R-:W-:Y:S02]  /*0c30*/  FADD.FTZ R96, R96, R179 ;  /* 0x000000b360607221 */ /* 0x000fe40000010000 */
[----:B------:R-:W-:Y:S02]  /*0c40*/  FFMA.FTZ R98, R178, R179, R97 ;  /* 0x000000b3b2627223 */ /* 0x000fe40000010061 */
[----:B------:R-:W-:Y:S01]  /*0c50*/  FMUL.FTZ R182, R153, R106 ;  /* 0x0000006a99b67220 */ /* 0x000fe20000410000 */
[----:B------:R-:W-:Y:S01]  /*0c60*/  HADD2.F32 R107, -RZ, R107.H1_H1 ;  /* 0x3000006bff6b7230 */ /* 0x000fe20000004100 */
        /* <DEDUP_REMOVED lines=37> */
.L_x_1054:
[----:B0-----:R-:W-:Y:S05]  /*0ec0*/  BSYNC B0 ;  /* 0x0000000000007941 */ /* 0x001fea0003800000 */
.L_x_1053:
        /* <DEDUP_REMOVED lines=11> */
[----:B------:R-:W-:-:S02]  /*0f80*/  ISETP.NE.U32.AND P0, PT, RZ, c[0x0][0x218], PT ;  /* 0x00008600ff007a0c */ /* 0x000fc40003f05070 */
[----:B------:R-:W-:Y:S02]  /*0f90*/  ISETP.NE.U32.AND P1, PT, RZ, c[0x0][0x250], PT ;  /* 0x00009400ff007a0c */ /* 0x000fe40003f25070 */
[----:B------:R-:W-:Y:S02]  /*0fa0*/  ISETP.NE.AND.EX P0, PT, RZ, c[0x0][0x21c], PT, P0 ;  /* 0x00008700ff007a0c */ /* 0x000fe40003f05300 */
[----:B------:R-:W-:Y:S02]  /*0fb0*/  ISETP.NE.AND.EX P1, PT, RZ, c[0x0][0x254], PT, P1 ;  /* 0x00009500ff007a0c */ /* 0x000fe40003f25310 */
[----:B------:R-:W-:Y:S02]  /*0fc0*/  SHF.L.U32 R158, R192, 0x3, RZ ;  /* 0x00000003c09e7819 */ /* 0x000fe400000006ff */
[----:B------:R-:W-:-:S07]  /*0fd0*/  SHF.R.U32.HI R159, RZ, 0x1d, R192 ;  /* 0x0000001dff9f7819 */ /* 0x000fce00000116c0 */
        /* <DEDUP_REMOVED lines=10> */
[----:B------:R0:W5:Y:S02]  /*1080*/  @P1 LDG.E.64 R112, [R158.64] ;  /* 0x000000049e701981 */ /* 0x000164000c1e1b00 */
[----:B0----5:R-:W-:Y:S01]  /*1090*/  FSEL R158, R175, RZ, !P0 ;  /* 0x000000ffaf9e7208 */ /* 0x021fe20004000000 */
[----:B--2---:R-:W-:-:S02]  /*10a0*/  HADD2.F32 R160, -RZ, R96.H0_H0 ;  /* 0x20000060ffa07230 */ /* 0x004fc40000004100 */
[----:B------:R-:W-:Y:S02]  /*10b0*/  HADD2.F32 R161, -RZ, R96.H1_H1 ;  /* 0x30000060ffa17230 */ /* 0x000fe40000004100 */
[--C-:B---3--:R-:W-:Y:S02]  /*10c0*/  HADD2.F32 R96, -RZ, R100.reuse.H0_H0 ;  /* 0x20000064ff607230 */ /* 0x108fe40000004100 */
[----:B------:R-:W-:Y:S01]  /*10d0*/  HADD2.F32 R100, -RZ, R100.H1_H1 ;  /* 0x30000064ff647230 */ /* 0x000fe20000004100 */
[C---:B----4-:R-:W-:Y:S02]  /*10e0*/  FADD.FTZ R104, -R158.reuse, R104 ;  /* 0x000000689e687221 */ /* 0x050fe40000010100 */
[----:B------:R-:W-:Y:S01]  /*10f0*/  FADD.FTZ R156, -R158, R105 ;  /* 0x000000699e9c7221 */ /* 0x000fe20000010100 */
[--C-:B------:R-:W-:Y:S02]  /*1100*/  HADD2.F32 R162, -RZ, R97.reuse.H0_H0 ;  /* 0x20000061ffa27230 */ /* 0x100fe40000004100 */
[----:B------:R-:W-:Y:S01]  /*1110*/  HADD2.F32 R163, -RZ, R97.H1_H1 ;  /* 0x30000061ffa37230 */ /* 0x000fe20000004100 */
[----:B-1----:R-:W-:Y:S01]  /*1120*/  FMUL.FTZ R154, R143, R96 ;  /* 0x000000608f9a7220 */ /* 0x002fe20000410000 */
[--C-:B------:R-:W-:Y:S01]  /*1130*/  HADD2.F32 R97, -RZ, R101.reuse.H0_H0 ;  /* 0x20000065ff617230 */ /* 0x100fe20000004100 */
[C---:B------:R-:W-:Y:S01]  /*1140*/  FMUL.FTZ R155, R153.reuse, R104 ;  /* 0x00000068999b7220 */ /* 0x040fe20000410000 */
[--C-:B------:R-:W-:Y:S01]  /*1150*/  HADD2.F32 R165, -RZ, R98.reuse.H0_H0 ;  /* 0x20000062ffa57230 */ /* 0x100fe20000004100 */
[----:B------:R-:W-:Y:S01]  /*1160*/  FMUL.FTZ R157, R144, R100 ;  /* 0x00000064909d7220 */ /* 0x000fe20000410000 */
[----:B------:R-:W-:Y:S01]  /*1170*/  HADD2.F32 R166, -RZ, R98.H1_H1 ;  /* 0x30000062ffa67230 */ /* 0x000fe20000004100 */
[----:B------:R-:W-:Y:S01]  /*1180*/  FMUL.FTZ R156, R153, R156 ;  /* 0x0000009c999c7220 */ /* 0x000fe20000410000 */
[----:B------:R-:W-:Y:S01]  /*1190*/  HADD2.F32 R101, -RZ, R101.H1_H1 ;  /* 0x30000065ff657230 */ /* 0x000fe20000004100 */
[----:B------:R-:W-:-:S02]  /*11a0*/  FADD.FTZ R106, -R158, R106 ;  /* 0x0000006a9e6a7221 */ /* 0x000fc40000010100 */
[C---:B------:R-:W-:Y:S01]  /*11b0*/  FADD.FTZ R98, -R158.reuse, R107 ;  /* 0x0000006b9e627221 */ /* 0x040fe20000010100 */
[--C-:B------:R-:W-:Y:S01]  /*11c0*/  HADD2.F32 R168, -RZ, R99.reuse.H0_H0 ;  /* 0x20000063ffa87230 */ /* 0x100fe20000004100 */
[C---:B------:R-:W-:Y:S01]  /*11d0*/  FADD.FTZ R108, -R158.reuse, R108 ;  /* 0x0000006c9e6c7221 */ /* 0x040fe20000010100 */
[----:B------:R-:W-:Y:S01]  /*11e0*/  HADD2.F32 R192, -RZ, R99.H1_H1 ;  /* 0x30000063ffc07230 */ /* 0x000fe20000004100 */
[C---:B------:R-:W-:Y:S01]  /*11f0*/  FADD.FTZ R164, -R158.reuse, R109 ;  /* 0x0000006d9ea47221 */ /* 0x040fe20000010100 */
[----:B------:R-:W-:Y:S01]  /*1200*/  HADD2.F32 R99, -RZ, R102.H0_H0 ;  /* 0x20000066ff637230 */ /* 0x000fe20000004100 */
[C---:B------:R-:W-:Y:S02]  /*1210*/  FADD.FTZ R110, -R158.reuse, R110 ;  /* 0x0000006e9e6e7221 */ /* 0x040fe40000010100 */
[----:B------:R-:W-:Y:S02]  /*1220*/  FADD.FTZ R104, -R158, R111 ;  /* 0x0000006f9e687221 */ /* 0x000fe40000010100 */
[----:B------:R-:W-:-:S02]  /*1230*/  FADD.FTZ R40, R40, R160 ;  /* 0x000000a028287221 */ /* 0x000fc40000010000 */
[-C--:B------:R-:W-:Y:S02]  /*1240*/  FFMA.FTZ R154, R135, R160.reuse, R154 ;  /* 0x000000a0879a7223 */ /* 0x080fe4000001009a */
[----:B------:R-:W-:Y:S02]  /*1250*/  FFMA.FTZ R56, R155, R160, R56 ;  /* 0x000000a09b387223 */ /* 0x000fe40000010038 */
[----:B------:R-:W-:Y:S02]  /*1260*/  FADD.FTZ R41, R41, R161 ;  /* 0x000000a129297221 */ /* 0x000fe40000010000 */
[-C--:B------:R-:W-:Y:S02]  /*1270*/  FFMA.FTZ R157, R136, R161.reuse, R157 ;  /* 0x000000a1889d7223 */ /* 0x080fe4000001009d */
[----:B------:R-:W-:Y:S01]  /*1280*/  FFMA.FTZ R57, R156, R161, R57 ;  /* 0x000000a19c397223 */ /* 0x000fe20000010039 */
[----:B------:R-:W-:Y:S01]  /*1290*/  HADD2.F32 R102, -RZ, R102.H1_H1 ;  /* 0x30000066ff667230 */ /* 0x000fe20000004100 */
[----:B------:R-:W-:-:S02]  /*12a0*/  FMUL.FTZ R158, R145, R97 ;  /* 0x00000061919e7220 */ /* 0x000fc40000410000 */
[----:B------:R-:W-:Y:S02]  /*12b0*/  FMUL.FTZ R161, R146, R101 ;  /* 0x0000006592a17220 */ /* 0x000fe40000410000 */
[C---:B------:R-:W-:Y:S02]  /*12c0*/  FMUL.FTZ R159, R153.reuse, R106 ;  /* 0x0000006a999f7220 */ /* 0x040fe40000410000 */
        /* <DEDUP_REMOVED lines=18> */
[----:B------:R-:W-:Y:S02]  /*13f0*/  FFMA.FTZ R52, R163, R165, R52 ;  /* 0x000000a5a3347223 */ /* 0x000fe40000010034 */
        /* <DEDUP_REMOVED lines=13> */
[----:B------:R-:W-:Y:S02]  /*14d0*/  FADD.FTZ R96, R97, R162 ;  /* 0x000000a261607221 */ /* 0x000fe40000010000 */
[----:B------:R-:W-:Y:S02]  /*14e0*/  FFMA.FTZ R189, R163, R162, R189 ;  /* 0x000000a2a3bd7223 */ /* 0x000fe400000100bd */
        /* <DEDUP_REMOVED lines=27> */
.L_x_1056:
[----:B------:R-:W-:Y:S05]  /*16a0*/  BSYNC B0 ;  /* 0x0000000000007941 */ /* 0x000fea0003800000 */
.L_x_1055:
[----:B------:R-:W-:Y:S01]  /*16b0*/  @!P5 IADD3 R170, R170, 0x4, RZ ;  /* 0x00000004aaaad810 */ /* 0x000fe20007ffe0ff */
[----:B------:R-:W-:Y:S05]  /*16c0*/  BRA.DIV ~URZ, `(.L_x_1057) ;  /* 0x000014827f007947 */ /* 0x000fea000b800000 */
[----:B------:R0:W1:Y:S02]  /*16d0*/  SHFL.DOWN PT, R98, R191, 0x10, 0x1f ;  /* 0x0a001f00bf627f89 */ /* 0x00006400000e0000 */
.L_x_1066:
        /* <DEDUP_REMOVED lines=18> */
.L_x_1067:
        /* <DEDUP_REMOVED lines=66> */
[----:B------:R-:W-:Y:S01]  /*1c20*/  F2FP.PACK_AB R98, R97, R98 ;  /* 0x000000626162723e */ /* 0x000fe200000000ff */
[----:B------:R-:W-:Y:S01]  /*1c30*/  @P1 FADD.FTZ R99, R68, R99 ;  /* 0x0000006344631221 */ /* 0x000fe20000010000 */
[----:B------:R-:W-:Y:S01]  /*1c40*/  F2FP.PACK_AB R97, R102, R101 ;  /* 0x000000656661723e */ /* 0x000fe200000000ff */
[-CC-:B------:R-:W-:Y:S01]  /*1c50*/  FFMA.FTZ R101, R187, R110.reuse, R103.reuse ;  /* 0x0000006ebb657223 */ /* 0x180fe20000010067 */
[----:B------:R-:W-:Y:S01]  /*1c60*/  ISETP.NE.U32.AND P2, PT, RZ, c[0x0][0x250], PT ;  /* 0x00009400ff007a0c */ /* 0x000fe20003f45070 */
[----:B------:R-:W-:Y:S01]  /*1c70*/  FFMA.FTZ R103, R188, R110, R103 ;  /* 0x0000006ebc677223 */ /* 0x000fe20000010067 */
[----:B------:R-:W-:Y:S01]  /*1c80*/  SEL R84, R99, R84, P0 ;  /* 0x0000005463547207 */ /* 0x000fe20000000000 */
[----:B------:R-:W-:Y:S01]  /*1c90*/  FADD.FTZ R96, R173, -R96 ;  /* 0x80000060ad607221 */ /* 0x000fe20000010000 */
[----:B------:R-:W-:Y:S01]  /*1ca0*/  ISETP.NE.AND.EX P2, PT, RZ, c[0x0][0x254], PT, P2 ;  /* 0x00009500ff007a0c */ /* 0x000fe20003f45320 */
[----:B------:R-:W-:Y:S01]  /*1cb0*/  FADD.FTZ R100, R184, -R101 ;  /* 0x80000065b8647221 */ /* 0x000fe20000010000 */
[----:B------:R-:W-:Y:S01]  /*1cc0*/  @P0 MOV R101, 0x20 ;  /* 0x0000002000650802 */ /* 0x000fe20000000f00 */
[----:B------:R-:W-:Y:S01]  /*1cd0*/  FADD.FTZ R102, R186, -R103 ;  /* 0x80000067ba667221 */ /* 0x000fe20000010000 */
[----:B------:R-:W-:Y:S01]  /*1ce0*/  LOP3.LUT P5, RZ, R114, 0xff00, RZ, 0xc0, !PT ;  /* 0x0000ff0072ff7812 */ /* 0x000fe200078ac0ff */
[----:B------:R-:W-:-:S02]  /*1cf0*/  FMUL.FTZ R105, R99, c[0x0][0x1e8] ;  /* 0x00007a0063697a20 */ /* 0x000fc40000410000 */
[C---:B------:R-:W-:Y:S02]  /*1d00*/  FMUL.FTZ R96, R153.reuse, R96 ;  /* 0x0000006099607220 */ /* 0x040fe40000410000 */
[----:B------:R-:W-:Y:S01]  /*1d10*/  FMUL.FTZ R99, R153, R100 ;  /* 0x0000006499637220 */ /* 0x000fe20000410000 */
[----:B------:R-:W-:Y:S01]  /*1d20*/  FSEL R103, R105, RZ, P6 ;  /* 0x000000ff69677208 */ /* 0x000fe20003000000 */
[----:B------:R-:W-:Y:S01]  /*1d30*/  FMUL.FTZ R102, R153, R102 ;  /* 0x0000006699667220 */ /* 0x000fe20000410000 */
[----:B------:R-:W-:Y:S01]  /*1d40*/  LOP3.LUT P6, RZ, R115, 0xff0000, RZ, 0xc0, !PT ;  /* 0x00ff000073ff7812 */ /* 0x000fe200078cc0ff */
[----:B------:R-:W-:Y:S01]  /*1d50*/  @P1 FADD.FTZ R96, R69, R96 ;  /* 0x0000006045601221 */ /* 0x000fe20000010000 */
[----:B------:R-:W-:Y:S01]  /*1d60*/  @P2 MOV R104, R116 ;  /* 0x0000007400682202 */ /* 0x000fe20000000f00 */
[----:B------:R-:W-:Y:S02]  /*1d70*/  @P1 FADD.FTZ R99, R74, R99 ;  /* 0x000000634a631221 */ /* 0x000fe40000010000 */
[----:B------:R-:W-:Y:S01]  /*1d80*/  @P1 FADD.FTZ R102, R75, R102 ;  /* 0x000000664b661221 */ /* 0x000fe20000010000 */
[----:B------:R-:W-:Y:S01]  /*1d90*/  LOP3.LUT P1, RZ, R115, 0xff000000, RZ, 0xc0, !PT ;  /* 0xff00000073ff7812 */ /* 0x000fe2000782c0ff */
[C---:B------:R-:W-:Y:S01]  /*1da0*/  FMUL.FTZ R106, R96.reuse, c[0x0][0x1e8] ;  /* 0x00007a00606a7a20 */ /* 0x040fe20000410000 */
[----:B------:R-:W-:Y:S01]  /*1db0*/  SEL R85, R96, R85, P0 ;  /* 0x0000005560557207 */ /* 0x000fe20000000000 */
[C---:B------:R-:W-:Y:S01]  /*1dc0*/  FMUL.FTZ R176, R102.reuse, c[0x0][0x1e8] ;  /* 0x00007a0066b07a20 */ /* 0x040fe20000410000 */
[C---:B------:R-:W-:Y:S01]  /*1dd0*/  SEL R90, R99.reuse, R90, P0 ;  /* 0x0000005a635a7207 */ /* 0x040fe20000000000 */
[----:B------:R-:W-:Y:S01]  /*1de0*/  FMUL.FTZ R175, R99, c[0x0][0x1e8] ;  /* 0x00007a0063af7a20 */ /* 0x000fe20000410000 */
[----:B------:R-:W-:Y:S01]  /*1df0*/  SEL R91, R102, R91, P0 ;  /* 0x0000005b665b7207 */ /* 0x000fe20000000000 */
[----:B------:R-:W-:Y:S01]  /*1e00*/  @P0 IMAD.WIDE.U32 R100, R152, R101, c[0x0][0x258] ;  /* 0x0000960098640625 */ /* 0x000fe200078e0065 */
[----:B------:R-:W-:-:S02]  /*1e10*/  FSEL R102, R176, RZ, P1 ;  /* 0x000000ffb0667208 */ /* 0x000fc40000800000 */
[----:B------:R-:W-:Y:S02]  /*1e20*/  FSEL R96, R106, RZ, P5 ;  /* 0x000000ff6a607208 */ /* 0x000fe40002800000 */
[----:B------:R-:W-:Y:S01]  /*1e30*/  FSEL R99, R175, RZ, P6 ;  /* 0x000000ffaf637208 */ /* 0x000fe20003000000 */
[----:B------:R-:W-:Y:S01]  /*1e40*/  @P0 STG.E.128 [R100.64], R84 ;  /* 0x0000005464000986 */ /* 0x000fe2000c101d04 */
[----:B------:R-:W-:Y:S02]  /*1e50*/  @P2 LOP3.LUT P1, RZ, R104, 0xff, RZ, 0xc0, !PT ;  /* 0x000000ff68ff2812 */ /* 0x000fe4000782c0ff */
[C---:B------:R-:W-:Y:S01]  /*1e60*/  @P2 LOP3.LUT P5, RZ, R116.reuse, 0xff0000, RZ, 0xc0, !PT ;  /* 0x00ff000074ff2812 */ /* 0x040fe200078ac0ff */
[----:B------:R1:W-:Y:S01]  /*1e70*/  @P0 STG.E.128 [R100.64+0x10], R88 ;  /* 0x0000105864000986 */ /* 0x0003e2000c101d04 */
[----:B------:R-:W-:Y:S02]  /*1e80*/  @P2 LOP3.LUT P0, RZ, R116, 0xff00, RZ, 0xc0, !PT ;  /* 0x0000ff0074ff2812 */ /* 0x000fe4000780c0ff */
[----:B------:R-:W-:-:S02]  /*1e90*/  F2FP.PACK_AB R96, R96, R103 ;  /* 0x000000676060723e */ /* 0x000fc400000000ff */
[----:B------:R-:W-:Y:S01]  /*1ea0*/  F2FP.PACK_AB R99, R102, R99 ;  /* 0x000000636663723e */ /* 0x000fe200000000ff */
[----:B------:R-:W-:Y:S01]  /*1eb0*/  IMAD.WIDE.U32 R102, R152, R189, c[0x0][0x248] ;  /* 0x0000920098667625 */ /* 0x000fe200078e00bd */
[----:B------:R-:W-:Y:S02]  /*1ec0*/  @P2 FSEL R104, R105, RZ, P1 ;  /* 0x000000ff69682208 */ /* 0x000fe40000800000 */
[----:B------:R-:W-:Y:S02]  /*1ed0*/  @P2 FSEL R105, R106, RZ, P0 ;  /* 0x000000ff6a692208 */ /* 0x000fe40000000000 */
[----:B------:R-:W-:Y:S01]  /*1ee0*/  @P2 LOP3.LUT P6, RZ, R116, 0xff000000, RZ, 0xc0, !PT ;  /* 0xff00000074ff2812 */ /* 0x000fe200078cc0ff */
[----:B------:R2:W-:Y:S01]  /*1ef0*/  STG.E.128 [R102.64], R96 ;  /* 0x0000006066007986 */ /* 0x0005e2000c101d04 */
[----:B------:R-:W-:Y:S02]  /*1f00*/  @P2 FSEL R106, R107, RZ, P5 ;  /* 0x000000ff6b6a2208 */ /* 0x000fe40002800000 */
[----:B------:R-:W-:-:S02]  /*1f10*/  @P2 LOP3.LUT P0, RZ, R117, 0xff, RZ, 0xc0, !PT ;  /* 0x000000ff75ff2812 */ /* 0x000fc4000780c0ff */
[----:B------:R-:W-:Y:S02]  /*1f20*/  @P2 LOP3.LUT P5, RZ, R117, 0xff0000, RZ, 0xc0, !PT ;  /* 0x00ff000075ff2812 */ /* 0x000fe400078ac0ff */
[----:B------:R-:W-:Y:S02]  /*1f30*/  @P2 FSEL R107, R109, RZ, P6 ;  /* 0x000000ff6d6b2208 */ /* 0x000fe40003000000 */
[C---:B------:R-:W-:Y:S02]  /*1f40*/  @P2 LOP3.LUT P1, RZ, R117.reuse, 0xff00, RZ, 0xc0, !PT ;  /* 0x0000ff0075ff2812 */ /* 0x040fe4000782c0ff */
[----:B------:R-:W-:Y:S02]  /*1f50*/  @P2 LOP3.LUT P6, RZ, R117, 0xff000000, RZ, 0xc0, !PT ;  /* 0xff00000075ff2812 */ /* 0x000fe400078cc0ff */
[----:B------:R-:W-:Y:S02]  /*1f60*/  @P2 F2FP.PACK_AB R104, RZ, R104 ;  /* 0x00000068ff68223e */ /* 0x000fe400000000ff */
[----:B------:R-:W-:-:S02]  /*1f70*/  @P2 F2FP.PACK_AB R106, RZ, R106 ;  /* 0x0000006aff6a223e */ /* 0x000fc400000000ff */
[----:B-1----:R-:W-:Y:S02]  /*1f80*/  @P2 FSEL R100, R176, RZ, P6 ;  /* 0x000000ffb0642208 */ /* 0x002fe40003000000 */
[----:B--2---:R-:W-:Y:S02]  /*1f90*/  @P2 FSEL R96, R111, RZ, P0 ;  /* 0x000000ff6f602208 */ /* 0x004fe40000000000 */
[----:B------:R-:W-:Y:S02]  /*1fa0*/  @P2 FSEL R99, R175, RZ, P5 ;  /* 0x000000ffaf632208 */ /* 0x000fe40002800000 */
[----:B------:R-:W-:Y:S02]  /*1fb0*/  @P2 FSEL R98, R170, RZ, P1 ;  /* 0x000000ffaa622208 */ /* 0x000fe40000800000 */
[----:B------:R-:W-:Y:S02]  /*1fc0*/  @P2 F2FP.PACK_AB R97, RZ, R96 ;  /* 0x00000060ff61223e */ /* 0x000fe400000000ff */
        /* <DEDUP_REMOVED lines=17> */
.L_x_1060:
[----:B------:R-:W-:Y:S05]  /*20e0*/  BSYNC B0 ;  /* 0x0000000000007941 */ /* 0x000fea0003800000 */
.L_x_1059:
[----:B------:R-:W-:Y:S01]  /*20f0*/  BSSY B0, `(.L_x_1061) ;  /* 0x000007a000007945 */ /* 0x000fe20003800000 */
[----:B------:R-:W-:Y:S05]  /*2100*/  @!P4 BRA `(.L_x_1062) ;  /* 0x000007800000c947 */ /* 0x000fea0003800000 */
[----:B------:R-:W-:Y:S01]  /*2110*/  ISETP.NE.AND P0, PT, R190, RZ, PT ;  /* 0x000000ffbe00720c */ /* 0x000fe20003f05270 */
[----:B-----5:R-:W-:Y:S01]  /*2120*/  HFMA2.MMA R175, -RZ, RZ, 0, 9.5367431640625e-07 ;  /* 0x00000010ffaf7435 */ /* 0x020fe200000001ff */
[----:B------:R-:W-:Y:S02]  /*2130*/  ISETP.NE.U32.AND P1, PT, RZ, c[0x0][0x218], PT ;  /* 0x00008600ff007a0c */ /* 0x000fe40003f25070 */
[----:B------:R-:W-:Y:S02]  /*2140*/  FSEL R105, R108, RZ, !P0 ;  /* 0x000000ff6c697208 */ /* 0x000fe40004000000 */
[----:B------:R-:W-:Y:S02]  /*2150*/  ISETP.NE.AND.EX P1, PT, RZ, c[0x0][0x21c], PT, P1 ;  /* 0x00008700ff007a0c */ /* 0x000fe40003f25310 */
[----:B-1----:R-:W-:Y:S01]  /*2160*/  MOV R96, R2 ;  /* 0x0000000200607202 */ /* 0x002fe20000000f00 */
        /* <DEDUP_REMOVED lines=36> */
[----:B------:R-:W-:Y:S01]  /*23b0*/  F2FP.PACK_AB R98, R101, R98 ;  /* 0x000000626562723e */ /* 0x000fe200000000ff */
        /* <DEDUP_REMOVED lines=22> */
[----:B------:R-:W-:Y:S01]  /*2520*/  F2FP.PACK_AB R97, R100, R99 ;  /* 0x000000636461723e */ /* 0x000fe200000000ff */
        /* <DEDUP_REMOVED lines=18> */
[----:B------:R-:W-:Y:S02]  /*2650*/  F2FP.PACK_AB R96, R96, R99 ;  /* 0x000000636060723e */ /* 0x000fe400000000ff */
[----:B------:R-:W-:Y:S01]  /*2660*/  F2FP.PACK_AB R99, R103, R102 ;  /* 0x000000666763723e */ /* 0x000fe200000000ff */
        /* <DEDUP_REMOVED lines=11> */
[----:B------:R-:W-:Y:S02]  /*2720*/  @P2 F2FP.PACK_AB R104, RZ, R104 ;  /* 0x00000068ff68223e */ /* 0x000fe400000000ff */
[----:B------:R-:W-:Y:S02]  /*2730*/  @P2 F2FP.PACK_AB R106, RZ, R106 ;  /* 0x0000006aff6a223e */ /* 0x000fe400000000ff */
[----:B-1----:R-:W-:Y:S02]  /*2740*/  @P2 FSEL R100, R110, RZ, P6 ;  /* 0x000000ff6e642208 */ /* 0x002fe40003000000 */
[----:B--2---:R-:W-:Y:S02]  /*2750*/  @P2 FSEL R96, R109, RZ, P0 ;  /* 0x000000ff6d602208 */ /* 0x004fe40000000000 */
[----:B------:R-:W-:-:S02]  /*2760*/  @P2 FSEL R99, R153, RZ, P5 ;  /* 0x000000ff99632208 */ /* 0x000fc40002800000 */
[----:B------:R-:W-:Y:S02]  /*2770*/  @P2 FSEL R98, R111, RZ, P1 ;  /* 0x000000ff6f622208 */ /* 0x000fe40000800000 */
[----:B------:R-:W-:Y:S02]  /*2780*/  @P2 F2FP.PACK_AB R97, RZ, R96 ;  /* 0x00000060ff61223e */ /* 0x000fe400000000ff */
        /* <DEDUP_REMOVED lines=16> */
.L_x_1062:
[----:B------:R-:W-:Y:S05]  /*2890*/  BSYNC B0 ;  /* 0x0000000000007941 */ /* 0x000fea0003800000 */
.L_x_1061:
[----:B------:R-:W-:Y:S02]  /*28a0*/  IADD3 R118, R118, c[0x0][0x160], RZ ;  /* 0x0000580076767a10 */ /* 0x000fe40007ffe0ff */
[----:B------:R-:W-:Y:S02]  /*28b0*/  LOP3.LUT P1, RZ, R151, 0xff, RZ, 0xc0, !PT ;  /* 0x000000ff97ff7812 */ /* 0x000fe4000782c0ff */
[----:B------:R-:W-:Y:S02]  /*28c0*/  ISETP.GE.AND P0, PT, R118, c[0x0][0x164], PT ;  /* 0x0000590076007a0c */ /* 0x000fe40003f06270 */
[----:B------:R-:W-:-:S11]  /*28d0*/  SEL R151, RZ, 0x1, P1 ;  /* 0x00000001ff977807 */ /* 0x000fd60000800000 */
[----:B01---5:R-:W-:Y:S01]  /*28e0*/  @P0 CALL.REL.NOINC `(.L_x_1052) ;  /* 0x0000001000000944 */ /* 0x023fe20003c00000 */
[----:B------:R-:W-:Y:S05]  /*28f0*/  BRA `(.L_x_1063) ;  /* 0xffffdcd000007947 */ /* 0x000fea000383ffff */
.L_x_1052:
        /* <DEDUP_REMOVED lines=21> */
.L_x_1065:
[----:B------:R-:W-:Y:S05]  /*2a50*/  BSYNC B0 ;  /* 0x0000000000007941 */ /* 0x000fea0003800000 */
.L_x_1064:
        /* <DEDUP_REMOVED lines=15> */
.L_x_1057:
[----:B------:R-:W-:Y:S01]  /*2b50*/  HFMA2.MMA R100, -RZ, RZ, 0, 9.5367431640625e-07 ;  /* 0x00000010ff647435 */ /* 0x000fe200000001ff */
[----:B------:R-:W-:-:S02]  /*2b60*/  MOV R99, R191 ;  /* 0x000000bf00637202 */ /* 0x000fc40000000f00 */
[----:B------:R-:W-:Y:S02]  /*2b70*/  MOV R102, 0x1f ;  /* 0x0000001f00667802 */ /* 0x000fe40000000f00 */
[----:B------:R-:W-:Y:S02]  /*2b80*/  MOV R105, 0xffffffff ;  /* 0xffffffff00697802 */ /* 0x000fe40000000f00 */
[----:B------:R-:W-:Y:S02]  /*2b90*/  MOV R96, 0x2bb0 ;  /* 0x00002bb000607802 */ /* 0x000fe40000000f00 */
[----:B-----5:R-:W-:Y:S05]  /*2ba0*/  CALL.REL.NOINC `($__internal_76_$__cuda_sm70_shflsync_down_p) ;  /* 0x0000046000007944 */ /* 0x020fea0003c00000 */
[----:B-1----:R-:W-:Y:S01]  /*2bb0*/  MOV R98, R100 ;  /* 0x0000006400627202 */ /* 0x002fe20000000f00 */
[----:B0-----:R-:W-:Y:S05]  /*2bc0*/  BRA `(.L_x_1066) ;  /* 0xffffeb1000007947 */ /* 0x001fea000383ffff */
.L_x_1058:
[----:B------:R-:W-:Y:S01]  /*2bd0*/  HFMA2.MMA R100, -RZ, RZ, 0, 9.5367431640625e-07 ;  /* 0x00000010ff647435 */ /* 0x000fe200000001ff */
[----:B------:R-:W-:Y:S02]  /*2be0*/  MOV R99, R189 ;  /* 0x000000bd00637202 */ /* 0x000fe40000000f00 */
[----:B------:R-:W-:Y:S02]  /*2bf0*/  MOV R102, 0x1f ;  /* 0x0000001f00667802 */ /* 0x000fe40000000f00 */
[----:B------:R-:W-:-:S02]  /*2c00*/  MOV R105, 0xffffffff ;  /* 0xffffffff00697802 */ /* 0x000fc40000000f00 */
[----:B------:R-:W-:Y:S02]  /*2c10*/  MOV R96, 0x2c30 ;  /* 0x00002c3000607802 */ /* 0x000fe40000000f00 */
[----:B01---5:R-:W-:Y:S05]  /*2c20*/  CALL.REL.NOINC `($__internal_76_$__cuda_sm70_shflsync_down_p) ;  /* 0x000003e000007944 */ /* 0x023fea0003c00000 */
[----:B------:R-:W-:Y:S01]  /*2c30*/  FADD.FTZ R191, R98, R191 ;  /* 0x000000bf62bf7221 */ /* 0x000fe20000010000 */
[----:B0-----:R-:W-:Y:S01]  /*2c40*/  MOV R102, 0x1f ;  /* 0x0000001f00667802 */ /* 0x001fe20000000f00 */
[----:B-1----:R-:W-:Y:S01]  /*2c50*/  FADD.FTZ R189, R189, R100 ;  /* 0x00000064bdbd7221 */ /* 0x002fe20000010000 */
[----:B------:R-:W-:Y:S01]  /*2c60*/  HFMA2.MMA R100, -RZ, RZ, 0, 4.76837158203125e-07 ;  /* 0x00000008ff647435 */ /* 0x000fe200000001ff */
[----:B------:R-:W-:Y:S02]  /*2c70*/  MOV R105, 0xffffffff ;  /* 0xffffffff00697802 */ /* 0x000fe40000000f00 */
[----:B------:R-:W-:Y:S02]  /*2c80*/  MOV R99, R191 ;  /* 0x000000bf00637202 */ /* 0x000fe40000000f00 */
[----:B------:R-:W-:Y:S02]  /*2c90*/  MOV R96, 0x2cb0 ;  /* 0x00002cb000607802 */ /* 0x000fe40000000f00 */
[----:B------:R-:W-:Y:S05]  /*2ca0*/  CALL.REL.NOINC `($__internal_76_$__cuda_sm70_shflsync_down_p) ;  /* 0x0000036000007944 */ /* 0x000fea0003c00000 */
[----:B-1----:R-:W-:Y:S01]  /*2cb0*/  MOV R98, R100 ;  /* 0x0000006400627202 */ /* 0x002fe20000000f00 */
[----:B------:R-:W-:Y:S01]  /*2cc0*/  HFMA2.MMA R100, -RZ, RZ, 0, 4.76837158203125e-07 ;  /* 0x00000008ff647435 */ /* 0x000fe200000001ff */
[----:B0-----:R-:W-:-:S02]  /*2cd0*/  MOV R99, R189 ;  /* 0x000000bd00637202 */ /* 0x001fc40000000f00 */
[----:B------:R-:W-:Y:S02]  /*2ce0*/  MOV R102, 0x1f ;  /* 0x0000001f00667802 */ /* 0x000fe40000000f00 */
[----:B------:R-:W-:Y:S02]  /*2cf0*/  MOV R105, 0xffffffff ;  /* 0xffffffff00697802 */ /* 0x000fe40000000f00 */
[----:B------:R-:W-:Y:S02]  /*2d00*/  MOV R96, 0x2d20 ;  /* 0x00002d2000607802 */ /* 0x000fe40000000f00 */
[----:B------:R-:W-:Y:S05]  /*2d10*/  CALL.REL.NOINC `($__internal_76_$__cuda_sm70_shflsync_down_p) ;  /* 0x000002f000007944 */ /* 0x000fea0003c00000 */
[----:B------:R-:W-:Y:S01]  /*2d20*/  FADD.FTZ R191, R98, R191 ;  /* 0x000000bf62bf7221 */ /* 0x000fe20000010000 */
[----:B0-----:R-:W-:Y:S01]  /*2d30*/  MOV R102, 0x1f ;  /* 0x0000001f00667802 */ /* 0x001fe20000000f00 */
[----:B-1----:R-:W-:Y:S01]  /*2d40*/  FADD.FTZ R189, R189, R100 ;  /* 0x00000064bdbd7221 */ /* 0x002fe20000010000 */
[----:B------:R-:W-:Y:S01]  /*2d50*/  HFMA2.MMA R100, -RZ, RZ, 0, 2.384185791015625e-07 ;  /* 0x00000004ff647435 */ /* 0x000fe200000001ff */
[----:B------:R-:W-:Y:S02]  /*2d60*/  MOV R105, 0xffffffff ;  /* 0xffffffff00697802 */ /* 0x000fe40000000f00 */
[----:B------:R-:W-:-:S02]  /*2d70*/  MOV R99, R191 ;  /* 0x000000bf00637202 */ /* 0x000fc40000000f00 */
[----:B------:R-:W-:Y:S02]  /*2d80*/  MOV R96, 0x2da0 ;  /* 0x00002da000607802 */ /* 0x000fe40000000f00 */
[----:B------:R-:W-:Y:S05]  /*2d90*/  CALL.REL.NOINC `($__internal_76_$__cuda_sm70_shflsync_down_p) ;  /* 0x0000027000007944 */ /* 0x000fea0003c00000 */
[----:B-1----:R-:W-:Y:S01]  /*2da0*/  MOV R98, R100 ;  /* 0x0000006400627202 */ /* 0x002fe20000000f00 */
[----:B------:R-:W-:Y:S01]  /*2db0*/  HFMA2.MMA R100, -RZ, RZ, 0, 2.384185791015625e-07 ;  /* 0x00000004ff647435 */ /* 0x000fe200000001ff */
[----:B0-----:R-:W-:Y:S02]  /*2dc0*/  MOV R99, R189 ;  /* 0x000000bd00637202 */ /* 0x001fe40000000f00 */
[----:B------:R-:W-:Y:S02]  /*2dd0*/  MOV R102, 0x1f ;  /* 0x0000001f00667802 */ /* 0x000fe40000000f00 */
[----:B------:R-:W-:Y:S02]  /*2de0*/  MOV R105, 0xffffffff ;  /* 0xffffffff00697802 */ /* 0x000fe40000000f00 */
[----:B------:R-:W-:Y:S02]  /*2df0*/  MOV R96, 0x2e10 ;  /* 0x00002e1000607802 */ /* 0x000fe40000000f00 */
[----:B------:R-:W-:Y:S05]  /*2e00*/  CALL.REL.NOINC `($__internal_76_$__cuda_sm70_shflsync_down_p) ;  /* 0x0000020000007944 */ /* 0x000fea0003c00000 */
[----:B------:R-:W-:Y:S01]  /*2e10*/  FADD.FTZ R101, R98, R191 ;  /* 0x000000bf62657221 */ /* 0x000fe20000010000 */
[----:B0-----:R-:W-:Y:S01]  /*2e20*/  MOV R102, 0x1f ;  /* 0x0000001f00667802 */ /* 0x001fe20000000f00 */
[----:B-1----:R-:W-:Y:S01]  /*2e30*/  FADD.FTZ R103, R189, R100 ;  /* 0x00000064bd677221 */ /* 0x002fe20000010000 */
[----:B------:R-:W-:Y:S01]  /*2e40*/  HFMA2.MMA R100, -RZ, RZ, 0, 1.1920928955078125e-07 ;  /* 0x00000002ff647435 */ /* 0x000fe200000001ff */
[----:B------:R-:W-:-:S02]  /*2e50*/  MOV R105, 0xffffffff ;  /* 0xffffffff00697802 */ /* 0x000fc40000000f00 */
[----:B------:R-:W-:Y:S02]  /*2e60*/  MOV R99, R101 ;  /* 0x0000006500637202 */ /* 0x000fe40000000f00 */
[----:B------:R-:W-:Y:S02]  /*2e70*/  MOV R96, 0x2e90 ;  /* 0x00002e9000607802 */ /* 0x000fe40000000f00 */
[----:B------:R-:W-:Y:S05]  /*2e80*/  CALL.REL.NOINC `($__internal_76_$__cuda_sm70_shflsync_down_p) ;  /* 0x0000018000007944 */ /* 0x000fea0003c00000 */
[----:B-1----:R-:W-:Y:S01]  /*2e90*/  MOV R98, R100 ;  /* 0x0000006400627202 */ /* 0x002fe20000000f00 */
[----:B------:R-:W-:Y:S01]  /*2ea0*/  HFMA2.MMA R100, -RZ, RZ, 0, 1.1920928955078125e-07 ;  /* 0x00000002ff647435 */ /* 0x000fe200000001ff */
[----:B0-----:R-:W-:Y:S02]  /*2eb0*/  MOV R99, R103 ;  /* 0x0000006700637202 */ /* 0x001fe40000000f00 */
[----:B------:R-:W-:Y:S02]  /*2ec0*/  MOV R102, 0x1f ;  /* 0x0000001f00667802 */ /* 0x000fe40000000f00 */
[----:B------:R-:W-:Y:S02]  /*2ed0*/  MOV R105, 0xffffffff ;  /* 0xffffffff00697802 */ /* 0x000fe40000000f00 */
[----:B------:R-:W-:-:S02]  /*2ee0*/  MOV R96, 0x2f00 ;  /* 0x00002f0000607802 */ /* 0x000fc40000000f00 */
[----:B------:R-:W-:Y:S05]  /*2ef0*/  CALL.REL.NOINC `($__internal_76_$__cuda_sm70_shflsync_down_p) ;  /* 0x0000011000007944 */ /* 0x000fea0003c00000 */
[----:B------:R-:W-:Y:S01]  /*2f00*/  FADD.FTZ R101, R98, R101 ;  /* 0x0000006562657221 */ /* 0x000fe20000010000 */
[----:B0-----:R-:W-:Y:S01]  /*2f10*/  MOV R102, 0x1f ;  /* 0x0000001f00667802 */ /* 0x001fe20000000f00 */
[----:B-1----:R-:W-:Y:S01]  /*2f20*/  FADD.FTZ R103, R103, R100 ;  /* 0x0000006467677221 */ /* 0x002fe20000010000 */
[----:B------:R-:W-:Y:S01]  /*2f30*/  HFMA2.MMA R100, -RZ, RZ, 0, 5.9604644775390625e-08 ;  /* 0x00000001ff647435 */ /* 0x000fe200000001ff */
[----:B------:R-:W-:-:S02]  /*2f40*/  MOV R105, 0xffffffff ;  /* 0xffffffff00697802 */ /* 0x000fc40000000f00 */
[----:B------:R-:W-:Y:S02]  /*2f50*/  MOV R99, R101 ;  /* 0x0000006500637202 */ /* 0x000fe40000000f00 */
[----:B------:R-:W-:Y:S02]  /*2f60*/  MOV R96, 0x2f80 ;  /* 0x00002f8000607802 */ /* 0x000fe40000000f00 */
[----:B------:R-:W-:Y:S05]  /*2f70*/  CALL.REL.NOINC `($__internal_76_$__cuda_sm70_shflsync_down_p) ;  /* 0x0000009000007944 */ /* 0x000fea0003c00000 */
[----:B-1----:R-:W-:Y:S01]  /*2f80*/  MOV R104, R100 ;  /* 0x0000006400687202 */ /* 0x002fe20000000f00 */
[----:B------:R-:W-:Y:S01]  /*2f90*/  HFMA2.MMA R100, -RZ, RZ, 0, 5.9604644775390625e-08 ;  /* 0x00000001ff647435 */ /* 0x000fe200000001ff */
[----:B0-----:R-:W-:Y:S02]  /*2fa0*/  MOV R99, R103 ;  /* 0x0000006700637202 */ /* 0x001fe40000000f00 */
[----:B------:R-:W-:Y:S02]  /*2fb0*/  MOV R102, 0x1f ;  /* 0x0000001f00667802 */ /* 0x000fe40000000f00 */
[----:B------:R-:W-:Y:S02]  /*2fc0*/  MOV R105, 0xffffffff ;  /* 0xffffffff00697802 */ /* 0x000fe40000000f00 */
[----:B------:R-:W-:-:S02]  /*2fd0*/  MOV R96, 0x2ff0 ;  /* 0x00002ff000607802 */ /* 0x000fc40000000f00 */
[----:B------:R-:W-:Y:S05]  /*2fe0*/  CALL.REL.NOINC `($__internal_76_$__cuda_sm70_shflsync_down_p) ;  /* 0x0000002000007944 */ /* 0x000fea0003c00000 */
[----:B-1----:R-:W-:Y:S01]  /*2ff0*/  MOV R96, R100 ;  /* 0x0000006400607202 */ /* 0x002fe20000000f00 */
[----:B0-----:R-:W-:Y:S05]  /*3000*/  BRA `(.L_x_1067) ;  /* 0xffffe7f000007947 */ /* 0x001fea000383ffff */
        .weak           $__internal_76_$__cuda_sm70_shflsync_down_p
        .type           $__internal_76_$__cuda_sm70_shflsync_down_p,@function
        .size           $__internal_76_$__cuda_sm70_shflsync_down_p,(.L_x_1839 - $__internal_76_$__cuda_sm70_shflsync_down_p)
$__internal_76_$__cuda_sm70_shflsync_down_p:
[----:B------:R-:W-:Y:S01]  /*3010*/  HFMA2.MMA R97, -RZ, RZ, 0, 0 ;  /* 0x00000000ff617435 */ /* 0x000fe200000001ff */
[----:B------:R-:W-:Y:S04]  /*3020*/  WARPSYNC R105 ;  /* 0x0000006900007348 */ /* 0x000fe80003800000 */
[----:B------:R0:W1:Y:S01]  /*3030*/  SHFL.DOWN PT, R100, R99, R100, R102 ;  /* 0x0800006463647389 */ /* 0x00006200000e0066 */
[----:B------:R-:W-:Y:S05]  /*3040*/  RET.REL.NODEC R96 `(_ZN10layer_norm31ln_parallel_residual_bwd_kernelINS_13Kernel_traitsI6__halfS2_fS2_fjLj2048ELj1ELj1ELj4ELj16ENS_18Kernel_traits_baseILj2048ES2_S2_fS2_fjLj128EEEEELb1ELb0ELb0EEEvNS_9BwdParamsE) ;  /* 0xffffcfb060007950 */ /* 0x000fea0003c3ffff */
.L_x_1068:
        /* <DEDUP_REMOVED lines=11> */
.L_x_1839:


//--------------------- .text._ZN10layer_norm31ln_parallel_residual_bwd_kernelINS_13Kernel_traitsI6__halfS2_fS2_fjLj2048ELj1ELj1ELj4ELj16ENS_18Kernel_traits_baseILj2048ES2_S2_fS2_fjLj128EEEEELb1ELb0ELb1EEEvNS_9BwdParamsE --------------------------
	.section	.text._ZN10layer_norm31ln_parallel_residual_bwd_kernelINS_13Kernel_traitsI6__halfS2_fS2_fjLj2048ELj1ELj1ELj4ELj16ENS_18Kernel_traits_baseILj2048ES2_S2_fS2_fjLj128EEEEELb1ELb0ELb1EEEvNS_9BwdParamsE,"ax",@progbits
	.sectioninfo	@"SHI_REGISTERS=192"
	.align	128
        .global         _ZN10layer_norm31ln_parallel_residual_bwd_kernelINS_13Kernel_traitsI6__halfS2_fS2_fjLj2048ELj1ELj1ELj4ELj16ENS_18Kernel_traits_baseILj2048ES2_S2_fS2_fjLj128EEEEELb1ELb0ELb1EEEvNS_9BwdParamsE
        .type           _ZN10layer_norm31ln_parallel_residual_bwd_kernelINS_13Kernel_traitsI6__halfS2_fS2_fjLj2048ELj1ELj1ELj4ELj16ENS_18Kernel_traits_baseILj2048ES2_S2_fS2_fjLj128EEEEELb1ELb0ELb1EEEvNS_9BwdParamsE,@function
        .size           _ZN10layer_norm31ln_parallel_residual_bwd_kernelINS_13Kernel_traitsI6__halfS2_fS2_fjLj2048ELj1ELj1ELj4ELj16ENS_18Kernel_traits_baseILj2048ES2_S2_fS2_fjLj128EEEEELb1ELb0ELb1EEEvNS_9BwdParamsE,(.L_x_1840 - _ZN10layer_norm31ln_parallel_residual_bwd_kernelINS_13Kernel_traitsI6__halfS2_fS2_fjLj2048ELj1ELj1ELj4ELj16ENS_18Kernel_traits_baseILj2048ES2_S2_fS2_fjLj128EEEEELb1ELb0ELb1EEEvNS_9BwdParamsE)
        .other          _ZN10layer_norm31ln_parallel_residual_bwd_kernelINS_13Kernel_traitsI6__halfS2_fS2_fjLj2048ELj1ELj1ELj4ELj16ENS_18Kernel_traits_baseILj2048ES2_S2_fS2_fjLj128EEEEELb1ELb0ELb1EEEvNS_9BwdParamsE,@"STO_CUDA_ENTRY STV_DEFAULT"
_ZN10layer_norm31ln_parallel_residual_bwd_kernelINS_13Kernel_traitsI6__halfS2_fS2_fjLj2048ELj1ELj1ELj4ELj16ENS_18Kernel_traits_baseILj2048ES2_S2_fS2_fjLj128EEEEELb1ELb0ELb1EEEvNS_9BwdParamsE:
.text._ZN10layer_norm31ln_parallel_residual_bwd_kernelINS_13Kernel_traitsI6__halfS2_fS2_fjLj2048ELj1ELj1ELj4ELj16ENS_18Kernel_traits_baseILj2048ES2_S2_fS2_fjLj128EEEEELb1ELb0ELb1EEEvNS_9BwdParamsE:
        /* <DEDUP_REMOVED lines=40> */
.L_x_1069:
        /* <DEDUP_REMOVED lines=53> */
[--C-:B----4-:R-:W-:Y:S02]  /*05d0*/  HADD2.F32 R167, -RZ, R12.reuse.H0_H0 ;  /* 0x2000000cffa77230 */ /* 0x110fe40000004100 */
[----:B------:R-:W-:Y:S02]  /*05e0*/  HADD2.F32 R166, -RZ, R12.H1_H1 ;  /* 0x3000000cffa67230 */ /* 0x000fe40000004100 */
[--C-:B------:R-:W-:Y:S02]  /*05f0*/  HADD2.F32 R165, -RZ, R13.reuse.H0_H0 ;  /* 0x2000000dffa57230 */ /* 0x100fe40000004100 */
[----:B------:R-:W-:Y:S02]  /*0600*/  HADD2.F32 R164, -RZ, R13.H1_H1 ;  /* 0x3000000dffa47230 */ /* 0x000fe40000004100 */
[----:B------:R-:W-:-:S02]  /*0610*/  HADD2.F32 R163, -RZ, R14.H0_H0 ;  /* 0x2000000effa37230 */ /* 0x000fc40000004100 */
[----:B------:R-:W-:Y:S02]  /*0620*/  HADD2.F32 R162, -RZ, R14.H1_H1 ;  /* 0x3000000effa27230 */ /* 0x000fe40000004100 */
[--C-:B------:R-:W-:Y:S02]  /*0630*/  HADD2.F32 R161, -RZ, R15.reuse.H0_H0 ;  /* 0x2000000fffa17230 */ /* 0x100fe40000004100 */
[----:B------:R-:W-:Y:S02]  /*0640*/  HADD2.F32 R160, -RZ, R15.H1_H1 ;  /* 0x3000000fffa07230 */ /* 0x000fe40000004100 */
[--C-:B---3--:R-:W-:Y:S02]  /*0650*/  HADD2.F32 R159, -RZ, R16.reuse.H0_H0 ;  /* 0x20000010ff9f7230 */ /* 0x108fe40000004100 */
[----:B------:R-:W-:Y:S02]  /*0660*/  HADD2.F32 R158, -RZ, R16.H1_H1 ;  /* 0x30000010ff9e7230 */ /* 0x000fe40000004100 */
[----:B------:R-:W-:-:S02]  /*0670*/  HADD2.F32 R157, -RZ, R17.H0_H0 ;  /* 0x20000011ff9d7230 */ /* 0x000fc40000004100 */
[----:B------:R-:W-:Y:S02]  /*0680*/  HADD2.F32 R156, -RZ, R17.H1_H1 ;  /* 0x30000011ff9c7230 */ /* 0x000fe40000004100 */
[--C-:B------:R-:W-:Y:S02]  /*0690*/  HADD2.F32 R155, -RZ, R18.reuse.H0_H0 ;  /* 0x20000012ff9b7230 */ /* 0x100fe40000004100 */
        /* <DEDUP_REMOVED lines=11> */
.L_x_1074:
[C---:B------:R-:W-:Y:S01]  /*0750*/  IMAD R32, R176.reuse, c[0x0][0x168], RZ ;  /* 0x00005a00b0207a24 */ /* 0x040fe200078e02ff */
[----:B------:R-:W-:Y:S02]  /*0760*/  MOV R179, 0x4 ;  /* 0x0000000400b37802 */ /* 0x000fe40000000f00 */
[----:B------:R-:W-:Y:S02]  /*0770*/  LOP3.LUT R34, R125, 0x7f, RZ, 0xc0, !PT ;  /* 0x0000007f7d227812 */ /* 0x000fe400078ec0ff */
[----:B------:R-:W-:Y:S01]  /*0780*/  SHF.R.S32.HI R33, RZ, 0x1f, R32 ;  /* 0x0000001fff217819 */ /* 0x000fe20000011420 */
[CC--:B------:R-:W-:Y:S01]  /*0790*/  IMAD.WIDE R48, R176.reuse, R179.reuse, c[0x0][0x1a0] ;  /* 0x00006800b0307625 */ /* 0x0c0fe200078e02b3 */
[----:B------:R-:W-:Y:S02]  /*07a0*/  MOV R72, 0x20 ;  /* 0x0000002000487802 */ /* 0x000fe40000000f00 */
[----:B------:R-:W-:Y:S02]  /*07b0*/  LEA.HI R33, R33, R32, RZ, 0x3 ;  /* 0x0000002021217211 */ /* 0x000fe400078f18ff */
[----:B------:R-:W-:Y:S01]  /*07c0*/  MOV R56, 0x10 ;  /* 0x0000001000387802 */ /* 0x000fe20000000f00 */
[----:B------:R0:W2:Y:S01]  /*07d0*/  LDG.E R181, [R48.64] ;  /* 0x0000000430b57981 */ /* 0x0000a2000c1e1900 */
        /* <DEDUP_REMOVED lines=45> */
[--C-:B---3--:R-:W-:Y:S02]  /*0ab0*/  HADD2.F32 R32, -RZ, R36.reuse.H0_H0 ;  /* 0x20000024ff207230 */ /* 0x108fe40000004100 */
[----:B-1----:R-:W-:Y:S01]  /*0ac0*/  HADD2.F32 R71, -RZ, R36.H1_H1 ;  /* 0x30000024ff477230 */ /* 0x002fe20000004100 */
[----:B------:R-:W-:Y:S01]  /*0ad0*/  FADD.FTZ R183, R35, -R181 ;  /* 0x800000b523b77221 */ /* 0x000fe20000010000 */
[--C-:B------:R-:W-:Y:S02]  /*0ae0*/  HADD2.F32 R36, -RZ, R38.reuse.H0_H0 ;  /* 0x20000026ff247230 */ /* 0x100fe40000004100 */
[----:B------:R-:W-:Y:S02]  /*0af0*/  HADD2.F32 R185, -RZ, R38.H1_H1 ;  /* 0x30000026ffb97230 */ /* 0x000fe40000004100 */
[----:B------:R-:W-:-:S02]  /*0b00*/  HADD2.F32 R182, -RZ, R39.H0_H0 ;  /* 0x20000027ffb67230 */ /* 0x000fc40000004100 */
[----:B------:R-:W-:Y:S02]  /*0b10*/  HADD2.F32 R184, -RZ, R39.H1_H1 ;  /* 0x30000027ffb87230 */ /* 0x000fe40000004100 */
[----:B------:R-:W-:Y:S02]  /*0b20*/  HADD2.F32 R33, -RZ, R40.H0_H0 ;  /* 0x20000028ff217230 */ /* 0x000fe40000004100 */
[--C-:B------:R-:W-:Y:S02]  /*0b30*/  HADD2.F32 R38, -RZ, R42.reuse.H0_H0 ;  /* 0x2000002aff267230 */ /* 0x100fe40000004100 */
[----:B------:R-:W-:Y:S01]  /*0b40*/  HADD2.F32 R39, -RZ, R42.H1_H1 ;  /* 0x3000002aff277230 */ /* 0x000fe20000004100 */
[C---:B------:R-:W-:Y:S01]  /*0b50*/  FMUL.FTZ R42, R178.reuse, R75 ;  /* 0x0000004bb22a7220 */ /* 0x040fe20000410000 */
[----:B------:R-:W-:Y:S01]  /*0b60*/  HADD2.F32 R35, -RZ, R40.H1_H1 ;  /* 0x30000028ff237230 */ /* 0x000fe20000004100 */
[----:B------:R-:W-:Y:S01]  /*0b70*/  FMUL.FTZ R70, R178, R77 ;  /* 0x0000004db2467220 */ /* 0x000fe20000410000 */
[--C-:B------:R-:W-:Y:S01]  /*0b80*/  HADD2.F32 R40, -RZ, R43.reuse.H0_H0 ;  /* 0x2000002bff287230 */ /* 0x100fe20000004100 */
[----:B------:R-:W-:Y:S01]  /*0b90*/  FADD.FTZ R138, R33, R138 ;  /* 0x0000008a218a7221 */ /* 0x000fe20000010000 */
[----:B------:R-:W-:Y:S01]  /*0ba0*/  HADD2.F32 R187, -RZ, R43.H1_H1 ;  /* 0x3000002bffbb7230 */ /* 0x000fe20000004100 */
[----:B------:R-:W-:-:S02]  /*0bb0*/  FFMA.FTZ R139, R42, R33, R139 ;  /* 0x000000212a8b7223 */ /* 0x000fc4000001008b */
[----:B------:R-:W-:Y:S02]  /*0bc0*/  FMUL.FTZ R43, R167, R33 ;  /* 0x00000021a72b7220 */ /* 0x000fe40000410000 */
[----:B------:R-:W-:Y:S02]  /*0bd0*/  FMUL.FTZ R33, R166, R35 ;  /* 0x00000023a6217220 */ /* 0x000fe40000410000 */
[----:B------:R-:W-:Y:S02]  /*0be0*/  FADD.FTZ R136, R71, R136 ;  /* 0x0000008847887221 */ /* 0x000fe40000010000 */
[-C--:B------:R-:W-:Y:S02]  /*0bf0*/  FFMA.FTZ R137, R70, R71.reuse, R137 ;  /* 0x0000004746897223 */ /* 0x080fe40000010089 */
[----:B------:R-:W-:Y:S02]  /*0c00*/  FADD.FTZ R179, R34, -R181 ;  /* 0x800000b522b37221 */ /* 0x000fe40000010000 */
[----:B------:R-:W-:-:S02]  /*0c10*/  FFMA.FTZ R71, R174, R71, R33 ;  /* 0x00000047ae477223 */ /* 0x000fc40000010021 */
[--C-:B------:R-:W-:Y:S01]  /*0c20*/  FADD.FTZ R33, R44, -R181.reuse ;  /* 0x800000b52c217221 */ /* 0x100fe20000010000 */
[----:B------:R-:W-:Y:S01]  /*0c30*/  HADD2.F32 R34, -RZ, R41.H0_H0 ;  /* 0x20000029ff227230 */ /* 0x000fe20000004100 */
        /* <DEDUP_REMOVED lines=12> */
[----:B------:R-:W-:Y:S01]  /*0d00*/  HADD2.F32 R73, -RZ, R37.H0_H0 ;  /* 0x20000025ff497230 */ /* 0x000fe20000004100 */
        /* <DEDUP_REMOVED lines=8> */
[----:B------:R-:W-:Y:S01]  /*0d90*/  HADD2.F32 R36, -RZ, R57.H0_H0 ;  /* 0x20000039ff247230 */ /* 0x000fe20000004100 */
[----:B------:R-:W-:Y:S01]  /*0da0*/  FFMA.FTZ R45, R170, R185, R32 ;  /* 0x000000b9aa2d7223 */ /* 0x000fe20000010020 */
[----:B------:R-:W-:Y:S01]  /*0db0*/  HADD2.F32 R32, -RZ, R56.H0_H0 ;  /* 0x20000038ff207230 */ /* 0x000fe20000004100 */
[C---:B------:R-:W-:Y:S02]  /*0dc0*/  FMUL.FTZ R77, R178.reuse, R77 ;  /* 0x0000004db24d7220 */ /* 0x040fe40000410000 */
[----:B------:R-:W-:-:S02]  /*0dd0*/  FMUL.FTZ R76, R178, R35 ;  /* 0x00000023b24c7220 */ /* 0x000fc40000410000 */
[----:B------:R-:W-:Y:S02]  /*0de0*/  FADD.FTZ R124, R39, R124 ;  /* 0x0000007c277c7221 */ /* 0x000fe40000010000 */
[----:B------:R-:W-:Y:S02]  /*0df0*/  FFMA.FTZ R101, R44, R39, R101 ;  /* 0x000000272c657223 */ /* 0x000fe40000010065 */
[C---:B------:R-:W-:Y:S01]  /*0e00*/  FADD.FTZ R35, -R181.reuse, R49 ;  /* 0x00000031b5237221 */ /* 0x040fe20000010100 */
[----:B------:R-:W-:Y:S01]  /*0e10*/  HADD2.F32 R41, -RZ, R41.H1_H1 ;  /* 0x30000029ff297230 */ /* 0x000fe20000004100 */
[----:B------:R-:W-:Y:S02]  /*0e20*/  FADD.FTZ R39, -R181, R50 ;  /* 0x00000032b5277221 */ /* 0x000fe40000010100 */
[----:B------:R-:W-:Y:S02]  /*0e30*/  FMUL.FTZ R49, R178, R33 ;  /* 0x00000021b2317220 */ /* 0x000fe40000410000 */
[----:B------:R-:W-:-:S02]  /*0e40*/  FADD.FTZ R132, R73, R132 ;  /* 0x0000008449847221 */ /* 0x000fc40000010000 */
[----:B------:R-:W-:Y:S01]  /*0e50*/  FFMA.FTZ R133, R72, R73, R133 ;  /* 0x0000004948857223 */ /* 0x000fe20000010085 */
[----:B------:R-:W-:Y:S01]  /*0e60*/  HADD2.F32 R50, -RZ, R52.H0_H0 ;  /* 0x20000034ff327230 */ /* 0x000fe20000004100 */
[----:B------:R-:W-:Y:S01]  /*0e70*/  FMUL.FTZ R74, R178, R183 ;  /* 0x000000b7b24a7220 */ /* 0x000fe20000410000 */
[----:B------:R-:W-:Y:S01]  /*0e80*/  HADD2.F32 R183, -RZ, R54.H1_H1 ;  /* 0x30000036ffb77230 */ /* 0x000fe20000004100 */
[----:B------:R-:W-:Y:S01]  /*0e90*/  FFMA.FTZ R73, R173, R73, R34 ;  /* 0x00000049ad497223 */ /* 0x000fe20000010022 */
[--C-:B------:R-:W-:Y:S01]  /*0ea0*/  HADD2.F32 R34, -RZ, R53.reuse.H0_H0 ;  /* 0x20000035ff227230 */ /* 0x100fe20000004100 */
[----:B------:R-:W-:Y:S02]  /*0eb0*/  FADD.FTZ R123, R38, R123 ;  /* 0x0000007b267b7221 */ /* 0x000fe40000010000 */
[----:B------:R-:W-:Y:S01]  /*0ec0*/  FFMA.FTZ R102, R47, R38, R102 ;  /* 0x000000262f667223 */ /* 0x000fe20000010066 */
[----:B------:R-:W-:Y:S01]  /*0ed0*/  HADD2.F32 R38, -RZ, R53.H1_H1 ;  /* 0x30000035ff267230 */ /* 0x000fe20000004100 */
[----:B------:R-:W-:-:S02]  /*0ee0*/  FMUL.FTZ R180, R161, R40 ;  /* 0x00000028a1b47220 */ /* 0x000fc40000410000 */
[----:B------:R-:W-:Y:S02]  /*0ef0*/  FADD.FTZ R121, R40, R121 ;  /* 0x0000007928797221 */ /* 0x000fe40000010000 */
[----:B------:R-:W-:Y:S01]  /*0f00*/  FFMA.FTZ R104, R77, R40, R104 ;  /* 0x000000284d687223 */ /* 0x000fe20000010068 */
[----:B------:R-:W-:Y:S01]  /*0f10*/  HADD2.F32 R40, -RZ, R54.H0_H0 ;  /* 0x20000036ff287230 */ /* 0x000fe20000004100 */
[----:B------:R-:W-:Y:S01]  /*0f20*/  FADD.FTZ R119, R32, R119 ;  /* 0x0000007720777221 */ /* 0x000fe20000010000 */
[----:B------:R-:W-:Y:S01]  /*0f30*/  HADD2.F32 R37, -RZ, R37.H1_H1 ;  /* 0x30000025ff257230 */ /* 0x000fe20000004100 */
        /* <DEDUP_REMOVED lines=15> */
[----:B------:R-:W-:Y:S01]  /*1030*/  HADD2.F32 R37, -RZ, R56.H1_H1 ;  /* 0x30000038ff257230 */ /* 0x000fe20000004100 */
[----:B------:R-:W-:-:S02]  /*1040*/  FFMA.FTZ R32, R42, R43, RZ ;  /* 0x0000002b2a207223 */ /* 0x000fc400000100ff */
[----:B------:R-:W-:Y:S02]  /*1050*/  FADD.FTZ R126, R41, R126 ;  /* 0x0000007e297e7221 */ /* 0x000fe40000010000 */
[----:B------:R-:W-:Y:S02]  /*1060*/  FFMA.FTZ R127, R74, R41, R127 ;  /* 0x000000294a7f7223 */ /* 0x000fe4000001007f */
[----:B------:R-:W-:Y:S01]  /*1070*/  FADD.FTZ R41, -R181, R51 ;  /* 0x00000033b5297221 */ /* 0x000fe20000010100 */
[----:B------:R-:W-:Y:S01]  /*1080*/  HADD2.F32 R51, -RZ, R52.H1_H1 ;  /* 0x30000034ff337230 */ /* 0x000fe20000004100 */
        /* <DEDUP_REMOVED lines=23> */
[--C-:B------:R-:W-:Y:S01]  /*1200*/  HADD2.F32 R185, -RZ, R58.reuse.H1_H1 ;  /* 0x3000003affb97230 */ /* 0x100fe20000004100 */
[----:B------:R-:W-:Y:S02]  /*1210*/  FADD.FTZ R92, R182, R92 ;  /* 0x0000005cb65c7221 */ /* 0x000fe40000010000 */
[C---:B------:R-:W-:Y:S01]  /*1220*/  FFMA.FTZ R80, R77.reuse, R182, R80 ;  /* 0x000000b64d507223 */ /* 0x040fe20000010050 */
[----:B------:R-:W-:Y:S01]  /*1230*/  HADD2.F32 R182, -RZ, R58.H0_H0 ;  /* 0x2000003affb67230 */ /* 0x000fe20000004100 */
[----:B------:R-:W-:Y:S02]  /*1240*/  FFMA.FTZ R32, R77, R180, R32 ;  /* 0x000000b44d207223 */ /* 0x000fe40000010020 */
[----:B------:R-:W-:-:S02]  /*1250*/  FMUL.FTZ R58, R178, R61 ;  /* 0x0000003db23a7220 */ /* 0x000fc40000410000 */
[----:B------:R-:W-:Y:S02]  /*1260*/  FMUL.FTZ R61, R178, R35 ;  /* 0x00000023b23d7220 */ /* 0x000fe40000410000 */
[----:B------:R-:W-:Y:S02]  /*1270*/  FADD.FTZ R33, R179, R34 ;  /* 0x00000022b3217221 */ /* 0x000fe40000010000 */
[----:B------:R-:W-:Y:S01]  /*1280*/  FFMA.FTZ R35, R76, R179, R32 ;  /* 0x000000b34c237223 */ /* 0x000fe20000010020 */
[----:B------:R-:W-:Y:S01]  /*1290*/  HADD2.F32 R57, -RZ, R57.H1_H1 ;  /* 0x30000039ff397230 */ /* 0x000fe20000004100 */
[----:B------:R-:W-:Y:S02]  /*12a0*/  FADD.FTZ R32, R50, R33 ;  /* 0x0000002132207221 */ /* 0x000fe40000010000 */
[----:B------:R-:W-:Y:S02]  /*12b0*/  FFMA.FTZ R33, R49, R50, R35 ;  /* 0x0000003231217223 */ /* 0x000fe40000010023 */
[----:B------:R-:W-:-:S02]  /*12c0*/  FADD.FTZ R91, R184, R91 ;  /* 0x0000005bb85b7221 */ /* 0x000fc40000010000 */
[C---:B------:R-:W-:Y:S01]  /*12d0*/  FFMA.FTZ R79, R76.reuse, R184, R79 ;  /* 0x000000b84c4f7223 */ /* 0x040fe2000001004f */
[--C-:B------:R-:W-:Y:S01]  /*12e0*/  HADD2.F32 R184, -RZ, R55.reuse.H0_H0 ;  /* 0x20000037ffb87230 */ /* 0x100fe20000004100 */
[----:B------:R-:W-:Y:S02]  /*12f0*/  FADD.FTZ R122, R187, R122 ;  /* 0x0000007abb7a7221 */ /* 0x000fe40000010000 */
[----:B------:R-:W-:Y:S01]  /*1300*/  FFMA.FTZ R103, R76, R187, R103 ;  /* 0x000000bb4c677223 */ /* 0x000fe20000010067 */
[----:B------:R-:W-:Y:S01]  /*1310*/  HADD2.F32 R187, -RZ, R55.H1_H1 ;  /* 0x30000037ffbb7230 */ /* 0x000fe20000004100 */
        /* <DEDUP_REMOVED lines=11> */
[--C-:B------:R-:W-:Y:S01]  /*13d0*/  HADD2.F32 R189, -RZ, R59.reuse.H1_H1 ;  /* 0x3000003bffbd7230 */ /* 0x100fe20000004100 */
[----:B------:R-:W-:Y:S01]  /*13e0*/  FMUL.FTZ R57, R178, R57 ;  /* 0x00000039b2397220 */ /* 0x000fe20000410000 */
[----:B------:R-:W-:Y:S01]  /*13f0*/  HADD2.F32 R186, -RZ, R59.H0_H0 ;  /* 0x2000003bffba7230 */ /* 0x000fe20000004100 */
        /* <DEDUP_REMOVED lines=47> */
.L_x_1075:
        /* <DEDUP_REMOVED lines=18> */
.L_x_1076:
        /* <DEDUP_REMOVED lines=25> */
[----:B------:R-:W-:-:S02]  /*19a0*/  FMUL.FTZ R38, R38, c[0x0][0x1e0] ;  /* 0x0000780026267a20 */ /* 0x000fc40000410000 */
[----:B------:R-:W-:Y:S01]  /*19b0*/  FMUL.FTZ R35, R32, c[0x0][0x1e0] ;  /* 0x0000780020237a20 */ /* 0x000fe20000410000 */
[----:B------:R-:W-:Y:S02]  /*19c0*/  MOV R32, R66 ;  /* 0x0000004200207202 */ /* 0x000fe40000000f00 */
[----:B------:R-:W-:Y:S02]  /*19d0*/  FSEL R38, R38, RZ, !P2 ;  /* 0x000000ff26267208 */ /* 0x000fe40005000000 */
[----:B------:R-:W-:Y:S02]  /*19e0*/  LOP3.LUT P6, RZ, R32, 0xff, RZ, 0xc0, !PT ;  /* 0x000000ff20ff7812 */ /* 0x000fe400078cc0ff */
[----:B------:R-:W-:Y:S01]  /*19f0*/  LOP3.LUT P2, RZ, R66, 0xff00, RZ, 0xc0, !PT ;  /* 0x0000ff0042ff7812 */ /* 0x000fe2000784c0ff */
[-CC-:B------:R-:W-:Y:S02]  /*1a00*/  FFMA.FTZ R42, R42, R35.reuse, R38.reuse ;  /* 0x000000232a2a7223 */ /* 0x180fe40000010026 */
        /* <DEDUP_REMOVED lines=59> */
[----:B------:R-:W-:Y:S01]  /*1dc0*/  @P0 F2FP.PACK_AB R71, RZ, R71 ;  /* 0x00000047ff47023e */ /* 0x000fe200000000ff */
[----:B------:R-:W-:Y:S01]  /*1dd0*/  FMUL.FTZ R50, R178, R179 ;  /* 0x000000b3b2327220 */ /* 0x000fe20000410000 */
[----:B------:R-:W-:Y:S01]  /*1de0*/  @P0 F2FP.PACK_AB R72, RZ, R72 ;  /* 0x00000048ff48023e */ /* 0x000fe200000000ff */
[----:B------:R-:W-:Y:S01]  /*1df0*/  @P1 FADD.FTZ R32, R9, R32 ;  /* 0x0000002009201221 */ /* 0x000fe20000010000 */
[----:B------:R-:W-:Y:S01]  /*1e00*/  @P0 F2FP.PACK_AB R67, RZ, R67 ;  /* 0x00000043ff43023e */ /* 0x000fe200000000ff */
[--C-:B------:R-:W-:Y:S01]  /*1e10*/  FFMA.FTZ R53, R53, R35, R38.reuse ;  /* 0x0000002335357223 */ /* 0x100fe20000010026 */
[----:B------:R-:W-:Y:S01]  /*1e20*/  @P0 F2FP.PACK_AB R66, RZ, R66 ;  /* 0x00000042ff42023e */ /* 0x000fe200000000ff */
[----:B------:R-:W-:Y:S01]  /*1e30*/  FMUL.FTZ R48, R32, c[0x0][0x1e8] ;  /* 0x00007a0020307a20 */ /* 0x000fe20000410000 */
[----:B------:R-:W-:Y:S01]  /*1e40*/  @P0 F2FP.PACK_AB R73, RZ, R73 ;  /* 0x00000049ff49023e */ /* 0x000fe200000000ff */
        /* <DEDUP_REMOVED lines=13> */
[----:B------:R-:W-:Y:S01]  /*1f20*/  @P0 F2FP.PACK_AB R48, RZ, R48 ;  /* 0x00000030ff30023e */ /* 0x000fe200000000ff */
        /* <DEDUP_REMOVED lines=11> */
[----:B------:R-:W-:Y:S01]  /*1fe0*/  @P0 F2FP.PACK_AB R49, RZ, R49 ;  /* 0x00000031ff31023e */ /* 0x000fe200000000ff */
        /* <DEDUP_REMOVED lines=11> */
[----:B------:R-:W-:Y:S01]  /*20a0*/  @P0 F2FP.PACK_AB R51, RZ, R51 ;  /* 0x00000033ff33023e */ /* 0x000fe200000000ff */
        /* <DEDUP_REMOVED lines=33> */
[----:B------:R-:W-:Y:S02]  /*22c0*/  F2FP.PACK_AB R33, R182, R39 ;  /* 0x00000027b621723e */ /* 0x000fe400000000ff */
[----:B------:R-:W-:Y:S01]  /*22d0*/  F2FP.PACK_AB R32, R46, R37 ;  /* 0x000000252e20723e */ /* 0x000fe200000000ff */
[----:B------:R-:W-:Y:S01]  /*22e0*/  @P2 IMAD.WIDE.U32 R46, R141, R68, c[0x0][0x258] ;  /* 0x000096008d2e2625 */ /* 0x000fe200078e0044 */
[----:B------:R-:W-:-:S02]  /*22f0*/  SEL R42, R77, R26, P3 ;  /* 0x0000001a4d2a7207 */ /* 0x000fc40001800000 */
[----:B------:R-:W-:Y:S02]  /*2300*/  F2FP.PACK_AB R35, R52, R45 ;  /* 0x0000002d3423723e */ /* 0x000fe400000000ff */
[----:B------:R-:W-:Y:S01]  /*2310*/  F2FP.PACK_AB R34, R44, R75 ;  /* 0x0000004b2c22723e */ /* 0x000fe200000000ff */
        /* <DEDUP_REMOVED lines=14> */
[----:B------:R-:W-:-:S02]  /*2400*/  @P0 MOV R52, R64 ;  /* 0x0000004000340202 */ /* 0x000fc40000000f00 */
[----:B------:R-:W-:Y:S01]  /*2410*/  @P0 PRMT R28, R28, 0x5410, R66 ;  /* 0x000054101c1c0816 */ /* 0x000fe20000000042 */
[----:B------:R2:W-:Y:S01]  /*2420*/  STG.E.128 [R44.64], R32 ;  /* 0x000000202c007986 */ /* 0x0005e2000c101d04 */
[----:B------:R-:W-:Y:S02]  /*2430*/  @P0 PRMT R29, R29, 0x5410, R73 ;  /* 0x000054101d1d0816 */ /* 0x000fe40000000049 */
[----:B------:R-:W-:Y:S02]  /*2440*/  @P0 PRMT R30, R30, 0x5410, R48 ;  /* 0x000054101e1e0816 */ /* 0x000fe40000000030 */
[----:B------:R-:W-:Y:S02]  /*2450*/  @P0 PRMT R31, R31, 0x5410, R51 ;  /* 0x000054101f1f0816 */ /* 0x000fe40000000033 */
[----:B------:R-:W-:Y:S02]  /*2460*/  SEL R22, R53, R22, P3 ;  /* 0x0000001635167207 */ /* 0x000fe40001800000 */
[----:B------:R-:W-:-:S02]  /*2470*/  SEL R24, R57, R24, P3 ;  /* 0x0000001839187207 */ /* 0x000fc40001800000 */
[----:B0-----:R-:W-:Y:S02]  /*2480*/  FSEL R37, R54, RZ, P5 ;  /* 0x000000ff36257208 */ /* 0x001fe40002800000 */
[----:B------:R-:W-:Y:S02]  /*2490*/  @P2 MOV R38, 0x20 ;  /* 0x0000002000262802 */ /* 0x000fe40000000f00 */
[----:B------:R-:W-:Y:S02]  /*24a0*/  SEL R26, R61, R26, P3 ;  /* 0x0000001a3d1a7207 */ /* 0x000fe40001800000 */
[----:B-1----:R-:W-:Y:S01]  /*24b0*/  IADD3 R47, R141, 0x80, RZ ;  /* 0x000000808d2f7810 */ /* 0x002fe20007ffe0ff */
[----:B------:R-:W-:Y:S01]  /*24c0*/  @P2 IMAD.WIDE.U32 R38, R177, R38, c[0x0][0x258] ;  /* 0x00009600b1262625 */ /* 0x000fe200078e0026 */
[----:B--2---:R-:W-:Y:S02]  /*24d0*/  FSEL R32, R178, RZ, P1 ;  /* 0x000000ffb2207208 */ /* 0x004fe40000800000 */
[----:B------:R-:W-:Y:S01]  /*24e0*/  FSEL R33, R56, RZ, P6 ;  /* 0x000000ff38217208 */ /* 0x000fe20003000000 */
[----:B------:R-:W-:Y:S01]  /*24f0*/  IMAD.WIDE.U32 R40, R184, R47, c[0x0][0x248] ;  /* 0x00009200b8287625 */ /* 0x000fe200078e002f */
[----:B------:R-:W-:-:S02]  /*2500*/  F2FP.PACK_AB R35, R32, R181 ;  /* 0x000000b52023723e */ /* 0x000fc400000000ff */
[----:B------:R-:W-:Y:S01]  /*2510*/  F2FP.PACK_AB R32, R37, R58 ;  /* 0x0000003a2520723e */ /* 0x000fe200000000ff */
[----:B------:R-:W-:Y:S01]  /*2520*/  @P0 IMAD.WIDE.U32 R36, R141, R184, c[0x0][0x250] ;  /* 0x000094008d240625 */ /* 0x000fe200078e00b8 */
[----:B------:R-:W-:Y:S02]  /*2530*/  @P0 LOP3.LUT P3, RZ, R52, 0xff, RZ, 0xc0, !PT ;  /* 0x000000ff34ff0812 */ /* 0x000fe4000786c0ff */
[----:B------:R-:W-:Y:S02]  /*2540*/  @P0 LOP3.LUT P1, RZ, R64, 0xff00, RZ, 0xc0, !PT ;  /* 0x0000ff0040ff0812 */ /* 0x000fe4000782c0ff */
[----:B------:R0:W-:Y:S01]  /*2550*/  @P0 STG.E.128 [R36.64], R28 ;  /* 0x0000001c24000986 */ /* 0x0001e2000c101d04 */
[----:B------:R-:W-:Y:S02]  /*2560*/  F2FP.PACK_AB R34, R180, R63 ;  /* 0x0000003fb422723e */ /* 0x000fe400000000ff */
[----:B------:R-:W-:Y:S01]  /*2570*/  F2FP.PACK_AB R33, R33, R60 ;  /* 0x0000003c2121723e */ /* 0x000fe200000000ff */
[----:B------:R-:W-:Y:S01]  /*2580*/  @P2 STG.E.128 [R38.64], R20 ;  /* 0x0000001426002986 */ /* 0x000fe2000c101d04 */
[----:B------:R-:W-:-:S02]  /*2590*/  @P0 LOP3.LUT P5, RZ, R64, 0xff000000, RZ, 0xc0, !PT ;  /* 0xff00000040ff0812 */ /* 0x000fc400078ac0ff */
[----:B------:R-:W-:Y:S01]  /*25a0*/  @P0 FSEL R42, R55, RZ, P3 ;  /* 0x000000ff372a0208 */ /* 0x000fe20001800000 */
[----:B------:R-:W-:Y:S01]  /*25b0*/  @P2 STG.E.128 [R38.64+0x10], R24 ;  /* 0x0000101826002986 */ /* 0x000fe2000c101d04 */
[----:B------:R-:W-:Y:S02]  /*25c0*/  @P0 LOP3.LUT P2, RZ, R64, 0xff0000, RZ, 0xc0, !PT ;  /* 0x00ff000040ff0812 */ /* 0x000fe4000784c0ff */
[----:B------:R-:W-:Y:S01]  /*25d0*/  @P0 FSEL R43, R54, RZ, P1 ;  /* 0x000000ff362b0208 */ /* 0x000fe20000800000 */
[----:B------:R1:W-:Y:S01]  /*25e0*/  STG.E.128 [R40.64], R32 ;  /* 0x0000002028007986 */ /* 0x0003e2000c101d04 */
[C---:B------:R-:W-:Y:S02]  /*25f0*/  @P0 LOP3.LUT P1, RZ, R65.reuse, 0xff, RZ, 0xc0, !PT ;  /* 0x000000ff41ff0812 */ /* 0x040fe4000782c0ff */
[----:B------:R-:W-:Y:S02]  /*2600*/  @P0 LOP3.LUT P3, RZ, R65, 0xff0000, RZ, 0xc0, !PT ;  /* 0x00ff000041ff0812 */ /* 0x000fe4000786c0ff */
[----:B------:R-:W-:-:S02]  /*2610*/  @P0 FSEL R44, R59, RZ, P2 ;  /* 0x000000ff3b2c0208 */ /* 0x000fc40001000000 */
[----:B------:R-:W-:Y:S02]  /*2620*/  @P0 FSEL R45, R56, RZ, P5 ;  /* 0x000000ff382d0208 */ /* 0x000fe40002800000 */
[C---:B------:R-:W-:Y:S02]  /*2630*/  @P0 LOP3.LUT P2, RZ, R65.reuse, 0xff00, RZ, 0xc0, !PT ;  /* 0x0000ff0041ff0812 */ /* 0x040fe4000784c0ff */
[----:B------:R-:W-:Y:S02]  /*2640*/  @P0 LOP3.LUT P5, RZ, R65, 0xff000000, RZ, 0xc0, !PT ;  /* 0xff00000041ff0812 */ /* 0x000fe400078ac0ff */
[----:B------:R-:W-:Y:S02]  /*2650*/  @P0 F2FP.PACK_AB R42, RZ, R42 ;  /* 0x0000002aff2a023e */ /* 0x000fe400000000ff */
[----:B------:R-:W-:Y:S02]  /*2660*/  @P0 F2FP.PACK_AB R44, RZ, R44 ;  /* 0x0000002cff2c023e */ /* 0x000fe400000000ff */
[----:B0-----:R-:W-:-:S02]  /*2670*/  @P0 FSEL R36, R178, RZ, P5 ;  /* 0x000000ffb2240208 */ /* 0x001fc40002800000 */
[----:B-1----:R-:W-:Y:S02]  /*2680*/  @P0 FSEL R32, R62, RZ, P1 ;  /* 0x000000ff3e200208 */ /* 0x002fe40000800000 */
        /* <DEDUP_REMOVED lines=22> */
.L_x_1073:
        /* <DEDUP_REMOVED lines=51> */
.L_x_1070:
        /* <DEDUP_REMOVED lines=27> */
.L_x_1071:
[----:B------:R-:W-:Y:S01]  /*2cd0*/  HFMA2.MMA R41, -RZ, RZ, 0, 9.5367431640625e-07 ;  /* 0x00000010ff297435 */ /* 0x000fe200000001ff */
[----:B------:R-:W-:-:S02]  /*2ce0*/  MOV R36, R40 ;  /* 0x0000002800247202 */ /* 0x000fc40000000f00 */
[----:B------:R-:W-:Y:S02]  /*2cf0*/  MOV R38, 0x1f ;  /* 0x0000001f00267802 */ /* 0x000fe40000000f00 */
[----:B------:R-:W-:Y:S02]  /*2d00*/  MOV R183, 0xffffffff ;  /* 0xffffffff00b77802 */ /* 0x000fe40000000f00 */
[----:B------:R-:W-:Y:S02]  /*2d10*/  MOV R32, 0x2d30 ;  /* 0x00002d3000207802 */ /* 0x000fe40000000f00 */
[----:B-----5:R-:W-:Y:S05]  /*2d20*/  CALL.REL.NOINC `($__internal_77_$__cuda_sm70_shflsync_down_p) ;  /* 0x0000046000007944 */ /* 0x020fea0003c00000 */
[----:B-1----:R-:W-:Y:S01]  /*2d30*/  MOV R35, R36 ;  /* 0x0000002400237202 */ /* 0x002fe20000000f00 */
[----:B0-----:R-:W-:Y:S05]  /*2d40*/  BRA `(.L_x_1075) ;  /* 0xffffe9a000007947 */ /* 0x001fea000383ffff */
.L_x_1072:
[----:B------:R-:W-:Y:S01]  /*2d50*/  HFMA2.MMA R41, -RZ, RZ, 0, 9.5367431640625e-07 ;  /* 0x00000010ff297435 */ /* 0x000fe200000001ff */
[----:B------:R-:W-:Y:S02]  /*2d60*/  MOV R36, R37 ;  /* 0x0000002500247202 */ /* 0x000fe40000000f00 */
[----:B------:R-:W-:Y:S02]  /*2d70*/  MOV R38, 0x1f ;  /* 0x0000001f00267802 */ /* 0x000fe40000000f00 */
[----:B------:R-:W-:-:S02]  /*2d80*/  MOV R183, 0xffffffff ;  /* 0xffffffff00b77802 */ /* 0x000fc40000000f00 */
[----:B------:R-:W-:Y:S02]  /*2d90*/  MOV R32, 0x2db0 ;  /* 0x00002db000207802 */ /* 0x000fe40000000f00 */
[----:B01---5:R-:W-:Y:S05]  /*2da0*/  CALL.REL.NOINC `($__internal_77_$__cuda_sm70_shflsync_down_p) ;  /* 0x000003e000007944 */ /* 0x023fea0003c00000 */
[----:B------:R-:W-:Y:S01]  /*2db0*/  FADD.FTZ R40, R40, R35 ;  /* 0x0000002328287221 */ /* 0x000fe20000010000 */
[----:B0-----:R-:W-:Y:S01]  /*2dc0*/  HFMA2.MMA R41, -RZ, RZ, 0, 4.76837158203125e-07 ;  /* 0x00000008ff297435 */ /* 0x001fe200000001ff */
[----:B-1----:R-:W-:Y:S01]  /*2dd0*/  FADD.FTZ R37, R37, R36 ;  /* 0x0000002425257221 */ /* 0x002fe20000010000 */
[----:B------:R-:W-:Y:S02]  /*2de0*/  MOV R38, 0x1f ;  /* 0x0000001f00267802 */ /* 0x000fe40000000f00 */
[----:B------:R-:W-:Y:S02]  /*2df0*/  MOV R183, 0xffffffff ;  /* 0xffffffff00b77802 */ /* 0x000fe40000000f00 */
[----:B------:R-:W-:Y:S02]  /*2e00*/  MOV R36, R40 ;  /* 0x0000002800247202 */ /* 0x000fe40000000f00 */
[----:B------:R-:W-:Y:S02]  /*2e10*/  MOV R32, 0x2e30 ;  /* 0x00002e3000207802 */ /* 0x000fe40000000f00 */
[----:B------:R-:W-:Y:S05]  /*2e20*/  CALL.REL.NOINC `($__internal_77_$__cuda_sm70_shflsync_down_p) ;  /* 0x0000036000007944 */ /* 0x000fea0003c00000 */
[----:B0-----:R-:W-:Y:S01]  /*2e30*/  HFMA2.MMA R41, -RZ, RZ, 0, 4.76837158203125e-07 ;  /* 0x00000008ff297435 */ /* 0x001fe200000001ff */
[----:B-1----:R-:W-:-:S02]  /*2e40*/  MOV R35, R36 ;  /* 0x0000002400237202 */ /* 0x002fc40000000f00 */
[----:B------:R-:W-:Y:S02]  /*2e50*/  MOV R36, R37 ;  /* 0x0000002500247202 */ /* 0x000fe40000000f00 */
[----:B------:R-:W-:Y:S02]  /*2e60*/  MOV R38, 0x1f ;  /* 0x0000001f00267802 */ /* 0x000fe40000000f00 */
[----:B------:R-:W-:Y:S02]  /*2e70*/  MOV R183, 0xffffffff ;  /* 0xffffffff00b77802 */ /* 0x000fe40000000f00 */
[----:B------:R-:W-:Y:S02]  /*2e80*/  MOV R32, 0x2ea0 ;  /* 0x00002ea000207802 */ /* 0x000fe40000000f00 */
[----:B------:R-:W-:Y:S05]  /*2e90*/  CALL.REL.NOINC `($__internal_77_$__cuda_sm70_shflsync_down_p) ;  /* 0x000002f000007944 */ /* 0x000fea0003c00000 */
[----:B------:R-:W-:Y:S01]  /*2ea0*/  FADD.FTZ R40, R35, R40 ;  /* 0x0000002823287221 */ /* 0x000fe20000010000 */
[----:B0-----:R-:W-:Y:S01]  /*2eb0*/  HFMA2.MMA R41, -RZ, RZ, 0, 2.384185791015625e-07 ;  /* 0x00000004ff297435 */ /* 0x001fe200000001ff */
[----:B-1----:R-:W-:Y:S01]  /*2ec0*/  FADD.FTZ R37, R37, R36 ;  /* 0x0000002425257221 */ /* 0x002fe20000010000 */
[----:B------:R-:W-:Y:S02]  /*2ed0*/  MOV R38, 0x1f ;  /* 0x0000001f00267802 */ /* 0x000fe40000000f00 */
[----:B------:R-:W-:-:S02]  /*2ee0*/  MOV R183, 0xffffffff ;  /* 0xffffffff00b77802 */ /* 0x000fc40000000f00 */
[----:B------:R-:W-:Y:S02]  /*2ef0*/  MOV R36, R40 ;  /* 0x0000002800247202 */ /* 0x000fe40000000f00 */
[----:B------:R-:W-:Y:S02]  /*2f00*/  MOV R32, 0x2f20 ;  /* 0x00002f2000207802 */ /* 0x000fe40000000f00 */
[----:B------:R-:W-:Y:S05]  /*2f10*/  CALL.REL.NOINC `($__internal_77_$__cuda_sm70_shflsync_down_p) ;  /* 0x0000027000007944 */ /* 0x000fea0003c00000 */
[----:B0-----:R-:W-:Y:S01]  /*2f20*/  HFMA2.MMA R41, -RZ, RZ, 0, 2.384185791015625e-07 ;  /* 0x00000004ff297435 */ /* 0x001fe200000001ff */
[----:B-1----:R-:W-:Y:S02]  /*2f30*/  MOV R35, R36 ;  /* 0x0000002400237202 */ /* 0x002fe40000000f00 */
[----:B------:R-:W-:Y:S02]  /*2f40*/  MOV R36, R37 ;  /* 0x0000002500247202 */ /* 0x000fe40000000f00 */
[----:B------:R-:W-:Y:S02]  /*2f50*/  MOV R38, 0x1f ;  /* 0x0000001f00267802 */ /* 0x000fe40000000f00 */
[----:B------:R-:W-:Y:S02]  /*2f60*/  MOV R183, 0xffffffff ;  /* 0xffffffff00b77802 */ /* 0x000fe40000000f00 */
[----:B------:R-:W-:-:S02]  /*2f70*/  MOV R32, 0x2f90 ;  /* 0x00002f9000207802 */ /* 0x000fc40000000f00 */
[----:B------:R-:W-:Y:S05]  /*2f80*/  CALL.REL.NOINC `($__internal_77_$__cuda_sm70_shflsync_down_p) ;  /* 0x0000020000007944 */ /* 0x000fea0003c00000 */
[----:B------:R-:W-:Y:S01]  /*2f90*/  FADD.FTZ R40, R35, R40 ;  /* 0x0000002823287221 */ /* 0x000fe20000010000 */
[----:B0-----:R-:W-:Y:S01]  /*2fa0*/  HFMA2.MMA R41, -RZ, RZ, 0, 1.1920928955078125e-07 ;  /* 0x00000002ff297435 */ /* 0x001fe200000001ff */
[----:B-1----:R-:W-:Y:S01]  /*2fb0*/  FADD.FTZ R39, R37, R36 ;  /* 0x0000002425277221 */ /* 0x002fe20000010000 */
[----:B------:R-:W-:-:S02]  /*2fc0*/  MOV R38, 0x1f ;  /* 0x0000001f00267802 */ /* 0x000fc40000000f00 */
[----:B------:R-:W-:Y:S02]  /*2fd0*/  MOV R183, 0xffffffff ;  /* 0xffffffff00b77802 */ /* 0x000fe40000000f00 */
[----:B------:R-:W-:Y:S02]  /*2fe0*/  MOV R36, R40 ;  /* 0x0000002800247202 */ /* 0x000fe40000000f00 */
[----:B------:R-:W-:Y:S02]  /*2ff0*/  MOV R32, 0x3010 ;  /* 0x0000301000207802 */ /* 0x000fe40000000f00 */
[----:B------:R-:W-:Y:S05]  /*3000*/  CALL.REL.NOINC `($__internal_77_$__cuda_sm70_shflsync_down_p) ;  /* 0x0000018000007944 */ /* 0x000fea0003c00000 */
[----:B0-----:R-:W-:Y:S01]  /*3010*/  HFMA2.MMA R41, -RZ, RZ, 0, 1.1920928955078125e-07 ;  /* 0x00000002ff297435 */ /* 0x001fe200000001ff */
[----:B-1----:R-:W-:Y:S02]  /*3020*/  MOV R35, R36 ;  /* 0x0000002400237202 */ /* 0x002fe40000000f00 */
[----:B------:R-:W-:Y:S02]  /*3030*/  MOV R36, R39 ;  /* 0x0000002700247202 */ /* 0x000fe40000000f00 */
[----:B------:R-:W-:Y:S02]  /*3040*/  MOV R38, 0x1f ;  /* 0x0000001f00267802 */ /* 0x000fe40000000f00 */
[----:B------:R-:W-:-:S02]  /*3050*/  MOV R183, 0xffffffff ;  /* 0xffffffff00b77802 */ /* 0x000fc40000000f00 */
[----:B------:R-:W-:Y:S02]  /*3060*/  MOV R32, 0x3080 ;  /* 0x0000308000207802 */ /* 0x000fe40000000f00 */
[----:B------:R-:W-:Y:S05]  /*3070*/  CALL.REL.NOINC `($__internal_77_$__cuda_sm70_shflsync_down_p) ;  /* 0x0000011000007944 */ /* 0x000fea0003c00000 */
[----:B------:R-:W-:Y:S01]  /*3080*/  FADD.FTZ R37, R35, R40 ;  /* 0x0000002823257221 */ /* 0x000fe20000010000 */
[----:B0-----:R-:W-:Y:S01]  /*3090*/  HFMA2.MMA R41, -RZ, RZ, 0, 5.9604644775390625e-08 ;  /* 0x00000001ff297435 */ /* 0x001fe200000001ff */
[----:B-1----:R-:W-:Y:S01]  /*30a0*/  FADD.FTZ R39, R39, R36 ;  /* 0x0000002427277221 */ /* 0x002fe20000010000 */
[----:B------:R-:W-:Y:S02]  /*30b0*/  MOV R38, 0x1f ;  /* 0x0000001f00267802 */ /* 0x000fe40000000f00 */
[----:B------:R-:W-:Y:S02]  /*30c0*/  MOV R183, 0xffffffff ;  /* 0xffffffff00b77802 */ /* 0x000fe40000000f00 */
[----:B------:R-:W-:Y:S02]  /*30d0*/  MOV R36, R37 ;  /* 0x0000002500247202 */ /* 0x000fe40000000f00 */
[----:B------:R-:W-:Y:S02]  /*30e0*/  MOV R32, 0x3100 ;  /* 0x0000310000207802 */ /* 0x000fe40000000f00 */
[----:B------:R-:W-:Y:S05]  /*30f0*/  CALL.REL.NOINC `($__internal_77_$__cuda_sm70_shflsync_down_p) ;  /* 0x0000009000007944 */ /* 0x000fea0003c00000 */
[----:B0-----:R-:W-:Y:S01]  /*3100*/  HFMA2.MMA R41, -RZ, RZ, 0, 5.9604644775390625e-08 ;  /* 0x00000001ff297435 */ /* 0x001fe200000001ff */
[----:B-1----:R-:W-:-:S02]  /*3110*/  MOV R40, R36 ;  /* 0x0000002400287202 */ /* 0x002fc40000000f00 */
[----:B------:R-:W-:Y:S02]  /*3120*/  MOV R36, R39 ;  /* 0x0000002700247202 */ /* 0x000fe40000000f00 */
[----:B------:R-:W-:Y:S02]  /*3130*/  MOV R38, 0x1f ;  /* 0x0000001f00267802 */ /* 0x000fe40000000f00 */
[----:B------:R-:W-:Y:S02]  /*3140*/  MOV R183, 0xffffffff ;  /* 0xffffffff00b77802 */ /* 0x000fe40000000f00 */
[----:B------:R-:W-:Y:S02]  /*3150*/  MOV R32, 0x3170 ;  /* 0x0000317000207802 */ /* 0x000fe40000000f00 */
[----:B------:R-:W-:Y:S05]  /*3160*/  CALL.REL.NOINC `($__internal_77_$__cuda_sm70_shflsync_down_p) ;  /* 0x0000002000007944 */ /* 0x000fea0003c00000 */
[----:B-1----:R-:W-:Y:S01]  /*3170*/  MOV R32, R36 ;  /* 0x0000002400207202 */ /* 0x002fe20000000f00 */
[----:B0-----:R-:W-:Y:S05]  /*3180*/  BRA `(.L_x_1076) ;  /* 0xffffe68000007947 */ /* 0x001fea000383ffff */
        .weak           $__internal_77_$__cuda_sm70_shflsync_down_p
        .type           $__internal_77_$__cuda_sm70_shflsync_down_p,@function
        .size           $__internal_77_$__cuda_sm70_shflsync_down_p,(.L_x_1840 - $__internal_77_$__cuda_sm70_shflsync_down_p)
$__internal_77_$__cuda_sm70_shflsync_down_p:
[----:B------:R-:W-:Y:S01]  /*3190*/  HFMA2.MMA R33, -RZ, RZ, 0, 0 ;  /* 0x00000000ff217435 */ /* 0x000fe200000001ff */
[----:B------:R-:W-:Y:S04]  /*31a0*/  WARPSYNC R183 ;  /* 0x000000b700007348 */ /* 0x000fe80003800000 */
[----:B------:R0:W1:Y:S01]  /*31b0*/  SHFL.DOWN PT, R36, R36, R41, R38 ;  /* 0x0800002924247389 */ /* 0x00006200000e0026 */
[----:B------:R-:W-:Y:S05]  /*31c0*/  RET.REL.NODEC R32 `(_ZN10layer_norm31ln_parallel_residual_bwd_kernelINS_13Kernel_traitsI6__halfS2_fS2_fjLj2048ELj1ELj1ELj4ELj16ENS_18Kernel_traits_baseILj2048ES2_S2_fS2_fjLj128EEEEELb1ELb0ELb1EEEvNS_9BwdParamsE) ;  /* 0xffffce3020007950 */ /* 0x000fea0003c3ffff */
.L_x_1077:
        /* <DEDUP_REMOVED lines=11> */
.L_x_1840:


//--------------------- .text._ZN10layer_norm22ln_bwd_finalize_kernelINS_22Kernel_traits_finalizeILj2048E6__halfS2_fS2_fjLb0ELj1024ELj4ENS_18Kernel_traits_baseILj2048ES2_S2_fS2_fjLj1024EEEEELb0ELb0EEEvNS_9BwdParamsE --------------------------
	.section	.text._ZN10layer_norm22ln_bwd_finalize_kernelINS_22Kernel_traits_finalizeILj2048E6__halfS2_fS2_fjLb0ELj1024ELj4ENS_18Kernel_traits_baseILj2048ES2_S2_fS2_fjLj1024EEEEELb0ELb0EEEvNS_9BwdParamsE,"ax",@progbits
	.sectioninfo	@"SHI_REGISTERS=30"
	.align	128
        .global         _ZN10layer_norm22ln_bwd_finalize_kernelINS_22Kernel_traits_finalizeILj2048E6__halfS2_fS2_fjLb0ELj1024ELj4ENS_18Kernel_traits_baseILj2048ES2_S2_fS2_fjLj1024EEEEELb0ELb0EEEvNS_9BwdParamsE
        .type           _ZN10layer_norm22ln_bwd_finalize_kernelINS_22Kernel_traits_finalizeILj2048E6__halfS2_fS2_fjLb0ELj1024ELj4ENS_18Kernel_traits_baseILj2048ES2_S2_fS2_fjLj1024EEEEELb0ELb0EEEvNS_9BwdParamsE,@function
        .size           _ZN10layer_norm22ln_bwd_finalize_kernelINS_22Kernel_traits_finalizeILj2048E6__halfS2_fS2_fjLb0ELj1024ELj4ENS_18Kernel_traits_baseILj2048ES2_S2_fS2_fjLj1024EEEEELb0ELb0EEEvNS_9BwdParamsE,(.L_x_1841 - _ZN10layer_norm22ln_bwd_finalize_kernelINS_22Kernel_traits_finalizeILj2048E6__halfS2_fS2_fjLb0ELj1024ELj4ENS_18Kernel_traits_baseILj2048ES2_S2_fS2_fjLj1024EEEEELb0ELb0EEEvNS_9BwdParamsE)
        .other          _ZN10layer_norm22ln_bwd_finalize_kernelINS_22Kernel_traits_finalizeILj2048E6__halfS2_fS2_fjLb0ELj1024ELj4ENS_18Kernel_traits_baseILj2048ES2_S2_fS2_fjLj1024EEEEELb0ELb0EEEvNS_9BwdParamsE,@"STO_CUDA_ENTRY STV_DEFAULT"
_ZN10layer_norm22ln_bwd_finalize_kernelINS_22Kernel_traits_finalizeILj2048E6__halfS2_fS2_fjLb0ELj1024ELj4ENS_18Kernel_traits_baseILj2048ES2_S2_fS2_fjLj1024EEEEELb0ELb0EEEvNS_9BwdParamsE:
.text._ZN10layer_norm22ln_bwd_finalize_kernelINS_22Kernel_traits_finalizeILj2048E6__halfS2_fS2_fjLb0ELj1024ELj4ENS_18Kernel_traits_baseILj2048ES2_S2_fS2_fjLj1024EEEEELb0ELb0EEEvNS_9BwdParamsE:
        /* <DEDUP_REMOVED lines=19> */
.L_x_1091:
        /* <DEDUP_REMOVED lines=28> */
.L_x_1082:
        /* <DEDUP_REMOVED lines=35> */
.L_x_1081:
[----:B------:R-:W-:Y:S05]  /*0520*/  BSYNC B1 ;  /* 0x0000000000017941 */ /* 0x000fea0003800000 */
.L_x_1080:
        /* <DEDUP_REMOVED lines=23> */
.L_x_1084:
[----:B------:R-:W-:Y:S05]  /*06a0*/  BSYNC B1 ;  /* 0x0000000000017941 */ /* 0x000fea0003800000 */
.L_x_1083:
        /* <DEDUP_REMOVED lines=11> */
.L_x_1085:
[----:B------:R-:W-:Y:S05]  /*0760*/  BSYNC B1 ;  /* 0x0000000000017941 */ /* 0x000fea0003800000 */
.L_x_1079:
[----:B------:R-:W-:Y:S05]  /*0770*/  BSYNC B0 ;  /* 0x0000000000007941 */ /* 0x000fea0003800000 */
.L_x_1078:
        /* <DEDUP_REMOVED lines=11> */
.L_x_1092:
        /* <DEDUP_REMOVED lines=18> */
.L_x_1093:
[----:B---3--:R-:W-:Y:S02]  /*0950*/  FADD.FTZ R4, R4, R9 ;  /* 0x0000000904047221 */ /* 0x008fe40000010000 */
[----:B-12---:R-:W-:-:S03]  /*0960*/  FADD.FTZ R6, R5, R6 ;  /* 0x0000000605067221 */ /* 0x006fc60000010000 */
[----:B------:R1:W-:Y:S04]  /*0970*/  @!P1 STS [R17.X4+0x2000], R4 ;  /* 0x0020000411009388 */ /* 0x0003e80000004800 */
[----:B------:R1:W-:Y:S02]  /*0980*/  @!P1 STS [R17.X4+0x2080], R6 ;  /* 0x0020800611009388 */ /* 0x0003e40000004800 */
.L_x_1086:
        /* <DEDUP_REMOVED lines=17> */
.L_x_1090:
[----:B------:R-:W-:Y:S05]  /*0aa0*/  BSYNC B0 ;  /* 0x0000000000007941 */ /* 0x000fea0003800000 */
.L_x_1089:
[C---:B------:R-:W-:Y:S02]  /*0ab0*/  ISETP.GT.U32.AND P1, PT, R18.reuse, -0x801, PT ;  /* 0xfffff7ff1200780c */ /* 0x040fe40003f24070 */
[----:B------:R-:W-:Y:S02]  /*0ac0*/  IADD3 R18, R18, 0x800, RZ ;  /* 0x0000080012127810 */ /* 0x000fe40007ffe0ff */
[----:B------:R-:W-:-:S09]  /*0ad0*/  IADD3 R19, R19, 0x400, RZ ;  /* 0x0000040013137810 */ /* 0x000fd20007ffe0ff */
[----:B01----:R-:W-:Y:S05]  /*0ae0*/  @P1 BRA `(.L_x_1091) ;  /* 0xfffff64000001947 */ /* 0x003fea000383ffff */
[----:B------:R-:W-:Y:S05]  /*0af0*/  EXIT ;  /* 0x000000000000794d */ /* 0x000fea0003800000 */
.L_x_1087:
[----:B--2---:R-:W-:Y:S01]  /*0b00*/  IMAD.MOV.U32 R9, RZ, RZ, R5 ;  /* 0x000000ffff097224 */ /* 0x004fe200078e0005 */
[----:B------:R-:W-:Y:S01]  /*0b10*/  MOV R8, 0x1 ;  /* 0x0000000100087802 */ /* 0x000fe20000000f00 */
[----:B------:R-:W-:Y:S01]  /*0b20*/  IMAD.MOV.U32 R7, RZ, RZ, 0x1f ;  /* 0x0000001fff077424 */ /* 0x000fe200078e00ff */
[----:B------:R-:W-:Y:S02]  /*0b30*/  MOV R10, 0xffffffff ;  /* 0xffffffff000a7802 */ /* 0x000fe40000000f00 */
[----:B------:R-:W-:Y:S02]  /*0b40*/  MOV R2, 0xb60 ;  /* 0x00000b6000027802 */ /* 0x000fe40000000f00 */
[----:B01----:R-:W-:Y:S05]  /*0b50*/  CALL.REL.NOINC `($__internal_78_$__cuda_sm70_shflsync_bfly_p) ;  /* 0x000003b000007944 */ /* 0x003fea0003c00000 */
[----:B-1----:R-:W-:Y:S01]  /*0b60*/  IMAD.MOV.U32 R2, RZ, RZ, R7 ;  /* 0x000000ffff027224 */ /* 0x002fe200078e0007 */
[----:B0-----:R-:W-:Y:S05]  /*0b70*/  BRA `(.L_x_1092) ;  /* 0xfffffcb000007947 */ /* 0x001fea000383ffff */
.L_x_1088:
[----:B------:R-:W-:Y:S01]  /*0b80*/  HFMA2.MMA R8, -RZ, RZ, 0, 1.1920928955078125e-07 ;  /* 0x00000002ff087435 */ /* 0x000fe200000001ff */
[----:B------:R-:W-:Y:S01]  /*0b90*/  IMAD.MOV.U32 R7, RZ, RZ, 0x1f ;  /* 0x0000001fff077424 */ /* 0x000fe200078e00ff */
[----:B------:R-:W-:Y:S02]  /*0ba0*/  MOV R10, 0xffffffff ;  /* 0xffffffff000a7802 */ /* 0x000fe40000000f00 */
[----:B------:R-:W-:-:S02]  /*0bb0*/  MOV R2, 0xbd0 ;  /* 0x00000bd000027802 */ /* 0x000fc40000000f00 */
[----:B012---:R-:W-:Y:S05]  /*0bc0*/  CALL.REL.NOINC `($__internal_78_$__cuda_sm70_shflsync_bfly_p) ;  /* 0x0000034000007944 */ /* 0x007fea0003c00000 */
[----:B01----:R-:W-:Y:S01]  /*0bd0*/  FADD.FTZ R9, R9, R7 ;  /* 0x0000000709097221 */ /* 0x003fe20000010000 */
[----:B------:R-:W-:Y:S01]  /*0be0*/  HFMA2.MMA R7, -RZ, RZ, 0, 1.847743988037109375e-06 ;  /* 0x0000001fff077435 */ /* 0x000fe200000001ff */
[----:B------:R-:W-:Y:S01]  /*0bf0*/  IMAD.MOV.U32 R8, RZ, RZ, 0x4 ;  /* 0x00000004ff087424 */ /* 0x000fe200078e00ff */
[----:B------:R-:W-:Y:S01]  /*0c00*/  MOV R2, 0xc30 ;  /* 0x00000c3000027802 */ /* 0x000fe20000000f00 */
[----:B------:R-:W-:-:S03]  /*0c10*/  IMAD.MOV.U32 R10, RZ, RZ, -0x1 ;  /* 0xffffffffff0a7424 */ /* 0x000fc600078e00ff */
[----:B------:R-:W-:Y:S05]  /*0c20*/  CALL.REL.NOINC `($__internal_78_$__cuda_sm70_shflsync_bfly_p) ;  /* 0x000002e000007944 */ /* 0x000fea0003c00000 */
[----:B01----:R-:W-:Y:S01]  /*0c30*/  FADD.FTZ R9, R9, R7 ;  /* 0x0000000709097221 */ /* 0x003fe20000010000 */
[----:B------:R-:W-:Y:S01]  /*0c40*/  HFMA2.MMA R7, -RZ, RZ, 0, 1.847743988037109375e-06 ;  /* 0x0000001fff077435 */ /* 0x000fe200000001ff */
[----:B------:R-:W-:Y:S01]  /*0c50*/  MOV R8, 0x8 ;  /* 0x0000000800087802 */ /* 0x000fe20000000f00 */
[----:B------:R-:W-:Y:S01]  /*0c60*/  IMAD.MOV.U32 R10, RZ, RZ, -0x1 ;  /* 0xffffffffff0a7424 */ /* 0x000fe200078e00ff */
[----:B------:R-:W-:-:S03]  /*0c70*/  MOV R2, 0xc90 ;  /* 0x00000c9000027802 */ /* 0x000fc60000000f00 */
[----:B------:R-:W-:Y:S05]  /*0c80*/  CALL.REL.NOINC `($__internal_78_$__cuda_sm70_shflsync_bfly_p) ;  /* 0x0000028000007944 */ /* 0x000fea0003c00000 */
[----:B-1----:R-:W-:Y:S01]  /*0c90*/  FADD.FTZ R6, R9, R7 ;  /* 0x0000000709067221 */ /* 0x002fe20000010000 */
[----:B------:R-:W-:Y:S01]  /*0ca0*/  HFMA2.MMA R7, -RZ, RZ, 0, 1.847743988037109375e-06 ;  /* 0x0000001fff077435 */ /* 0x000fe200000001ff */
[----:B0-----:R-:W-:Y:S01]  /*0cb0*/  MOV R8, 0x10 ;  /* 0x0000001000087802 */ /* 0x001fe20000000f00 */
[----:B------:R-:W-:Y:S01]  /*0cc0*/  IMAD.MOV.U32 R10, RZ, RZ, -0x1 ;  /* 0xffffffffff0a7424 */ /* 0x000fe200078e00ff */
[----:B------:R-:W-:-:S02]  /*0cd0*/  MOV R2, 0xd00 ;  /* 0x00000d0000027802 */ /* 0x000fc40000000f00 */
[----:B------:R-:W-:Y:S02]  /*0ce0*/  MOV R9, R6 ;  /* 0x0000000600097202 */ /* 0x000fe40000000f00 */
[----:B------:R-:W-:Y:S05]  /*0cf0*/  CALL.REL.NOINC `($__internal_78_$__cuda_sm70_shflsync_bfly_p) ;  /* 0x0000021000007944 */ /* 0x000fea0003c00000 */
[----:B0-----:R-:W-:Y:S01]  /*0d00*/  HFMA2.MMA R8, -RZ, RZ, 0, 5.9604644775390625e-08 ;  /* 0x00000001ff087435 */ /* 0x001fe200000001ff */
[----:B-1----:R-:W-:Y:S01]  /*0d10*/  MOV R5, R7 ;  /* 0x0000000700057202 */ /* 0x002fe20000000f00 */
[----:B------:R-:W-:Y:S01]  /*0d20*/  IMAD.MOV.U32 R9, RZ, RZ, R4 ;  /* 0x000000ffff097224 */ /* 0x000fe200078e0004 */
[----:B------:R-:W-:Y:S01]  /*0d30*/  MOV R7, 0x1f ;  /* 0x0000001f00077802 */ /* 0x000fe20000000f00 */
[----:B------:R-:W-:Y:S01]  /*0d40*/  IMAD.MOV.U32 R10, RZ, RZ, -0x1 ;  /* 0xffffffffff0a7424 */ /* 0x000fe200078e00ff */
[----:B------:R-:W-:Y:S02]  /*0d50*/  MOV R2, 0xd70 ;  /* 0x00000d7000027802 */ /* 0x000fe40000000f00 */
[----:B------:R-:W-:Y:S05]  /*0d60*/  CALL.REL.NOINC `($__internal_78_$__cuda_sm70_shflsync_bfly_p) ;  /* 0x000001a000007944 */ /* 0x000fea0003c00000 */
[----:B0-----:R-:W-:Y:S01]  /*0d70*/  HFMA2.MMA R8, -RZ, RZ, 0, 1.1920928955078125e-07 ;  /* 0x00000002ff087435 */ /* 0x001fe200000001ff */
[----:B-1----:R-:W-:Y:S01]  /*0d80*/  FADD.FTZ R9, R4, R7 ;  /* 0x0000000704097221 */ /* 0x002fe20000010000 */
[----:B------:R-:W-:Y:S01]  /*0d90*/  MOV R7, 0x1f ;  /* 0x0000001f00077802 */ /* 0x000fe20000000f00 */
[----:B------:R-:W-:Y:S01]  /*0da0*/  IMAD.MOV.U32 R10, RZ, RZ, -0x1 ;  /* 0xffffffffff0a7424 */ /* 0x000fe200078e00ff */
[----:B------:R-:W-:Y:S02]  /*0db0*/  MOV R2, 0xdd0 ;  /* 0x00000dd000027802 */ /* 0x000fe40000000f00 */
[----:B------:R-:W-:Y:S05]  /*0dc0*/  CALL.REL.NOINC `($__internal_78_$__cuda_sm70_shflsync_bfly_p) ;  /* 0x0000014000007944 */ /* 0x000fea0003c00000 */
[----:B0-----:R-:W-:Y:S01]  /*0dd0*/  HFMA2.MMA R8, -RZ, RZ, 0, 2.384185791015625e-07 ;  /* 0x00000004ff087435 */ /* 0x001fe200000001ff */
[----:B-1----:R-:W-:Y:S01]  /*0de0*/  FADD.FTZ R9, R9, R7 ;  /* 0x0000000709097221 */ /* 0x002fe20000010000 */
[----:B------:R-:W-:Y:S01]  /*0df0*/  MOV R7, 0x1f ;  /* 0x0000001f00077802 */ /* 0x000fe20000000f00 */
[----:B------:R-:W-:Y:S01]  /*0e00*/  IMAD.MOV.U32 R10, RZ, RZ, -0x1 ;  /* 0xffffffffff0a7424 */ /* 0x000fe200078e00ff */
[----:B------:R-:W-:-:S02]  /*0e10*/  MOV R2, 0xe30 ;  /* 0x00000e3000027802 */ /* 0x000fc40000000f00 */
[----:B------:R-:W-:Y:S05]  /*0e20*/  CALL.REL.NOINC `($__internal_78_$__cuda_sm70_shflsync_bfly_p) ;  /* 0x000000e000007944 */ /* 0x000fea0003c00000 */
[----:B0-----:R-:W-:Y:S01]  /*0e30*/  HFMA2.MMA R8, -RZ, RZ, 0, 4.76837158203125e-07 ;  /* 0x00000008ff087435 */ /* 0x001fe200000001ff */
[----:B-1----:R-:W-:Y:S01]  /*0e40*/  FADD.FTZ R9, R9, R7 ;  /* 0x0000000709097221 */ /* 0x002fe20000010000 */
[----:B------:R-:W-:Y:S01]  /*0e50*/  MOV R7, 0x1f ;  /* 0x0000001f00077802 */ /* 0x000fe20000000f00 */
[----:B------:R-:W-:Y:S01]  /*0e60*/  IMAD.MOV.U32 R10, RZ, RZ, -0x1 ;  /* 0xffffffffff0a7424 */ /* 0x000fe200078e00ff */
[----:B------:R-:W-:-:S02]  /*0e70*/  MOV R2, 0xe90 ;  /* 0x00000e9000027802 */ /* 0x000fc40000000f00 */
[----:B------:R-:W-:Y:S05]  /*0e80*/  CALL.REL.NOINC `($__internal_78_$__cuda_sm70_shflsync_bfly_p) ;  /* 0x0000008000007944 */ /* 0x000fea0003c00000 */
[----:B0-----:R-:W-:Y:S01]  /*0e90*/  HFMA2.MMA R8, -RZ, RZ, 0, 9.5367431640625e-07 ;  /* 0x00000010ff087435 */ /* 0x001fe200000001ff */
[----:B-1----:R-:W-:Y:S01]  /*0ea0*/  FADD.FTZ R9, R9, R7 ;  /* 0x0000000709097221 */ /* 0x002fe20000010000 */
[----:B------:R-:W-:Y:S01]  /*0eb0*/  MOV R7, 0x1f ;  /* 0x0000001f00077802 */ /* 0x000fe20000000f00 */
[----:B------:R-:W-:Y:S01]  /*0ec0*/  IMAD.MOV.U32 R10, RZ, RZ, -0x1 ;  /* 0xffffffffff0a7424 */ /* 0x000fe200078e00ff */
[----:B------:R-:W-:-:S02]  /*0ed0*/  MOV R2, 0xef0 ;  /* 0x00000ef000027802 */ /* 0x000fc40000000f00 */
[----:B------:R-:W-:Y:S05]  /*0ee0*/  CALL.REL.NOINC `($__internal_78_$__cuda_sm70_shflsync_bfly_p) ;  /* 0x0000002000007944 */ /* 0x000fea0003c00000 */
[----:B-1----:R-:W-:Y:S01]  /*0ef0*/  MOV R4, R7 ;  /* 0x0000000700047202 */ /* 0x002fe20000000f00 */
[----:B0-----:R-:W-:Y:S05]  /*0f00*/  BRA `(.L_x_1093) ;  /* 0xfffffa4000007947 */ /* 0x001fea000383ffff */
        .weak           $__internal_78_$__cuda_sm70_shflsync_bfly_p
        .type           $__internal_78_$__cuda_sm70_shflsync_bfly_p,@function
        .size           $__internal_78_$__cuda_sm70_shflsync_bfly_p,(.L_x_1841 - $__internal_78_$__cuda_sm70_shflsync_bfly_p)
$__internal_78_$__cuda_sm70_shflsync_bfly_p:
[----:B------:R-:W-:Y:S01]  /*0f10*/  HFMA2.MMA R3, -RZ, RZ, 0, 0 ;  /* 0x00000000ff037435 */ /* 0x000fe200000001ff */
[----:B------:R-:W-:Y:S04]  /*0f20*/  WARPSYNC R10 ;  /* 0x0000000a00007348 */ /* 0x000fe80003800000 */
[----:B------:R0:W1:Y:S01]  /*0f30*/  SHFL.BFLY PT, R7, R9, R8, R7 ;  /* 0x0c00000809077389 */ /* 0x00006200000e0007 */
[----:B------:R-:W-:Y:S05]  /*0f40*/  RET.REL.NODEC R2 `(_ZN10layer_norm22ln_bwd_finalize_kernelINS_22Kernel_traits_finalizeILj2048E6__halfS2_fS2_fjLb0ELj1024ELj4ENS_18Kernel_traits_baseILj2048ES2_S2_fS2_fjLj1024EEEEELb0ELb0EEEvNS_9BwdParamsE) ;  /* 0xfffff0b002007950 */ /* 0x000fea0003c3ffff */
.L_x_1094:
        /* <DEDUP_REMOVED lines=11> */
.L_x_1841:


//--------------------- .text._ZN10layer_norm40ln_parallel_residual_bwd_finalize_kernelINS_22Kernel_traits_finalizeILj2048E6__halfS2_fS2_fjLb0ELj1024ELj4ENS_18Kernel_traits_baseILj2048ES2_S2_fS2_fjLj1024EEEEELb0EEEvNS_9BwdParamsE --------------------------
	.section	.text._ZN10layer_norm40ln_parallel_residual_bwd_finalize_kernelINS_22Kernel_traits_finalizeILj2048E6__halfS2_fS2_fjLb0ELj1024ELj4ENS_18Kernel_traits_baseILj2048ES2_S2_fS2_fjLj1024EEEEELb0EEEvNS_9BwdParamsE,"ax",@progbits
	.sectioninfo	@"SHI_REGISTERS=32"
	.align	128
        .global         _ZN10layer_norm40ln_parallel_residual_bwd_finalize_kernelINS_22Kernel_traits_finalizeILj2048E6__halfS2_fS2_fjLb0ELj1024ELj4ENS_18Kernel_traits_baseILj2048ES2_S2_fS2_fjLj1024EEEEELb0EEEvNS_9BwdParamsE
        .type           _ZN10layer_norm40ln_parallel_residual_bwd_finalize_kernelINS_22Kernel_traits_finalizeILj2048E6__halfS2_fS2_fjLb0ELj1024ELj4ENS_18Kernel_traits_baseILj2048ES2_S2_fS2_fjLj1024EEEEELb0EEEvNS_9BwdParamsE,@function
        .size           _ZN10layer_norm40ln_parallel_residual_bwd_finalize_kernelINS_22Kernel_traits_finalizeILj2048E6__halfS2_fS2_fjLb0ELj1024ELj4ENS_18Kernel_traits_baseILj2048ES2_S2_fS2_fjLj1024EEEEELb0EEEvNS_9BwdParamsE,(.L_x_1842 - _ZN10layer_norm40ln_parallel_residual_bwd_finalize_kernelINS_22Kernel_traits_finalizeILj2048E6__halfS2_fS2_fjLb0ELj1024ELj4ENS_18Kernel_traits_baseILj2048ES2_S2_fS2_fjLj1024EEEEELb0EEEvNS_9BwdParamsE)
        .other          _ZN10layer_norm40ln_parallel_residual_bwd_finalize_kernelINS_22Kernel_traits_finalizeILj2048E6__halfS2_fS2_fjLb0ELj1024ELj4ENS_18Kernel_traits_baseILj2048ES2_S2_fS2_fjLj1024EEEEELb0EEEvNS_9BwdParamsE,@"STO_CUDA_ENTRY STV_DEFAULT"
_ZN10layer_norm40ln_parallel_residual_bwd_finalize_kernelINS_22Kernel_traits_finalizeILj2048E6__halfS2_fS2_fjLb0ELj1024ELj4ENS_18Kernel_traits_baseILj2048ES2_S2_fS2_fjLj1024EEEEELb0EEEvNS_9BwdParamsE:
.text._ZN10layer_norm40ln_parallel_residual_bwd_finalize_kernelINS_22Kernel_traits_finalizeILj2048E6__halfS2_fS2_fjLb0ELj1024ELj4ENS_18Kernel_traits_baseILj2048ES2_S2_fS2_fjLj1024EEEEELb0EEEvNS_9BwdParamsE:
        /* <DEDUP_REMOVED lines=19> */
.L_x_1109:
        /* <DEDUP_REMOVED lines=36> */
.L_x_1099:
        /* <DEDUP_REMOVED lines=59> */
.L_x_1098:
[----:B------:R-:W-:Y:S05]  /*0720*/  BSYNC B1 ;  /* 0x0000000000017941 */ /* 0x000fea0003800000 */
.L_x_1097:
        /* <DEDUP_REMOVED lines=35> */
.L_x_1101:
[----:B------:R-:W-:Y:S05]  /*0960*/  BSYNC B1 ;  /* 0x0000000000017941 */ /* 0x000fea0003800000 */
.L_x_1100:
        /* <DEDUP_REMOVED lines=17> */
.L_x_1102:
[----:B------:R-:W-:Y:S05]  /*0a80*/  BSYNC B1 ;  /* 0x0000000000017941 */ /* 0x000fea0003800000 */
.L_x_1096:
[----:B------:R-:W-:Y:S05]  /*0a90*/  BSYNC B0 ;  /* 0x0000000000007941 */ /* 0x000fea0003800000 */
.L_x_1095:
        /* <DEDUP_REMOVED lines=14> */
.L_x_1110:
        /* <DEDUP_REMOVED lines=36> */
.L_x_1111:
        /* <DEDUP_REMOVED lines=11> */
.L_x_1103:
        /* <DEDUP_REMOVED lines=25> */
.L_x_1107:
[----:B------:R-:W-:Y:S05]  /*1000*/  BSYNC B0 ;  /* 0x0000000000007941 */ /* 0x000fea0003800000 */
.L_x_1106:
[C---:B------:R-:W-:Y:S02]  /*1010*/  ISETP.GT.U32.AND P1, PT, R4.reuse, -0x801, PT ;  /* 0xfffff7ff0400780c */ /* 0x040fe40003f24070 */
[----:B------:R-:W-:-:S02]  /*1020*/  IADD3 R4, R4, 0x800, RZ ;  /* 0x0000080004047810 */ /* 0x000fc40007ffe0ff */
[----:B------:R-:W-:-:S09]  /*1030*/  IADD3 R5, R5, 0x400, RZ ;  /* 0x0000040005057810 */ /* 0x000fd20007ffe0ff */
[----:B0-----:R-:W-:Y:S01]  /*1040*/  @!P1 CALL.REL.NOINC `(.L_x_1108) ;  /* 0x0000001000009944 */ /* 0x001fe20003c00000 */
[----:B------:R-:W-:Y:S05]  /*1050*/  BRA `(.L_x_1109) ;  /* 0xfffff0d000007947 */ /* 0x000fea000383ffff */
.L_x_1108:
[----:B------:R-:W-:Y:S05]  /*1060*/  EXIT ;  /* 0x000000000000794d */ /* 0x000fea0003800000 */
.L_x_1104:
[----:B------:R-:W-:Y:S01]  /*1070*/  HFMA2.MMA R17, -RZ, RZ, 0, 1.847743988037109375e-06 ;  /* 0x0000001fff117435 */ /* 0x000fe200000001ff */
[----:B----4-:R-:W-:Y:S01]  /*1080*/  IMAD.MOV.U32 R19, RZ, RZ, R12 ;  /* 0x000000ffff137224 */ /* 0x010fe200078e000c */
[----:B------:R-:W-:Y:S02]  /*1090*/  MOV R16, 0x1 ;  /* 0x0000000100107802 */ /* 0x000fe40000000f00 */
[----:B------:R-:W-:Y:S02]  /*10a0*/  MOV R14, 0xffffffff ;  /* 0xffffffff000e7802 */ /* 0x000fe40000000f00 */
[----:B------:R-:W-:Y:S02]  /*10b0*/  MOV R8, 0x10d0 ;  /* 0x000010d000087802 */ /* 0x000fe40000000f00 */
[----:B0123--:R-:W-:Y:S05]  /*10c0*/  CALL.REL.NOINC `($__internal_79_$__cuda_sm70_shflsync_bfly_p) ;  /* 0x000007b000007944 */ /* 0x00ffea0003c00000 */
[----:B01----:R-:W-:Y:S05]  /*10d0*/  BRA `(.L_x_1110) ;  /* 0xfffffaa000007947 */ /* 0x003fea000383ffff */
.L_x_1105:
[----:B------:R-:W-:Y:S01]  /*10e0*/  HFMA2.MMA R16, -RZ, RZ, 0, 1.1920928955078125e-07 ;  /* 0x00000002ff107435 */ /* 0x000fe200000001ff */
[----:B------:R-:W-:Y:S01]  /*10f0*/  IMAD.MOV.U32 R19, RZ, RZ, R12 ;  /* 0x000000ffff137224 */ /* 0x000fe200078e000c */
[----:B------:R-:W-:Y:S02]  /*1100*/  MOV R17, 0x1f ;  /* 0x0000001f00117802 */ /* 0x000fe40000000f00 */
[----:B------:R-:W-:-:S02]  /*1110*/  MOV R14, 0xffffffff ;  /* 0xffffffff000e7802 */ /* 0x000fc40000000f00 */
[----:B------:R-:W-:Y:S02]  /*1120*/  MOV R8, 0x1140 ;  /* 0x0000114000087802 */ /* 0x000fe40000000f00 */
[----:B-123--:R-:W-:Y:S05]  /*1130*/  CALL.REL.NOINC `($__internal_79_$__cuda_sm70_shflsync_bfly_p) ;  /* 0x0000074000007944 */ /* 0x00efea0003c00000 */
[----:B0-----:R-:W-:Y:S01]  /*1140*/  HFMA2.MMA R17, -RZ, RZ, 0, 1.847743988037109375e-06 ;  /* 0x0000001fff117435 */ /* 0x001fe200000001ff */
[----:B-1----:R-:W-:Y:S01]  /*1150*/  FADD.FTZ R19, R12, R14 ;  /* 0x0000000e0c137221 */ /* 0x002fe20000010000 */
[----:B------:R-:W-:Y:S01]  /*1160*/  MOV R14, 0xffffffff ;  /* 0xffffffff000e7802 */ /* 0x000fe20000000f00 */
[----:B------:R-:W-:Y:S01]  /*1170*/  IMAD.MOV.U32 R16, RZ, RZ, 0x4 ;  /* 0x00000004ff107424 */ /* 0x000fe200078e00ff */
[----:B------:R-:W-:Y:S02]  /*1180*/  MOV R8, 0x11a0 ;  /* 0x000011a000087802 */ /* 0x000fe40000000f00 */
[----:B------:R-:W-:Y:S05]  /*1190*/  CALL.REL.NOINC `($__internal_79_$__cuda_sm70_shflsync_bfly_p) ;  /* 0x000006e000007944 */ /* 0x000fea0003c00000 */
[----:B0-----:R-:W-:Y:S01]  /*11a0*/  HFMA2.MMA R16, -RZ, RZ, 0, 4.76837158203125e-07 ;  /* 0x00000008ff107435 */ /* 0x001fe200000001ff */
[----:B-1----:R-:W-:Y:S01]  /*11b0*/  FADD.FTZ R19, R19, R14 ;  /* 0x0000000e13137221 */ /* 0x002fe20000010000 */
[----:B------:R-:W-:Y:S01]  /*11c0*/  MOV R14, 0xffffffff ;  /* 0xffffffff000e7802 */ /* 0x000fe20000000f00 */
[----:B------:R-:W-:Y:S01]  /*11d0*/  IMAD.MOV.U32 R17, RZ, RZ, 0x1f ;  /* 0x0000001fff117424 */ /* 0x000fe200078e00ff */
[----:B------:R-:W-:Y:S02]  /*11e0*/  MOV R8, 0x1200 ;  /* 0x0000120000087802 */ /* 0x000fe40000000f00 */
[----:B------:R-:W-:Y:S05]  /*11f0*/  CALL.REL.NOINC `($__internal_79_$__cuda_sm70_shflsync_bfly_p) ;  /* 0x0000068000007944 */ /* 0x000fea0003c00000 */
[----:B-1----:R-:W-:Y:S01]  /*1200*/  FADD.FTZ R12, R19, R14 ;  /* 0x0000000e130c7221 */ /* 0x002fe20000010000 */
[----:B0-----:R-:W-:Y:S01]  /*1210*/  HFMA2.MMA R16, -RZ, RZ, 0, 9.5367431640625e-07 ;  /* 0x00000010ff107435 */ /* 0x001fe200000001ff */
[----:B------:R-:W-:Y:S01]  /*1220*/  MOV R17, 0x1f ;  /* 0x0000001f00117802 */ /* 0x000fe20000000f00 */
[----:B------:R-:W-:Y:S01]  /*1230*/  IMAD.MOV.U32 R14, RZ, RZ, -0x1 ;  /* 0xffffffffff0e7424 */ /* 0x000fe200078e00ff */
[----:B------:R-:W-:-:S02]  /*1240*/  MOV R8, 0x1270 ;  /* 0x0000127000087802 */ /* 0x000fc40000000f00 */
[----:B------:R-:W-:Y:S02]  /*1250*/  MOV R19, R12 ;  /* 0x0000000c00137202 */ /* 0x000fe40000000f00 */
[----:B------:R-:W-:Y:S05]  /*1260*/  CALL.REL.NOINC `($__internal_79_$__cuda_sm70_shflsync_bfly_p) ;  /* 0x0000061000007944 */ /* 0x000fea0003c00000 */
[----:B0-----:R-:W-:Y:S01]  /*1270*/  HFMA2.MMA R17, -RZ, RZ, 0, 1.847743988037109375e-06 ;  /* 0x0000001fff117435 */ /* 0x001fe200000001ff */
[----:B-1----:R-:W-:Y:S01]  /*1280*/  MOV R15, R14 ;  /* 0x0000000e000f7202 */ /* 0x002fe20000000f00 */
[----:B------:R-:W-:Y:S01]  /*1290*/  IMAD.MOV.U32 R16, RZ, RZ, 0x1 ;  /* 0x00000001ff107424 */ /* 0x000fe200078e00ff */
[----:B------:R-:W-:Y:S02]  /*12a0*/  MOV R19, R13 ;  /* 0x0000000d00137202 */ /* 0x000fe40000000f00 */
[----:B------:R-:W-:Y:S02]  /*12b0*/  MOV R14, 0xffffffff ;  /* 0xffffffff000e7802 */ /* 0x000fe40000000f00 */
[----:B------:R-:W-:Y:S02]  /*12c0*/  MOV R8, 0x12e0 ;  /* 0x000012e000087802 */ /* 0x000fe40000000f00 */
[----:B------:R-:W-:Y:S05]  /*12d0*/  CALL.REL.NOINC `($__internal_79_$__cuda_sm70_shflsync_bfly_p) ;  /* 0x000005a000007944 */ /* 0x000fea0003c00000 */
[----:B0-----:R-:W-:Y:S01]  /*12e0*/  HFMA2.MMA R16, -RZ, RZ, 0, 1.1920928955078125e-07 ;  /* 0x00000002ff107435 */ /* 0x001fe200000001ff */
[----:B-1----:R-:W-:Y:S01]  /*12f0*/  FADD.FTZ R19, R13, R14 ;  /* 0x0000000e0d137221 */ /* 0x002fe20000010000 */
[----:B------:R-:W-:Y:S01]  /*1300*/  MOV R14, 0xffffffff ;  /* 0xffffffff000e7802 */ /* 0x000fe20000000f00 */
[----:B------:R-:W-:Y:S01]  /*1310*/  IMAD.MOV.U32 R17, RZ, RZ, 0x1f ;  /* 0x0000001fff117424 */ /* 0x000fe200078e00ff */
[----:B------:R-:W-:-:S02]  /*1320*/  MOV R8, 0x1340 ;  /* 0x0000134000087802 */ /* 0x000fc40000000f00 */
[----:B------:R-:W-:Y:S05]  /*1330*/  CALL.REL.NOINC `($__internal_79_$__cuda_sm70_shflsync_bfly_p) ;  /* 0x0000054000007944 */ /* 0x000fea0003c00000 */
[----:B0-----:R-:W-:Y:S01]  /*1340*/  HFMA2.MMA R16, -RZ, RZ, 0, 2.384185791015625e-07 ;  /* 0x00000004ff107435 */ /* 0x001fe200000001ff */
[----:B-1----:R-:W-:Y:S01]  /*1350*/  FADD.FTZ R19, R19, R14 ;  /* 0x0000000e13137221 */ /* 0x002fe20000010000 */
[----:B------:R-:W-:Y:S01]  /*1360*/  MOV R17, 0x1f ;  /* 0x0000001f00117802 */ /* 0x000fe20000000f00 */
[----:B------:R-:W-:Y:S01]  /*1370*/  IMAD.MOV.U32 R14, RZ, RZ, -0x1 ;  /* 0xffffffffff0e7424 */ /* 0x000fe200078e00ff */
[----:B------:R-:W-:-:S02]  /*1380*/  MOV R8, 0x13a0 ;  /* 0x000013a000087802 */ /* 0x000fc40000000f00 */
[----:B------:R-:W-:Y:S05]  /*1390*/  CALL.REL.NOINC `($__internal_79_$__cuda_sm70_shflsync_bfly_p) ;  /* 0x000004e000007944 */ /* 0x000fea0003c00000 */
[----:B0-----:R-:W-:Y:S01]  /*13a0*/  HFMA2.MMA R16, -RZ, RZ, 0, 4.76837158203125e-07 ;  /* 0x00000008ff107435 */ /* 0x001fe200000001ff */
[----:B-1----:R-:W-:Y:S01]  /*13b0*/  FADD.FTZ R19, R19, R14 ;  /* 0x0000000e13137221 */ /* 0x002fe20000010000 */
[----:B------:R-:W-:-:S02]  /*13c0*/  MOV R17, 0x1f ;  /* 0x0000001f00117802 */ /* 0x000fc40000000f00 */
[----:B------:R-:W-:Y:S02]  /*13d0*/  MOV R14, 0xffffffff ;  /* 0xffffffff000e7802 */ /* 0x000fe40000000f00 */
[----:B------:R-:W-:Y:S02]  /*13e0*/  MOV R8, 0x1400 ;  /* 0x0000140000087802 */ /* 0x000fe40000000f00 */
[----:B------:R-:W-:Y:S05]  /*13f0*/  CALL.REL.NOINC `($__internal_79_$__cuda_sm70_shflsync_bfly_p) ;  /* 0x0000048000007944 */ /* 0x000fea0003c00000 */
[----:B-1----:R-:W-:Y:S01]  /*1400*/  FADD.FTZ R13, R19, R14 ;  /* 0x0000000e130d7221 */ /* 0x002fe20000010000 */
[----:B0-----:R-:W-:Y:S01]  /*1410*/  HFMA2.MMA R17, -RZ, RZ, 0, 1.847743988037109375e-06 ;  /* 0x0000001fff117435 */ /* 0x001fe200000001ff */
[----:B------:R-:W-:Y:S01]  /*1420*/  IMAD.MOV.U32 R16, RZ, RZ, 0x10 ;  /* 0x00000010ff107424 */ /* 0x000fe200078e00ff */
[----:B------:R-:W-:Y:S02]  /*1430*/  MOV R14, 0xffffffff ;  /* 0xffffffff000e7802 */ /* 0x000fe40000000f00 */
[----:B------:R-:W-:Y:S02]  /*1440*/  MOV R19, R13 ;  /* 0x0000000d00137202 */ /* 0x000fe40000000f00 */
[----:B------:R-:W-:Y:S02]  /*1450*/  MOV R8, 0x1470 ;  /* 0x0000147000087802 */ /* 0x000fe40000000f00 */
[----:B------:R-:W-:Y:S05]  /*1460*/  CALL.REL.NOINC `($__internal_79_$__cuda_sm70_shflsync_bfly_p) ;  /* 0x0000041000007944 */ /* 0x000fea0003c00000 */
[----:B0-----:R-:W-:Y:S01]  /*1470*/  HFMA2.MMA R16, -RZ, RZ, 0, 5.9604644775390625e-08 ;  /* 0x00000001ff107435 */ /* 0x001fe200000001ff */
[----:B-1----:R-:W-:Y:S01]  /*1480*/  IMAD.MOV.U32 R18, RZ, RZ, R14 ;  /* 0x000000ffff127224 */ /* 0x002fe200078e000e */
[----:B------:R-:W-:Y:S01]  /*1490*/  MOV R19, R11 ;  /* 0x0000000b00137202 */ /* 0x000fe20000000f00 */
[----:B------:R-:W-:Y:S01]  /*14a0*/  IMAD.MOV.U32 R14, RZ, RZ, -0x1 ;  /* 0xffffffffff0e7424 */ /* 0x000fe200078e00ff */
[----:B------:R-:W-:-:S02]  /*14b0*/  MOV R17, 0x1f ;  /* 0x0000001f00117802 */ /* 0x000fc40000000f00 */
[----:B------:R-:W-:Y:S02]  /*14c0*/  MOV R8, 0x14e0 ;  /* 0x000014e000087802 */ /* 0x000fe40000000f00 */
[----:B------:R-:W-:Y:S05]  /*14d0*/  CALL.REL.NOINC `($__internal_79_$__cuda_sm70_shflsync_bfly_p) ;  /* 0x000003a000007944 */ /* 0x000fea0003c00000 */
[----:B0-----:R-:W-:Y:S01]  /*14e0*/  HFMA2.MMA R16, -RZ, RZ, 0, 1.1920928955078125e-07 ;  /* 0x00000002ff107435 */ /* 0x001fe200000001ff */
[----:B-1----:R-:W-:Y:S01]  /*14f0*/  FADD.FTZ R19, R11, R14 ;  /* 0x0000000e0b137221 */ /* 0x002fe20000010000 */
[----:B------:R-:W-:Y:S02]  /*1500*/  MOV R17, 0x1f ;  /* 0x0000001f00117802 */ /* 0x000fe40000000f00 */
[----:B------:R-:W-:Y:S02]  /*1510*/  MOV R14, 0xffffffff ;  /* 0xffffffff000e7802 */ /* 0x000fe40000000f00 */
[----:B------:R-:W-:Y:S02]  /*1520*/  MOV R8, 0x1540 ;  /* 0x0000154000087802 */ /* 0x000fe40000000f00 */
[----:B------:R-:W-:Y:S05]  /*1530*/  CALL.REL.NOINC `($__internal_79_$__cuda_sm70_shflsync_bfly_p) ;  /* 0x0000034000007944 */ /* 0x000fea0003c00000 */
[----:B0-----:R-:W-:Y:S01]  /*1540*/  HFMA2.MMA R17, -RZ, RZ, 0, 1.847743988037109375e-06 ;  /* 0x0000001fff117435 */ /* 0x001fe200000001ff */
[----:B-1----:R-:W-:Y:S01]  /*1550*/  FADD.FTZ R19, R19, R14 ;  /* 0x0000000e13137221 */ /* 0x002fe20000010000 */
[----:B------:R-:W-:Y:S01]  /*1560*/  MOV R14, 0xffffffff ;  /* 0xffffffff000e7802 */ /* 0x000fe20000000f00 */
[----:B------:R-:W-:Y:S01]  /*1570*/  IMAD.MOV.U32 R16, RZ, RZ, 0x4 ;  /* 0x00000004ff107424 */ /* 0x000fe200078e00ff */
[----:B------:R-:W-:-:S02]  /*1580*/  MOV R8, 0x15a0 ;  /* 0x000015a000087802 */ /* 0x000fc40000000f00 */
[----:B------:R-:W-:Y:S05]  /*1590*/  CALL.REL.NOINC `($__internal_79_$__cuda_sm70_shflsync_bfly_p) ;  /* 0x000002e000007944 */ /* 0x000fea0003c00000 */
[----:B0-----:R-:W-:Y:S01]  /*15a0*/  HFMA2.MMA R16, -RZ, RZ, 0, 4.76837158203125e-07 ;  /* 0x00000008ff107435 */ /* 0x001fe200000001ff */
[----:B-1----:R-:W-:Y:S01]  /*15b0*/  FADD.FTZ R19, R19, R14 ;  /* 0x0000000e13137221 */ /* 0x002fe20000010000 */
[----:B------:R-:W-:Y:S01]  /*15c0*/  MOV R14, 0xffffffff ;  /* 0xffffffff000e7802 */ /* 0x000fe20000000f00 */
[----:B------:R-:W-:Y:S01]  /*15d0*/  IMAD.MOV.U32 R17, RZ, RZ, 0x1f ;  /* 0x0000001fff117424 */ /* 0x000fe200078e00ff */
[----:B------:R-:W-:-:S02]  /*15e0*/  MOV R8, 0x1600 ;  /* 0x0000160000087802 */ /* 0x000fc40000000f00 */
        /* <DEDUP_REMOVED lines=33> */
[----:B0-----:R-:W-:Y:S01]  /*1800*/  HFMA2.MMA R17, -RZ, RZ, 0, 1.847743988037109375e-06 ;  /* 0x0000001fff117435 */ /* 0x001fe200000001ff */
[----:B-1----:R-:W-:Y:S01]  /*1810*/  FADD.FTZ R19, R19, R14 ;  /* 0x0000000e13137221 */ /* 0x002fe20000010000 */
[----:B------:R-:W-:Y:S01]  /*1820*/  MOV R14, 0xffffffff ;  /* 0xffffffff000e7802 */ /* 0x000fe20000000f00 */
[----:B------:R-:W-:Y:S01]  /*1830*/  IMAD.MOV.U32 R16, RZ, RZ, 0x10 ;  /* 0x00000010ff107424 */ /* 0x000fe200078e00ff */
[----:B------:R-:W-:Y:S02]  /*1840*/  MOV R8, 0x1860 ;  /* 0x0000186000087802 */ /* 0x000fe40000000f00 */
[----:B------:R-:W-:Y:S05]  /*1850*/  CALL.REL.NOINC `($__internal_79_$__cuda_sm70_shflsync_bfly_p) ;  /* 0x0000002000007944 */ /* 0x000fea0003c00000 */
[----:B-1----:R-:W-:Y:S01]  /*1860*/  MOV R8, R14 ;  /* 0x0000000e00087202 */ /* 0x002fe20000000f00 */
[----:B0-----:R-:W-:Y:S05]  /*1870*/  BRA `(.L_x_1111) ;  /* 0xfffff54000007947 */ /* 0x001fea000383ffff */
        .weak           $__internal_79_$__cuda_sm70_shflsync_bfly_p
        .type           $__internal_79_$__cuda_sm70_shflsync_bfly_p,@function
        .size           $__internal_79_$__cuda_sm70_shflsync_bfly_p,(.L_x_1842 - $__internal_79_$__cuda_sm70_shflsync_bfly_p)
$__internal_79_$__cuda_sm70_shflsync_bfly_p:
[----:B------:R-:W-:Y:S01]  /*1880*/  HFMA2.MMA R9, -RZ, RZ, 0, 0 ;  /* 0x00000000ff097435 */ /* 0x000fe200000001ff */
[----:B------:R-:W-:Y:S04]  /*1890*/  WARPSYNC R14 ;  /* 0x0000000e00007348 */ /* 0x000fe80003800000 */
[----:B------:R0:W1:Y:S01]  /*18a0*/  SHFL.BFLY PT, R14, R19, R16, R17 ;  /* 0x0c000010130e7389 */ /* 0x00006200000e0011 */
[----:B------:R-:W-:Y:S05]  /*18b0*/  RET.REL.NODEC R8 `(_ZN10layer_norm40ln_parallel_residual_bwd_finalize_kernelINS_22Kernel_traits_finalizeILj2048E6__halfS2_fS2_fjLb0ELj1024ELj4ENS_18Kernel_traits_baseILj2048ES2_S2_fS2_fjLj1024EEEEELb0EEEvNS_9BwdParamsE) ;  /* 0xffffe74008007950 */ /* 0x000fea0003c3ffff */
.L_x_1112:
        /* <DEDUP_REMOVED lines=12> */
.L_x_1842:


//--------------------- .text._ZN10layer_norm31ln_parallel_residual_bwd_kernelINS_13Kernel_traitsI6__halfS2_fS2_fjLj2048ELj1ELj1ELj4ELj16ENS_18Kernel_traits_baseILj2048ES2_S2_fS2_fjLj128EEEEELb1ELb1ELb0EEEvNS_9BwdParamsE --------------------------
	.section	.text._ZN10layer_norm31ln_parallel_residual_bwd_kernelINS_13Kernel_traitsI6__halfS2_fS2_fjLj2048ELj1ELj1ELj4ELj16ENS_18Kernel_traits_baseILj2048ES2_S2_fS2_fjLj128EEEEELb1ELb1ELb0EEEvNS_9BwdParamsE,"ax",@progbits
	.sectioninfo	@"SHI_REGISTERS=148"
	.align	128
        .global         _ZN10layer_norm31ln_parallel_residual_bwd_kernelINS_13Kernel_traitsI6__halfS2_fS2_fjLj2048ELj1ELj1ELj4ELj16ENS_18Kernel_traits_baseILj2048ES2_S2_fS2_fjLj128EEEEELb1ELb1ELb0EEEvNS_9BwdParamsE
        .type           _ZN10layer_norm31ln_parallel_residual_bwd_kernelINS_13Kernel_traitsI6__halfS2_fS2_fjLj2048ELj1ELj1ELj4ELj16ENS_18Kernel_traits_baseILj2048ES2_S2_fS2_fjLj128EEEEELb1ELb1ELb0EEEvNS_9BwdParamsE,@function
        .size           _ZN10layer_norm31ln_parallel_residual_bwd_kernelINS_13Kernel_traitsI6__halfS2_fS2_fjLj2048ELj1ELj1ELj4ELj16ENS_18Kernel_traits_baseILj2048ES2_S2_fS2_fjLj128EEEEELb1ELb1ELb0EEEvNS_9BwdParamsE,(.L_x_1843 - _ZN10layer_norm31ln_parallel_residual_bwd_kernelINS_13Kernel_traitsI6__halfS2_fS2_fjLj2048ELj1ELj1ELj4ELj16ENS_18Kernel_traits_baseILj2048ES2_S2_fS2_fjLj128EEEEELb1ELb1ELb0EEEvNS_9BwdParamsE)
        .other          _ZN10layer_norm31ln_parallel_residual_bwd_kernelINS_13Kernel_traitsI6__halfS2_fS2_fjLj2048ELj1ELj1ELj4ELj16ENS_18Kernel_traits_baseILj2048ES2_S2_fS2_fjLj128EEEEELb1ELb1ELb0EEEvNS_9BwdParamsE,@"STO_CUDA_ENTRY STV_DEFAULT"
_ZN10layer_norm31ln_parallel_residual_bwd_kernelINS_13Kernel_traitsI6__halfS2_fS2_fjLj2048ELj1ELj1ELj4ELj16ENS_18Kernel_traits_baseILj2048ES2_S2_fS2_fjLj128EEEEELb1ELb1ELb0EEEvNS_9BwdParamsE:
.text._ZN10layer_norm31ln_parallel_residual_bwd_kernelINS_13Kernel_traitsI6__halfS2_fS2_fjLj2048ELj1ELj1ELj4ELj16ENS_18Kernel_traits_baseILj2048ES2_S2_fS2_fjLj128EEEEELb1ELb1ELb0EEEvNS_9BwdParamsE:
        /* <DEDUP_REMOVED lines=39> */
[--C-:B-----5:R-:W-:Y:S01]  /*0270*/  HADD2.F32 R3, -RZ, R8.reuse.H0_H0 ;  /* 0x20000008ff037230 */ /* 0x120fe20000004100 */
[----:B------:R-:W-:Y:S01]  /*0280*/  HFMA2.MMA R20, -RZ, RZ, 0, 5.9604644775390625e-08 ;  /* 0x00000001ff147435 */ /* 0x000fe200000001ff */
[----:B------:R-:W-:Y:S01]  /*0290*/  HADD2.F32 R4, -RZ, R8.H1_H1 ;  /* 0x30000008ff047230 */ /* 0x000fe20000004100 */
[----:B------:R-:W-:Y:S01]  /*02a0*/  IMAD.MOV.U32 R61, RZ, RZ, RZ ;  /* 0x000000ffff3d7224 */ /* 0x000fe200078e00ff */
        /* <DEDUP_REMOVED lines=10> */
[----:B------:R-:W-:Y:S02]  /*0350*/  HADD2.F32 R10, -RZ, R11.H0_H0 ;  /* 0x2000000bff0a7230 */ /* 0x000fe40000004100 */
[----:B------:R-:W-:Y:S02]  /*0360*/  HADD2.F32 R18, -RZ, R19.H0_H0 ;  /* 0x20000013ff127230 */ /* 0x000fe40000004100 */
[----:B------:R-:W-:-:S02]  /*0370*/  HADD2.F32 R11, -RZ, R11.H1_H1 ;  /* 0x3000000bff0b7230 */ /* 0x000fc40000004100 */
[----:B0-----:R-:W-:Y:S02]  /*0380*/  HADD2.F32 R19, -RZ, R19.H1_H1 ;  /* 0x30000013ff137230 */ /* 0x001fe40000004100 */
.L_x_1124:
        /* <DEDUP_REMOVED lines=15> */
[----:B------:R-:W-:Y:S02]  /*0480*/  LOP3.LUT P4, RZ, R20, 0xff, RZ, 0xc0, !PT ;  /* 0x000000ff14ff7812 */ /* 0x000fe4000788c0ff */
[----:B0-----:R-:W-:Y:S02]  /*0490*/  P2R R84, PR, RZ, 0x1 ;  /* 0x00000001ff547803 */ /* 0x001fe40000000000 */
[----:B------:R-:W-:Y:S02]  /*04a0*/  LOP3.LUT R135, R136, 0x7fffffc, RZ, 0xc0, !PT ;  /* 0x07fffffc88877812 */ /* 0x000fe400078ec0ff */
[----:B------:R-:W-:Y:S02]  /*04b0*/  MOV R88, R21 ;  /* 0x0000001500587202 */ /* 0x000fe40000000f00 */
[----:B--2---:R-:W-:Y:S01]  /*04c0*/  FSEL R137, R86, RZ, !P5 ;  /* 0x000000ff56897208 */ /* 0x004fe20006800000 */
[----:B------:R-:W-:Y:S05]  /*04d0*/  @!P3 BRA `(.L_x_1115) ;  /* 0x000005800000b947 */ /* 0x000fea0003800000 */
[----:B------:R-:W-:Y:S01]  /*04e0*/  LEA R100, P0, R21, c[0x0][0x188], 0x5 ;  /* 0x0000620015647a11 */ /* 0x000fe200078028ff */
[----:B------:R-:W-:-:S03]  /*04f0*/  IMAD.MOV.U32 R92, RZ, RZ, 0x10 ;  /* 0x00000010ff5c7424 */ /* 0x000fc600078e00ff */
[C---:B------:R-:W-:Y:S01]  /*0500*/  LEA.HI.X R101, R21.reuse, c[0x0][0x18c], RZ, 0x5, P0 ;  /* 0x0000630015657a11 */ /* 0x040fe200000f2cff */
[----:B------:R-:W-:-:S04]  /*0510*/  IMAD.WIDE.U32 R92, R21, R92, c[0x0][0x208] ;  /* 0x00008200155c7625 */ /* 0x000fc800078e005c */
[----:B------:R0:W2:Y:S04]  /*0520*/  LDG.E.128 R88, [R100.64] ;  /* 0x0000000464587981 */ /* 0x0000a8000c1e1d00 */
[----:B------:R-:W3:Y:S04]  /*0530*/  LDG.E.128 R92, [R92.64] ;  /* 0x000000045c5c7981 */ /* 0x000ee8000c1e1d00 */
[----:B------:R0:W4:Y:S01]  /*0540*/  LDG.E.128 R84, [R100.64+0x10] ;  /* 0x0000100464547981 */ /* 0x000122000c1e1d00 */
[C---:B------:R-:W-:Y:S02]  /*0550*/  SHF.L.U32 R98, R21.reuse, 0x3, RZ ;  /* 0x0000000315627819 */ /* 0x040fe400000006ff */
[----:B------:R-:W-:-:S02]  /*0560*/  SHF.L.U64.HI R23, R21, 0x3, RZ ;  /* 0x0000000315177819 */ /* 0x000fc400000102ff */
        /* <DEDUP_REMOVED lines=14> */
[C---:B--2---:R-:W-:Y:S01]  /*0650*/  FADD.FTZ R23, -R137.reuse, R88 ;  /* 0x0000005889177221 */ /* 0x044fe20000010100 */
[--C-:B---3--:R-:W-:Y:S01]  /*0660*/  HADD2.F32 R88, -RZ, R92.reuse.H0_H0 ;  /* 0x2000005cff587230 */ /* 0x108fe20000004100 */
[----:B------:R-:W-:Y:S01]  /*0670*/  FADD.FTZ R89, -R137, R89 ;  /* 0x0000005989597221 */ /* 0x000fe20000010100 */
[----:B------:R-:W-:Y:S01]  /*0680*/  HADD2.F32 R92, -RZ, R92.H1_H1 ;  /* 0x3000005cff5c7230 */ /* 0x000fe20000004100 */
[----:B-----5:R-:W-:Y:S02]  /*0690*/  FMUL.FTZ R23, R22, R23 ;  /* 0x0000001716177220 */ /* 0x020fe40000410000 */
[----:B-1----:R-:W-:Y:S01]  /*06a0*/  FMUL.FTZ R98, R3, R88 ;  /* 0x0000005803627220 */ /* 0x002fe20000410000 */
[----:B------:R-:W-:Y:S01]  /*06b0*/  HADD2.F32 R119, -RZ, R95.H0_H0 ;  /* 0x2000005fff777230 */ /* 0x000fe20000004100 */
[C---:B------:R-:W-:Y:S01]  /*06c0*/  FADD.FTZ R111, -R137.reuse, R90 ;  /* 0x0000005a896f7221 */ /* 0x040fe20000010100 */
[--C-:B------:R-:W-:Y:S01]  /*06d0*/  HADD2.F32 R90, -RZ, R93.reuse.H1_H1 ;  /* 0x3000005dff5a7230 */ /* 0x100fe20000004100 */
[C---:B------:R-:W-:Y:S01]  /*06e0*/  FADD.FTZ R113, -R137.reuse, R91 ;  /* 0x0000005b89717221 */ /* 0x040fe20000010100 */
[----:B------:R-:W-:Y:S01]  /*06f0*/  HADD2.F32 R91, -RZ, R93.H0_H0 ;  /* 0x2000005dff5b7230 */ /* 0x000fe20000004100 */
[C---:B----4-:R-:W-:Y:S01]  /*0700*/  FADD.FTZ R93, -R137.reuse, R84 ;  /* 0x00000054895d7221 */ /* 0x050fe20000010100 */
[----:B------:R-:W-:Y:S01]  /*0710*/  HADD2.F32 R138, -RZ, R95.H1_H1 ;  /* 0x3000005fff8a7230 */ /* 0x000fe20000004100 */
[----:B------:R-:W-:-:S02]  /*0720*/  FADD.FTZ R95, -R137, R85 ;  /* 0x00000055895f7221 */ /* 0x000fc40000010100 */
[----:B------:R-:W-:Y:S02]  /*0730*/  FMUL.FTZ R96, R22, R89 ;  /* 0x0000005916607220 */ /* 0x000fe40000410000 */
[----:B0-----:R-:W-:Y:S02]  /*0740*/  FMUL.FTZ R101, R4, R92 ;  /* 0x0000005c04657220 */ /* 0x001fe40000410000 */
[----:B------:R-:W-:Y:S02]  /*0750*/  FADD.FTZ R84, RZ, R98 ;  /* 0x00000062ff547221 */ /* 0x000fe40000010000 */
[----:B------:R-:W-:Y:S02]  /*0760*/  FFMA.FTZ R85, R23, R98, RZ ;  /* 0x0000006217557223 */ /* 0x000fe400000100ff */
[----:B------:R-:W-:Y:S02]  /*0770*/  FADD.FTZ R139, -R137, R87 ;  /* 0x00000057898b7221 */ /* 0x000fe40000010100 */
[----:B------:R-:W-:-:S02]  /*0780*/  FMUL.FTZ R99, R22, R111 ;  /* 0x0000006f16637220 */ /* 0x000fc40000410000 */
[----:B------:R-:W-:Y:S02]  /*0790*/  FMUL.FTZ R110, R6, R91 ;  /* 0x0000005b066e7220 */ /* 0x000fe40000410000 */
[----:B------:R-:W-:Y:S02]  /*07a0*/  FADD.FTZ R87, R84, R101 ;  /* 0x0000006554577221 */ /* 0x000fe40000010000 */
[----:B------:R-:W-:Y:S01]  /*07b0*/  FFMA.FTZ R85, R96, R101, R85 ;  /* 0x0000006560557223 */ /* 0x000fe20000010055 */
[----:B------:R-:W-:Y:S01]  /*07c0*/  HADD2.F32 R115, -RZ, R94.H0_H0 ;  /* 0x2000005eff737230 */ /* 0x000fe20000004100 */
[----:B------:R-:W-:Y:S02]  /*07d0*/  FMUL.FTZ R100, R22, R113 ;  /* 0x0000007116647220 */ /* 0x000fe40000410000 */
[----:B------:R-:W-:Y:S02]  /*07e0*/  FMUL.FTZ R111, R7, R90 ;  /* 0x0000005a076f7220 */ /* 0x000fe40000410000 */
[----:B------:R-:W-:-:S02]  /*07f0*/  FADD.FTZ R84, R87, R110 ;  /* 0x0000006e57547221 */ /* 0x000fc40000010000 */
[----:B------:R-:W-:Y:S01]  /*0800*/  FFMA.FTZ R85, R99, R110, R85 ;  /* 0x0000006e63557223 */ /* 0x000fe20000010055 */
[----:B------:R-:W-:Y:S01]  /*0810*/  HADD2.F32 R94, -RZ, R94.H1_H1 ;  /* 0x3000005eff5e7230 */ /* 0x000fe20000004100 */
[----:B------:R-:W-:Y:S02]  /*0820*/  FMUL.FTZ R113, R22, R93 ;  /* 0x0000005d16717220 */ /* 0x000fe40000410000 */
[----:B------:R-:W-:Y:S02]  /*0830*/  FMUL.FTZ R112, R8, R115 ;  /* 0x0000007308707220 */ /* 0x000fe40000410000 */
[----:B------:R-:W-:Y:S02]  /*0840*/  FADD.FTZ R87, R84, R111 ;  /* 0x0000006f54577221 */ /* 0x000fe40000010000 */
[----:B------:R-:W-:Y:S02]  /*0850*/  FFMA.FTZ R85, R100, R111, R85 ;  /* 0x0000006f64557223 */ /* 0x000fe40000010055 */
[----:B------:R-:W-:-:S02]  /*0860*/  FADD.FTZ R117, -R137, R86 ;  /* 0x0000005689757221 */ /* 0x000fc40000010100 */
[----:B------:R-:W-:Y:S02]  /*0870*/  FADD.FTZ R40, R40, R115 ;  /* 0x0000007328287221 */ /* 0x000fe40000010000 */
[----:B------:R-:W-:Y:S02]  /*0880*/  FFMA.FTZ R56, R113, R115, R56 ;  /* 0x0000007371387223 */ /* 0x000fe40000010038 */
[----:B------:R-:W-:Y:S02]  /*0890*/  FMUL.FTZ R114, R22, R95 ;  /* 0x0000005f16727220 */ /* 0x000fe40000410000 */
[----:B------:R-:W-:Y:S02]  /*08a0*/  FMUL.FTZ R115, R9, R94 ;  /* 0x0000005e09737220 */ /* 0x000fe40000410000 */
        /* <DEDUP_REMOVED lines=13> */
[----:B------:R-:W-:Y:S01]  /*0980*/  FFMA.FTZ R60, R23, R88, R60 ;  /* 0x00000058173c7223 */ /* 0x000fe2000001003c */
[----:B------:R-:W-:Y:S01]  /*0990*/  IADD3 R88, R21, 0x80, RZ ;  /* 0x0000008015587810 */ /* 0x000fe20007ffe0ff */
        /* <DEDUP_REMOVED lines=12> */
.L_x_1115:
[----:B------:R-:W-:Y:S05]  /*0a60*/  BSYNC B0 ;  /* 0x0000000000007941 */ /* 0x000fea0003800000 */
.L_x_1114:
[----:B------:R-:W-:Y:S01]  /*0a70*/  BSSY B0, `(.L_x_1116) ;  /* 0x0000059000007945 */ /* 0x000fe20003800000 */
[----:B------:R-:W-:Y:S05]  /*0a80*/  @!P2 BRA `(.L_x_1117) ;  /* 0x000005700000a947 */ /* 0x000fea0003800000 */
[----:B------:R-:W-:Y:S01]  /*0a90*/  ISETP.NE.U32.AND P0, PT, RZ, c[0x0][0x250], PT ;  /* 0x00009400ff007a0c */ /* 0x000fe20003f05070 */
[----:B------:R-:W-:Y:S01]  /*0aa0*/  IMAD.MOV.U32 R93, RZ, RZ, 0x10 ;  /* 0x00000010ff5d7424 */ /* 0x000fe200078e00ff */
[----:B------:R-:W-:-:S02]  /*0ab0*/  LEA R124, P1, R88, c[0x0][0x188], 0x5 ;  /* 0x00006200587c7a11 */ /* 0x000fc400078228ff */
[----:B------:R-:W-:Y:S02]  /*0ac0*/  ISETP.NE.AND.EX P0, PT, RZ, c[0x0][0x254], PT, P0 ;  /* 0x00009500ff007a0c */ /* 0x000fe40003f05300 */
[C---:B------:R-:W-:Y:S02]  /*0ad0*/  SHF.L.U32 R120, R88.reuse, 0x3, RZ ;  /* 0x0000000358787819 */ /* 0x040fe400000006ff */
[----:B------:R-:W-:Y:S02]  /*0ae0*/  LEA.HI.X R125, R88, c[0x0][0x18c], RZ, 0x5, P1 ;  /* 0x00006300587d7a11 */ /* 0x000fe400008f2cff */
[----:B------:R-:W-:Y:S02]  /*0af0*/  SHF.R.U32.HI R84, RZ, 0x1d, R88 ;  /* 0x0000001dff547819 */ /* 0x000fe40000011658 */
[----:B------:R-:W-:-:S04]  /*0b00*/  IADD3 R108, P1, R120, c[0x0][0x190], RZ ;  /* 0x00006400786c7a10 */ /* 0x000fc80007f3e0ff */
[----:B------:R-:W-:Y:S02]  /*0b10*/  IADD3.X R109, R84, c[0x0][0x194], RZ, P1, !PT ;  /* 0x00006500546d7a10 */ /* 0x000fe40000ffe4ff */
[----:B------:R-:W-:Y:S01]  /*0b20*/  @P0 IADD3 R120, P1, R120, c[0x0][0x198], RZ ;  /* 0x0000660078780a10 */ /* 0x000fe20007f3e0ff */
[----:B------:R-:W-:-:S03]  /*0b30*/  IMAD.WIDE.U32 R92, R88, R93, c[0x0][0x208] ;  /* 0x00008200585c7625 */ /* 0x000fc600078e005d */
[----:B------:R-:W-:Y:S01]  /*0b40*/  @P0 IADD3.X R121, R84, c[0x0][0x19c], RZ, P1, !PT ;  /* 0x0000670054790a10 */ /* 0x000fe20000ffe4ff */
[----:B------:R-:W5:Y:S01]  /*0b50*/  LDG.E.64 R108, [R108.64] ;  /* 0x000000046c6c7981 */ /* 0x000f62000c1e1b00 */
[----:B------:R-:W-:-:S03]  /*0b60*/  ISETP.NE.U32.AND P1, PT, RZ, c[0x0][0x218], PT ;  /* 0x00008600ff007a0c */ /* 0x000fc60003f25070 */
[----:B------:R-:W2:Y:S01]  /*0b70*/  LDG.E.128 R84, [R124.64] ;  /* 0x000000047c547981 */ /* 0x000ea2000c1e1d00 */
[----:B------:R-:W-:-:S03]  /*0b80*/  ISETP.NE.AND.EX P1, PT, RZ, c[0x0][0x21c], PT, P1 ;  /* 0x00008700ff007a0c */ /* 0x000fc60003f25310 */
[----:B------:R-:W3:Y:S04]  /*0b90*/  LDG.E.128 R92, [R92.64] ;  /* 0x000000045c5c7981 */ /* 0x000ee8000c1e1d00 */
[----:B------:R0:W5:Y:S06]  /*0ba0*/  @P0 LDG.E.64 R106, [R120.64] ;  /* 0x00000004786a0981 */ /* 0x00016c000c1e1b00 */
[----:B------:R-:W-:-:S04]  /*0bb0*/  @P1 LEA R122, P6, R88, c[0x0][0x218], 0x5 ;  /* 0x00008600587a1a11 */ /* 0x000fc800078c28ff */
[----:B------:R-:W-:Y:S02]  /*0bc0*/  @P1 LEA.HI.X R123, R88, c[0x0][0x21c], RZ, 0x5, P6 ;  /* 0x00008700587b1a11 */ /* 0x000fe400030f2cff */
[----:B------:R1:W4:Y:S04]  /*0bd0*/  LDG.E.128 R88, [R124.64+0x10] ;  /* 0x000010047c587981 */ /* 0x000328000c1e1d00 */
[----:B------:R0:W5:Y:S04]  /*0be0*/  @P1 LDG.E.128 R64, [R122.64] ;  /* 0x000000047a401981 */ /* 0x000168000c1e1d00 */
[----:B------:R0:W5:Y:S01]  /*0bf0*/  @P1 LDG.E.128 R68, [R122.64+0x10] ;  /* 0x000010047a441981 */ /* 0x000162000c1e1d00 */
[----:B--2---:R-:W-:-:S02]  /*0c00*/  FADD.FTZ R127, -R137, R85 ;  /* 0x00000055897f7221 */ /* 0x004fc40000010100 */
[C---:B------:R-:W-:Y:S01]  /*0c10*/  FADD.FTZ R131, -R137.reuse, R87 ;  /* 0x0000005789837221 */ /* 0x040fe20000010100 */
[--C-:B---3--:R-:W-:Y:S01]  /*0c20*/  HADD2.F32 R85, -RZ, R92.reuse.H0_H0 ;  /* 0x2000005cff557230 */ /* 0x108fe20000004100 */
[----:B------:R-:W-:Y:S01]  /*0c30*/  FADD.FTZ R97, -R137, R84 ;  /* 0x0000005489617221 */ /* 0x000fe20000010100 */
[--C-:B------:R-:W-:Y:S01]  /*0c40*/  HADD2.F32 R84, -RZ, R93.reuse.H1_H1 ;  /* 0x3000005dff547230 */ /* 0x100fe20000004100 */
[C---:B-1---5:R-:W-:Y:S01]  /*0c50*/  FMUL.FTZ R124, R22.reuse, R131 ;  /* 0x00000083167c7220 */ /* 0x062fe20000410000 */
[----:B------:R-:W-:Y:S01]  /*0c60*/  HADD2.F32 R92, -RZ, R92.H1_H1 ;  /* 0x3000005cff5c7230 */ /* 0x000fe20000004100 */
[----:B------:R-:W-:Y:S02]  /*0c70*/  FMUL.FTZ R97, R22, R97 ;  /* 0x0000006116617220 */ /* 0x000fe40000410000 */
[----:B0-----:R-:W-:Y:S01]  /*0c80*/  FMUL.FTZ R122, R12, R85 ;  /* 0x000000550c7a7220 */ /* 0x001fe20000410000 */
[----:B------:R-:W-:Y:S01]  /*0c90*/  HADD2.F32 R87, -RZ, R93.H0_H0 ;  /* 0x2000005dff577230 */ /* 0x000fe20000004100 */
[----:B------:R-:W-:-:S02]  /*0ca0*/  FADD.FTZ R39, R39, R84 ;  /* 0x0000005427277221 */ /* 0x000fc40000010000 */
[-C--:B------:R-:W-:Y:S02]  /*0cb0*/  FFMA.FTZ R55, R124, R84.reuse, R55 ;  /* 0x000000547c377223 */ /* 0x080fe40000010037 */
[----:B------:R-:W-:Y:S02]  /*0cc0*/  FMUL.FTZ R125, R15, R84 ;  /* 0x000000540f7d7220 */ /* 0x000fe40000410000 */
[----:B------:R-:W-:Y:S02]  /*0cd0*/  FADD.FTZ R129, -R137, R86 ;  /* 0x0000005689817221 */ /* 0x000fe40000010100 */
[----:B------:R-:W-:Y:S02]  /*0ce0*/  FMUL.FTZ R120, R22, R127 ;  /* 0x0000007f16787220 */ /* 0x000fe40000410000 */
[----:B------:R-:W-:Y:S02]  /*0cf0*/  FMUL.FTZ R123, R13, R92 ;  /* 0x0000005c0d7b7220 */ /* 0x000fe40000410000 */
[----:B------:R-:W-:-:S02]  /*0d00*/  FADD.FTZ R84, R139, R122 ;  /* 0x0000007a8b547221 */ /* 0x000fc40000010000 */
[C---:B------:R-:W-:Y:S02]  /*0d10*/  FFMA.FTZ R138, R97.reuse, R122, R138 ;  /* 0x0000007a618a7223 */ /* 0x040fe4000001008a */
[----:B------:R-:W-:Y:S02]  /*0d20*/  FADD.FTZ R36, R36, R85 ;  /* 0x0000005524247221 */ /* 0x000fe40000010000 */
[----:B------:R-:W-:Y:S02]  /*0d30*/  FFMA.FTZ R52, R97, R85, R52 ;  /* 0x0000005561347223 */ /* 0x000fe40000010034 */
[----:B------:R-:W-:Y:S02]  /*0d40*/  FMUL.FTZ R121, R22, R129 ;  /* 0x0000008116797220 */ /* 0x000fe40000410000 */
[----:B------:R-:W-:Y:S02]  /*0d50*/  FMUL.FTZ R126, R14, R87 ;  /* 0x000000570e7e7220 */ /* 0x000fe40000410000 */
[----:B------:R-:W-:-:S02]  /*0d60*/  FADD.FTZ R85, R84, R123 ;  /* 0x0000007b54557221 */ /* 0x000fc40000010000 */
[----:B------:R-:W-:Y:S02]  /*0d70*/  FFMA.FTZ R138, R120, R123, R138 ;  /* 0x0000007b788a7223 */ /* 0x000fe4000001008a */
[C---:B----4-:R-:W-:Y:S01]  /*0d80*/  FADD.FTZ R141, -R137.reuse, R89 ;  /* 0x00000059898d7221 */ /* 0x050fe20000010100 */
[--C-:B------:R-:W-:Y:S01]  /*0d90*/  HADD2.F32 R89, -RZ, R94.reuse.H0_H0 ;  /* 0x2000005eff597230 */ /* 0x100fe20000004100 */
[----:B------:R-:W-:Y:S02]  /*0da0*/  FADD.FTZ R133, -R137, R88 ;  /* 0x0000005889857221 */ /* 0x000fe40000010100 */
[----:B------:R-:W-:Y:S02]  /*0db0*/  FADD.FTZ R84, R85, R126 ;  /* 0x0000007e55547221 */ /* 0x000fe40000010000 */
[----:B------:R-:W-:Y:S01]  /*0dc0*/  FFMA.FTZ R138, R121, R126, R138 ;  /* 0x0000007e798a7223 */ /* 0x000fe2000001008a */
[----:B------:R-:W-:Y:S01]  /*0dd0*/  HADD2.F32 R94, -RZ, R94.H1_H1 ;  /* 0x3000005eff5e7230 */ /* 0x000fe20000004100 */
[----:B------:R-:W-:-:S02]  /*0de0*/  FMUL.FTZ R127, R22, R133 ;  /* 0x00000085167f7220 */ /* 0x000fc40000410000 */
[----:B------:R-:W-:Y:S02]  /*0df0*/  FMUL.FTZ R128, R16, R89 ;  /* 0x0000005910807220 */ /* 0x000fe40000410000 */
[----:B------:R-:W-:Y:S02]  /*0e00*/  FADD.FTZ R85, R84, R125 ;  /* 0x0000007d54557221 */ /* 0x000fe40000010000 */
[----:B------:R-:W-:Y:S02]  /*0e10*/  FFMA.FTZ R138, R124, R125, R138 ;  /* 0x0000007d7c8a7223 */ /* 0x000fe4000001008a */
[C---:B------:R-:W-:Y:S02]  /*0e20*/  FADD.FTZ R143, -R137.reuse, R90 ;  /* 0x0000005a898f7221 */ /* 0x040fe40000010100 */
[----:B------:R-:W-:Y:S01]  /*0e30*/  FADD.FTZ R137, -R137, R91 ;  /* 0x0000005b89897221 */ /* 0x000fe20000010100 */
[----:B------:R-:W-:Y:S01]  /*0e40*/  HADD2.F32 R91, -RZ, R95.H0_H0 ;  /* 0x2000005fff5b7230 */ /* 0x000fe20000004100 */
[----:B------:R-:W-:-:S02]  /*0e50*/  FMUL.FTZ R130, R22, R141 ;  /* 0x0000008d16827220 */ /* 0x000fc40000410000 */
        /* <DEDUP_REMOVED lines=26> */
.L_x_1117:
[----:B------:R-:W-:Y:S05]  /*1000*/  BSYNC B0 ;  /* 0x0000000000007941 */ /* 0x000fea0003800000 */
.L_x_1116:
[----:B------:R-:W-:Y:S01]  /*1010*/  @!P4 IADD3 R135, R135, 0x4, RZ ;  /* 0x000000048787c810 */ /* 0x000fe20007ffe0ff */
[----:B------:R-:W-:Y:S05]  /*1020*/  BRA.DIV ~URZ, `(.L_x_1118) ;  /* 0x000013827f007947 */ /* 0x000fea000b800000 */
[----:B------:R0:W1:Y:S02]  /*1030*/  SHFL.DOWN PT, R86, R139, 0x10, 0x1f ;  /* 0x0a001f008b567f89 */ /* 0x00006400000e0000 */
.L_x_1125:
        /* <DEDUP_REMOVED lines=18> */
.L_x_1126:
        /* <DEDUP_REMOVED lines=30> */
[----:B------:R-:W-:Y:S01]  /*1340*/  MOV R84, R102 ;  /* 0x0000006600547202 */ /* 0x000fe20000000f00 */
[----:B------:R-:W-:Y:S01]  /*1350*/  FADD.FTZ R85, R98, -R85 ;  /* 0x8000005562557221 */ /* 0x000fe20000010000 */
[----:B------:R-:W-:Y:S01]  /*1360*/  LOP3.LUT P4, RZ, R102, 0xff00, RZ, 0xc0, !PT ;  /* 0x0000ff0066ff7812 */ /* 0x000fe2000788c0ff */
[----:B-----5:R-:W-:Y:S01]  /*1370*/  FMUL.FTZ R88, R22, R87 ;  /* 0x0000005716587220 */ /* 0x020fe20000410000 */
[----:B------:R-:W-:Y:S01]  /*1380*/  LOP3.LUT P6, RZ, R84, 0xff, RZ, 0xc0, !PT ;  /* 0x000000ff54ff7812 */ /* 0x000fe200078cc0ff */
[----:B------:R-:W-:-:S02]  /*1390*/  FFMA.FTZ R87, R99, R94, R139 ;  /* 0x0000005e63577223 */ /* 0x000fc4000001008b */
[----:B------:R-:W-:Y:S02]  /*13a0*/  FMUL.FTZ R85, R22, R85 ;  /* 0x0000005516557220 */ /* 0x000fe40000410000 */
[----:B------:R-:W-:Y:S02]  /*13b0*/  FADD.FTZ R87, R110, -R87 ;  /* 0x800000576e577221 */ /* 0x000fe40000010000 */
[-CC-:B------:R-:W-:Y:S02]  /*13c0*/  FFMA.FTZ R86, R100, R94.reuse, R139.reuse ;  /* 0x0000005e64567223 */ /* 0x180fe4000001008b */
[----:B------:R-:W-:Y:S02]  /*13d0*/  FFMA.FTZ R91, R113, R94, R139 ;  /* 0x0000005e715b7223 */ /* 0x000fe4000001008b */
[----:B------:R-:W-:Y:S02]  /*13e0*/  @P1 FADD.FTZ R85, R28, R85 ;  /* 0x000000551c551221 */ /* 0x000fe40000010000 */
[----:B------:R-:W-:-:S02]  /*13f0*/  FMUL.FTZ R87, R22, R87 ;  /* 0x0000005716577220 */ /* 0x000fc40000410000 */
[----:B------:R-:W-:Y:S02]  /*1400*/  FADD.FTZ R89, R111, -R86 ;  /* 0x800000566f597221 */ /* 0x000fe40000010000 */
[----:B------:R-:W-:Y:S02]  /*1410*/  FADD.FTZ R91, R112, -R91 ;  /* 0x8000005b705b7221 */ /* 0x000fe40000010000 */
[----:B------:R-:W-:Y:S02]  /*1420*/  FFMA.FTZ R86, R114, R94, R139 ;  /* 0x0000005e72567223 */ /* 0x000fe4000001008b */
[----:B------:R-:W-:Y:S02]  /*1430*/  FMUL.FTZ R135, R85, c[0x0][0x1e8] ;  /* 0x00007a0055877a20 */ /* 0x000fe40000410000 */
[----:B------:R-:W-:Y:S02]  /*1440*/  @P1 FADD.FTZ R87, R30, R87 ;  /* 0x000000571e571221 */ /* 0x000fe40000010000 */
[C---:B------:R-:W-:Y:S01]  /*1450*/  FMUL.FTZ R90, R22.reuse, R89 ;  /* 0x00000059165a7220 */ /* 0x040fe20000410000 */
[----:B------:R-:W-:Y:S01]  /*1460*/  FSEL R84, R135, RZ, P6 ;  /* 0x000000ff87547208 */ /* 0x000fe20003000000 */
[----:B------:R-:W-:Y:S01]  /*1470*/  FMUL.FTZ R91, R22, R91 ;  /* 0x0000005b165b7220 */ /* 0x000fe20000410000 */
[----:B------:R-:W-:Y:S01]  /*1480*/  LOP3.LUT P6, RZ, R102, 0xff0000, RZ, 0xc0, !PT ;  /* 0x00ff000066ff7812 */ /* 0x000fe200078cc0ff */
[----:B------:R-:W-:-:S02]  /*1490*/  FADD.FTZ R89, R115, -R86 ;  /* 0x8000005673597221 */ /* 0x000fc40000010000 */
[----:B------:R-:W-:Y:S02]  /*14a0*/  @P1 FADD.FTZ R88, R29, R88 ;  /* 0x000000581d581221 */ /* 0x000fe40000010000 */
[----:B------:R-:W-:Y:S02]  /*14b0*/  FMUL.FTZ R138, R87, c[0x0][0x1e8] ;  /* 0x00007a00578a7a20 */ /* 0x000fe40000410000 */
[----:B------:R-:W-:Y:S02]  /*14c0*/  @P1 FADD.FTZ R91, R24, R91 ;  /* 0x0000005b185b1221 */ /* 0x000fe40000010000 */
[----:B------:R-:W-:Y:S01]  /*14d0*/  FMUL.FTZ R140, R22, R89 ;  /* 0x00000059168c7220 */ /* 0x000fe20000410000 */
[----:B------:R-:W-:Y:S01]  /*14e0*/  FSEL R142, R138, RZ, P6 ;  /* 0x000000ff8a8e7208 */ /* 0x000fe20003000000 */
[----:B------:R-:W-:Y:S01]  /*14f0*/  FMUL.FTZ R93, R88, c[0x0][0x1e8] ;  /* 0x00007a00585d7a20 */ /* 0x000fe20000410000 */
[----:B------:R-:W-:Y:S01]  /*1500*/  LOP3.LUT P6, RZ, R103, 0xff, RZ, 0xc0, !PT ;  /* 0x000000ff67ff7812 */ /* 0x000fe200078cc0ff */
[----:B------:R-:W-:-:S02]  /*1510*/  @P1 FADD.FTZ R90, R31, R90 ;  /* 0x0000005a1f5a1221 */ /* 0x000fc40000010000 */
[----:B------:R-:W-:Y:S01]  /*1520*/  FMUL.FTZ R137, R91, c[0x0][0x1e8] ;  /* 0x00007a005b897a20 */ /* 0x000fe20000410000 */
[----:B------:R-:W-:Y:S01]  /*1530*/  FSEL R141, R93, RZ, P4 ;  /* 0x000000ff5d8d7208 */ /* 0x000fe20002000000 */
[----:B------:R-:W-:Y:S01]  /*1540*/  @P1 FADD.FTZ R140, R25, R140 ;  /* 0x0000008c198c1221 */ /* 0x000fe20000010000 */
[----:B------:R-:W-:Y:S01]  /*1550*/  LOP3.LUT P4, RZ, R102, 0xff000000, RZ, 0xc0, !PT ;  /* 0xff00000066ff7812 */ /* 0x000fe2000788c0ff */
[-CC-:B------:R-:W-:Y:S01]  /*1560*/  FFMA.FTZ R89, R117, R94.reuse, R139.reuse ;  /* 0x0000005e75597223 */ /* 0x180fe2000001008b */
[----:B------:R-:W-:Y:S01]  /*1570*/  FSEL R144, R137, RZ, P6 ;  /* 0x000000ff89907208 */ /* 0x000fe20003000000 */
[----:B------:R-:W-:Y:S01]  /*1580*/  FMUL.FTZ R136, R90, c[0x0][0x1e8] ;  /* 0x00007a005a887a20 */ /* 0x000fe20000410000 */
[----:B------:R-:W-:Y:S01]  /*1590*/  LOP3.LUT P6, RZ, R103, 0xff00, RZ, 0xc0, !PT ;  /* 0x0000ff0067ff7812 */ /* 0x000fe200078cc0ff */
[----:B------:R-:W-:Y:S01]  /*15a0*/  FFMA.FTZ R139, R119, R94, R139 ;  /* 0x0000005e778b7223 */ /* 0x000fe2000001008b */
[----:B------:R-:W-:Y:S01]  /*15b0*/  F2FP.PACK_AB R84, R141, R84 ;  /* 0x000000548d54723e */ /* 0x000fe200000000ff */
[----:B------:R-:W-:Y:S01]  /*15c0*/  FMUL.FTZ R95, R140, c[0x0][0x1e8] ;  /* 0x00007a008c5f7a20 */ /* 0x000fe20000410000 */
[----:B------:R-:W-:Y:S01]  /*15d0*/  FSEL R143, R136, RZ, P4 ;  /* 0x000000ff888f7208 */ /* 0x000fe20002000000 */
[----:B------:R-:W-:Y:S01]  /*15e0*/  @P0 IMAD.MOV.U32 R86, RZ, RZ, R104 ;  /* 0x000000ffff560224 */ /* 0x000fe200078e0068 */
[----:B------:R-:W-:Y:S01]  /*15f0*/  ISETP.NE.U32.AND P4, PT, RZ, c[0x0][0x258], PT ;  /* 0x00009600ff007a0c */ /* 0x000fe20003f85070 */
[----:B------:R-:W-:Y:S01]  /*1600*/  FADD.FTZ R89, R116, -R89 ;  /* 0x8000005974597221 */ /* 0x000fe20000010000 */
[----:B------:R-:W-:Y:S01]  /*1610*/  FSEL R145, R95, RZ, P6 ;  /* 0x000000ff5f917208 */ /* 0x000fe20003000000 */
[----:B------:R-:W-:Y:S01]  /*1620*/  FADD.FTZ R139, R118, -R139 ;  /* 0x8000008b768b7221 */ /* 0x000fe20000010000 */
[----:B------:R-:W-:Y:S01]  /*1630*/  @P0 LOP3.LUT P6, RZ, R86, 0xff, RZ, 0xc0, !PT ;  /* 0x000000ff56ff0812 */ /* 0x000fe200078cc0ff */
[C---:B------:R-:W-:Y:S01]  /*1640*/  FMUL.FTZ R89, R22.reuse, R89 ;  /* 0x0000005916597220 */ /* 0x040fe20000410000 */
[----:B------:R-:W-:Y:S01]  /*1650*/  ISETP.NE.AND.EX P4, PT, RZ, c[0x0][0x25c], PT, P4 ;  /* 0x00009700ff007a0c */ /* 0x000fe20003f85340 */
[----:B------:R-:W-:Y:S01]  /*1660*/  FMUL.FTZ R86, R22, R139 ;  /* 0x0000008b16567220 */ /* 0x000fe20000410000 */
[----:B------:R-:W-:Y:S01]  /*1670*/  @P0 FSEL R135, R135, RZ, P6 ;  /* 0x000000ff87870208 */ /* 0x000fe20003000000 */
[----:B------:R-:W-:Y:S01]  /*1680*/  @P1 FADD.FTZ R89, R26, R89 ;  /* 0x000000591a591221 */ /* 0x000fe20000010000 */
[----:B------:R-:W-:Y:S01]  /*1690*/  SEL R77, R140, R77, P4 ;  /* 0x0000004d8c4d7207 */ /* 0x000fe20002000000 */
[----:B------:R-:W-:Y:S01]  /*16a0*/  @P1 FADD.FTZ R86, R27, R86 ;  /* 0x000000561b561221 */ /* 0x000fe20000010000 */
[----:B------:R-:W-:Y:S01]  /*16b0*/  LOP3.LUT P1, RZ, R103, 0xff0000, RZ, 0xc0, !PT ;  /* 0x00ff000067ff7812 */ /* 0x000fe2000782c0ff */
[----:B------:R-:W-:Y:S01]  /*16c0*/  FMUL.FTZ R139, R89, c[0x0][0x1e8] ;  /* 0x00007a00598b7a20 */ /* 0x000fe20000410000 */
[----:B------:R-:W-:Y:S01]  /*16d0*/  SEL R74, R87, R74, P4 ;  /* 0x0000004a574a7207 */ /* 0x000fe20002000000 */
[C---:B------:R-:W-:Y:S01]  /*16e0*/  FMUL.FTZ R140, R86.reuse, c[0x0][0x1e8] ;  /* 0x00007a00568c7a20 */ /* 0x040fe20000410000 */
[----:B------:R-:W-:-:S02]  /*16f0*/  SEL R79, R86, R79, P4 ;  /* 0x0000004f564f7207 */ /* 0x000fc40002000000 */
[----:B------:R-:W-:Y:S01]  /*1700*/  F2FP.PACK_AB R86, R145, R144 ;  /* 0x000000909156723e */ /* 0x000fe200000000ff */
[----:B------:R-:W-:Y:S01]  /*1710*/  HFMA2.MMA R144, -RZ, RZ, 0, 9.5367431640625e-07 ;  /* 0x00000010ff907435 */ /* 0x000fe200000001ff */
[----:B------:R-:W-:Y:S02]  /*1720*/  FSEL R87, R139, RZ, P1 ;  /* 0x000000ff8b577208 */ /* 0x000fe40000800000 */
[----:B------:R-:W-:Y:S02]  /*1730*/  LOP3.LUT P1, RZ, R103, 0xff000000, RZ, 0xc0, !PT ;  /* 0xff00000067ff7812 */ /* 0x000fe4000782c0ff */
[----:B------:R-:W-:Y:S02]  /*1740*/  @P0 LOP3.LUT P6, RZ, R104, 0xff0000, RZ, 0xc0, !PT ;  /* 0x00ff000068ff0812 */ /* 0x000fe400078cc0ff */
[----:B------:R-:W-:Y:S02]  /*1750*/  SEL R73, R88, R73, P4 ;  /* 0x0000004958497207 */ /* 0x000fe40002000000 */
[----:B------:R-:W-:-:S02]  /*1760*/  SEL R75, R90, R75, P4 ;  /* 0x0000004b5a4b7207 */ /* 0x000fc40002000000 */
[----:B------:R-:W-:Y:S02]  /*1770*/  @P4 MOV R88, 0x20 ;  /* 0x0000002000584802 */ /* 0x000fe40000000f00 */
        /* <DEDUP_REMOVED lines=8> */
[----:B------:R-:W-:Y:S01]  /*1800*/  F2FP.PACK_AB R87, R90, R87 ;  /* 0x000000575a57723e */ /* 0x000fe200000000ff */
[----:B------:R-:W-:Y:S01]  /*1810*/  IMAD.WIDE.U32 R90, R21, R144, c[0x0][0x248] ;  /* 0x00009200155a7625 */ /* 0x000fe200078e0090 */
[----:B------:R-:W-:Y:S01]  /*1820*/  F2FP.PACK_AB R85, R143, R142 ;  /* 0x0000008e8f55723e */ /* 0x000fe200000000ff */
        /* <DEDUP_REMOVED lines=10> */
[----:B------:R-:W-:Y:S02]  /*18d0*/  @P0 F2FP.PACK_AB R135, RZ, R135 ;  /* 0x00000087ff87023e */ /* 0x000fe400000000ff */
[----:B------:R-:W-:-:S02]  /*18e0*/  @P0 F2FP.PACK_AB R138, RZ, R138 ;  /* 0x0000008aff8a023e */ /* 0x000fc400000000ff */
[----:B------:R-:W-:Y:S02]  /*18f0*/  @P0 FSEL R95, R95, RZ, P4 ;  /* 0x000000ff5f5f0208 */ /* 0x000fe40002000000 */
[----:B------:R-:W-:Y:S02]  /*1900*/  @P0 F2FP.PACK_AB R137, RZ, R137 ;  /* 0x00000089ff89023e */ /* 0x000fe400000000ff */
[----:B------:R-:W-:Y:S02]  /*1910*/  @P0 F2FP.PACK_AB R93, RZ, R93 ;  /* 0x0000005dff5d023e */ /* 0x000fe400000000ff */
[----:B------:R-:W-:Y:S02]  /*1920*/  @P0 F2FP.PACK_AB R136, RZ, R136 ;  /* 0x00000088ff88023e */ /* 0x000fe400000000ff */
[----:B0-----:R-:W-:Y:S02]  /*1930*/  @P0 FSEL R84, R139, RZ, P6 ;  /* 0x000000ff8b540208 */ /* 0x001fe40003000000 */
[----:B------:R-:W-:-:S02]  /*1940*/  @P0 FSEL R86, R140, RZ, P1 ;  /* 0x000000ff8c560208 */ /* 0x000fc40000800000 */
        /* <DEDUP_REMOVED lines=15> */
.L_x_1121:
[----:B------:R-:W-:Y:S05]  /*1a40*/  BSYNC B0 ;  /* 0x0000000000007941 */ /* 0x000fea0003800000 */
.L_x_1120:
        /* <DEDUP_REMOVED lines=64> */
[----:B------:R-:W-:-:S02]  /*1e50*/  F2FP.PACK_AB R85, R88, R87 ;  /* 0x000000575855723e */ /* 0x000fc400000000ff */
[----:B------:R-:W-:Y:S02]  /*1e60*/  @P0 MOV R88, 0x20 ;  /* 0x0000002000580802 */ /* 0x000fe40000000f00 */
[----:B------:R-:W-:Y:S02]  /*1e70*/  F2FP.PACK_AB R86, R86, R89 ;  /* 0x000000595656723e */ /* 0x000fe400000000ff */
[C---:B------:R-:W-:Y:S01]  /*1e80*/  SEL R78, R135.reuse, R78, P0 ;  /* 0x0000004e874e7207 */ /* 0x040fe20000000000 */
[----:B------:R-:W-:Y:S01]  /*1e90*/  FMUL.FTZ R135, R135, c[0x0][0x1e8] ;  /* 0x00007a0087877a20 */ /* 0x000fe20000410000 */
[----:B------:R-:W-:Y:S01]  /*1ea0*/  SEL R79, R22, R79, P0 ;  /* 0x0000004f164f7207 */ /* 0x000fe20000000000 */
[----:B------:R-:W-:Y:S01]  /*1eb0*/  @P4 IMAD.MOV.U32 R22, RZ, RZ, R106 ;  /* 0x000000ffff164224 */ /* 0x000fe200078e006a */
[----:B------:R-:W-:Y:S01]  /*1ec0*/  LOP3.LUT P5, RZ, R108, 0xff00, RZ, 0xc0, !PT ;  /* 0x0000ff006cff7812 */ /* 0x000fe200078ac0ff */
[----:B------:R-:W-:Y:S01]  /*1ed0*/  @P0 IMAD.WIDE.U32 R88, R21, R88, c[0x0][0x258] ;  /* 0x0000960015580625 */ /* 0x000fe200078e0058 */
[----:B------:R-:W-:-:S02]  /*1ee0*/  FSEL R87, R92, RZ, P6 ;  /* 0x000000ff5c577208 */ /* 0x000fc40003000000 */
[C---:B------:R-:W-:Y:S02]  /*1ef0*/  LOP3.LUT P1, RZ, R109.reuse, 0xff000000, RZ, 0xc0, !PT ;  /* 0xff0000006dff7812 */ /* 0x040fe4000782c0ff */
[----:B------:R-:W-:Y:S01]  /*1f00*/  SEL R73, R84, R73, P0 ;  /* 0x0000004954497207 */ /* 0x000fe20000000000 */
[----:B------:R-:W-:Y:S01]  /*1f10*/  @P0 STG.E.128 [R88.64+0x10], R76 ;  /* 0x0000104c58000986 */ /* 0x000fe2000c101d04 */
[----:B------:R-:W-:Y:S02]  /*1f20*/  LOP3.LUT P6, RZ, R109, 0xff0000, RZ, 0xc0, !PT ;  /* 0x00ff00006dff7812 */ /* 0x000fe400078cc0ff */
[----:B------:R-:W-:Y:S01]  /*1f30*/  FSEL R84, R93, RZ, P5 ;  /* 0x000000ff5d547208 */ /* 0x000fe20002800000 */
[----:B------:R0:W-:Y:S01]  /*1f40*/  @P0 STG.E.128 [R88.64], R72 ;  /* 0x0000004858000986 */ /* 0x0001e2000c101d04 */
[----:B------:R-:W-:Y:S02]  /*1f50*/  FSEL R91, R138, RZ, P1 ;  /* 0x000000ff8a5b7208 */ /* 0x000fe40000800000 */
[----:B------:R-:W-:-:S02]  /*1f60*/  FSEL R90, R135, RZ, P6 ;  /* 0x000000ff875a7208 */ /* 0x000fc40003000000 */
[----:B------:R-:W-:Y:S02]  /*1f70*/  @P4 LOP3.LUT P1, RZ, R22, 0xff, RZ, 0xc0, !PT ;  /* 0x000000ff16ff4812 */ /* 0x000fe4000782c0ff */
[C---:B------:R-:W-:Y:S02]  /*1f80*/  @P4 LOP3.LUT P0, RZ, R106.reuse, 0xff00, RZ, 0xc0, !PT ;  /* 0x0000ff006aff4812 */ /* 0x040fe4000780c0ff */
[----:B------:R-:W-:Y:S02]  /*1f90*/  @P4 LOP3.LUT P5, RZ, R106, 0xff0000, RZ, 0xc0, !PT ;  /* 0x00ff00006aff4812 */ /* 0x000fe400078ac0ff */
[----:B------:R-:W-:Y:S02]  /*1fa0*/  F2FP.PACK_AB R84, R84, R87 ;  /* 0x000000575454723e */ /* 0x000fe400000000ff */
[----:B------:R-:W-:Y:S01]  /*1fb0*/  F2FP.PACK_AB R87, R91, R90 ;  /* 0x0000005a5b57723e */ /* 0x000fe200000000ff */
        /* <DEDUP_REMOVED lines=11> */
[----:B------:R-:W-:Y:S02]  /*2070*/  @P4 F2FP.PACK_AB R22, RZ, R22 ;  /* 0x00000016ff16423e */ /* 0x000fe400000000ff */
[----:B------:R-:W-:Y:S02]  /*2080*/  @P4 F2FP.PACK_AB R93, RZ, R93 ;  /* 0x0000005dff5d423e */ /* 0x000fe400000000ff */
[----:B0-----:R-:W-:Y:S02]  /*2090*/  @P4 FSEL R88, R138, RZ, P6 ;  /* 0x000000ff8a584208 */ /* 0x001fe40003000000 */
        /* <DEDUP_REMOVED lines=8> */
[----:B------:R-:W-:Y:S02]  /*2120*/  @P4 F2FP.PACK_AB R88, RZ, R88 ;  /* 0x00000058ff58423e */ /* 0x000fe400000000ff */
        /* <DEDUP_REMOVED lines=11> */
.L_x_1123:
[----:B------:R-:W-:Y:S05]  /*21e0*/  BSYNC B0 ;  /* 0x0000000000007941 */ /* 0x000fea0003800000 */
.L_x_1122:
[----:B------:R-:W-:Y:S02]  /*21f0*/  IADD3 R2, R2, c[0x0][0x160], RZ ;  /* 0x0000580002027a10 */ /* 0x000fe40007ffe0ff */
[----:B------:R-:W-:Y:S02]  /*2200*/  LOP3.LUT P1, RZ, R20, 0xff, RZ, 0xc0, !PT ;  /* 0x000000ff14ff7812 */ /* 0x000fe4000782c0ff */
[----:B------:R-:W-:Y:S02]  /*2210*/  ISETP.GE.AND P0, PT, R2, c[0x0][0x164], PT ;  /* 0x0000590002007a0c */ /* 0x000fe40003f06270 */
[----:B------:R-:W-:-:S11]  /*2220*/  SEL R20, RZ, 0x1, P1 ;  /* 0x00000001ff147807 */ /* 0x000fd60000800000 */
[----:B0----5:R-:W-:Y:S01]  /*2230*/  @P0 CALL.REL.NOINC `(.L_x_1113) ;  /* 0x0000001000000944 */ /* 0x021fe20003c00000 */
[----:B------:R-:W-:Y:S05]  /*2240*/  BRA `(.L_x_1124) ;  /* 0xffffe14000007947 */ /* 0x000fea000383ffff */
.L_x_1113:
        /* <DEDUP_REMOVED lines=22> */
.L_x_1118:
[----:B------:R-:W-:Y:S01]  /*23b0*/  HFMA2.MMA R93, -RZ, RZ, 0, 1.847743988037109375e-06 ;  /* 0x0000001fff5d7435 */ /* 0x000fe200000001ff */
[----:B------:R-:W-:Y:S01]  /*23c0*/  IMAD.MOV.U32 R87, RZ, RZ, R139 ;  /* 0x000000ffff577224 */ /* 0x000fe200078e008b */
[----:B------:R-:W-:Y:S01]  /*23d0*/  MOV R92, 0x10 ;  /* 0x00000010005c7802 */ /* 0x000fe20000000f00 */
[----:B------:R-:W-:Y:S01]  /*23e0*/  IMAD.MOV.U32 R94, RZ, RZ, -0x1 ;  /* 0xffffffffff5e7424 */ /* 0x000fe200078e00ff */
[----:B------:R-:W-:-:S02]  /*23f0*/  MOV R84, 0x2410 ;  /* 0x0000241000547802 */ /* 0x000fc40000000f00 */
[----:B-----5:R-:W-:Y:S05]  /*2400*/  CALL.REL.NOINC `($__internal_80_$__cuda_sm70_shflsync_down_p) ;  /* 0x0000045000007944 */ /* 0x020fea0003c00000 */
[----:B-1----:R-:W-:Y:S01]  /*2410*/  MOV R86, R93 ;  /* 0x0000005d00567202 */ /* 0x002fe20000000f00 */
[----:B0-----:R-:W-:Y:S05]  /*2420*/  BRA `(.L_x_1125) ;  /* 0xffffec1000007947 */ /* 0x001fea000383ffff */
.L_x_1119:
[----:B------:R-:W-:Y:S01]  /*2430*/  HFMA2.MMA R93, -RZ, RZ, 0, 1.847743988037109375e-06 ;  /* 0x0000001fff5d7435 */ /* 0x000fe200000001ff */
[----:B------:R-:W-:Y:S01]  /*2440*/  MOV R87, R138 ;  /* 0x0000008a00577202 */ /* 0x000fe20000000f00 */
[----:B------:R-:W-:Y:S01]  /*2450*/  IMAD.MOV.U32 R92, RZ, RZ, 0x10 ;  /* 0x00000010ff5c7424 */ /* 0x000fe200078e00ff */
[----:B------:R-:W-:-:S02]  /*2460*/  MOV R94, 0xffffffff ;  /* 0xffffffff005e7802 */ /* 0x000fc40000000f00 */
[----:B------:R-:W-:Y:S02]  /*2470*/  MOV R84, 0x2490 ;  /* 0x0000249000547802 */ /* 0x000fe40000000f00 */
[----:B01---5:R-:W-:Y:S05]  /*2480*/  CALL.REL.NOINC `($__internal_80_$__cuda_sm70_shflsync_down_p) ;  /* 0x000003d000007944 */ /* 0x023fea0003c00000 */
[----:B------:R-:W-:Y:S01]  /*2490*/  FADD.FTZ R139, R86, R139 ;  /* 0x0000008b568b7221 */ /* 0x000fe20000010000 */
[----:B0-----:R-:W-:Y:S01]  /*24a0*/  MOV R94, 0xffffffff ;  /* 0xffffffff005e7802 */ /* 0x001fe20000000f00 */
[----:B-1----:R-:W-:Y:S01]  /*24b0*/  FADD.FTZ R138, R138, R93 ;  /* 0x0000005d8a8a7221 */ /* 0x002fe20000010000 */
[----:B------:R-:W-:Y:S01]  /*24c0*/  HFMA2.MMA R93, -RZ, RZ, 0, 1.847743988037109375e-06 ;  /* 0x0000001fff5d7435 */ /* 0x000fe200000001ff */
[----:B------:R-:W-:Y:S01]  /*24d0*/  IMAD.MOV.U32 R92, RZ, RZ, 0x8 ;  /* 0x00000008ff5c7424 */ /* 0x000fe200078e00ff */
[----:B------:R-:W-:Y:S01]  /*24e0*/  MOV R84, 0x2510 ;  /* 0x0000251000547802 */ /* 0x000fe20000000f00 */
[----:B------:R-:W-:-:S03]  /*24f0*/  IMAD.MOV.U32 R87, RZ, RZ, R139 ;  /* 0x000000ffff577224 */ /* 0x000fc600078e008b */
[----:B------:R-:W-:Y:S05]  /*2500*/  CALL.REL.NOINC `($__internal_80_$__cuda_sm70_shflsync_down_p) ;  /* 0x0000035000007944 */ /* 0x000fea0003c00000 */
[----:B-1----:R-:W-:Y:S01]  /*2510*/  MOV R86, R93 ;  /* 0x0000005d00567202 */ /* 0x002fe20000000f00 */
[----:B------:R-:W-:Y:S01]  /*2520*/  HFMA2.MMA R93, -RZ, RZ, 0, 1.847743988037109375e-06 ;  /* 0x0000001fff5d7435 */ /* 0x000fe200000001ff */
[----:B0-----:R-:W-:Y:S01]  /*2530*/  MOV R87, R138 ;  /* 0x0000008a00577202 */ /* 0x001fe20000000f00 */
[----:B------:R-:W-:Y:S01]  /*2540*/  IMAD.MOV.U32 R92, RZ, RZ, 0x8 ;  /* 0x00000008ff5c7424 */ /* 0x000fe200078e00ff */
[----:B------:R-:W-:-:S02]  /*2550*/  MOV R94, 0xffffffff ;  /* 0xffffffff005e7802 */ /* 0x000fc40000000f00 */
[----:B------:R-:W-:Y:S02]  /*2560*/  MOV R84, 0x2580 ;  /* 0x0000258000547802 */ /* 0x000fe40000000f00 */
[----:B------:R-:W-:Y:S05]  /*2570*/  CALL.REL.NOINC `($__internal_80_$__cuda_sm70_shflsync_down_p) ;  /* 0x000002e000007944 */ /* 0x000fea0003c00000 */
[----:B------:R-:W-:Y:S01]  /*2580*/  FADD.FTZ R139, R86, R139 ;  /* 0x0000008b568b7221 */ /* 0x000fe20000010000 */
[----:B0-----:R-:W-:Y:S01]  /*2590*/  MOV R94, 0xffffffff ;  /* 0xffffffff005e7802 */ /* 0x001fe20000000f00 */
[----:B-1----:R-:W-:Y:S01]  /*25a0*/  FADD.FTZ R138, R138, R93 ;  /* 0x0000005d8a8a7221 */ /* 0x002fe20000010000 */
[----:B------:R-:W-:Y:S01]  /*25b0*/  HFMA2.MMA R93, -RZ, RZ, 0, 1.847743988037109375e-06 ;  /* 0x0000001fff5d7435 */ /* 0x000fe200000001ff */
[----:B------:R-:W-:Y:S01]  /*25c0*/  IMAD.MOV.U32 R92, RZ, RZ, 0x4 ;  /* 0x00000004ff5c7424 */ /* 0x000fe200078e00ff */
[----:B------:R-:W-:Y:S02]  /*25d0*/  MOV R87, R139 ;  /* 0x0000008b00577202 */ /* 0x000fe40000000f00 */
[----:B------:R-:W-:Y:S02]  /*25e0*/  MOV R84, 0x2600 ;  /* 0x0000260000547802 */ /* 0x000fe40000000f00 */
[----:B------:R-:W-:Y:S05]  /*25f0*/  CALL.REL.NOINC `($__internal_80_$__cuda_sm70_shflsync_down_p) ;  /* 0x0000026000007944 */ /* 0x000fea0003c00000 */
[----:B0-----:R-:W-:Y:S01]  /*2600*/  HFMA2.MMA R92, -RZ, RZ, 0, 2.384185791015625e-07 ;  /* 0x00000004ff5c7435 */ /* 0x001fe200000001ff */
[----:B-1----:R-:W-:Y:S01]  /*2610*/  IMAD.MOV.U32 R86, RZ, RZ, R93 ;  /* 0x000000ffff567224 */ /* 0x002fe200078e005d */
[----:B------:R-:W-:Y:S01]  /*2620*/  MOV R87, R138 ;  /* 0x0000008a00577202 */ /* 0x000fe20000000f00 */
[----:B------:R-:W-:Y:S01]  /*2630*/  IMAD.MOV.U32 R94, RZ, RZ, -0x1 ;  /* 0xffffffffff5e7424 */ /* 0x000fe200078e00ff */
[----:B------:R-:W-:-:S02]  /*2640*/  MOV R93, 0x1f ;  /* 0x0000001f005d7802 */ /* 0x000fc40000000f00 */
[----:B------:R-:W-:Y:S02]  /*2650*/  MOV R84, 0x2670 ;  /* 0x0000267000547802 */ /* 0x000fe40000000f00 */
[----:B------:R-:W-:Y:S05]  /*2660*/  CALL.REL.NOINC `($__internal_80_$__cuda_sm70_shflsync_down_p) ;  /* 0x000001f000007944 */ /* 0x000fea0003c00000 */
[----:B------:R-:W-:Y:S01]  /*2670*/  FADD.FTZ R139, R86, R139 ;  /* 0x0000008b568b7221 */ /* 0x000fe20000010000 */
[----:B0-----:R-:W-:Y:S01]  /*2680*/  HFMA2.MMA R92, -RZ, RZ, 0, 1.1920928955078125e-07 ;  /* 0x00000002ff5c7435 */ /* 0x001fe200000001ff */
[----:B-1----:R-:W-:Y:S01]  /*2690*/  FADD.FTZ R90, R138, R93 ;  /* 0x0000005d8a5a7221 */ /* 0x002fe20000010000 */
[----:B------:R-:W-:Y:S01]  /*26a0*/  MOV R93, 0x1f ;  /* 0x0000001f005d7802 */ /* 0x000fe20000000f00 */
[----:B------:R-:W-:Y:S01]  /*26b0*/  IMAD.MOV.U32 R87, RZ, RZ, R139 ;  /* 0x000000ffff577224 */ /* 0x000fe200078e008b */
[----:B------:R-:W-:Y:S02]  /*26c0*/  MOV R94, 0xffffffff ;  /* 0xffffffff005e7802 */ /* 0x000fe40000000f00 */
[----:B------:R-:W-:Y:S02]  /*26d0*/  MOV R84, 0x26f0 ;  /* 0x000026f000547802 */ /* 0x000fe40000000f00 */
[----:B------:R-:W-:Y:S05]  /*26e0*/  CALL.REL.NOINC `($__internal_80_$__cuda_sm70_shflsync_down_p) ;  /* 0x0000017000007944 */ /* 0x000fea0003c00000 */
[----:B0-----:R-:W-:Y:S01]  /*26f0*/  HFMA2.MMA R92, -RZ, RZ, 0, 1.1920928955078125e-07 ;  /* 0x00000002ff5c7435 */ /* 0x001fe200000001ff */
[----:B-1----:R-:W-:Y:S01]  /*2700*/  MOV R86, R93 ;  /* 0x0000005d00567202 */ /* 0x002fe20000000f00 */
[----:B------:R-:W-:Y:S01]  /*2710*/  IMAD.MOV.U32 R93, RZ, RZ, 0x1f ;  /* 0x0000001fff5d7424 */ /* 0x000fe200078e00ff */
[----:B------:R-:W-:-:S02]  /*2720*/  MOV R87, R90 ;  /* 0x0000005a00577202 */ /* 0x000fc40000000f00 */
[----:B------:R-:W-:Y:S02]  /*2730*/  MOV R94, 0xffffffff ;  /* 0xffffffff005e7802 */ /* 0x000fe40000000f00 */
[----:B------:R-:W-:Y:S02]  /*2740*/  MOV R84, 0x2760 ;  /* 0x0000276000547802 */ /* 0x000fe40000000f00 */
[----:B------:R-:W-:Y:S05]  /*2750*/  CALL.REL.NOINC `($__internal_80_$__cuda_sm70_shflsync_down_p) ;  /* 0x0000010000007944 */ /* 0x000fea0003c00000 */
[----:B------:R-:W-:Y:S01]  /*2760*/  FADD.FTZ R88, R86, R139 ;  /* 0x0000008b56587221 */ /* 0x000fe20000010000 */
[----:B0-----:R-:W-:Y:S01]  /*2770*/  HFMA2.MMA R92, -RZ, RZ, 0, 5.9604644775390625e-08 ;  /* 0x00000001ff5c7435 */ /* 0x001fe200000001ff */
[----:B-1----:R-:W-:Y:S01]  /*2780*/  FADD.FTZ R90, R90, R93 ;  /* 0x0000005d5a5a7221 */ /* 0x002fe20000010000 */
[----:B------:R-:W-:Y:S01]  /*2790*/  MOV R93, 0x1f ;  /* 0x0000001f005d7802 */ /* 0x000fe20000000f00 */
[----:B------:R-:W-:Y:S01]  /*27a0*/  IMAD.MOV.U32 R94, RZ, RZ, -0x1 ;  /* 0xffffffffff5e7424 */ /* 0x000fe200078e00ff */
[----:B------:R-:W-:Y:S02]  /*27b0*/  MOV R87, R88 ;  /* 0x0000005800577202 */ /* 0x000fe40000000f00 */
[----:B------:R-:W-:Y:S02]  /*27c0*/  MOV R84, 0x27e0 ;  /* 0x000027e000547802 */ /* 0x000fe40000000f00 */
        /* <DEDUP_REMOVED lines=8> */
[----:B01----:R-:W-:Y:S05]  /*2850*/  BRA `(.L_x_1126) ;  /* 0xffffe90000007947 */ /* 0x003fea000383ffff */
        .weak           $__internal_80_$__cuda_sm70_shflsync_down_p
        .type           $__internal_80_$__cuda_sm70_shflsync_down_p,@function
        .size           $__internal_80_$__cuda_sm70_shflsync_down_p,(.L_x_1843 - $__internal_80_$__cuda_sm70_shflsync_down_p)
$__internal_80_$__cuda_sm70_shflsync_down_p:
[----:B------:R-:W-:Y:S01]  /*2860*/  HFMA2.MMA R85, -RZ, RZ, 0, 0 ;  /* 0x00000000ff557435 */ /* 0x000fe200000001ff */
[----:B------:R-:W-:Y:S04]  /*2870*/  WARPSYNC R94 ;  /* 0x0000005e00007348 */ /* 0x000fe80003800000 */
[----:B------:R0:W1:Y:S01]  /*2880*/  SHFL.DOWN PT, R93, R87, R92, R93 ;  /* 0x0800005c575d7389 */ /* 0x00006200000e005d */
[----:B------:R-:W-:Y:S05]  /*2890*/  RET.REL.NODEC R84 `(_ZN10layer_norm31ln_parallel_residual_bwd_kernelINS_13Kernel_traitsI6__halfS2_fS2_fjLj2048ELj1ELj1ELj4ELj16ENS_18Kernel_traits_baseILj2048ES2_S2_fS2_fjLj128EEEEELb1ELb1ELb0EEEvNS_9BwdParamsE) ;  /* 0xffffd76054007950 */ /* 0x000fea0003c3ffff */
.L_x_1127:
        /* <DEDUP_REMOVED lines=14> */
.L_x_1843:


//--------------------- .text._ZN10layer_norm22ln_bwd_finalize_kernelINS_22Kernel_traits_finalizeILj2048E6__halfS2_fS2_fjLb0ELj1024ELj4ENS_18Kernel_traits_baseILj2048ES2_S2_fS2_fjLj1024EEEEELb0ELb1EEEvNS_9BwdParamsE --------------------------
	.section	.text._ZN10layer_norm22ln_bwd_finalize_kernelINS_22Kernel_traits_finalizeILj2048E6__halfS2_fS2_fjLb0ELj1024ELj4ENS_18Kernel_traits_baseILj2048ES2_S2_fS2_fjLj1024EEEEELb0ELb1EEEvNS_9BwdParamsE,"ax",@progbits
	.sectioninfo	@"SHI_REGISTERS=32"
	.align	128
        .global         _ZN10layer_norm22ln_bwd_finalize_kernelINS_22Kernel_traits_finalizeILj2048E6__halfS2_fS2_fjLb0ELj1024ELj4ENS_18Kernel_traits_baseILj2048ES2_S2_fS2_fjLj1024EEEEELb0ELb1EEEvNS_9BwdParamsE
        .type           _ZN10layer_norm22ln_bwd_finalize_kernelINS_22Kernel_traits_finalizeILj2048E6__halfS2_fS2_fjLb0ELj1024ELj4ENS_18Kernel_traits_baseILj2048ES2_S2_fS2_fjLj1024EEEEELb0ELb1EEEvNS_9BwdParamsE,@function
        .size           _ZN10layer_norm22ln_bwd_finalize_kernelINS_22Kernel_traits_finalizeILj2048E6__halfS2_fS2_fjLb0ELj1024ELj4ENS_18Kernel_traits_baseILj2048ES2_S2_fS2_fjLj1024EEEEELb0ELb1EEEvNS_9BwdParamsE,(.L_x_1844 - _ZN10layer_norm22ln_bwd_finalize_kernelINS_22Kernel_traits_finalizeILj2048E6__halfS2_fS2_fjLb0ELj1024ELj4ENS_18Kernel_traits_baseILj2048ES2_S2_fS2_fjLj1024EEEEELb0ELb1EEEvNS_9BwdParamsE)
        .other          _ZN10layer_norm22ln_bwd_finalize_kernelINS_22Kernel_traits_finalizeILj2048E6__halfS2_fS2_fjLb0ELj1024ELj4ENS_18Kernel_traits_baseILj2048ES2_S2_fS2_fjLj1024EEEEELb0ELb1EEEvNS_9BwdParamsE,@"STO_CUDA_ENTRY STV_DEFAULT"
_ZN10layer_norm22ln_bwd_finalize_kernelINS_22Kernel_traits_finalizeILj2048E6__halfS2_fS2_fjLb0ELj1024ELj4ENS_18Kernel_traits_baseILj2048ES2_S2_fS2_fjLj1024EEEEELb0ELb1EEEvNS_9BwdParamsE:
.text._ZN10layer_norm22ln_bwd_finalize_kernelINS_22Kernel_traits_finalizeILj2048E6__halfS2_fS2_fjLb0ELj1024ELj4ENS_18Kernel_traits_baseILj2048ES2_S2_fS2_fjLj1024EEEEELb0ELb1EEEvNS_9BwdParamsE:
        /* <DEDUP_REMOVED lines=19> */
.L_x_1140:
        /* <DEDUP_REMOVED lines=27> */
.L_x_1132:
        /* <DEDUP_REMOVED lines=35> */
.L_x_1131:
[----:B------:R-:W-:Y:S05]  /*0510*/  BSYNC B1 ;  /* 0x0000000000017941 */ /* 0x000fea0003800000 */
.L_x_1130:
        /* <DEDUP_REMOVED lines=23> */
.L_x_1134:
[----:B------:R-:W-:Y:S05]  /*0690*/  BSYNC B1 ;  /* 0x0000000000017941 */ /* 0x000fea0003800000 */
.L_x_1133:
        /* <DEDUP_REMOVED lines=10> */
.L_x_1129:
[----:B------:R-:W-:Y:S05]  /*0740*/  BSYNC B0 ;  /* 0x0000000000007941 */ /* 0x000fea0003800000 */
.L_x_1128:
        /* <DEDUP_REMOVED lines=11> */
.L_x_1141:
        /* <DEDUP_REMOVED lines=18> */
.L_x_1142:
[----:B------:R-:W-:Y:S01]  /*0920*/  @!P1 SHF.R.U32.HI R2, RZ, 0x3, R0 ;  /* 0x00000003ff029819 */ /* 0x000fe20000011600 */
[----:B---3--:R-:W-:Y:S02]  /*0930*/  FADD.FTZ R5, R5, R10 ;  /* 0x0000000a05057221 */ /* 0x008fe40000010000 */
[----:B--2---:R-:W-:Y:S01]  /*0940*/  FADD.FTZ R7, R7, R4 ;  /* 0x0000000407077221 */ /* 0x004fe20000010000 */
[----:B------:R-:W-:-:S05]  /*0950*/  @!P1 LOP3.LUT R2, R2, 0x1ffffffc, RZ, 0xc0, !PT ;  /* 0x1ffffffc02029812 */ /* 0x000fca00078ec0ff */
[----:B------:R2:W-:Y:S04]  /*0960*/  @!P1 STS [R2+0x2000], R5 ;  /* 0x0020000502009388 */ /* 0x0005e80000000800 */
[----:B------:R2:W-:Y:S02]  /*0970*/  @!P1 STS [R2+0x2080], R7 ;  /* 0x0020800702009388 */ /* 0x0005e40000000800 */
.L_x_1135:
        /* <DEDUP_REMOVED lines=13> */
.L_x_1139:
[----:B------:R-:W-:Y:S05]  /*0a50*/  BSYNC B0 ;  /* 0x0000000000007941 */ /* 0x000fea0003800000 */
.L_x_1138:
[C---:B------:R-:W-:Y:S02]  /*0a60*/  ISETP.GT.U32.AND P1, PT, R18.reuse, -0x801, PT ;  /* 0xfffff7ff1200780c */ /* 0x040fe40003f24070 */
[----:B------:R-:W-:Y:S02]  /*0a70*/  IADD3 R18, R18, 0x800, RZ ;  /* 0x0000080012127810 */ /* 0x000fe40007ffe0ff */
[----:B------:R-:W-:-:S09]  /*0a80*/  IADD3 R19, R19, 0x400, RZ ;  /* 0x0000040013137810 */ /* 0x000fd20007ffe0ff */
[----:B012---:R-:W-:Y:S05]  /*0a90*/  @P1 BRA `(.L_x_1140) ;  /* 0xfffff69000001947 */ /* 0x007fea000383ffff */
[----:B------:R-:W-:Y:S05]  /*0aa0*/  EXIT ;  /* 0x000000000000794d */ /* 0x000fea0003800000 */
.L_x_1136:
[----:B--2---:R-:W-:Y:S01]  /*0ab0*/  IMAD.MOV.U32 R10, RZ, RZ, R4 ;  /* 0x000000ffff0a7224 */ /* 0x004fe200078e0004 */
[----:B------:R-:W-:Y:S01]  /*0ac0*/  MOV R9, 0x1 ;  /* 0x0000000100097802 */ /* 0x000fe20000000f00 */
[----:B------:R-:W-:Y:S01]  /*0ad0*/  IMAD.MOV.U32 R6, RZ, RZ, 0x1f ;  /* 0x0000001fff067424 */ /* 0x000fe200078e00ff */
[----:B------:R-:W-:Y:S02]  /*0ae0*/  MOV R11, 0xffffffff ;  /* 0xffffffff000b7802 */ /* 0x000fe40000000f00 */
[----:B------:R-:W-:Y:S02]  /*0af0*/  MOV R2, 0xb10 ;  /* 0x00000b1000027802 */ /* 0x000fe40000000f00 */
[----:B01----:R-:W-:Y:S05]  /*0b00*/  CALL.REL.NOINC `($__internal_81_$__cuda_sm70_shflsync_bfly_p) ;  /* 0x000003c000007944 */ /* 0x003fea0003c00000 */
[----:B-1----:R-:W-:Y:S01]  /*0b10*/  IMAD.MOV.U32 R3, RZ, RZ, R6 ;  /* 0x000000ffff037224 */ /* 0x002fe200078e0006 */
[----:B0-----:R-:W-:Y:S05]  /*0b20*/  BRA `(.L_x_1141) ;  /* 0xfffffcd000007947 */ /* 0x001fea000383ffff */
.L_x_1137:
[----:B------:R-:W-:Y:S01]  /*0b30*/  HFMA2.MMA R6, -RZ, RZ, 0, 1.847743988037109375e-06 ;  /* 0x0000001fff067435 */ /* 0x000fe200000001ff */
[----:B------:R-:W-:Y:S01]  /*0b40*/  MOV R10, R13 ;  /* 0x0000000d000a7202 */ /* 0x000fe20000000f00 */
[----:B------:R-:W-:Y:S01]  /*0b50*/  IMAD.MOV.U32 R9, RZ, RZ, 0x2 ;  /* 0x00000002ff097424 */ /* 0x000fe200078e00ff */
[----:B------:R-:W-:Y:S01]  /*0b60*/  MOV R2, 0xb90 ;  /* 0x00000b9000027802 */ /* 0x000fe20000000f00 */
[----:B------:R-:W-:-:S02]  /*0b70*/  IMAD.MOV.U32 R11, RZ, RZ, -0x1 ;  /* 0xffffffffff0b7424 */ /* 0x000fc400078e00ff */
[----:B012---:R-:W-:Y:S05]  /*0b80*/  CALL.REL.NOINC `($__internal_81_$__cuda_sm70_shflsync_bfly_p) ;  /* 0x0000034000007944 */ /* 0x007fea0003c00000 */
[----:B01----:R-:W-:Y:S01]  /*0b90*/  FADD.FTZ R10, R13, R6 ;  /* 0x000000060d0a7221 */ /* 0x003fe20000010000 */
[----:B------:R-:W-:Y:S01]  /*0ba0*/  HFMA2.MMA R6, -RZ, RZ, 0, 1.847743988037109375e-06 ;  /* 0x0000001fff067435 */ /* 0x000fe200000001ff */
[----:B------:R-:W-:Y:S01]  /*0bb0*/  MOV R9, 0x4 ;  /* 0x0000000400097802 */ /* 0x000fe20000000f00 */
[----:B------:R-:W-:Y:S01]  /*0bc0*/  IMAD.MOV.U32 R11, RZ, RZ, -0x1 ;  /* 0xffffffffff0b7424 */ /* 0x000fe200078e00ff */
[----:B------:R-:W-:-:S03]  /*0bd0*/  MOV R2, 0xbf0 ;  /* 0x00000bf000027802 */ /* 0x000fc60000000f00 */
[----:B------:R-:W-:Y:S05]  /*0be0*/  CALL.REL.NOINC `($__internal_81_$__cuda_sm70_shflsync_bfly_p) ;  /* 0x000002e000007944 */ /* 0x000fea0003c00000 */
[----:B01----:R-:W-:Y:S01]  /*0bf0*/  FADD.FTZ R10, R10, R6 ;  /* 0x000000060a0a7221 */ /* 0x003fe20000010000 */
[----:B------:R-:W-:Y:S01]  /*0c00*/  HFMA2.MMA R6, -RZ, RZ, 0, 1.847743988037109375e-06 ;  /* 0x0000001fff067435 */ /* 0x000fe200000001ff */
[----:B------:R-:W-:Y:S01]  /*0c10*/  MOV R9, 0x8 ;  /* 0x0000000800097802 */ /* 0x000fe20000000f00 */
[----:B------:R-:W-:Y:S01]  /*0c20*/  IMAD.MOV.U32 R11, RZ, RZ, -0x1 ;  /* 0xffffffffff0b7424 */ /* 0x000fe200078e00ff */
[----:B------:R-:W-:-:S03]  /*0c30*/  MOV R2, 0xc50 ;  /* 0x00000c5000027802 */ /* 0x000fc60000000f00 */
[----:B------:R-:W-:Y:S05]  /*0c40*/  CALL.REL.NOINC `($__internal_81_$__cuda_sm70_shflsync_bfly_p) ;  /* 0x0000028000007944 */ /* 0x000fea0003c00000 */
[----:B-1----:R-:W-:Y:S01]  /*0c50*/  FADD.FTZ R4, R10, R6 ;  /* 0x000000060a047221 */ /* 0x002fe20000010000 */
[----:B------:R-:W-:Y:S01]  /*0c60*/  HFMA2.MMA R6, -RZ, RZ, 0, 1.847743988037109375e-06 ;  /* 0x0000001fff067435 */ /* 0x000fe200000001ff */
[----:B0-----:R-:W-:Y:S01]  /*0c70*/  MOV R9, 0x10 ;  /* 0x0000001000097802 */ /* 0x001fe20000000f00 */
[----:B------:R-:W-:Y:S01]  /*0c80*/  IMAD.MOV.U32 R11, RZ, RZ, -0x1 ;  /* 0xffffffffff0b7424 */ /* 0x000fe200078e00ff */
[----:B------:R-:W-:-:S02]  /*0c90*/  MOV R2, 0xcc0 ;  /* 0x00000cc000027802 */ /* 0x000fc40000000f00 */
[----:B------:R-:W-:Y:S02]  /*0ca0*/  MOV R10, R4 ;  /* 0x00000004000a7202 */ /* 0x000fe40000000f00 */
[----:B------:R-:W-:Y:S05]  /*0cb0*/  CALL.REL.NOINC `($__internal_81_$__cuda_sm70_shflsync_bfly_p) ;  /* 0x0000021000007944 */ /* 0x000fea0003c00000 */
[----:B0-----:R-:W-:Y:S01]  /*0cc0*/  HFMA2.MMA R9, -RZ, RZ, 0, 5.9604644775390625e-08 ;  /* 0x00000001ff097435 */ /* 0x001fe200000001ff */
[----:B-1----:R-:W-:Y:S01]  /*0cd0*/  MOV R7, R6 ;  /* 0x0000000600077202 */ /* 0x002fe20000000f00 */
[----:B------:R-:W-:Y:S01]  /*0ce0*/  IMAD.MOV.U32 R10, RZ, RZ, R5 ;  /* 0x000000ffff0a7224 */ /* 0x000fe200078e0005 */
[----:B------:R-:W-:Y:S01]  /*0cf0*/  MOV R6, 0x1f ;  /* 0x0000001f00067802 */ /* 0x000fe20000000f00 */
[----:B------:R-:W-:Y:S01]  /*0d00*/  IMAD.MOV.U32 R11, RZ, RZ, -0x1 ;  /* 0xffffffffff0b7424 */ /* 0x000fe200078e00ff */
[----:B------:R-:W-:Y:S02]  /*0d10*/  MOV R2, 0xd30 ;  /* 0x00000d3000027802 */ /* 0x000fe40000000f00 */
[----:B------:R-:W-:Y:S05]  /*0d20*/  CALL.REL.NOINC `($__internal_81_$__cuda_sm70_shflsync_bfly_p) ;  /* 0x000001a000007944 */ /* 0x000fea0003c00000 */
[----:B0-----:R-:W-:Y:S01]  /*0d30*/  HFMA2.MMA R9, -RZ, RZ, 0, 1.1920928955078125e-07 ;  /* 0x00000002ff097435 */ /* 0x001fe200000001ff */
[----:B-1----:R-:W-:Y:S01]  /*0d40*/  FADD.FTZ R10, R5, R6 ;  /* 0x00000006050a7221 */ /* 0x002fe20000010000 */
[----:B------:R-:W-:Y:S01]  /*0d50*/  MOV R6, 0x1f ;  /* 0x0000001f00067802 */ /* 0x000fe20000000f00 */
[----:B------:R-:W-:Y:S01]  /*0d60*/  IMAD.MOV.U32 R11, RZ, RZ, -0x1 ;  /* 0xffffffffff0b7424 */ /* 0x000fe200078e00ff */
[----:B------:R-:W-:Y:S02]  /*0d70*/  MOV R2, 0xd90 ;  /* 0x00000d9000027802 */ /* 0x000fe40000000f00 */
[----:B------:R-:W-:Y:S05]  /*0d80*/  CALL.REL.NOINC `($__internal_81_$__cuda_sm70_shflsync_bfly_p) ;  /* 0x0000014000007944 */ /* 0x000fea0003c00000 */
[----:B0-----:R-:W-:Y:S01]  /*0d90*/  HFMA2.MMA R9, -RZ, RZ, 0, 2.384185791015625e-07 ;  /* 0x00000004ff097435 */ /* 0x001fe200000001ff */
[----:B-1----:R-:W-:Y:S01]  /*0da0*/  FADD.FTZ R10, R10, R6 ;  /* 0x000000060a0a7221 */ /* 0x002fe20000010000 */
[----:B------:R-:W-:Y:S01]  /*0db0*/  MOV R6, 0x1f ;  /* 0x0000001f00067802 */ /* 0x000fe20000000f00 */
[----:B------:R-:W-:Y:S01]  /*0dc0*/  IMAD.MOV.U32 R11, RZ, RZ, -0x1 ;  /* 0xffffffffff0b7424 */ /* 0x000fe200078e00ff */
[----:B------:R-:W-:-:S02]  /*0dd0*/  MOV R2, 0xdf0 ;  /* 0x00000df000027802 */ /* 0x000fc40000000f00 */
[----:B------:R-:W-:Y:S05]  /*0de0*/  CALL.REL.NOINC `($__internal_81_$__cuda_sm70_shflsync_bfly_p) ;  /* 0x000000e000007944 */ /* 0x000fea0003c00000 */
[----:B0-----:R-:W-:Y:S01]  /*0df0*/  HFMA2.MMA R9, -RZ, RZ, 0, 4.76837158203125e-07 ;  /* 0x00000008ff097435 */ /* 0x001fe200000001ff */
[----:B-1----:R-:W-:Y:S01]  /*0e00*/  FADD.FTZ R10, R10, R6 ;  /* 0x000000060a0a7221 */ /* 0x002fe20000010000 */
[----:B------:R-:W-:Y:S01]  /*0e10*/  MOV R6, 0x1f ;  /* 0x0000001f00067802 */ /* 0x000fe20000000f00 */
[----:B------:R-:W-:Y:S01]  /*0e20*/  IMAD.MOV.U32 R11, RZ, RZ, -0x1 ;  /* 0xffffffffff0b7424 */ /* 0x000fe200078e00ff */
[----:B------:R-:W-:-:S02]  /*0e30*/  MOV R2, 0xe50 ;  /* 0x00000e5000027802 */ /* 0x000fc40000000f00 */
[----:B------:R-:W-:Y:S05]  /*0e40*/  CALL.REL.NOINC `($__internal_81_$__cuda_sm70_shflsync_bfly_p) ;  /* 0x0000008000007944 */ /* 0x000fea0003c00000 */
[----:B0-----:R-:W-:Y:S01]  /*0e50*/  HFMA2.MMA R9, -RZ, RZ, 0, 9.5367431640625e-07 ;  /* 0x00000010ff097435 */ /* 0x001fe200000001ff */
[----:B-1----:R-:W-:Y:S01]  /*0e60*/  FADD.FTZ R10, R10, R6 ;  /* 0x000000060a0a7221 */ /* 0x002fe20000010000 */
[----:B------:R-:W-:Y:S01]  /*0e70*/  MOV R6, 0x1f ;  /* 0x0000001f00067802 */ /* 0x000fe20000000f00 */
[----:B------:R-:W-:Y:S01]  /*0e80*/  IMAD.MOV.U32 R11, RZ, RZ, -0x1 ;  /* 0xffffffffff0b7424 */ /* 0x000fe200078e00ff */
[----:B------:R-:W-:-:S02]  /*0e90*/  MOV R2, 0xeb0 ;  /* 0x00000eb000027802 */ /* 0x000fc40000000f00 */
[----:B------:R-:W-:Y:S05]  /*0ea0*/  CALL.REL.NOINC `($__internal_81_$__cuda_sm70_shflsync_bfly_p) ;  /* 0x0000002000007944 */ /* 0x000fea0003c00000 */
[----:B-1----:R-:W-:Y:S01]  /*0eb0*/  MOV R5, R6 ;  /* 0x0000000600057202 */ /* 0x002fe20000000f00 */
[----:B0-----:R-:W-:Y:S05]  /*0ec0*/  BRA `(.L_x_1142) ;  /* 0xfffffa5000007947 */ /* 0x001fea000383ffff */
        .weak           $__internal_81_$__cuda_sm70_shflsync_bfly_p
        .type           $__internal_81_$__cuda_sm70_shflsync_bfly_p,@function
        .size           $__internal_81_$__cuda_sm70_shflsync_bfly_p,(.L_x_1844 - $__internal_81_$__cuda_sm70_shflsync_bfly_p)
$__internal_81_$__cuda_sm70_shflsync_bfly_p:
[----:B------:R-:W-:Y:S01]  /*0ed0*/  HFMA2.MMA R3, -RZ, RZ, 0, 0 ;  /* 0x00000000ff037435 */ /* 0x000fe200000001ff */
[----:B------:R-:W-:Y:S04]  /*0ee0*/  WARPSYNC R11 ;  /* 0x0000000b00007348 */ /* 0x000fe80003800000 */
[----:B------:R0:W1:Y:S01]  /*0ef0*/  SHFL.BFLY PT, R6, R10, R9, R6 ;  /* 0x0c0000090a067389 */ /* 0x00006200000e0006 */
[----:B------:R-:W-:Y:S05]  /*0f00*/  RET.REL.NODEC R2 `(_ZN10layer_norm22ln_bwd_finalize_kernelINS_22Kernel_traits_finalizeILj2048E6__halfS2_fS2_fjLb0ELj1024ELj4ENS_18Kernel_traits_baseILj2048ES2_S2_fS2_fjLj1024EEEEELb0ELb1EEEvNS_9BwdParamsE) ;  /* 0xfffff0f002007950 */ /* 0x000fea0003c3ffff */
.L_x_1143:
        /* <DEDUP_REMOVED lines=15> */
.L_x_1844:


//--------------------- .text._ZN10layer_norm40ln_parallel_residual_bwd_finalize_kernelINS_22Kernel_traits_finalizeILj2048E6__halfS2_fS2_fjLb0ELj1024ELj4ENS_18Kernel_traits_baseILj2048ES2_S2_fS2_fjLj1024EEEEELb1EEEvNS_9BwdParamsE --------------------------
	.section	.text._ZN10layer_norm40ln_parallel_residual_bwd_finalize_kernelINS_22Kernel_traits_finalizeILj2048E6__halfS2_fS2_fjLb0ELj1024ELj4ENS_18Kernel_traits_baseILj2048ES2_S2_fS2_fjLj1024EEEEELb1EEEvNS_9BwdParamsE,"ax",@progbits
	.sectioninfo	@"SHI_REGISTERS=32"
	.align	128
        .global         _ZN10layer_norm40ln_parallel_residual_bwd_finalize_kernelINS_22Kernel_traits_finalizeILj2048E6__halfS2_fS2_fjLb0ELj1024ELj4ENS_18Kernel_traits_baseILj2048ES2_S2_fS2_fjLj1024EEEEELb1EEEvNS_9BwdParamsE
        .type           _ZN10layer_norm40ln_parallel_residual_bwd_finalize_kernelINS_22Kernel_traits_finalizeILj2048E6__halfS2_fS2_fjLb0ELj1024ELj4ENS_18Kernel_traits_baseILj2048ES2_S2_fS2_fjLj1024EEEEELb1EEEvNS_9BwdParamsE,@function
        .size           _ZN10layer_norm40ln_parallel_residual_bwd_finalize_kernelINS_22Kernel_traits_finalizeILj2048E6__halfS2_fS2_fjLb0ELj1024ELj4ENS_18Kernel_traits_baseILj2048ES2_S2_fS2_fjLj1024EEEEELb1EEEvNS_9BwdParamsE,(.L_x_1845 - _ZN10layer_norm40ln_parallel_residual_bwd_finalize_kernelINS_22Kernel_traits_finalizeILj2048E6__halfS2_fS2_fjLb0ELj1024ELj4ENS_18Kernel_traits_baseILj2048ES2_S2_fS2_fjLj1024EEEEELb1EEEvNS_9BwdParamsE)
        .other          _ZN10layer_norm40ln_parallel_residual_bwd_finalize_kernelINS_22Kernel_traits_finalizeILj2048E6__halfS2_fS2_fjLb0ELj1024ELj4ENS_18Kernel_traits_baseILj2048ES2_S2_fS2_fjLj1024EEEEELb1EEEvNS_9BwdParamsE,@"STO_CUDA_ENTRY STV_DEFAULT"
_ZN10layer_norm40ln_parallel_residual_bwd_finalize_kernelINS_22Kernel_traits_finalizeILj2048E6__halfS2_fS2_fjLb0ELj1024ELj4ENS_18Kernel_traits_baseILj2048ES2_S2_fS2_fjLj1024EEEEELb1EEEvNS_9BwdParamsE:
.text._ZN10layer_norm40ln_parallel_residual_bwd_finalize_kernelINS_22Kernel_traits_finalizeILj2048E6__halfS2_fS2_fjLb0ELj1024ELj4ENS_18Kernel_traits_baseILj2048ES2_S2_fS2_fjLj1024EEEEELb1EEEvNS_9BwdParamsE:
        /* <DEDUP_REMOVED lines=19> */
.L_x_1157:
        /* <DEDUP_REMOVED lines=37> */
.L_x_1148:
        /* <DEDUP_REMOVED lines=59> */
.L_x_1147:
[----:B------:R-:W-:Y:S05]  /*0730*/  BSYNC B1 ;  /* 0x0000000000017941 */ /* 0x000fea0003800000 */
.L_x_1146:
        /* <DEDUP_REMOVED lines=35> */
.L_x_1150:
[----:B------:R-:W-:Y:S05]  /*0970*/  BSYNC B1 ;  /* 0x0000000000017941 */ /* 0x000fea0003800000 */
.L_x_1149:
        /* <DEDUP_REMOVED lines=16> */
.L_x_1145:
[----:B------:R-:W-:Y:S05]  /*0a80*/  BSYNC B0 ;  /* 0x0000000000007941 */ /* 0x000fea0003800000 */
.L_x_1144:
        /* <DEDUP_REMOVED lines=14> */
.L_x_1158:
        /* <DEDUP_REMOVED lines=36> */
.L_x_1159:
        /* <DEDUP_REMOVED lines=11> */
.L_x_1151:
        /* <DEDUP_REMOVED lines=23> */
.L_x_1155:
[----:B------:R-:W-:Y:S05]  /*0fd0*/  BSYNC B0 ;  /* 0x0000000000007941 */ /* 0x000fea0003800000 */
.L_x_1154:
[C---:B------:R-:W-:Y:S02]  /*0fe0*/  ISETP.GT.U32.AND P1, PT, R4.reuse, -0x801, PT ;  /* 0xfffff7ff0400780c */ /* 0x040fe40003f24070 */
[----:B------:R-:W-:-:S02]  /*0ff0*/  IADD3 R4, R4, 0x800, RZ ;  /* 0x0000080004047810 */ /* 0x000fc40007ffe0ff */
[----:B------:R-:W-:-:S09]  /*1000*/  IADD3 R5, R5, 0x400, RZ ;  /* 0x0000040005057810 */ /* 0x000fd20007ffe0ff */
[----:B0-----:R-:W-:Y:S01]  /*1010*/  @!P1 CALL.REL.NOINC `(.L_x_1156) ;  /* 0x0000001000009944 */ /* 0x001fe20003c00000 */
[----:B------:R-:W-:Y:S05]  /*1020*/  BRA `(.L_x_1157) ;  /* 0xfffff10000007947 */ /* 0x000fea000383ffff */
.L_x_1156:
[----:B------:R-:W-:Y:S05]  /*1030*/  EXIT ;  /* 0x000000000000794d */ /* 0x000fea0003800000 */
.L_x_1152:
[----:B------:R-:W-:Y:S01]  /*1040*/  HFMA2.MMA R17, -RZ, RZ, 0, 1.847743988037109375e-06 ;  /* 0x0000001fff117435 */ /* 0x000fe200000001ff */
[----:B----4-:R-:W-:Y:S01]  /*1050*/  MOV R19, R12 ;  /* 0x0000000c00137202 */ /* 0x010fe20000000f00 */
[----:B------:R-:W-:Y:S01]  /*1060*/  IMAD.MOV.U32 R16, RZ, RZ, 0x1 ;  /* 0x00000001ff107424 */ /* 0x000fe200078e00ff */
[----:B------:R-:W-:Y:S02]  /*1070*/  MOV R14, 0xffffffff ;  /* 0xffffffff000e7802 */ /* 0x000fe40000000f00 */
[----:B------:R-:W-:Y:S02]  /*1080*/  MOV R8, 0x10a0 ;  /* 0x000010a000087802 */ /* 0x000fe40000000f00 */
[----:B0123--:R-:W-:Y:S05]  /*1090*/  CALL.REL.NOINC `($__internal_82_$__cuda_sm70_shflsync_bfly_p) ;  /* 0x000007b000007944 */ /* 0x00ffea0003c00000 */
[----:B01----:R-:W-:Y:S05]  /*10a0*/  BRA `(.L_x_1158) ;  /* 0xfffffac000007947 */ /* 0x003fea000383ffff */
.L_x_1153:
[----:B------:R-:W-:Y:S01]  /*10b0*/  HFMA2.MMA R17, -RZ, RZ, 0, 1.847743988037109375e-06 ;  /* 0x0000001fff117435 */ /* 0x000fe200000001ff */
[----:B------:R-:W-:Y:S01]  /*10c0*/  MOV R19, R12 ;  /* 0x0000000c00137202 */ /* 0x000fe20000000f00 */
[----:B------:R-:W-:Y:S01]  /*10d0*/  IMAD.MOV.U32 R16, RZ, RZ, 0x2 ;  /* 0x00000002ff107424 */ /* 0x000fe200078e00ff */
[----:B------:R-:W-:Y:S02]  /*10e0*/  MOV R14, 0xffffffff ;  /* 0xffffffff000e7802 */ /* 0x000fe40000000f00 */
[----:B------:R-:W-:-:S02]  /*10f0*/  MOV R8, 0x1110 ;  /* 0x0000111000087802 */ /* 0x000fc40000000f00 */
[----:B-123--:R-:W-:Y:S05]  /*1100*/  CALL.REL.NOINC `($__internal_82_$__cuda_sm70_shflsync_bfly_p) ;  /* 0x0000074000007944 */ /* 0x00efea0003c00000 */
[----:B0-----:R-:W-:Y:S01]  /*1110*/  HFMA2.MMA R16, -RZ, RZ, 0, 2.384185791015625e-07 ;  /* 0x00000004ff107435 */ /* 0x001fe200000001ff */
[----:B-1----:R-:W-:Y:S01]  /*1120*/  FADD.FTZ R19, R12, R14 ;  /* 0x0000000e0c137221 */ /* 0x002fe20000010000 */
[----:B------:R-:W-:Y:S01]  /*1130*/  MOV R14, 0xffffffff ;  /* 0xffffffff000e7802 */ /* 0x000fe20000000f00 */
[----:B------:R-:W-:Y:S01]  /*1140*/  IMAD.MOV.U32 R17, RZ, RZ, 0x1f ;  /* 0x0000001fff117424 */ /* 0x000fe200078e00ff */
[----:B------:R-:W-:-:S02]  /*1150*/  MOV R8, 0x1170 ;  /* 0x0000117000087802 */ /* 0x000fc40000000f00 */
[----:B------:R-:W-:Y:S05]  /*1160*/  CALL.REL.NOINC `($__internal_82_$__cuda_sm70_shflsync_bfly_p) ;  /* 0x000006e000007944 */ /* 0x000fea0003c00000 */
[----:B0-----:R-:W-:Y:S01]  /*1170*/  HFMA2.MMA R16, -RZ, RZ, 0, 4.76837158203125e-07 ;  /* 0x00000008ff107435 */ /* 0x001fe200000001ff */
[----:B-1----:R-:W-:Y:S01]  /*1180*/  FADD.FTZ R19, R19, R14 ;  /* 0x0000000e13137221 */ /* 0x002fe20000010000 */
[----:B------:R-:W-:Y:S01]  /*1190*/  MOV R17, 0x1f ;  /* 0x0000001f00117802 */ /* 0x000fe20000000f00 */
[----:B------:R-:W-:Y:S01]  /*11a0*/  IMAD.MOV.U32 R14, RZ, RZ, -0x1 ;  /* 0xffffffffff0e7424 */ /* 0x000fe200078e00ff */
[----:B------:R-:W-:-:S02]  /*11b0*/  MOV R8, 0x11d0 ;  /* 0x000011d000087802 */ /* 0x000fc40000000f00 */
[----:B------:R-:W-:Y:S05]  /*11c0*/  CALL.REL.NOINC `($__internal_82_$__cuda_sm70_shflsync_bfly_p) ;  /* 0x0000068000007944 */ /* 0x000fea0003c00000 */
[----:B-1----:R-:W-:Y:S01]  /*11d0*/  FADD.FTZ R12, R19, R14 ;  /* 0x0000000e130c7221 */ /* 0x002fe20000010000 */
[----:B0-----:R-:W-:Y:S01]  /*11e0*/  HFMA2.MMA R16, -RZ, RZ, 0, 9.5367431640625e-07 ;  /* 0x00000010ff107435 */ /* 0x001fe200000001ff */
[----:B------:R-:W-:-:S02]  /*11f0*/  MOV R17, 0x1f ;  /* 0x0000001f00117802 */ /* 0x000fc40000000f00 */
[----:B------:R-:W-:Y:S01]  /*1200*/  MOV R14, 0xffffffff ;  /* 0xffffffff000e7802 */ /* 0x000fe20000000f00 */
[----:B------:R-:W-:Y:S01]  /*1210*/  IMAD.MOV.U32 R19, RZ, RZ, R12 ;  /* 0x000000ffff137224 */ /* 0x000fe200078e000c */
[----:B------:R-:W-:Y:S02]  /*1220*/  MOV R8, 0x1240 ;  /* 0x0000124000087802 */ /* 0x000fe40000000f00 */
[----:B------:R-:W-:Y:S05]  /*1230*/  CALL.REL.NOINC `($__internal_82_$__cuda_sm70_shflsync_bfly_p) ;  /* 0x0000061000007944 */ /* 0x000fea0003c00000 */
[----:B0-----:R-:W-:Y:S01]  /*1240*/  HFMA2.MMA R16, -RZ, RZ, 0, 5.9604644775390625e-08 ;  /* 0x00000001ff107435 */ /* 0x001fe200000001ff */
[----:B-1----:R-:W-:Y:S01]  /*1250*/  MOV R15, R14 ;  /* 0x0000000e000f7202 */ /* 0x002fe20000000f00 */
[----:B------:R-:W-:Y:S01]  /*1260*/  IMAD.MOV.U32 R17, RZ, RZ, 0x1f ;  /* 0x0000001fff117424 */ /* 0x000fe200078e00ff */
[----:B------:R-:W-:Y:S02]  /*1270*/  MOV R19, R13 ;  /* 0x0000000d00137202 */ /* 0x000fe40000000f00 */
[----:B------:R-:W-:Y:S02]  /*1280*/  MOV R14, 0xffffffff ;  /* 0xffffffff000e7802 */ /* 0x000fe40000000f00 */
[----:B------:R-:W-:Y:S02]  /*1290*/  MOV R8, 0x12b0 ;  /* 0x000012b000087802 */ /* 0x000fe40000000f00 */
[----:B------:R-:W-:Y:S05]  /*12a0*/  CALL.REL.NOINC `($__internal_82_$__cuda_sm70_shflsync_bfly_p) ;  /* 0x000005a000007944 */ /* 0x000fea0003c00000 */
[----:B0-----:R-:W-:Y:S01]  /*12b0*/  HFMA2.MMA R16, -RZ, RZ, 0, 1.1920928955078125e-07 ;  /* 0x00000002ff107435 */ /* 0x001fe200000001ff */
[----:B-1----:R-:W-:Y:S01]  /*12c0*/  FADD.FTZ R19, R13, R14 ;  /* 0x0000000e0d137221 */ /* 0x002fe20000010000 */
[----:B------:R-:W-:Y:S01]  /*12d0*/  MOV R17, 0x1f ;  /* 0x0000001f00117802 */ /* 0x000fe20000000f00 */
[----:B------:R-:W-:Y:S01]  /*12e0*/  IMAD.MOV.U32 R14, RZ, RZ, -0x1 ;  /* 0xffffffffff0e7424 */ /* 0x000fe200078e00ff */
[----:B------:R-:W-:-:S02]  /*12f0*/  MOV R8, 0x1310 ;  /* 0x0000131000087802 */ /* 0x000fc40000000f00 */
[----:B------:R-:W-:Y:S05]  /*1300*/  CALL.REL.NOINC `($__internal_82_$__cuda_sm70_shflsync_bfly_p) ;  /* 0x0000054000007944 */ /* 0x000fea0003c00000 */
[----:B0-----:R-:W-:Y:S01]  /*1310*/  HFMA2.MMA R16, -RZ, RZ, 0, 2.384185791015625e-07 ;  /* 0x00000004ff107435 */ /* 0x001fe200000001ff */
[----:B-1----:R-:W-:Y:S01]  /*1320*/  FADD.FTZ R19, R19, R14 ;  /* 0x0000000e13137221 */ /* 0x002fe20000010000 */
[----:B------:R-:W-:-:S02]  /*1330*/  MOV R17, 0x1f ;  /* 0x0000001f00117802 */ /* 0x000fc40000000f00 */
[----:B------:R-:W-:Y:S02]  /*1340*/  MOV R14, 0xffffffff ;  /* 0xffffffff000e7802 */ /* 0x000fe40000000f00 */
[----:B------:R-:W-:Y:S02]  /*1350*/  MOV R8, 0x1370 ;  /* 0x0000137000087802 */ /* 0x000fe40000000f00 */
[----:B------:R-:W-:Y:S05]  /*1360*/  CALL.REL.NOINC `($__internal_82_$__cuda_sm70_shflsync_bfly_p) ;  /* 0x000004e000007944 */ /* 0x000fea0003c00000 */
[----:B0-----:R-:W-:Y:S01]  /*1370*/  HFMA2.MMA R17, -RZ, RZ, 0, 1.847743988037109375e-06 ;  /* 0x0000001fff117435 */ /* 0x001fe200000001ff */
[----:B-1----:R-:W-:Y:S01]  /*1380*/  FADD.FTZ R19, R19, R14 ;  /* 0x0000000e13137221 */ /* 0x002fe20000010000 */
[----:B------:R-:W-:Y:S01]  /*1390*/  MOV R14, 0xffffffff ;  /* 0xffffffff000e7802 */ /* 0x000fe20000000f00 */
[----:B------:R-:W-:Y:S01]  /*13a0*/  IMAD.MOV.U32 R16, RZ, RZ, 0x8 ;  /* 0x00000008ff107424 */ /* 0x000fe200078e00ff */
[----:B------:R-:W-:Y:S02]  /*13b0*/  MOV R8, 0x13d0 ;  /* 0x000013d000087802 */ /* 0x000fe40000000f00 */
[----:B------:R-:W-:Y:S05]  /*13c0*/  CALL.REL.NOINC `($__internal_82_$__cuda_sm70_shflsync_bfly_p) ;  /* 0x0000048000007944 */ /* 0x000fea0003c00000 */
[----:B-1----:R-:W-:Y:S01]  /*13d0*/  FADD.FTZ R13, R19, R14 ;  /* 0x0000000e130d7221 */ /* 0x002fe20000010000 */
[----:B0-----:R-:W-:Y:S01]  /*13e0*/  HFMA2.MMA R16, -RZ, RZ, 0, 9.5367431640625e-07 ;  /* 0x00000010ff107435 */ /* 0x001fe200000001ff */
[----:B------:R-:W-:Y:S01]  /*13f0*/  IMAD.MOV.U32 R17, RZ, RZ, 0x1f ;  /* 0x0000001fff117424 */ /* 0x000fe200078e00ff */
[----:B------:R-:W-:Y:S02]  /*1400*/  MOV R14, 0xffffffff ;  /* 0xffffffff000e7802 */ /* 0x000fe40000000f00 */
[----:B------:R-:W-:-:S02]  /*1410*/  MOV R19, R13 ;  /* 0x0000000d00137202 */ /* 0x000fc40000000f00 */
[----:B------:R-:W-:Y:S02]  /*1420*/  MOV R8, 0x1440 ;  /* 0x0000144000087802 */ /* 0x000fe40000000f00 */
[----:B------:R-:W-:Y:S05]  /*1430*/  CALL.REL.NOINC `($__internal_82_$__cuda_sm70_shflsync_bfly_p) ;  /* 0x0000041000007944 */ /* 0x000fea0003c00000 */
[----:B0-----:R-:W-:Y:S01]  /*1440*/  HFMA2.MMA R16, -RZ, RZ, 0, 5.9604644775390625e-08 ;  /* 0x00000001ff107435 */ /* 0x001fe200000001ff */
[----:B-1----:R-:W-:Y:S01]  /*1450*/  MOV R18, R14 ;  /* 0x0000000e00127202 */ /* 0x002fe20000000f00 */
[----:B------:R-:W-:Y:S01]  /*1460*/  IMAD.MOV.U32 R19, RZ, RZ, R11 ;  /* 0x000000ffff137224 */ /* 0x000fe200078e000b */
[----:B------:R-:W-:Y:S02]  /*1470*/  MOV R17, 0x1f ;  /* 0x0000001f00117802 */ /* 0x000fe40000000f00 */
[----:B------:R-:W-:Y:S02]  /*1480*/  MOV R14, 0xffffffff ;  /* 0xffffffff000e7802 */ /* 0x000fe40000000f00 */
[----:B------:R-:W-:Y:S02]  /*1490*/  MOV R8, 0x14b0 ;  /* 0x000014b000087802 */ /* 0x000fe40000000f00 */
[----:B------:R-:W-:Y:S05]  /*14a0*/  CALL.REL.NOINC `($__internal_82_$__cuda_sm70_shflsync_bfly_p) ;  /* 0x000003a000007944 */ /* 0x000fea0003c00000 */
[----:B0-----:R-:W-:Y:S01]  /*14b0*/  HFMA2.MMA R17, -RZ, RZ, 0, 1.847743988037109375e-06 ;  /* 0x0000001fff117435 */ /* 0x001fe200000001ff */
[----:B-1----:R-:W-:Y:S01]  /*14c0*/  FADD.FTZ R19, R11, R14 ;  /* 0x0000000e0b137221 */ /* 0x002fe20000010000 */
[----:B------:R-:W-:Y:S01]  /*14d0*/  MOV R14, 0xffffffff ;  /* 0xffffffff000e7802 */ /* 0x000fe20000000f00 */
[----:B------:R-:W-:Y:S01]  /*14e0*/  IMAD.MOV.U32 R16, RZ, RZ, 0x2 ;  /* 0x00000002ff107424 */ /* 0x000fe200078e00ff */
[----:B------:R-:W-:-:S02]  /*14f0*/  MOV R8, 0x1510 ;  /* 0x0000151000087802 */ /* 0x000fc40000000f00 */
[----:B------:R-:W-:Y:S05]  /*1500*/  CALL.REL.NOINC `($__internal_82_$__cuda_sm70_shflsync_bfly_p) ;  /* 0x0000034000007944 */ /* 0x000fea0003c00000 */
        /* <DEDUP_REMOVED lines=44> */
[----:B0-----:R-:W-:Y:S01]  /*17d0*/  HFMA2.MMA R16, -RZ, RZ, 0, 9.5367431640625e-07 ;  /* 0x00000010ff107435 */ /* 0x001fe200000001ff */
[----:B-1----:R-:W-:Y:S01]  /*17e0*/  FADD.FTZ R19, R19, R14 ;  /* 0x0000000e13137221 */ /* 0x002fe20000010000 */
[----:B------:R-:W-:Y:S01]  /*17f0*/  MOV R14, 0xffffffff ;  /* 0xffffffff000e7802 */ /* 0x000fe20000000f00 */
[----:B------:R-:W-:Y:S01]  /*1800*/  IMAD.MOV.U32 R17, RZ, RZ, 0x1f ;  /* 0x0000001fff117424 */ /* 0x000fe200078e00ff */
[----:B------:R-:W-:-:S02]  /*1810*/  MOV R8, 0x1830 ;  /* 0x0000183000087802 */ /* 0x000fc40000000f00 */
[----:B------:R-:W-:Y:S05]  /*1820*/  CALL.REL.NOINC `($__internal_82_$__cuda_sm70_shflsync_bfly_p) ;  /* 0x0000002000007944 */ /* 0x000fea0003c00000 */
[----:B-1----:R-:W-:Y:S01]  /*1830*/  MOV R8, R14 ;  /* 0x0000000e00087202 */ /* 0x002fe20000000f00 */
[----:B0-----:R-:W-:Y:S05]  /*1840*/  BRA `(.L_x_1159) ;  /* 0xfffff56000007947 */ /* 0x001fea000383ffff */
        .weak           $__internal_82_$__cuda_sm70_shflsync_bfly_p
        .type           $__internal_82_$__cuda_sm70_shflsync_bfly_p,@function
        .size           $__internal_82_$__cuda_sm70_shflsync_bfly_p,(.L_x_1845 - $__internal_82_$__cuda_sm70_shflsync_bfly_p)
$__internal_82_$__cuda_sm70_shflsync_bfly_p:
[----:B------:R-:W-:Y:S01]  /*1850*/  HFMA2.MMA R9, -RZ, RZ, 0, 0 ;  /* 0x00000000ff097435 */ /* 0x000fe200000001ff */
[----:B------:R-:W-:Y:S04]  /*1860*/  WARPSYNC R14 ;  /* 0x0000000e00007348 */ /* 0x000fe80003800000 */
[----:B------:R0:W1:Y:S01]  /*1870*/  SHFL.BFLY PT, R14, R19, R16, R17 ;  /* 0x0c000010130e7389 */ /* 0x00006200000e0011 */
[----:B------:R-:W-:Y:S05]  /*1880*/  RET.REL.NODEC R8 `(_ZN10layer_norm40ln_parallel_residual_bwd_finalize_kernelINS_22Kernel_traits_finalizeILj2048E6__halfS2_fS2_fjLb0ELj1024ELj4ENS_18Kernel_traits_baseILj2048ES2_S2_fS2_fjLj1024EEEEELb1EEEvNS_9BwdParamsE) ;  /* 0xffffe77008007950 */ /* 0x000fea0003c3ffff */
.L_x_1160:
        /* <DEDUP_REMOVED lines=15> */
.L_x_1845:


//--------------------- .text._ZN10layer_norm31ln_parallel_residual_bwd_kernelINS_13Kernel_traitsI6__halfS2_fS2_fjLj2048ELj1ELj1ELj4ELj16ENS_18Kernel_traits_baseILj2048ES2_S2_fS2_fjLj128EEEEELb1ELb1ELb1EEEvNS_9BwdParamsE --------------------------
	.section	.text._ZN10layer_norm31ln_parallel_residual_bwd_kernelINS_13Kernel_traitsI6__halfS2_fS2_fjLj2048ELj1ELj1ELj4ELj16ENS_18Kernel_traits_baseILj2048ES2_S2_fS2_fjLj128EEEEELb1ELb1ELb1EEEvNS_9BwdParamsE,"ax",@progbits
	.sectioninfo	@"SHI_REGISTERS=154"
	.align	128
        .global         _ZN10layer_norm31ln_parallel_residual_bwd_kernelINS_13Kernel_traitsI6__halfS2_fS2_fjLj2048ELj1ELj1ELj4ELj16ENS_18Kernel_traits_baseILj2048ES2_S2_fS2_fjLj128EEEEELb1ELb1ELb1EEEvNS_9BwdParamsE
        .type           _ZN10layer_norm31ln_parallel_residual_bwd_kernelINS_13Kernel_traitsI6__halfS2_fS2_fjLj2048ELj1ELj1ELj4ELj16ENS_18Kernel_traits_baseILj2048ES2_S2_fS2_fjLj128EEEEELb1ELb1ELb1EEEvNS_9BwdParamsE,@function
        .size           _ZN10layer_norm31ln_parallel_residual_bwd_kernelINS_13Kernel_traitsI6__halfS2_fS2_fjLj2048ELj1ELj1ELj4ELj16ENS_18Kernel_traits_baseILj2048ES2_S2_fS2_fjLj128EEEEELb1ELb1ELb1EEEvNS_9BwdParamsE,(.L_x_1846 - _ZN10layer_norm31ln_parallel_residual_bwd_kernelINS_13Kernel_traitsI6__halfS2_fS2_fjLj2048ELj1ELj1ELj4ELj16ENS_18Kernel_traits_baseILj2048ES2_S2_fS2_fjLj128EEEEELb1ELb1ELb1EEEvNS_9BwdParamsE)
        .other          _ZN10layer_norm31ln_parallel_residual_bwd_kernelINS_13Kernel_traitsI6__halfS2_fS2_fjLj2048ELj1ELj1ELj4ELj16ENS_18Kernel_traits_baseILj2048ES2_S2_fS2_fjLj128EEEEELb1ELb1ELb1EEEvNS_9BwdParamsE,@"STO_CUDA_ENTRY STV_DEFAULT"
_ZN10layer_norm31ln_parallel_residual_bwd_kernelINS_13Kernel_traitsI6__halfS2_fS2_fjLj2048ELj1ELj1ELj4ELj16ENS_18Kernel_traits_baseILj2048ES2_S2_fS2_fjLj128EEEEELb1ELb1ELb1EEEvNS_9BwdParamsE:
.text._ZN10layer_norm31ln_parallel_residual_bwd_kernelINS_13Kernel_traitsI6__halfS2_fS2_fjLj2048ELj1ELj1ELj4ELj16ENS_18Kernel_traits_baseILj2048ES2_S2_fS2_fjLj128EEEEELb1ELb1ELb1EEEvNS_9BwdParamsE:
        /* <DEDUP_REMOVED lines=24> */
.L_x_1161:
[----:B------:R-:W-:-:S04]  /*0180*/  SHF.L.U32 R0, R121, 0x4, RZ ;  /* 0x0000000479007819 */ /* 0x000fc800000006ff */
[----:B------:R-:W-:-:S04]  /*0190*/  LOP3.LUT R0, R0, 0x7f0, RZ, 0xc0, !PT ;  /* 0x000007f000007812 */ /* 0x000fc800078ec0ff */
[----:B------:R-:W-:-:S04]  /*01a0*/  IADD3 R2, P0, R0, c[0x0][0x1b0], RZ ;  /* 0x00006c0000027a10 */ /* 0x000fc80007f1e0ff */
[----:B------:R-:W-:-:S05]  /*01b0*/  IADD3.X R3, RZ, c[0x0][0x1b4], RZ, P0, !PT ;  /* 0x00006d00ff037a10 */ /* 0x000fca00007fe4ff */
        /* <DEDUP_REMOVED lines=35> */
.L_x_1166:
        /* <DEDUP_REMOVED lines=9> */
[----:B------:R-:W-:Y:S01]  /*0480*/  LEA.HI.SX32 R70, R33, R70, 0x1d ;  /* 0x0000004621467211 */ /* 0x000fe200078feaff */
[----:B------:R-:W-:-:S04]  /*0490*/  IMAD.WIDE R122, R120, R123, c[0x0][0x1a8] ;  /* 0x00006a00787a7625 */ /* 0x000fc800078e027b */
[C---:B------:R-:W-:Y:S02]  /*04a0*/  IMAD.WIDE.U32 R60, R70.reuse, R65, c[0x0][0x188] ;  /* 0x00006200463c7625 */ /* 0x040fe400078e0041 */
[----:B------:R1:W3:Y:S02]  /*04b0*/  LDG.E R122, [R122.64] ;  /* 0x000000047a7a7981 */ /* 0x0002e4000c1e1900 */
[C---:B------:R-:W-:Y:S02]  /*04c0*/  IMAD.WIDE.U32 R36, R70.reuse, R53, c[0x0][0x208] ;  /* 0x0000820046247625 */ /* 0x040fe400078e0035 */
[----:B------:R4:W1:Y:S04]  /*04d0*/  LDG.E.128 R32, [R60.64] ;  /* 0x000000043c207981 */ /* 0x000868000c1e1d00 */
[----:B------:R-:W3:Y:S04]  /*04e0*/  LDG.E.128 R36, [R36.64] ;  /* 0x0000000424247981 */ /* 0x000ee8000c1e1d00 */
[----:B------:R4:W3:Y:S01]  /*04f0*/  LDG.E.128 R40, [R60.64+0x10] ;  /* 0x000010043c287981 */ /* 0x0008e2000c1e1d00 */
[----:B------:R-:W-:-:S05]  /*0500*/  IADD3 R0, R70, 0x80, RZ ;  /* 0x0000008046007810 */ /* 0x000fca0007ffe0ff */
[----:B------:R-:W-:-:S05]  /*0510*/  IMAD.WIDE.U32 R58, R0, R65, c[0x0][0x188] ;  /* 0x00006200003a7625 */ /* 0x000fca00078e0041 */
[----:B------:R4:W3:Y:S01]  /*0520*/  LDG.E.128 R44, [R58.64] ;  /* 0x000000043a2c7981 */ /* 0x0008e2000c1e1d00 */
[----:B------:R-:W-:-:S03]  /*0530*/  IMAD.WIDE.U32 R52, R0, R53, c[0x0][0x208] ;  /* 0x0000820000347625 */ /* 0x000fc600078e0035 */
[----:B0-----:R0:W3:Y:S04]  /*0540*/  LDG.E.128 R48, [R58.64+0x10] ;  /* 0x000010043a307981 */ /* 0x0010e8000c1e1d00 */
[----:B------:R-:W3:Y:S01]  /*0550*/  LDG.E.128 R52, [R52.64] ;  /* 0x0000000434347981 */ /* 0x000ee2000c1e1d00 */
[----:B------:R-:W-:-:S04]  /*0560*/  ISETP.NE.U32.AND P0, PT, RZ, c[0x0][0x250], PT ;  /* 0x00009400ff007a0c */ /* 0x000fc80003f05070 */
[----:B------:R-:W-:Y:S02]  /*0570*/  ISETP.NE.AND.EX P0, PT, RZ, c[0x0][0x254], PT, P0 ;  /* 0x00009500ff007a0c */ /* 0x000fe40003f05300 */
[----:B----4-:R-:W-:-:S05]  /*0580*/  MOV R61, 0x8 ;  /* 0x00000008003d7802 */ /* 0x010fca0000000f00 */
        /* <DEDUP_REMOVED lines=22> */
[C---:B-1----:R-:W-:Y:S02]  /*06f0*/  FADD.FTZ R123, -R151.reuse, R34 ;  /* 0x00000022977b7221 */ /* 0x042fe40000010100 */
[C---:B----4-:R-:W-:Y:S02]  /*0700*/  FADD.FTZ R67, -R151.reuse, R32 ;  /* 0x0000002097437221 */ /* 0x050fe40000010100 */
[C---:B0-----:R-:W-:Y:S01]  /*0710*/  FADD.FTZ R69, -R151.reuse, R33 ;  /* 0x0000002197457221 */ /* 0x041fe20000010100 */
[--C-:B---3--:R-:W-:Y:S01]  /*0720*/  HADD2.F32 R66, -RZ, R36.reuse.H0_H0 ;  /* 0x20000024ff427230 */ /* 0x108fe20000004100 */
[C---:B------:R-:W-:Y:S01]  /*0730*/  FMUL.FTZ R64, R122.reuse, R123 ;  /* 0x0000007b7a407220 */ /* 0x040fe20000410000 */
[----:B------:R-:W-:Y:S01]  /*0740*/  HADD2.F32 R124, -RZ, R37.H0_H0 ;  /* 0x20000025ff7c7230 */ /* 0x000fe20000004100 */
[C---:B------:R-:W-:Y:S01]  /*0750*/  FMUL.FTZ R62, R122.reuse, R67 ;  /* 0x000000437a3e7220 */ /* 0x040fe20000410000 */
[--C-:B------:R-:W-:Y:S01]  /*0760*/  HADD2.F32 R130, -RZ, R39.reuse.H0_H0 ;  /* 0x20000027ff827230 */ /* 0x100fe20000004100 */
[----:B------:R-:W-:Y:S01]  /*0770*/  FMUL.FTZ R65, R122, R69 ;  /* 0x000000457a417220 */ /* 0x000fe20000410000 */
[----:B------:R-:W-:Y:S01]  /*0780*/  HADD2.F32 R133, -RZ, R39.H1_H1 ;  /* 0x30000027ff857230 */ /* 0x000fe20000004100 */
[----:B------:R-:W-:Y:S01]  /*0790*/  FADD.FTZ R39, -R151, R40 ;  /* 0x0000002897277221 */ /* 0x000fe20000010100 */
[----:B------:R-:W-:Y:S01]  /*07a0*/  HADD2.F32 R63, -RZ, R36.H1_H1 ;  /* 0x30000024ff3f7230 */ /* 0x000fe20000004100 */
[----:B------:R-:W-:Y:S01]  /*07b0*/  FMUL.FTZ R69, R119, R66 ;  /* 0x0000004277457220 */ /* 0x000fe20000410000 */
[----:B------:R-:W-:Y:S01]  /*07c0*/  HADD2.F32 R128, -RZ, R38.H0_H0 ;  /* 0x20000026ff807230 */ /* 0x000fe20000004100 */
[----:B------:R-:W-:-:S02]  /*07d0*/  FADD.FTZ R125, -R151, R35 ;  /* 0x00000023977d7221 */ /* 0x000fc40000010100 */
[----:B------:R-:W-:Y:S02]  /*07e0*/  FADD.FTZ R91, R124, R91 ;  /* 0x0000005b7c5b7221 */ /* 0x000fe40000010000 */
[-C--:B------:R-:W-:Y:S02]  /*07f0*/  FFMA.FTZ R75, R64, R124.reuse, R75 ;  /* 0x0000007c404b7223 */ /* 0x080fe4000001004b */
[----:B------:R-:W-:Y:S02]  /*0800*/  FMUL.FTZ R123, R117, R124 ;  /* 0x0000007c757b7220 */ /* 0x000fe40000410000 */
[----:B------:R-:W-:Y:S02]  /*0810*/  FADD.FTZ R89, R66, R89 ;  /* 0x0000005942597221 */ /* 0x000fe40000010000 */
[----:B------:R-:W-:Y:S02]  /*0820*/  FFMA.FTZ R73, R62, R66, R73 ;  /* 0x000000423e497223 */ /* 0x000fe40000010049 */
[----:B------:R-:W-:-:S02]  /*0830*/  FMUL.FTZ R124, R122, R39 ;  /* 0x000000277a7c7220 */ /* 0x000fc40000410000 */
[----:B------:R-:W-:Y:S02]  /*0840*/  FMUL.FTZ R66, R118, R63 ;  /* 0x0000003f76427220 */ /* 0x000fe40000410000 */
[----:B------:R-:W-:Y:S02]  /*0850*/  FADD.FTZ R39, RZ, R69 ;  /* 0x00000045ff277221 */ /* 0x000fe40000010000 */
[----:B------:R-:W-:Y:S01]  /*0860*/  FFMA.FTZ R40, R62, R69, RZ ;  /* 0x000000453e287223 */ /* 0x000fe200000100ff */
[----:B------:R-:W-:Y:S01]  /*0870*/  HADD2.F32 R127, -RZ, R37.H1_H1 ;  /* 0x30000025ff7f7230 */ /* 0x000fe20000004100 */
[----:B------:R-:W-:Y:S02]  /*0880*/  FMUL.FTZ R67, R122, R125 ;  /* 0x0000007d7a437220 */ /* 0x000fe40000410000 */
[----:B------:R-:W-:Y:S02]  /*0890*/  FADD.FTZ R93, R128, R93 ;  /* 0x0000005d805d7221 */ /* 0x000fe40000010000 */
[----:B------:R-:W-:-:S02]  /*08a0*/  FFMA.FTZ R77, R124, R128, R77 ;  /* 0x000000807c4d7223 */ /* 0x000fc4000001004d */
[----:B------:R-:W-:Y:S02]  /*08b0*/  FMUL.FTZ R125, R115, R128 ;  /* 0x00000080737d7220 */ /* 0x000fe40000410000 */
[----:B------:R-:W-:Y:S02]  /*08c0*/  FADD.FTZ R128, R39, R66 ;  /* 0x0000004227807221 */ /* 0x000fe40000010000 */
[----:B------:R-:W-:Y:S02]  /*08d0*/  FFMA.FTZ R40, R65, R66, R40 ;  /* 0x0000004241287223 */ /* 0x000fe40000010028 */
[----:B------:R-:W-:Y:S02]  /*08e0*/  FMUL.FTZ R126, R116, R127 ;  /* 0x0000007f747e7220 */ /* 0x000fe40000410000 */
[----:B------:R-:W-:Y:S02]  /*08f0*/  FADD.FTZ R39, R128, R123 ;  /* 0x0000007b80277221 */ /* 0x000fe40000010000 */
[----:B------:R-:W-:Y:S01]  /*0900*/  FFMA.FTZ R40, R64, R123, R40 ;  /* 0x0000007b40287223 */ /* 0x000fe20000010028 */
[----:B------:R-:W-:Y:S01]  /*0910*/  HADD2.F32 R129, -RZ, R38.H1_H1 ;  /* 0x30000026ff817230 */ /* 0x000fe20000004100 */
[----:B------:R-:W-:-:S02]  /*0920*/  FADD.FTZ R41, -R151, R41 ;  /* 0x0000002997297221 */ /* 0x000fc40000010100 */
        /* <DEDUP_REMOVED lines=10> */
[C---:B------:R-:W-:Y:S02]  /*09d0*/  FADD.FTZ R149, -R151.reuse, R50 ;  /* 0x0000003297957221 */ /* 0x040fe40000010100 */
        /* <DEDUP_REMOVED lines=8> */
[----:B------:R-:W-:Y:S01]  /*0a60*/  FFMA.FTZ R41, R51, R45, R40 ;  /* 0x0000002d33297223 */ /* 0x000fe20000010028 */
[----:B------:R-:W-:Y:S01]  /*0a70*/  HADD2.F32 R38, -RZ, R53.H0_H0 ;  /* 0x20000035ff267230 */ /* 0x000fe20000004100 */
[C---:B------:R-:W-:Y:S01]  /*0a80*/  FMUL.FTZ R46, R122.reuse, R43 ;  /* 0x0000002b7a2e7220 */ /* 0x040fe20000410000 */
[----:B------:R-:W-:Y:S01]  /*0a90*/  HADD2.F32 R132, -RZ, R52.H0_H0 ;  /* 0x20000034ff847230 */ /* 0x000fe20000004100 */
        /* <DEDUP_REMOVED lines=22> */
[----:B------:R-:W-:-:S02]  /*0c00*/  FADD.FTZ R40, R39, R128 ;  /* 0x0000008027287221 */ /* 0x000fc40000010000 */
[----:B------:R-:W-:Y:S01]  /*0c10*/  FFMA.FTZ R38, R47, R128, R38 ;  /* 0x000000802f267223 */ /* 0x000fe20000010026 */
[----:B------:R-:W-:Y:S01]  /*0c20*/  HADD2.F32 R36, -RZ, R54.H0_H0 ;  /* 0x20000036ff247230 */ /* 0x000fe20000004100 */
[----:B------:R-:W-:Y:S02]  /*0c30*/  FADD.FTZ R95, R130, R95 ;  /* 0x0000005f825f7221 */ /* 0x000fe40000010000 */
[----:B------:R-:W-:Y:S02]  /*0c40*/  FFMA.FTZ R79, R44, R130, R79 ;  /* 0x000000822c4f7223 */ /* 0x000fe4000001004f */
[----:B------:R-:W-:Y:S02]  /*0c50*/  FMUL.FTZ R52, R122, R145 ;  /* 0x000000917a347220 */ /* 0x000fe40000410000 */
[----:B------:R-:W-:Y:S02]  /*0c60*/  FADD.FTZ R98, R37, R98 ;  /* 0x0000006225627221 */ /* 0x000fe40000010000 */
[----:B------:R-:W-:-:S02]  /*0c70*/  FFMA.FTZ R82, R49, R37, R82 ;  /* 0x0000002531527223 */ /* 0x000fc40000010052 */
[----:B------:R-:W-:Y:S02]  /*0c80*/  FMUL.FTZ R130, R108, R37 ;  /* 0x000000256c827220 */ /* 0x000fe40000410000 */
[----:B------:R-:W-:Y:S02]  /*0c90*/  FADD.FTZ R37, R40, R127 ;  /* 0x0000007f28257221 */ /* 0x000fe40000010000 */
[----:B------:R-:W-:Y:S01]  /*0ca0*/  FFMA.FTZ R38, R50, R127, R38 ;  /* 0x0000007f32267223 */ /* 0x000fe20000010026 */
[----:B------:R-:W-:Y:S01]  /*0cb0*/  HADD2.F32 R35, -RZ, R54.H1_H1 ;  /* 0x30000036ff237230 */ /* 0x000fe20000004100 */
        /* <DEDUP_REMOVED lines=8> */
[----:B------:R-:W-:Y:S01]  /*0d40*/  HADD2.F32 R32, -RZ, R55.H0_H0 ;  /* 0x20000037ff207230 */ /* 0x000fe20000004100 */
[----:B------:R-:W-:-:S02]  /*0d50*/  FADD.FTZ R97, R132, R97 ;  /* 0x0000006184617221 */ /* 0x000fc40000010000 */
[----:B------:R-:W-:Y:S02]  /*0d60*/  FFMA.FTZ R81, R48, R132, R81 ;  /* 0x0000008430517223 */ /* 0x000fe40000010051 */
[----:B------:R-:W-:Y:S02]  /*0d70*/  FMUL.FTZ R54, R122, R149 ;  /* 0x000000957a367220 */ /* 0x000fe40000410000 */
[----:B------:R-:W-:Y:S02]  /*0d80*/  FADD.FTZ R100, R35, R100 ;  /* 0x0000006423647221 */ /* 0x000fe40000010000 */
[-C--:B------:R-:W-:Y:S02]  /*0d90*/  FFMA.FTZ R84, R53, R35.reuse, R84 ;  /* 0x0000002335547223 */ /* 0x080fe40000010054 */
[----:B------:R-:W-:Y:S02]  /*0da0*/  FMUL.FTZ R132, R106, R35 ;  /* 0x000000236a847220 */ /* 0x000fe40000410000 */
[----:B------:R-:W-:-:S02]  /*0db0*/  FADD.FTZ R35, R36, R129 ;  /* 0x0000008124237221 */ /* 0x000fc40000010000 */
[----:B------:R-:W-:Y:S01]  /*0dc0*/  FFMA.FTZ R38, R52, R129, R38 ;  /* 0x0000008134267223 */ /* 0x000fe20000010026 */
[----:B------:R-:W-:Y:S01]  /*0dd0*/  HADD2.F32 R33, -RZ, R55.H1_H1 ;  /* 0x30000037ff217230 */ /* 0x000fe20000004100 */
[----:B------:R-:W-:Y:S01]  /*0de0*/  FADD.FTZ R103, R32, R103 ;  /* 0x0000006720677221 */ /* 0x000fe20000010000 */
[----:B------:R-:W-:Y:S01]  /*0df0*/  SHF.R.U32.HI R34, RZ, 0x5, R121 ;  /* 0x00000005ff227819 */ /* 0x000fe20000011679 */
[-C--:B------:R-:W-:Y:S02]  /*0e00*/  FFMA.FTZ R87, R54, R32.reuse, R87 ;  /* 0x0000002036577223 */ /* 0x080fe40000010057 */
[----:B------:R-:W-:Y:S02]  /*0e10*/  FMUL.FTZ R131, R105, R32 ;  /* 0x0000002069837220 */ /* 0x000fe40000410000 */
[----:B------:R-:W-:Y:S02]  /*0e20*/  FADD.FTZ R32, R35, R132 ;  /* 0x0000008423207221 */ /* 0x000fe40000010000 */
[----:B------:R-:W-:Y:S01]  /*0e30*/  FFMA.FTZ R38, R53, R132, R38 ;  /* 0x0000008435267223 */ /* 0x000fe20000010026 */
[----:B------:R-:W-:Y:S01]  /*0e40*/  LOP3.LUT R68, R34, 0x7fffffc, RZ, 0xc0, !PT ;  /* 0x07fffffc22447812 */ /* 0x000fe200078ec0ff */
        /* <DEDUP_REMOVED lines=16> */
.L_x_1167:
        /* <DEDUP_REMOVED lines=18> */
.L_x_1168:
[----:B------:R-:W-:Y:S01]  /*1070*/  @!P1 LOP3.LUT R33, R34, 0x3, RZ, 0xc0, !PT ;  /* 0x0000000322219812 */ /* 0x000fe200078ec0ff */
[----:B-1----:R-:W-:Y:S01]  /*1080*/  FADD.FTZ R41, R32, R39 ;  /* 0x0000002720297221 */ /* 0x002fe20000010000 */
[----:B------:R-:W-:Y:S01]  /*1090*/  ULDC.U8 UR6, c[0x0][0x1f0] ;  /* 0x00007c0000067ab9 */ /* 0x000fe20000000000 */
[----:B--2---:R-:W-:Y:S01]  /*10a0*/  FADD.FTZ R40, R40, R37 ;  /* 0x0000002528287221 */ /* 0x004fe20000010000 */
[----:B------:R-:W-:Y:S01]  /*10b0*/  ISETP.NE.AND P2, PT, RZ, UR6, PT ;  /* 0x00000006ff007c0c */ /* 0x000fe2000bf45270 */
[----:B------:R-:W-:Y:S01]  /*10c0*/  @!P1 IMAD.IADD R133, R68, 0x1, R33 ;  /* 0x0000000144859824 */ /* 0x000fe200078e0221 */
[----:B------:R-:W-:Y:S01]  /*10d0*/  WARPSYNC 0xffffffff ;  /* 0xffffffff00007948 */ /* 0x000fe20003800000 */
[----:B-----5:R-:W-:-:S03]  /*10e0*/  @P0 LOP3.LUT P3, RZ, R2, 0xff00, RZ, 0xc0, !PT ;  /* 0x0000ff0002ff0812 */ /* 0x020fc6000786c0ff */
        /* <DEDUP_REMOVED lines=18> */
[----:B------:R-:W-:Y:S01]  /*1210*/  FMUL.FTZ R36, R32, c[0x0][0x1e0] ;  /* 0x0000780020247a20 */ /* 0x000fe20000410000 */
[----:B------:R-:W-:Y:S02]  /*1220*/  MOV R32, R58 ;  /* 0x0000003a00207202 */ /* 0x000fe40000000f00 */
        /* <DEDUP_REMOVED lines=21> */
[C---:B------:R-:W-:Y:S01]  /*1380*/  FSEL R32, R65.reuse, RZ, P6 ;  /* 0x000000ff41207208 */ /* 0x040fe20003000000 */
        /* <DEDUP_REMOVED lines=31> */
[----:B------:R-:W-:Y:S01]  /*1580*/  F2FP.PACK_AB R32, R37, R32 ;  /* 0x000000202520723e */ /* 0x000fe200000000ff */
[----:B------:R-:W-:Y:S01]  /*1590*/  FADD.FTZ R59, R42, -R59 ;  /* 0x8000003b2a3b7221 */ /* 0x000fe20000010000 */
[----:B------:R-:W-:Y:S01]  /*15a0*/  @P0 FSEL R64, R64, RZ, P5 ;  /* 0x000000ff40400208 */ /* 0x000fe20002800000 */
[----:B------:R-:W-:Y:S01]  /*15b0*/  @P1 FADD.FTZ R44, R9, R44 ;  /* 0x0000002c092c1221 */ /* 0x000fe20000010000 */
[----:B------:R-:W-:Y:S01]  /*15c0*/  @P0 LOP3.LUT P5, RZ, R3, 0xff, RZ, 0xc0, !PT ;  /* 0x000000ff03ff0812 */ /* 0x000fe200078ac0ff */
[-CC-:B------:R-:W-:Y:S01]  /*15d0*/  FFMA.FTZ R52, R52, R36.reuse, R133.reuse ;  /* 0x0000002434347223 */ /* 0x180fe20000010085 */
[----:B------:R-:W-:Y:S01]  /*15e0*/  @P0 F2FP.PACK_AB R65, RZ, R65 ;  /* 0x00000041ff41023e */ /* 0x000fe200000000ff */
[-CC-:B------:R-:W-:Y:S01]  /*15f0*/  FFMA.FTZ R53, R53, R36.reuse, R133.reuse ;  /* 0x0000002435357223 */ /* 0x180fe20000010085 */
[----:B------:R-:W-:Y:S01]  /*1600*/  @P0 FSEL R51, R67, RZ, P5 ;  /* 0x000000ff43330208 */ /* 0x000fe20002800000 */
[-CC-:B------:R-:W-:Y:S01]  /*1610*/  FFMA.FTZ R54, R54, R36.reuse, R133.reuse ;  /* 0x0000002436367223 */ /* 0x180fe20000010085 */
[----:B------:R-:W-:Y:S01]  /*1620*/  LOP3.LUT P5, RZ, R40, 0xff, RZ, 0xc0, !PT ;  /* 0x000000ff28ff7812 */ /* 0x000fe200078ac0ff */
[----:B------:R-:W-:Y:S01]  /*1630*/  FFMA.FTZ R55, R55, R36, R133 ;  /* 0x0000002437377223 */ /* 0x000fe20000010085 */
[----:B------:R-:W-:Y:S01]  /*1640*/  @P0 F2FP.PACK_AB R64, RZ, R64 ;  /* 0x00000040ff40023e */ /* 0x000fe200000000ff */
[----:B------:R-:W-:Y:S01]  /*1650*/  FADD.FTZ R45, R43, -R46 ;  /* 0x8000002e2b2d7221 */ /* 0x000fe20000010000 */
[----:B------:R-:W-:Y:S01]  /*1660*/  @P0 F2FP.PACK_AB R51, RZ, R51 ;  /* 0x00000033ff33023e */ /* 0x000fe200000000ff */
[----:B------:R-:W-:Y:S01]  /*1670*/  FMUL.FTZ R36, R44, c[0x0][0x1e8] ;  /* 0x00007a002c247a20 */ /* 0x000fe20000410000 */
[----:B------:R-:W-:Y:S01]  /*1680*/  @P0 F2FP.PACK_AB R62, RZ, R62 ;  /* 0x0000003eff3e023e */ /* 0x000fe200000000ff */
[----:B------:R-:W-:Y:S01]  /*1690*/  FMUL.FTZ R43, R122, R59 ;  /* 0x0000003b7a2b7220 */ /* 0x000fe20000410000 */
[----:B------:R-:W-:Y:S01]  /*16a0*/  @P0 F2FP.PACK_AB R58, RZ, R58 ;  /* 0x0000003aff3a023e */ /* 0x000fe200000000ff */
[----:B------:R-:W-:Y:S01]  /*16b0*/  FADD.FTZ R63, R63, -R48 ;  /* 0x800000303f3f7221 */ /* 0x000fe20000010000 */
[----:B------:R-:W-:Y:S01]  /*16c0*/  FSEL R69, R36, RZ, P2 ;  /* 0x000000ff24457208 */ /* 0x000fe20001000000 */
[----:B------:R-:W-:Y:S01]  /*16d0*/  @P1 FADD.FTZ R43, R10, R43 ;  /* 0x0000002b0a2b1221 */ /* 0x000fe20000010000 */
[----:B------:R-:W-:Y:S01]  /*16e0*/  @P0 LOP3.LUT P2, RZ, R3, 0xff00, RZ, 0xc0, !PT ;  /* 0x0000ff0003ff0812 */ /* 0x000fe2000784c0ff */
[----:B------:R-:W-:Y:S01]  /*16f0*/  FMUL.FTZ R126, R122, R45 ;  /* 0x0000002d7a7e7220 */ /* 0x000fe20000410000 */
[----:B------:R-:W-:Y:S01]  /*1700*/  F2FP.PACK_AB R34, R69, R34 ;  /* 0x000000224522723e */ /* 0x000fe200000000ff */
[----:B------:R-:W-:Y:S01]  /*1710*/  FADD.FTZ R129, R129, -R52 ;  /* 0x8000003481817221 */ /* 0x000fe20000010000 */
[----:B------:R-:W-:Y:S01]  /*1720*/  @P0 FSEL R59, R36, RZ, P2 ;  /* 0x000000ff243b0208 */ /* 0x000fe20001000000 */
[C---:B------:R-:W-:Y:S01]  /*1730*/  FMUL.FTZ R45, R122.reuse, R63 ;  /* 0x0000003f7a2d7220 */ /* 0x040fe20000410000 */
[----:B------:R-:W-:Y:S01]  /*1740*/  @P0 LOP3.LUT P2, RZ, R3, 0xff0000, RZ, 0xc0, !PT ;  /* 0x00ff000003ff0812 */ /* 0x000fe2000784c0ff */
[----:B------:R-:W-:Y:S01]  /*1750*/  FMUL.FTZ R63, R43, c[0x0][0x1e8] ;  /* 0x00007a002b3f7a20 */ /* 0x000fe20000410000 */
[----:B------:R-:W-:Y:S01]  /*1760*/  @P0 F2FP.PACK_AB R59, RZ, R59 ;  /* 0x0000003bff3b023e */ /* 0x000fe200000000ff */
[----:B------:R-:W-:Y:S01]  /*1770*/  @P1 FADD.FTZ R126, R11, R126 ;  /* 0x0000007e0b7e1221 */ /* 0x000fe20000010000 */
[----:B------:R-:W-:Y:S01]  /*1780*/  @P0 PRMT R28, R65, 0x7610, R28 ;  /* 0x00007610411c0816 */ /* 0x000fe2000000001c */
        /* <DEDUP_REMOVED lines=9> */
[----:B------:R-:W-:Y:S01]  /*1820*/  @P0 F2FP.PACK_AB R63, RZ, R63 ;  /* 0x0000003fff3f023e */ /* 0x000fe200000000ff */
        /* <DEDUP_REMOVED lines=8> */
[----:B------:R-:W-:Y:S01]  /*18b0*/  FMUL.FTZ R127, R122, R127 ;  /* 0x0000007f7a7f7220 */ /* 0x000fe20000410000 */
[----:B------:R-:W-:Y:S01]  /*18c0*/  FSEL R130, R50, RZ, P2 ;  /* 0x000000ff32827208 */ /* 0x000fe20001000000 */
[----:B------:R-:W-:Y:S01]  /*18d0*/  FADD.FTZ R53, R132, -R53 ;  /* 0x8000003584357221 */ /* 0x000fe20000010000 */
[----:B------:R-:W-:Y:S01]  /*18e0*/  ISETP.NE.U32.AND P2, PT, RZ, c[0x0][0x258], PT ;  /* 0x00009600ff007a0c */ /* 0x000fe20003f45070 */
[----:B------:R-:W-:Y:S01]  /*18f0*/  @P1 FADD.FTZ R127, R14, R127 ;  /* 0x0000007f0e7f1221 */ /* 0x000fe20000010000 */
[----:B------:R-:W-:Y:S01]  /*1900*/  LOP3.LUT P6, RZ, R60, 0xff0000, RZ, 0xc0, !PT ;  /* 0x00ff00003cff7812 */ /* 0x000fe200078cc0ff */
[----:B------:R-:W-:Y:S01]  /*1910*/  FMUL.FTZ R131, R122, R131 ;  /* 0x000000837a837220 */ /* 0x000fe20000410000 */
[----:B------:R-:W-:Y:S01]  /*1920*/  ISETP.NE.AND.EX P2, PT, RZ, c[0x0][0x25c], PT, P2 ;  /* 0x00009700ff007a0c */ /* 0x000fe20003f45320 */
[----:B------:R-:W-:Y:S01]  /*1930*/  FADD.FTZ R55, R134, -R55 ;  /* 0x8000003786377221 */ /* 0x000fe20000010000 */
[----:B------:R-:W-:Y:S01]  /*1940*/  SEL R38, R35, R22, P3 ;  /* 0x0000001623267207 */ /* 0x000fe20001800000 */
[C---:B------:R-:W-:Y:S01]  /*1950*/  FMUL.FTZ R128, R122.reuse, R49 ;  /* 0x000000317a807220 */ /* 0x040fe20000410000 */
[----:B------:R-:W-:Y:S01]  /*1960*/  F2FP.PACK_AB R35, R47, R46 ;  /* 0x0000002e2f23723e */ /* 0x000fe200000000ff */
[----:B------:R-:W-:Y:S01]  /*1970*/  FMUL.FTZ R52, R127, c[0x0][0x1e8] ;  /* 0x00007a007f347a20 */ /* 0x000fe20000410000 */
[----:B------:R-:W-:Y:S01]  /*1980*/  SEL R36, R33, R20, P3 ;  /* 0x0000001421247207 */ /* 0x000fe20001800000 */
[----:B------:R-:W-:Y:S01]  /*1990*/  FMUL.FTZ R42, R122, R53 ;  /* 0x000000357a2a7220 */ /* 0x000fe20000410000 */
[----:B------:R-:W-:Y:S01]  /*19a0*/  F2FP.PACK_AB R33, R124, R39 ;  /* 0x000000277c21723e */ /* 0x000fe200000000ff */
[----:B------:R-:W-:Y:S01]  /*19b0*/  @P1 FADD.FTZ R131, R18, R131 ;  /* 0x0000008312831221 */ /* 0x000fe20000010000 */
[----:B------:R-:W-:Y:S01]  /*19c0*/  FSEL R125, R52, RZ, P6 ;  /* 0x000000ff347d7208 */ /* 0x000fe20003000000 */
[----:B------:R-:W-:Y:S01]  /*19d0*/  FMUL.FTZ R122, R122, R55 ;  /* 0x000000377a7a7220 */ /* 0x000fe20000410000 */
[----:B------:R-:W-:Y:S01]  /*19e0*/  HFMA2.MMA R55, -RZ, RZ, 0, 9.5367431640625e-07 ;  /* 0x00000010ff377435 */ /* 0x000fe200000001ff */
[----:B------:R-:W-:Y:S01]  /*19f0*/  @P1 FADD.FTZ R45, R12, R45 ;  /* 0x0000002d0c2d1221 */ /* 0x000fe20000010000 */
[----:B------:R-:W-:Y:S01]  /*1a00*/  @P2 MOV R47, 0x20 ;  /* 0x00000020002f2802 */ /* 0x000fe20000000f00 */
[----:B------:R-:W-:Y:S01]  /*1a10*/  @P1 FADD.FTZ R128, R15, R128 ;  /* 0x000000800f801221 */ /* 0x000fe20000010000 */
[----:B------:R-:W-:Y:S01]  /*1a20*/  LOP3.LUT P6, RZ, R61, 0xff0000, RZ, 0xc0, !PT ;  /* 0x00ff00003dff7812 */ /* 0x000fe200078cc0ff */
[----:B------:R-:W-:Y:S01]  /*1a30*/  @P1 FADD.FTZ R42, R17, R42 ;  /* 0x0000002a112a1221 */ /* 0x000fe20000010000 */
[----:B------:R-:W-:Y:S01]  /*1a40*/  SEL R40, R41, R24, P3 ;  /* 0x0000001829287207 */ /* 0x000fe20001800000 */
[----:B------:R-:W-:Y:S01]  /*1a50*/  FMUL.FTZ R48, R131, c[0x0][0x1e8] ;  /* 0x00007a0083307a20 */ /* 0x000fe20000410000 */
[----:B------:R-:W-:Y:S01]  /*1a60*/  SEL R39, R68, R23, P3 ;  /* 0x0000001744277207 */ /* 0x000fe20001800000 */
[----:B------:R-:W-:Y:S01]  /*1a70*/  FMUL.FTZ R53, R45, c[0x0][0x1e8] ;  /* 0x00007a002d357a20 */ /* 0x000fe20000410000 */
[----:B------:R-:W-:Y:S01]  /*1a80*/  SEL R41, R44, R25, P3 ;  /* 0x000000192c297207 */ /* 0x000fe20001800000 */
[----:B------:R-:W-:Y:S01]  /*1a90*/  @P2 IMAD.WIDE.U32 R46, R70, R47, c[0x0][0x258] ;  /* 0x00009600462e2625 */ /* 0x000fe200078e002f */
[----:B------:R-:W-:-:S02]  /*1aa0*/  SEL R37, R66, R21, P3 ;  /* 0x0000001542257207 */ /* 0x000fc40001800000 */
[----:B------:R-:W-:Y:S01]  /*1ab0*/  SEL R23, R128, R23, P3 ;  /* 0x0000001780177207 */ /* 0x000fe20001800000 */
[----:B------:R-:W-:Y:S01]  /*1ac0*/  FMUL.FTZ R49, R42, c[0x0][0x1e8] ;  /* 0x00007a002a317a20 */ /* 0x000fe20000410000 */
[----:B------:R-:W-:Y:S01]  /*1ad0*/  FSEL R132, R48, RZ, P6 ;  /* 0x000000ff30847208 */ /* 0x000fe20003000000 */
[----:B------:R-:W-:Y:S01]  /*1ae0*/  FMUL.FTZ R128, R128, c[0x0][0x1e8] ;  /* 0x00007a0080807a20 */ /* 0x000fe20000410000 */
[----:B------:R-:W-:Y:S01]  /*1af0*/  SEL R25, R42, R25, P3 ;  /* 0x000000192a197207 */ /* 0x000fe20001800000 */
[----:B------:R-:W-:Y:S01]  /*1b00*/  @P1 FADD.FTZ R122, R19, R122 ;  /* 0x0000007a137a1221 */ /* 0x000fe20000010000 */
[----:B------:R-:W-:Y:S01]  /*1b10*/  LOP3.LUT P6, RZ, R60, 0xff000000, RZ, 0xc0, !PT ;  /* 0xff0000003cff7812 */ /* 0x000fe200078cc0ff */
[----:B------:R0:W-:Y:S01]  /*1b20*/  @P2 STG.E.128 [R46.64], R36 ;  /* 0x000000242e002986 */ /* 0x0001e2000c101d04 */
[----:B------:R-:W-:Y:S01]  /*1b30*/  SEL R42, R43, R26, P3 ;  /* 0x0000001a2b2a7207 */ /* 0x000fe20001800000 */
[----:B------:R-:W-:Y:S01]  /*1b40*/  @P1 FADD.FTZ R54, R13, R54 ;  /* 0x000000360d361221 */ /* 0x000fe20000010000 */
[----:B------:R-:W-:-:S02]  /*1b50*/  FSEL R123, R53, RZ, P5 ;  /* 0x000000ff357b7208 */ /* 0x000fc40002800000 */
[----:B------:R-:W-:Y:S01]  /*1b60*/  SEL R20, R45, R20, P3 ;  /* 0x000000142d147207 */ /* 0x000fe20001800000 */
[----:B------:R-:W-:Y:S01]  /*1b70*/  IMAD.WIDE.U32 R44, R70, R55, c[0x0][0x248] ;  /* 0x00009200462c7625 */ /* 0x000fe200078e0037 */
[-C--:B------:R-:W-:Y:S02]  /*1b80*/  SEL R43, R126, R27.reuse, P3 ;  /* 0x0000001b7e2b7207 */ /* 0x080fe40001800000 */
[----:B------:R-:W-:Y:S02]  /*1b90*/  LOP3.LUT P5, RZ, R61, 0xff00, RZ, 0xc0, !PT ;  /* 0x0000ff003dff7812 */ /* 0x000fe400078ac0ff */
[C---:B------:R-:W-:Y:S01]  /*1ba0*/  SEL R27, R122.reuse, R27, P3 ;  /* 0x0000001b7a1b7207 */ /* 0x040fe20001800000 */
[----:B------:R-:W-:Y:S01]  /*1bb0*/  @P2 STG.E.128 [R46.64+0x10], R40 ;  /* 0x000010282e002986 */ /* 0x000fe2000c101d04 */
[----:B------:R-:W-:Y:S01]  /*1bc0*/  @P0 F2FP.PACK_AB R67, RZ, R67 ;  /* 0x00000043ff43023e */ /* 0x000fe200000000ff */
[----:B------:R-:W-:Y:S01]  /*1bd0*/  FMUL.FTZ R122, R122, c[0x0][0x1e8] ;  /* 0x00007a007a7a7a20 */ /* 0x000fe20000410000 */
[----:B------:R-:W-:Y:S01]  /*1be0*/  @P0 PRMT R29, R64, 0x7610, R29 ;  /* 0x00007610401d0816 */ /* 0x000fe2000000001d */
[----:B------:R1:W-:Y:S01]  /*1bf0*/  STG.E.128 [R44.64], R32 ;  /* 0x000000202c007986 */ /* 0x0003e2000c101d04 */
[----:B------:R-:W-:-:S02]  /*1c00*/  @P0 PRMT R30, R51, 0x7610, R30 ;  /* 0x00007610331e0816 */ /* 0x000fc4000000001e */
[----:B0-----:R-:W-:Y:S02]  /*1c10*/  FSEL R36, R128, RZ, P6 ;  /* 0x000000ff80247208 */ /* 0x001fe40003000000 */
[----:B------:R-:W-:Y:S02]  /*1c20*/  @P0 PRMT R31, R63, 0x7610, R31 ;  /* 0x000076103f1f0816 */ /* 0x000fe4000000001f */
[----:B------:R-:W-:Y:S02]  /*1c30*/  @P2 MOV R39, 0x20 ;  /* 0x0000002000272802 */ /* 0x000fe40000000f00 */
[----:B------:R-:W-:Y:S02]  /*1c40*/  FSEL R133, R49, RZ, P5 ;  /* 0x000000ff31857208 */ /* 0x000fe40002800000 */
[----:B------:R-:W-:Y:S01]  /*1c50*/  LOP3.LUT P5, RZ, R60, 0xff00, RZ, 0xc0, !PT ;  /* 0x0000ff003cff7812 */ /* 0x000fe200078ac0ff */
[----:B------:R-:W-:Y:S01]  /*1c60*/  @P2 IMAD.WIDE.U32 R38, R0, R39, c[0x0][0x258] ;  /* 0x0000960000262625 */ /* 0x000fe200078e0027 */
[----:B------:R-:W-:-:S02]  /*1c70*/  LOP3.LUT P1, RZ, R61, 0xff000000, RZ, 0xc0, !PT ;  /* 0xff0000003dff7812 */ /* 0x000fc4000782c0ff */
[----:B------:R-:W-:Y:S02]  /*1c80*/  @P0 MOV R60, R56 ;  /* 0x00000038003c0202 */ /* 0x000fe40000000f00 */
[C---:B------:R-:W-:Y:S01]  /*1c90*/  SEL R21, R54.reuse, R21, P3 ;  /* 0x0000001536157207 */ /* 0x040fe20001800000 */
[----:B------:R-:W-:Y:S01]  /*1ca0*/  FMUL.FTZ R54, R54, c[0x0][0x1e8] ;  /* 0x00007a0036367a20 */ /* 0x000fe20000410000 */
[----:B-1----:R-:W-:Y:S01]  /*1cb0*/  F2FP.PACK_AB R33, R36, R125 ;  /* 0x0000007d2421723e */ /* 0x002fe200000000ff */
[----:B------:R-:W-:Y:S01]  /*1cc0*/  @P0 IMAD.WIDE.U32 R36, R70, R55, c[0x0][0x250] ;  /* 0x0000940046240625 */ /* 0x000fe200078e0037 */
[----:B------:R-:W-:Y:S02]  /*1cd0*/  @P0 PRMT R28, R28, 0x5410, R62 ;  /* 0x000054101c1c0816 */ /* 0x000fe4000000003e */
[----:B------:R-:W-:Y:S02]  /*1ce0*/  @P0 PRMT R29, R29, 0x5410, R58 ;  /* 0x000054101d1d0816 */ /* 0x000fe4000000003a */
[----:B------:R-:W-:-:S02]  /*1cf0*/  @P0 PRMT R30, R30, 0x5410, R59 ;  /* 0x000054101e1e0816 */ /* 0x000fc4000000003b */
[----:B------:R-:W-:Y:S02]  /*1d00*/  @P0 PRMT R31, R31, 0x5410, R67 ;  /* 0x000054101f1f0816 */ /* 0x000fe40000000043 */
[----:B------:R-:W-:Y:S02]  /*1d10*/  SEL R22, R127, R22, P3 ;  /* 0x000000167f167207 */ /* 0x000fe40001800000 */
[----:B------:R-:W-:Y:S01]  /*1d20*/  SEL R24, R129, R24, P3 ;  /* 0x0000001881187207 */ /* 0x000fe20001800000 */
[----:B------:R-:W-:Y:S01]  /*1d30*/  @P0 STG.E.128 [R36.64], R28 ;  /* 0x0000001c24000986 */ /* 0x000fe2000c101d04 */
[----:B------:R-:W-:Y:S02]  /*1d40*/  SEL R26, R131, R26, P3 ;  /* 0x0000001a831a7207 */ /* 0x000fe40001800000 */
[----:B------:R-:W-:Y:S01]  /*1d50*/  FSEL R35, R122, RZ, P1 ;  /* 0x000000ff7a237208 */ /* 0x000fe20000800000 */
[----:B------:R-:W-:Y:S01]  /*1d60*/  @P2 STG.E.128 [R38.64], R20 ;  /* 0x0000001426002986 */ /* 0x000fe2000c101d04 */
[----:B------:R-:W-:-:S02]  /*1d70*/  @P0 LOP3.LUT P3, RZ, R60, 0xff, RZ, 0xc0, !PT ;  /* 0x000000ff3cff0812 */ /* 0x000fc4000786c0ff */
[----:B------:R-:W-:Y:S01]  /*1d80*/  @P0 LOP3.LUT P1, RZ, R56, 0xff00, RZ, 0xc0, !PT ;  /* 0x0000ff0038ff0812 */ /* 0x000fe2000782c0ff */
[----:B------:R-:W-:Y:S01]  /*1d90*/  @P2 STG.E.128 [R38.64+0x10], R24 ;  /* 0x0000101826002986 */ /* 0x000fe2000c101d04 */
[----:B------:R-:W-:Y:S02]  /*1da0*/  IADD3 R44, R70, 0x80, RZ ;  /* 0x00000080462c7810 */ /* 0x000fe40007ffe0ff */
[----:B------:R-:W-:Y:S02]  /*1db0*/  FSEL R32, R54, RZ, P5 ;  /* 0x000000ff36207208 */ /* 0x000fe40002800000 */
[C---:B------:R-:W-:Y:S01]  /*1dc0*/  @P0 LOP3.LUT P2, RZ, R56.reuse, 0xff0000, RZ, 0xc0, !PT ;  /* 0x00ff000038ff0812 */ /* 0x040fe2000784c0ff */
[----:B------:R-:W-:Y:S01]  /*1dd0*/  IMAD.WIDE.U32 R40, R55, R44, c[0x0][0x248] ;  /* 0x0000920037287625 */ /* 0x000fe200078e002c */
[----:B------:R-:W-:Y:S02]  /*1de0*/  @P0 LOP3.LUT P5, RZ, R56, 0xff000000, RZ, 0xc0, !PT ;  /* 0xff00000038ff0812 */ /* 0x000fe400078ac0ff */
[----:B------:R-:W-:-:S02]  /*1df0*/  @P0 FSEL R53, R53, RZ, P3 ;  /* 0x000000ff35350208 */ /* 0x000fc40001800000 */
[----:B------:R-:W-:Y:S02]  /*1e00*/  @P0 FSEL R0, R54, RZ, P1 ;  /* 0x000000ff36000208 */ /* 0x000fe40000800000 */
[C---:B------:R-:W-:Y:S02]  /*1e10*/  @P0 LOP3.LUT P1, RZ, R57.reuse, 0xff, RZ, 0xc0, !PT ;  /* 0x000000ff39ff0812 */ /* 0x040fe4000782c0ff */
[----:B------:R-:W-:Y:S02]  /*1e20*/  @P0 LOP3.LUT P3, RZ, R57, 0xff0000, RZ, 0xc0, !PT ;  /* 0x00ff000039ff0812 */ /* 0x000fe4000786c0ff */
[----:B------:R-:W-:Y:S02]  /*1e30*/  F2FP.PACK_AB R35, R35, R132 ;  /* 0x000000842323723e */ /* 0x000fe400000000ff */
[----:B------:R-:W-:Y:S02]  /*1e40*/  F2FP.PACK_AB R34, R133, R130 ;  /* 0x000000828522723e */ /* 0x000fe400000000ff */
[----:B------:R-:W-:-:S02]  /*1e50*/  F2FP.PACK_AB R32, R32, R123 ;  /* 0x0000007b2020723e */ /* 0x000fc400000000ff */
[----:B------:R-:W-:Y:S02]  /*1e60*/  @P0 FSEL R52, R52, RZ, P2 ;  /* 0x000000ff34340208 */ /* 0x000fe40001000000 */
[----:B------:R-:W-:Y:S01]  /*1e70*/  @P0 FSEL R42, R128, RZ, P5 ;  /* 0x000000ff802a0208 */ /* 0x000fe20002800000 */
[----:B------:R0:W-:Y:S01]  /*1e80*/  STG.E.128 [R40.64], R32 ;  /* 0x0000002028007986 */ /* 0x0001e2000c101d04 */
[C---:B------:R-:W-:Y:S02]  /*1e90*/  @P0 LOP3.LUT P2, RZ, R57.reuse, 0xff00, RZ, 0xc0, !PT ;  /* 0x0000ff0039ff0812 */ /* 0x040fe4000784c0ff */
[----:B------:R-:W-:Y:S02]  /*1ea0*/  @P0 LOP3.LUT P5, RZ, R57, 0xff000000, RZ, 0xc0, !PT ;  /* 0xff00000039ff0812 */ /* 0x000fe400078ac0ff */
[----:B------:R-:W-:Y:S02]  /*1eb0*/  @P0 FSEL R50, R50, RZ, P1 ;  /* 0x000000ff32320208 */ /* 0x000fe40000800000 */
[----:B------:R-:W-:-:S02]  /*1ec0*/  @P0 FSEL R48, R48, RZ, P3 ;  /* 0x000000ff30300208 */ /* 0x000fc40001800000 */
[----:B------:R-:W-:Y:S02]  /*1ed0*/  @P0 F2FP.PACK_AB R53, RZ, R53 ;  /* 0x00000035ff35023e */ /* 0x000fe400000000ff */
[----:B------:R-:W-:Y:S02]  /*1ee0*/  @P0 F2FP.PACK_AB R52, RZ, R52 ;  /* 0x00000034ff34023e */ /* 0x000fe400000000ff */
[----:B------:R-:W-:Y:S02]  /*1ef0*/  @P0 FSEL R49, R49, RZ, P2 ;  /* 0x000000ff31310208 */ /* 0x000fe40001000000 */
[----:B------:R-:W-:Y:S02]  /*1f00*/  @P0 F2FP.PACK_AB R50, RZ, R50 ;  /* 0x00000032ff32023e */ /* 0x000fe400000000ff */
[----:B------:R-:W-:Y:S02]  /*1f10*/  @P0 F2FP.PACK_AB R48, RZ, R48 ;  /* 0x00000030ff30023e */ /* 0x000fe400000000ff */
[----:B0-----:R-:W-:-:S02]  /*1f20*/  @P0 FSEL R32, R122, RZ, P5 ;  /* 0x000000ff7a200208 */ /* 0x001fc40002800000 */
[----:B------:R-:W-:Y:S02]  /*1f30*/  @P0 F2FP.PACK_AB R0, RZ, R0 ;  /* 0x00000000ff00023e */ /* 0x000fe400000000ff */
[----:B------:R-:W-:Y:S02]  /*1f40*/  @P0 F2FP.PACK_AB R42, RZ, R42 ;  /* 0x0000002aff2a023e */ /* 0x000fe400000000ff */
[----:B------:R-:W-:Y:S02]  /*1f50*/  @P0 F2FP.PACK_AB R49, RZ, R49 ;  /* 0x00000031ff31023e */ /* 0x000fe400000000ff */
[----:B------:R-:W-:Y:S01]  /*1f60*/  @P0 F2FP.PACK_AB R34, RZ, R32 ;  /* 0x00000020ff22023e */ /* 0x000fe200000000ff */
[----:B------:R-:W-:Y:S01]  /*1f70*/  @P0 IMAD.WIDE.U32 R32, R55, R44, c[0x0][0x250] ;  /* 0x0000940037200625 */ /* 0x000fe200078e002c */
[----:B------:R-:W-:Y:S02]  /*1f80*/  @P0 PRMT R28, R53, 0x7610, R28 ;  /* 0x00007610351c0816 */ /* 0x000fe4000000001c */
[----:B------:R-:W-:-:S02]  /*1f90*/  @P0 PRMT R29, R52, 0x7610, R29 ;  /* 0x00007610341d0816 */ /* 0x000fc4000000001d */
[----:B------:R-:W-:Y:S02]  /*1fa0*/  @P0 PRMT R30, R50, 0x7610, R30 ;  /* 0x00007610321e0816 */ /* 0x000fe4000000001e */
        /* <DEDUP_REMOVED lines=10> */
.L_x_1165:
[----:B------:R-:W-:Y:S01]  /*2050*/  IMAD.MOV.U32 R4, RZ, RZ, R73 ;  /* 0x000000ffff047224 */ /* 0x000fe200078e0049 */
[----:B------:R-:W-:Y:S01]  /*2060*/  MOV R8, R89 ;  /* 0x0000005900087202 */ /* 0x000fe20000000f00 */
[----:B------:R-:W-:Y:S01]  /*2070*/  IMAD.MOV.U32 R16, RZ, RZ, R77 ;  /* 0x000000ffff107224 */ /* 0x000fe200078e004d */
[----:B------:R-:W-:Y:S01]  /*2080*/  MOV R5, R72 ;  /* 0x0000004800057202 */ /* 0x000fe20000000f00 */
[----:B------:R-:W-:Y:S01]  /*2090*/  IMAD.MOV.U32 R28, RZ, RZ, R97 ;  /* 0x000000ffff1c7224 */ /* 0x000fe200078e0061 */
[----:B------:R-:W-:Y:S01]  /*20a0*/  MOV R9, R88 ;  /* 0x0000005800097202 */ /* 0x000fe20000000f00 */
[----:B------:R-:W-:Y:S01]  /*20b0*/  IMAD.MOV.U32 R33, RZ, RZ, R84 ;  /* 0x000000ffff217224 */ /* 0x000fe200078e0054 */
        /* <DEDUP_REMOVED lines=25> */
.L_x_1162:
[----:B------:R-:W0:Y:S01]  /*2250*/  S2UR UR6, SR_CTAID.X ;  /* 0x00000000000679c3 */ /* 0x000e220000002500 */
[----:B------:R-:W-:Y:S01]  /*2260*/  HFMA2.MMA R13, -RZ, RZ, 0, 1.9073486328125e-06 ;  /* 0x00000020ff0d7435 */ /* 0x000fe200000001ff */
[----:B0-----:R-:W-:-:S02]  /*2270*/  LEA.HI R0, R121, UR6, RZ, 0x19 ;  /* 0x0000000679007c11 */ /* 0x001fc4000f8fc8ff */
        /* <DEDUP_REMOVED lines=14> */
.L_x_1163:
[----:B------:R-:W-:Y:S01]  /*2360*/  HFMA2.MMA R41, -RZ, RZ, 0, 9.5367431640625e-07 ;  /* 0x00000010ff297435 */ /* 0x000fe200000001ff */
[----:B------:R-:W-:Y:S01]  /*2370*/  MOV R36, R40 ;  /* 0x0000002800247202 */ /* 0x000fe20000000f00 */
[----:B------:R-:W-:Y:S01]  /*2380*/  IMAD.MOV.U32 R38, RZ, RZ, 0x1f ;  /* 0x0000001fff267424 */ /* 0x000fe200078e00ff */
[----:B------:R-:W-:-:S02]  /*2390*/  MOV R133, 0xffffffff ;  /* 0xffffffff00857802 */ /* 0x000fc40000000f00 */
[----:B------:R-:W-:Y:S02]  /*23a0*/  MOV R32, 0x23c0 ;  /* 0x000023c000207802 */ /* 0x000fe40000000f00 */
[----:B-----5:R-:W-:Y:S05]  /*23b0*/  CALL.REL.NOINC `($__internal_83_$__cuda_sm70_shflsync_down_p) ;  /* 0x0000046000007944 */ /* 0x020fea0003c00000 */
[----:B-1----:R-:W-:Y:S01]  /*23c0*/  MOV R35, R36 ;  /* 0x0000002400237202 */ /* 0x002fe20000000f00 */
[----:B0-----:R-:W-:Y:S05]  /*23d0*/  BRA `(.L_x_1167) ;  /* 0xffffeb7000007947 */ /* 0x001fea000383ffff */
.L_x_1164:
[----:B------:R-:W-:Y:S01]  /*23e0*/  HFMA2.MMA R41, -RZ, RZ, 0, 9.5367431640625e-07 ;  /* 0x00000010ff297435 */ /* 0x000fe200000001ff */
[----:B------:R-:W-:Y:S02]  /*23f0*/  MOV R36, R37 ;  /* 0x0000002500247202 */ /* 0x000fe40000000f00 */
[----:B------:R-:W-:Y:S02]  /*2400*/  MOV R38, 0x1f ;  /* 0x0000001f00267802 */ /* 0x000fe40000000f00 */
[----:B------:R-:W-:Y:S02]  /*2410*/  MOV R133, 0xffffffff ;  /* 0xffffffff00857802 */ /* 0x000fe40000000f00 */
[----:B------:R-:W-:Y:S02]  /*2420*/  MOV R32, 0x2440 ;  /* 0x0000244000207802 */ /* 0x000fe40000000f00 */
[----:B01---5:R-:W-:Y:S05]  /*2430*/  CALL.REL.NOINC `($__internal_83_$__cuda_sm70_shflsync_down_p) ;  /* 0x000003e000007944 */ /* 0x023fea0003c00000 */
[----:B------:R-:W-:Y:S01]  /*2440*/  FADD.FTZ R40, R40, R35 ;  /* 0x0000002328287221 */ /* 0x000fe20000010000 */
[----:B0-----:R-:W-:Y:S01]  /*2450*/  HFMA2.MMA R41, -RZ, RZ, 0, 4.76837158203125e-07 ;  /* 0x00000008ff297435 */ /* 0x001fe200000001ff */
[----:B-1----:R-:W-:Y:S01]  /*2460*/  FADD.FTZ R37, R37, R36 ;  /* 0x0000002425257221 */ /* 0x002fe20000010000 */
[----:B------:R-:W-:Y:S01]  /*2470*/  MOV R38, 0x1f ;  /* 0x0000001f00267802 */ /* 0x000fe20000000f00 */
[----:B------:R-:W-:Y:S01]  /*2480*/  IMAD.MOV.U32 R133, RZ, RZ, -0x1 ;  /* 0xffffffffff857424 */ /* 0x000fe200078e00ff */
[----:B------:R-:W-:-:S02]  /*2490*/  MOV R36, R40 ;  /* 0x0000002800247202 */ /* 0x000fc40000000f00 */
[----:B------:R-:W-:Y:S02]  /*24a0*/  MOV R32, 0x24c0 ;  /* 0x000024c000207802 */ /* 0x000fe40000000f00 */
[----:B------:R-:W-:Y:S05]  /*24b0*/  CALL.REL.NOINC `($__internal_83_$__cuda_sm70_shflsync_down_p) ;  /* 0x0000036000007944 */ /* 0x000fea0003c00000 */
[----:B0-----:R-:W-:Y:S01]  /*24c0*/  HFMA2.MMA R41, -RZ, RZ, 0, 4.76837158203125e-07 ;  /* 0x00000008ff297435 */ /* 0x001fe200000001ff */
[----:B-1----:R-:W-:Y:S02]  /*24d0*/  MOV R35, R36 ;  /* 0x0000002400237202 */ /* 0x002fe40000000f00 */
[----:B------:R-:W-:Y:S02]  /*24e0*/  MOV R36, R37 ;  /* 0x0000002500247202 */ /* 0x000fe40000000f00 */
[----:B------:R-:W-:Y:S02]  /*24f0*/  MOV R38, 0x1f ;  /* 0x0000001f00267802 */ /* 0x000fe40000000f00 */
[----:B------:R-:W-:Y:S02]  /*2500*/  MOV R133, 0xffffffff ;  /* 0xffffffff00857802 */ /* 0x000fe40000000f00 */
[----:B------:R-:W-:Y:S02]  /*2510*/  MOV R32, 0x2530 ;  /* 0x0000253000207802 */ /* 0x000fe40000000f00 */
[----:B------:R-:W-:Y:S05]  /*2520*/  CALL.REL.NOINC `($__internal_83_$__cuda_sm70_shflsync_down_p) ;  /* 0x000002f000007944 */ /* 0x000fea0003c00000 */
[----:B------:R-:W-:Y:S01]  /*2530*/  FADD.FTZ R40, R35, R40 ;  /* 0x0000002823287221 */ /* 0x000fe20000010000 */
[----:B0-----:R-:W-:Y:S01]  /*2540*/  HFMA2.MMA R41, -RZ, RZ, 0, 2.384185791015625e-07 ;  /* 0x00000004ff297435 */ /* 0x001fe200000001ff */
[----:B-1----:R-:W-:Y:S01]  /*2550*/  FADD.FTZ R37, R37, R36 ;  /* 0x0000002425257221 */ /* 0x002fe20000010000 */
[----:B------:R-:W-:Y:S01]  /*2560*/  MOV R38, 0x1f ;  /* 0x0000001f00267802 */ /* 0x000fe20000000f00 */
[----:B------:R-:W-:Y:S01]  /*2570*/  IMAD.MOV.U32 R133, RZ, RZ, -0x1 ;  /* 0xffffffffff857424 */ /* 0x000fe200078e00ff */
[----:B------:R-:W-:-:S02]  /*2580*/  MOV R36, R40 ;  /* 0x0000002800247202 */ /* 0x000fc40000000f00 */
[----:B------:R-:W-:Y:S02]  /*2590*/  MOV R32, 0x25b0 ;  /* 0x000025b000207802 */ /* 0x000fe40000000f00 */
[----:B------:R-:W-:Y:S05]  /*25a0*/  CALL.REL.NOINC `($__internal_83_$__cuda_sm70_shflsync_down_p) ;  /* 0x0000027000007944 */ /* 0x000fea0003c00000 */
[----:B0-----:R-:W-:Y:S01]  /*25b0*/  HFMA2.MMA R41, -RZ, RZ, 0, 2.384185791015625e-07 ;  /* 0x00000004ff297435 */ /* 0x001fe200000001ff */
[----:B-1----:R-:W-:Y:S02]  /*25c0*/  MOV R35, R36 ;  /* 0x0000002400237202 */ /* 0x002fe40000000f00 */
[----:B------:R-:W-:Y:S02]  /*25d0*/  MOV R36, R37 ;  /* 0x0000002500247202 */ /* 0x000fe40000000f00 */
[----:B------:R-:W-:Y:S02]  /*25e0*/  MOV R38, 0x1f ;  /* 0x0000001f00267802 */ /* 0x000fe40000000f00 */
[----:B------:R-:W-:Y:S02]  /*25f0*/  MOV R133, 0xffffffff ;  /* 0xffffffff00857802 */ /* 0x000fe40000000f00 */
[----:B------:R-:W-:Y:S02]  /*2600*/  MOV R32, 0x2620 ;  /* 0x0000262000207802 */ /* 0x000fe40000000f00 */
[----:B------:R-:W-:Y:S05]  /*2610*/  CALL.REL.NOINC `($__internal_83_$__cuda_sm70_shflsync_down_p) ;  /* 0x0000020000007944 */ /* 0x000fea0003c00000 */
[----:B------:R-:W-:Y:S01]  /*2620*/  FADD.FTZ R40, R35, R40 ;  /* 0x0000002823287221 */ /* 0x000fe20000010000 */
[----:B0-----:R-:W-:Y:S01]  /*2630*/  HFMA2.MMA R41, -RZ, RZ, 0, 1.1920928955078125e-07 ;  /* 0x00000002ff297435 */ /* 0x001fe200000001ff */
[----:B-1----:R-:W-:Y:S01]  /*2640*/  FADD.FTZ R39, R37, R36 ;  /* 0x0000002425277221 */ /* 0x002fe20000010000 */
[----:B------:R-:W-:Y:S01]  /*2650*/  MOV R38, 0x1f ;  /* 0x0000001f00267802 */ /* 0x000fe20000000f00 */
[----:B------:R-:W-:Y:S01]  /*2660*/  IMAD.MOV.U32 R133, RZ, RZ, -0x1 ;  /* 0xffffffffff857424 */ /* 0x000fe200078e00ff */
[----:B------:R-:W-:-:S02]  /*2670*/  MOV R36, R40 ;  /* 0x0000002800247202 */ /* 0x000fc40000000f00 */
[----:B------:R-:W-:Y:S02]  /*2680*/  MOV R32, 0x26a0 ;  /* 0x000026a000207802 */ /* 0x000fe40000000f00 */
[----:B------:R-:W-:Y:S05]  /*2690*/  CALL.REL.NOINC `($__internal_83_$__cuda_sm70_shflsync_down_p) ;  /* 0x0000018000007944 */ /* 0x000fea0003c00000 */
[----:B0-----:R-:W-:Y:S01]  /*26a0*/  HFMA2.MMA R41, -RZ, RZ, 0, 1.1920928955078125e-07 ;  /* 0x00000002ff297435 */ /* 0x001fe200000001ff */
[----:B-1----:R-:W-:Y:S02]  /*26b0*/  MOV R35, R36 ;  /* 0x0000002400237202 */ /* 0x002fe40000000f00 */
[----:B------:R-:W-:Y:S02]  /*26c0*/  MOV R36, R39 ;  /* 0x0000002700247202 */ /* 0x000fe40000000f00 */
[----:B------:R-:W-:Y:S02]  /*26d0*/  MOV R38, 0x1f ;  /* 0x0000001f00267802 */ /* 0x000fe40000000f00 */
[----:B------:R-:W-:Y:S02]  /*26e0*/  MOV R133, 0xffffffff ;  /* 0xffffffff00857802 */ /* 0x000fe40000000f00 */
[----:B------:R-:W-:Y:S02]  /*26f0*/  MOV R32, 0x2710 ;  /* 0x0000271000207802 */ /* 0x000fe40000000f00 */
[----:B------:R-:W-:Y:S05]  /*2700*/  CALL.REL.NOINC `($__internal_83_$__cuda_sm70_shflsync_down_p) ;  /* 0x0000011000007944 */ /* 0x000fea0003c00000 */
[----:B------:R-:W-:Y:S01]  /*2710*/  FADD.FTZ R37, R35, R40 ;  /* 0x0000002823257221 */ /* 0x000fe20000010000 */
[----:B0-----:R-:W-:Y:S01]  /*2720*/  HFMA2.MMA R41, -RZ, RZ, 0, 5.9604644775390625e-08 ;  /* 0x00000001ff297435 */ /* 0x001fe200000001ff */
[----:B-1----:R-:W-:Y:S01]  /*2730*/  FADD.FTZ R39, R39, R36 ;  /* 0x0000002427277221 */ /* 0x002fe20000010000 */
[----:B------:R-:W-:Y:S01]  /*2740*/  MOV R38, 0x1f ;  /* 0x0000001f00267802 */ /* 0x000fe20000000f00 */
[----:B------:R-:W-:Y:S01]  /*2750*/  IMAD.MOV.U32 R133, RZ, RZ, -0x1 ;  /* 0xffffffffff857424 */ /* 0x000fe200078e00ff */
[----:B------:R-:W-:-:S02]  /*2760*/  MOV R36, R37 ;  /* 0x0000002500247202 */ /* 0x000fc40000000f00 */
[----:B------:R-:W-:Y:S02]  /*2770*/  MOV R32, 0x2790 ;  /* 0x0000279000207802 */ /* 0x000fe40000000f00 */
[----:B------:R-:W-:Y:S05]  /*2780*/  CALL.REL.NOINC `($__internal_83_$__cuda_sm70_shflsync_down_p) ;  /* 0x0000009000007944 */ /* 0x000fea0003c00000 */
[----:B0-----:R-:W-:Y:S01]  /*2790*/  HFMA2.MMA R41, -RZ, RZ, 0, 5.9604644775390625e-08 ;  /* 0x00000001ff297435 */ /* 0x001fe200000001ff */
[----:B-1----:R-:W-:Y:S02]  /*27a0*/  MOV R40, R36 ;  /* 0x0000002400287202 */ /* 0x002fe40000000f00 */
[----:B------:R-:W-:Y:S02]  /*27b0*/  MOV R36, R39 ;  /* 0x0000002700247202 */ /* 0x000fe40000000f00 */
[----:B------:R-:W-:Y:S02]  /*27c0*/  MOV R38, 0x1f ;  /* 0x0000001f00267802 */ /* 0x000fe40000000f00 */
[----:B------:R-:W-:Y:S02]  /*27d0*/  MOV R133, 0xffffffff ;  /* 0xffffffff00857802 */ /* 0x000fe40000000f00 */
[----:B------:R-:W-:Y:S02]  /*27e0*/  MOV R32, 0x2800 ;  /* 0x0000280000207802 */ /* 0x000fe40000000f00 */
[----:B------:R-:W-:Y:S05]  /*27f0*/  CALL.REL.NOINC `($__internal_83_$__cuda_sm70_shflsync_down_p) ;  /* 0x0000002000007944 */ /* 0x000fea0003c00000 */
[----:B-1----:R-:W-:Y:S01]  /*2800*/  MOV R32, R36 ;  /* 0x0000002400207202 */ /* 0x002fe20000000f00 */
[----:B0-----:R-:W-:Y:S05]  /*2810*/  BRA `(.L_x_1168) ;  /* 0xffffe85000007947 */ /* 0x001fea000383ffff */
        .weak           $__internal_83_$__cuda_sm70_shflsync_down_p
        .type           $__internal_83_$__cuda_sm70_shflsync_down_p,@function
        .size           $__internal_83_$__cuda_sm70_shflsync_down_p,(.L_x_1846 - $__internal_83_$__cuda_sm70_shflsync_down_p)
$__internal_83_$__cuda_sm70_shflsync_down_p:
[----:B------:R-:W-:Y:S01]  /*2820*/  HFMA2.MMA R33, -RZ, RZ, 0, 0 ;  /* 0x00000000ff217435 */ /* 0x000fe200000001ff */
[----:B------:R-:W-:Y:S04]  /*2830*/  WARPSYNC R133 ;  /* 0x0000008500007348 */ /* 0x000fe80003800000 */
[----:B------:R0:W1:Y:S01]  /*2840*/  SHFL.DOWN PT, R36, R36, R41, R38 ;  /* 0x0800002924247389 */ /* 0x00006200000e0026 */
[----:B------:R-:W-:Y:S05]  /*2850*/  RET.REL.NODEC R32 `(_ZN10layer_norm31ln_parallel_residual_bwd_kernelINS_13Kernel_traitsI6__halfS2_fS2_fjLj2048ELj1ELj1ELj4ELj16ENS_18Kernel_traits_baseILj2048ES2_S2_fS2_fjLj128EEEEELb1ELb1ELb1EEEvNS_9BwdParamsE) ;  /* 0xffffd7a020007950 */ /* 0x000fea0003c3ffff */
.L_x_1169:
        /* <DEDUP_REMOVED lines=10> */
.L_x_1846:


//--------------------- .text._ZN10layer_norm31ln_parallel_residual_bwd_kernelINS_13Kernel_traitsIf6__halffS2_fjLj2048ELj1ELj1ELj4ELj16ENS_18Kernel_traits_baseILj2048EfS2_fS2_fjLj128EEEEELb0ELb0ELb0EEEvNS_9BwdParamsE --------------------------
	.section	.text._ZN10layer_norm31ln_parallel_residual_bwd_kernelINS_13Kernel_traitsIf6__halffS2_fjLj2048ELj1ELj1ELj4ELj16ENS_18Kernel_traits_baseILj2048EfS2_fS2_fjLj128EEEEELb0ELb0ELb0EEEvNS_9BwdParamsE,"ax",@progbits
	.sectioninfo	@"SHI_REGISTERS=189"
	.align	128
        .global         _ZN10layer_norm31ln_parallel_residual_bwd_kernelINS_13Kernel_traitsIf6__halffS2_fjLj2048ELj1ELj1ELj4ELj16ENS_18Kernel_traits_baseILj2048EfS2_fS2_fjLj128EEEEELb0ELb0ELb0EEEvNS_9BwdParamsE
        .type           _ZN10layer_norm31ln_parallel_residual_bwd_kernelINS_13Kernel_traitsIf6__halffS2_fjLj2048ELj1ELj1ELj4ELj16ENS_18Kernel_traits_baseILj2048EfS2_fS2_fjLj128EEEEELb0ELb0ELb0EEEvNS_9BwdParamsE,@function
        .size           _ZN10layer_norm31ln_parallel_residual_bwd_kernelINS_13Kernel_traitsIf6__halffS2_fjLj2048ELj1ELj1ELj4ELj16ENS_18Kernel_traits_baseILj2048EfS2_fS2_fjLj128EEEEELb0ELb0ELb0EEEvNS_9BwdParamsE,(.L_x_1847 - _ZN10layer_norm31ln_parallel_residual_bwd_kernelINS_13Kernel_traitsIf6__halffS2_fjLj2048ELj1ELj1ELj4ELj16ENS_18Kernel_traits_baseILj2048EfS2_fS2_fjLj128EEEEELb0ELb0ELb0EEEvNS_9BwdParamsE)
        .other          _ZN10layer_norm31ln_parallel_residual_bwd_kernelINS_13Kernel_traitsIf6__halffS2_fjLj2048ELj1ELj1ELj4ELj16ENS_18Kernel_traits_baseILj2048EfS2_fS2_fjLj128EEEEELb0ELb0ELb0EEEvNS_9BwdParamsE,@"STO_CUDA_ENTRY STV_DEFAULT"
_ZN10layer_norm31ln_parallel_residual_bwd_kernelINS_13Kernel_traitsIf6__halffS2_fjLj2048ELj1ELj1ELj4ELj16ENS_18Kernel_traits_baseILj2048EfS2_fS2_fjLj128EEEEELb0ELb0ELb0EEEvNS_9BwdParamsE:
.text._ZN10layer_norm31ln_parallel_residual_bwd_kernelINS_13Kernel_traitsIf6__halffS2_fjLj2048ELj1ELj1ELj4ELj16ENS_18Kernel_traits_baseILj2048EfS2_fS2_fjLj128EEEEELb0ELb0ELb0EEEvNS_9BwdParamsE:
        /* <DEDUP_REMOVED lines=65> */
.L_x_1181:
        /* <DEDUP_REMOVED lines=39> */
[--C-:B----4-:R-:W-:Y:S02]  /*0680*/  HADD2.F32 R171, -RZ, R133.reuse.H0_H0 ;  /* 0x20000085ffab7230 */ /* 0x110fe40000004100 */
[----:B------:R-:W-:Y:S02]  /*0690*/  HADD2.F32 R176, -RZ, R133.H1_H1 ;  /* 0x30000085ffb07230 */ /* 0x000fe40000004100 */
[--C-:B------:R-:W-:Y:S02]  /*06a0*/  HADD2.F32 R175, -RZ, R134.reuse.H0_H0 ;  /* 0x20000086ffaf7230 */ /* 0x100fe40000004100 */
[----:B------:R-:W-:-:S02]  /*06b0*/  HADD2.F32 R178, -RZ, R134.H1_H1 ;  /* 0x30000086ffb27230 */ /* 0x000fc40000004100 */
[--C-:B---3--:R-:W-:Y:S02]  /*06c0*/  HADD2.F32 R133, -RZ, R137.reuse.H0_H0 ;  /* 0x20000089ff857230 */ /* 0x108fe40000004100 */
[----:B------:R-:W-:Y:S02]  /*06d0*/  HADD2.F32 R134, -RZ, R137.H1_H1 ;  /* 0x30000089ff867230 */ /* 0x000fe40000004100 */
[--C-:B------:R-:W-:Y:S02]  /*06e0*/  HADD2.F32 R179, -RZ, R135.reuse.H0_H0 ;  /* 0x20000087ffb37230 */ /* 0x100fe40000004100 */
[----:B------:R-:W-:Y:S01]  /*06f0*/  HADD2.F32 R184, -RZ, R135.H1_H1 ;  /* 0x30000087ffb87230 */ /* 0x000fe20000004100 */
[----:B------:R-:W-:Y:S01]  /*0700*/  FADD.FTZ R170, R129, -R167 ;  /* 0x800000a781aa7221 */ /* 0x000fe20000010000 */
[----:B------:R-:W-:Y:S01]  /*0710*/  HADD2.F32 R131, -RZ, R136.H0_H0 ;  /* 0x20000088ff837230 */ /* 0x000fe20000004100 */
[C---:B------:R-:W-:Y:S01]  /*0720*/  FADD.FTZ R140, -R167.reuse, R140 ;  /* 0x0000008ca78c7221 */ /* 0x040fe20000010100 */
[--C-:B------:R-:W-:Y:S01]  /*0730*/  HADD2.F32 R135, -RZ, R138.reuse.H0_H0 ;  /* 0x2000008aff877230 */ /* 0x100fe20000004100 */
[C---:B------:R-:W-:Y:S01]  /*0740*/  FADD.FTZ R142, -R167.reuse, R142 ;  /* 0x0000008ea78e7221 */ /* 0x040fe20000010100 */
[----:B------:R-:W-:Y:S01]  /*0750*/  HADD2.F32 R180, -RZ, R138.H1_H1 ;  /* 0x3000008affb47230 */ /* 0x000fe20000004100 */
[----:B------:R-:W-:-:S02]  /*0760*/  FADD.FTZ R138, -R167, R141 ;  /* 0x0000008da78a7221 */ /* 0x000fc40000010100 */
[----:B------:R-:W-:Y:S02]  /*0770*/  FADD.FTZ R182, -R167, R143 ;  /* 0x0000008fa7b67221 */ /* 0x000fe40000010100 */
[C---:B-1----:R-:W-:Y:S02]  /*0780*/  FMUL.FTZ R163, R145.reuse, R128 ;  /* 0x0000008091a37220 */ /* 0x042fe40000410000 */
[----:B------:R-:W-:Y:S02]  /*0790*/  FMUL.FTZ R172, R106, R133 ;  /* 0x000000856aac7220 */ /* 0x000fe40000410000 */
[----:B------:R-:W-:Y:S01]  /*07a0*/  FMUL.FTZ R167, R145, R130 ;  /* 0x0000008291a77220 */ /* 0x000fe20000410000 */
[----:B------:R-:W-:Y:S01]  /*07b0*/  HADD2.F32 R129, -RZ, R132.H0_H0 ;  /* 0x20000084ff817230 */ /* 0x000fe20000004100 */
[----:B------:R-:W-:Y:S01]  /*07c0*/  FMUL.FTZ R128, R107, R134 ;  /* 0x000000866b807220 */ /* 0x000fe20000410000 */
[----:B------:R-:W-:Y:S01]  /*07d0*/  HADD2.F32 R136, -RZ, R136.H1_H1 ;  /* 0x30000088ff887230 */ /* 0x000fe20000004100 */
[----:B------:R-:W-:-:S02]  /*07e0*/  FMUL.FTZ R164, R104, R131 ;  /* 0x0000008368a47220 */ /* 0x000fc40000410000 */
[C---:B------:R-:W-:Y:S02]  /*07f0*/  FMUL.FTZ R162, R145.reuse, R170 ;  /* 0x000000aa91a27220 */ /* 0x040fe40000410000 */
[----:B------:R-:W-:Y:S02]  /*0800*/  FADD.FTZ R66, R66, R171 ;  /* 0x000000ab42427221 */ /* 0x000fe40000010000 */
[----:B------:R-:W-:Y:S02]  /*0810*/  FMUL.FTZ R170, R145, R174 ;  /* 0x000000ae91aa7220 */ /* 0x000fe40000410000 */
        /* <DEDUP_REMOVED lines=24> */
[----:B------:R-:W-:Y:S01]  /*09a0*/  HADD2.F32 R137, -RZ, R139.H0_H0 ;  /* 0x2000008bff897230 */ /* 0x000fe20000004100 */
[----:B------:R-:W-:Y:S02]  /*09b0*/  FADD.FTZ R67, R67, R176 ;  /* 0x000000b043437221 */ /* 0x000fe40000010000 */
[----:B------:R-:W-:Y:S02]  /*09c0*/  FFMA.FTZ R83, R170, R176, R83 ;  /* 0x000000b0aa537223 */ /* 0x000fe40000010053 */
[----:B------:R-:W-:Y:S02]  /*09d0*/  FMUL.FTZ R176, R145, R138 ;  /* 0x0000008a91b07220 */ /* 0x000fe40000410000 */
[----:B------:R-:W-:-:S02]  /*09e0*/  FADD.FTZ R131, R128, R171 ;  /* 0x000000ab80837221 */ /* 0x000fc40000010000 */
[----:B------:R-:W-:Y:S01]  /*09f0*/  FFMA.FTZ R129, R170, R171, R129 ;  /* 0x000000abaa817223 */ /* 0x000fe20000010081 */
[----:B------:R-:W-:Y:S01]  /*0a00*/  HADD2.F32 R186, -RZ, R139.H1_H1 ;  /* 0x3000008bffba7230 */ /* 0x000fe20000004100 */
        /* <DEDUP_REMOVED lines=37> */
.L_x_1172:
[----:B-1----:R-:W-:Y:S05]  /*0c60*/  BSYNC B0 ;  /* 0x0000000000007941 */ /* 0x002fea0003800000 */
.L_x_1171:
        /* <DEDUP_REMOVED lines=18> */
[----:B-----5:R-:W-:Y:S01]  /*0d90*/  FSEL R160, R168, RZ, !P0 ;  /* 0x000000ffa8a07208 */ /* 0x020fe20004000000 */
[--C-:B--2---:R-:W-:Y:S02]  /*0da0*/  HADD2.F32 R153, -RZ, R129.reuse.H0_H0 ;  /* 0x20000081ff997230 */ /* 0x104fe40000004100 */
[----:B------:R-:W-:Y:S02]  /*0db0*/  HADD2.F32 R154, -RZ, R129.H1_H1 ;  /* 0x30000081ff9a7230 */ /* 0x000fe40000004100 */
[--C-:B---3--:R-:W-:Y:S01]  /*0dc0*/  HADD2.F32 R129, -RZ, R132.reuse.H0_H0 ;  /* 0x20000084ff817230 */ /* 0x108fe20000004100 */
[----:B------:R-:W-:Y:S01]  /*0dd0*/  FADD.FTZ R58, R58, R153 ;  /* 0x000000993a3a7221 */ /* 0x000fe20000010000 */
[----:B------:R-:W-:Y:S01]  /*0de0*/  HADD2.F32 R132, -RZ, R132.H1_H1 ;  /* 0x30000084ff847230 */ /* 0x000fe20000004100 */
[----:B------:R-:W-:Y:S01]  /*0df0*/  FADD.FTZ R59, R59, R154 ;  /* 0x0000009a3b3b7221 */ /* 0x000fe20000010000 */
[--C-:B------:R-:W-:Y:S01]  /*0e00*/  HADD2.F32 R151, -RZ, R128.reuse.H0_H0 ;  /* 0x20000080ff977230 */ /* 0x100fe20000004100 */
[C---:B----4-:R-:W-:Y:S01]  /*0e10*/  FADD.FTZ R136, -R160.reuse, R136 ;  /* 0x00000088a0887221 */ /* 0x050fe20000010100 */
[--C-:B------:R-:W-:Y:S01]  /*0e20*/  HADD2.F32 R161, -RZ, R131.reuse.H0_H0 ;  /* 0x20000083ffa17230 */ /* 0x100fe20000004100 */
[----:B-1----:R-:W-:Y:S01]  /*0e30*/  FADD.FTZ R148, -R160, R137 ;  /* 0x00000089a0947221 */ /* 0x002fe20000010100 */
[----:B------:R-:W-:Y:S01]  /*0e40*/  HADD2.F32 R184, -RZ, R131.H1_H1 ;  /* 0x30000083ffb87230 */ /* 0x000fe20000004100 */
[----:B------:R-:W-:Y:S01]  /*0e50*/  FMUL.FTZ R146, R88, R129 ;  /* 0x0000008158927220 */ /* 0x000fe20000410000 */
[----:B------:R-:W-:Y:S01]  /*0e60*/  HADD2.F32 R128, -RZ, R128.H1_H1 ;  /* 0x30000080ff807230 */ /* 0x000fe20000004100 */
[----:B------:R-:W-:Y:S01]  /*0e70*/  FMUL.FTZ R147, R145, R136 ;  /* 0x0000008891937220 */ /* 0x000fe20000410000 */
[--C-:B------:R-:W-:Y:S01]  /*0e80*/  HADD2.F32 R157, -RZ, R130.reuse.H0_H0 ;  /* 0x20000082ff9d7230 */ /* 0x100fe20000004100 */
[C---:B------:R-:W-:Y:S01]  /*0e90*/  FADD.FTZ R138, -R160.reuse, R138 ;  /* 0x0000008aa08a7221 */ /* 0x040fe20000010100 */
[----:B------:R-:W-:Y:S01]  /*0ea0*/  HADD2.F32 R158, -RZ, R130.H1_H1 ;  /* 0x30000082ff9e7230 */ /* 0x000fe20000004100 */
[----:B------:R-:W-:Y:S01]  /*0eb0*/  FMUL.FTZ R149, R89, R132 ;  /* 0x0000008459957220 */ /* 0x000fe20000410000 */
[--C-:B------:R-:W-:Y:S01]  /*0ec0*/  HADD2.F32 R131, -RZ, R133.reuse.H0_H0 ;  /* 0x20000085ff837230 */ /* 0x100fe20000004100 */
[----:B------:R-:W-:Y:S01]  /*0ed0*/  FMUL.FTZ R148, R145, R148 ;  /* 0x0000009491947220 */ /* 0x000fe20000410000 */
        /* <DEDUP_REMOVED lines=76> */
.L_x_1174:
[----:B------:R-:W-:Y:S05]  /*13a0*/  BSYNC B0 ;  /* 0x0000000000007941 */ /* 0x000fea0003800000 */
.L_x_1173:
[----:B------:R-:W-:Y:S01]  /*13b0*/  @!P4 IADD3 R166, R166, 0x4, RZ ;  /* 0x00000004a6a6c810 */ /* 0x000fe20007ffe0ff */
[----:B------:R-:W-:Y:S05]  /*13c0*/  BRA.DIV ~URZ, `(.L_x_1175) ;  /* 0x00000f227f007947 */ /* 0x000fea000b800000 */
[----:B------:R1:W2:Y:S02]  /*13d0*/  SHFL.DOWN PT, R130, R181, 0x10, 0x1f ;  /* 0x0a001f00b5827f89 */ /* 0x0002a400000e0000 */
.L_x_1184:
        /* <DEDUP_REMOVED lines=18> */
.L_x_1185:
        /* <DEDUP_REMOVED lines=100> */
.L_x_1178:
[----:B------:R-:W-:Y:S05]  /*1b40*/  BSYNC B0 ;  /* 0x0000000000007941 */ /* 0x000fea0003800000 */
.L_x_1177:
        /* <DEDUP_REMOVED lines=78> */
.L_x_1180:
[----:B------:R-:W-:Y:S05]  /*2030*/  BSYNC B0 ;  /* 0x0000000000007941 */ /* 0x000fea0003800000 */
.L_x_1179:
[----:B------:R-:W-:Y:S02]  /*2040*/  IADD3 R3, R3, c[0x0][0x160], RZ ;  /* 0x0000580003037a10 */ /* 0x000fe40007ffe0ff */
[----:B------:R-:W-:Y:S02]  /*2050*/  LOP3.LUT P1, RZ, R2, 0xff, RZ, 0xc0, !PT ;  /* 0x000000ff02ff7812 */ /* 0x000fe4000782c0ff */
[----:B------:R-:W-:Y:S02]  /*2060*/  ISETP.GE.AND P0, PT, R3, c[0x0][0x164], PT ;  /* 0x0000590003007a0c */ /* 0x000fe40003f06270 */
[----:B------:R-:W-:-:S11]  /*2070*/  SEL R2, RZ, 0x1, P1 ;  /* 0x00000001ff027807 */ /* 0x000fd60000800000 */
[----:B-1---5:R-:W-:Y:S01]  /*2080*/  @P0 CALL.REL.NOINC `(.L_x_1170) ;  /* 0x0000001000000944 */ /* 0x022fe20003c00000 */
[----:B------:R-:W-:Y:S05]  /*2090*/  BRA `(.L_x_1181) ;  /* 0xffffe37000007947 */ /* 0x000fea000383ffff */
.L_x_1170:
        /* <DEDUP_REMOVED lines=21> */
.L_x_1183:
[----:B------:R-:W-:Y:S05]  /*21f0*/  BSYNC B0 ;  /* 0x0000000000007941 */ /* 0x000fea0003800000 */
.L_x_1182:
        /* <DEDUP_REMOVED lines=15> */
.L_x_1175:
[----:B------:R-:W-:Y:S01]  /*22f0*/  HFMA2.MMA R136, -RZ, RZ, 0, 9.5367431640625e-07 ;  /* 0x00000010ff887435 */ /* 0x000fe200000001ff */
[----:B------:R-:W-:-:S02]  /*2300*/  MOV R131, R181 ;  /* 0x000000b500837202 */ /* 0x000fc40000000f00 */
[----:B------:R-:W-:Y:S02]  /*2310*/  MOV R133, 0x1f ;  /* 0x0000001f00857802 */ /* 0x000fe40000000f00 */
[----:B------:R-:W-:Y:S02]  /*2320*/  MOV R138, 0xffffffff ;  /* 0xffffffff008a7802 */ /* 0x000fe40000000f00 */
[----:B------:R-:W-:Y:S02]  /*2330*/  MOV R128, 0x2350 ;  /* 0x0000235000807802 */ /* 0x000fe40000000f00 */
[----:B0----5:R-:W-:Y:S05]  /*2340*/  CALL.REL.NOINC `($__internal_84_$__cuda_sm70_shflsync_down_p) ;  /* 0x0000046000007944 */ /* 0x021fea0003c00000 */
[----:B-1----:R-:W-:Y:S01]  /*2350*/  MOV R130, R131 ;  /* 0x0000008300827202 */ /* 0x002fe20000000f00 */
[----:B0-----:R-:W-:Y:S05]  /*2360*/  BRA `(.L_x_1184) ;  /* 0xfffff07000007947 */ /* 0x001fea000383ffff */
.L_x_1176:
[----:B------:R-:W-:Y:S01]  /*2370*/  HFMA2.MMA R136, -RZ, RZ, 0, 9.5367431640625e-07 ;  /* 0x00000010ff887435 */ /* 0x000fe200000001ff */
[----:B------:R-:W-:Y:S02]  /*2380*/  MOV R131, R182 ;  /* 0x000000b600837202 */ /* 0x000fe40000000f00 */
[----:B------:R-:W-:Y:S02]  /*2390*/  MOV R133, 0x1f ;  /* 0x0000001f00857802 */ /* 0x000fe40000000f00 */
[----:B------:R-:W-:-:S02]  /*23a0*/  MOV R138, 0xffffffff ;  /* 0xffffffff008a7802 */ /* 0x000fc40000000f00 */
[----:B------:R-:W-:Y:S02]  /*23b0*/  MOV R128, 0x23d0 ;  /* 0x000023d000807802 */ /* 0x000fe40000000f00 */
[----:B012--5:R-:W-:Y:S05]  /*23c0*/  CALL.REL.NOINC `($__internal_84_$__cuda_sm70_shflsync_down_p) ;  /* 0x000003e000007944 */ /* 0x027fea0003c00000 */
[----:B------:R-:W-:Y:S01]  /*23d0*/  FADD.FTZ R181, R130, R181 ;  /* 0x000000b582b57221 */ /* 0x000fe20000010000 */
[----:B0-----:R-:W-:Y:S01]  /*23e0*/  HFMA2.MMA R136, -RZ, RZ, 0, 4.76837158203125e-07 ;  /* 0x00000008ff887435 */ /* 0x001fe200000001ff */
[----:B-1----:R-:W-:Y:S01]  /*23f0*/  FADD.FTZ R182, R182, R131 ;  /* 0x00000083b6b67221 */ /* 0x002fe20000010000 */
[----:B------:R-:W-:Y:S02]  /*2400*/  MOV R133, 0x1f ;  /* 0x0000001f00857802 */ /* 0x000fe40000000f00 */
[----:B------:R-:W-:Y:S02]  /*2410*/  MOV R138, 0xffffffff ;  /* 0xffffffff008a7802 */ /* 0x000fe40000000f00 */
[----:B------:R-:W-:Y:S02]  /*2420*/  MOV R131, R181 ;  /* 0x000000b500837202 */ /* 0x000fe40000000f00 */
[----:B------:R-:W-:Y:S02]  /*2430*/  MOV R128, 0x2450 ;  /* 0x0000245000807802 */ /* 0x000fe40000000f00 */
[----:B------:R-:W-:Y:S05]  /*2440*/  CALL.REL.NOINC `($__internal_84_$__cuda_sm70_shflsync_down_p) ;  /* 0x0000036000007944 */ /* 0x000fea0003c00000 */
[----:B0-----:R-:W-:Y:S01]  /*2450*/  HFMA2.MMA R136, -RZ, RZ, 0, 4.76837158203125e-07 ;  /* 0x00000008ff887435 */ /* 0x001fe200000001ff */
[----:B-1----:R-:W-:-:S02]  /*2460*/  MOV R130, R131 ;  /* 0x0000008300827202 */ /* 0x002fc40000000f00 */
[----:B------:R-:W-:Y:S02]  /*2470*/  MOV R131, R182 ;  /* 0x000000b600837202 */ /* 0x000fe40000000f00 */
[----:B------:R-:W-:Y:S02]  /*2480*/  MOV R133, 0x1f ;  /* 0x0000001f00857802 */ /* 0x000fe40000000f00 */
[----:B------:R-:W-:Y:S02]  /*2490*/  MOV R138, 0xffffffff ;  /* 0xffffffff008a7802 */ /* 0x000fe40000000f00 */
[----:B------:R-:W-:Y:S02]  /*24a0*/  MOV R128, 0x24c0 ;  /* 0x000024c000807802 */ /* 0x000fe40000000f00 */
[----:B------:R-:W-:Y:S05]  /*24b0*/  CALL.REL.NOINC `($__internal_84_$__cuda_sm70_shflsync_down_p) ;  /* 0x000002f000007944 */ /* 0x000fea0003c00000 */
[----:B------:R-:W-:Y:S01]  /*24c0*/  FADD.FTZ R181, R130, R181 ;  /* 0x000000b582b57221 */ /* 0x000fe20000010000 */
[----:B0-----:R-:W-:Y:S01]  /*24d0*/  HFMA2.MMA R136, -RZ, RZ, 0, 2.384185791015625e-07 ;  /* 0x00000004ff887435 */ /* 0x001fe200000001ff */
[----:B-1----:R-:W-:Y:S01]  /*24e0*/  FADD.FTZ R182, R182, R131 ;  /* 0x00000083b6b67221 */ /* 0x002fe20000010000 */
[----:B------:R-:W-:Y:S02]  /*24f0*/  MOV R133, 0x1f ;  /* 0x0000001f00857802 */ /* 0x000fe40000000f00 */
[----:B------:R-:W-:-:S02]  /*2500*/  MOV R138, 0xffffffff ;  /* 0xffffffff008a7802 */ /* 0x000fc40000000f00 */
[----:B------:R-:W-:Y:S02]  /*2510*/  MOV R131, R181 ;  /* 0x000000b500837202 */ /* 0x000fe40000000f00 */
[----:B------:R-:W-:Y:S02]  /*2520*/  MOV R128, 0x2540 ;  /* 0x0000254000807802 */ /* 0x000fe40000000f00 */
[----:B------:R-:W-:Y:S05]  /*2530*/  CALL.REL.NOINC `($__internal_84_$__cuda_sm70_shflsync_down_p) ;  /* 0x0000027000007944 */ /* 0x000fea0003c00000 */
[----:B0-----:R-:W-:Y:S01]  /*2540*/  HFMA2.MMA R136, -RZ, RZ, 0, 2.384185791015625e-07 ;  /* 0x00000004ff887435 */ /* 0x001fe200000001ff */
[----:B-1----:R-:W-:Y:S02]  /*2550*/  MOV R130, R131 ;  /* 0x0000008300827202 */ /* 0x002fe40000000f00 */
[----:B------:R-:W-:Y:S02]  /*2560*/  MOV R131, R182 ;  /* 0x000000b600837202 */ /* 0x000fe40000000f00 */
[----:B------:R-:W-:Y:S02]  /*2570*/  MOV R133, 0x1f ;  /* 0x0000001f00857802 */ /* 0x000fe40000000f00 */
[----:B------:R-:W-:Y:S02]  /*2580*/  MOV R138, 0xffffffff ;  /* 0xffffffff008a7802 */ /* 0x000fe40000000f00 */
[----:B------:R-:W-:-:S02]  /*2590*/  MOV R128, 0x25b0 ;  /* 0x000025b000807802 */ /* 0x000fc40000000f00 */
[----:B------:R-:W-:Y:S05]  /*25a0*/  CALL.REL.NOINC `($__internal_84_$__cuda_sm70_shflsync_down_p) ;  /* 0x0000020000007944 */ /* 0x000fea0003c00000 */
[----:B------:R-:W-:Y:S01]  /*25b0*/  FADD.FTZ R181, R130, R181 ;  /* 0x000000b582b57221 */ /* 0x000fe20000010000 */
[----:B0-----:R-:W-:Y:S01]  /*25c0*/  HFMA2.MMA R136, -RZ, RZ, 0, 1.1920928955078125e-07 ;  /* 0x00000002ff887435 */ /* 0x001fe200000001ff */
[----:B-1----:R-:W-:Y:S01]  /*25d0*/  FADD.FTZ R134, R182, R131 ;  /* 0x00000083b6867221 */ /* 0x002fe20000010000 */
[----:B------:R-:W-:-:S02]  /*25e0*/  MOV R133, 0x1f ;  /* 0x0000001f00857802 */ /* 0x000fc40000000f00 */
[----:B------:R-:W-:Y:S02]  /*25f0*/  MOV R138, 0xffffffff ;  /* 0xffffffff008a7802 */ /* 0x000fe40000000f00 */
[----:B------:R-:W-:Y:S02]  /*2600*/  MOV R131, R181 ;  /* 0x000000b500837202 */ /* 0x000fe40000000f00 */
[----:B------:R-:W-:Y:S02]  /*2610*/  MOV R128, 0x2630 ;  /* 0x0000263000807802 */ /* 0x000fe40000000f00 */
[----:B------:R-:W-:Y:S05]  /*2620*/  CALL.REL.NOINC `($__internal_84_$__cuda_sm70_shflsync_down_p) ;  /* 0x0000018000007944 */ /* 0x000fea0003c00000 */
[----:B0-----:R-:W-:Y:S01]  /*2630*/  HFMA2.MMA R136, -RZ, RZ, 0, 1.1920928955078125e-07 ;  /* 0x00000002ff887435 */ /* 0x001fe200000001ff */
[----:B-1----:R-:W-:Y:S02]  /*2640*/  MOV R130, R131 ;  /* 0x0000008300827202 */ /* 0x002fe40000000f00 */
[----:B------:R-:W-:Y:S02]  /*2650*/  MOV R131, R134 ;  /* 0x0000008600837202 */ /* 0x000fe40000000f00 */
[----:B------:R-:W-:Y:S02]  /*2660*/  MOV R133, 0x1f ;  /* 0x0000001f00857802 */ /* 0x000fe40000000f00 */
[----:B------:R-:W-:-:S02]  /*2670*/  MOV R138, 0xffffffff ;  /* 0xffffffff008a7802 */ /* 0x000fc40000000f00 */
[----:B------:R-:W-:Y:S02]  /*2680*/  MOV R128, 0x26a0 ;  /* 0x000026a000807802 */ /* 0x000fe40000000f00 */
[----:B------:R-:W-:Y:S05]  /*2690*/  CALL.REL.NOINC `($__internal_84_$__cuda_sm70_shflsync_down_p) ;  /* 0x0000011000007944 */ /* 0x000fea0003c00000 */
[----:B------:R-:W-:Y:S01]  /*26a0*/  FADD.FTZ R132, R130, R181 ;  /* 0x000000b582847221 */ /* 0x000fe20000010000 */
[----:B0-----:R-:W-:Y:S01]  /*26b0*/  HFMA2.MMA R136, -RZ, RZ, 0, 5.9604644775390625e-08 ;  /* 0x00000001ff887435 */ /* 0x001fe200000001ff */
[----:B-1----:R-:W-:Y:S01]  /*26c0*/  FADD.FTZ R134, R134, R131 ;  /* 0x0000008386867221 */ /* 0x002fe20000010000 */
[----:B------:R-:W-:Y:S02]  /*26d0*/  MOV R133, 0x1f ;  /* 0x0000001f00857802 */ /* 0x000fe40000000f00 */
[----:B------:R-:W-:Y:S02]  /*26e0*/  MOV R138, 0xffffffff ;  /* 0xffffffff008a7802 */ /* 0x000fe40000000f00 */
[----:B------:R-:W-:Y:S02]  /*26f0*/  MOV R131, R132 ;  /* 0x0000008400837202 */ /* 0x000fe40000000f00 */
[----:B------:R-:W-:Y:S02]  /*2700*/  MOV R128, 0x2720 ;  /* 0x0000272000807802 */ /* 0x000fe40000000f00 */
[----:B------:R-:W-:Y:S05]  /*2710*/  CALL.REL.NOINC `($__internal_84_$__cuda_sm70_shflsync_down_p) ;  /* 0x0000009000007944 */ /* 0x000fea0003c00000 */
[----:B0-----:R-:W-:Y:S01]  /*2720*/  HFMA2.MMA R136, -RZ, RZ, 0, 5.9604644775390625e-08 ;  /* 0x00000001ff887435 */ /* 0x001fe200000001ff */
[----:B-1----:R-:W-:-:S02]  /*2730*/  MOV R135, R131 ;  /* 0x0000008300877202 */ /* 0x002fc40000000f00 */
[----:B------:R-:W-:Y:S02]  /*2740*/  MOV R131, R134 ;  /* 0x0000008600837202 */ /* 0x000fe40000000f00 */
[----:B------:R-:W-:Y:S02]  /*2750*/  MOV R133, 0x1f ;  /* 0x0000001f00857802 */ /* 0x000fe40000000f00 */
[----:B------:R-:W-:Y:S02]  /*2760*/  MOV R138, 0xffffffff ;  /* 0xffffffff008a7802 */ /* 0x000fe40000000f00 */
[----:B------:R-:W-:Y:S02]  /*2770*/  MOV R128, 0x2790 ;  /* 0x0000279000807802 */ /* 0x000fe40000000f00 */
[----:B------:R-:W-:Y:S05]  /*2780*/  CALL.REL.NOINC `($__internal_84_$__cuda_sm70_shflsync_down_p) ;  /* 0x0000002000007944 */ /* 0x000fea0003c00000 */
[----:B-1----:R-:W-:Y:S01]  /*2790*/  MOV R129, R131 ;  /* 0x0000008300817202 */ /* 0x002fe20000000f00 */
[----:B0-----:R-:W-:Y:S05]  /*27a0*/  BRA `(.L_x_1185) ;  /* 0xffffed5000007947 */ /* 0x001fea000383ffff */
        .weak           $__internal_84_$__cuda_sm70_shflsync_down_p
        .type           $__internal_84_$__cuda_sm70_shflsync_down_p,@function
        .size           $__internal_84_$__cuda_sm70_shflsync_down_p,(.L_x_1847 - $__internal_84_$__cuda_sm70_shflsync_down_p)
$__internal_84_$__cuda_sm70_shflsync_down_p:
[----:B------:R-:W-:Y:S01]  /*27b0*/  HFMA2.MMA R129, -RZ, RZ, 0, 0 ;  /* 0x00000000ff817435 */ /* 0x000fe200000001ff */
[----:B------:R-:W-:Y:S04]  /*27c0*/  WARPSYNC R138 ;  /* 0x0000008a00007348 */ /* 0x000fe80003800000 */
[----:B------:R0:W1:Y:S01]  /*27d0*/  SHFL.DOWN PT, R131, R131, R136, R133 ;  /* 0x0800008883837389 */ /* 0x00006200000e0085 */
[----:B------:R-:W-:Y:S05]  /*27e0*/  RET.REL.NODEC R128 `(_ZN10layer_norm31ln_parallel_residual_bwd_kernelINS_13Kernel_traitsIf6__halffS2_fjLj2048ELj1ELj1ELj4ELj16ENS_18Kernel_traits_baseILj2048EfS2_fS2_fjLj128EEEEELb0ELb0ELb0EEEvNS_9BwdParamsE) ;  /* 0xffffd81080007950 */ /* 0x000fea0003c3ffff */
.L_x_1186:
        /* <DEDUP_REMOVED lines=9> */
.L_x_1847:


//--------------------- .text._ZN10layer_norm31ln_parallel_residual_bwd_kernelINS_13Kernel_traitsIf6__halffS2_fjLj2048ELj1ELj1ELj4ELj16ENS_18Kernel_traits_baseILj2048EfS2_fS2_fjLj128EEEEELb0ELb0ELb1EEEvNS_9BwdParamsE --------------------------
	.section	.text._ZN10layer_norm31ln_parallel_residual_bwd_kernelINS_13Kernel_traitsIf6__halffS2_fjLj2048ELj1ELj1ELj4ELj16ENS_18Kernel_traits_baseILj2048EfS2_fS2_fjLj128EEEEELb0ELb0ELb1EEEvNS_9BwdParamsE,"ax",@progbits
	.sectioninfo	@"SHI_REGISTERS=183"
	.align	128
        .global         _ZN10layer_norm31ln_parallel_residual_bwd_kernelINS_13Kernel_traitsIf6__halffS2_fjLj2048ELj1ELj1ELj4ELj16ENS_18Kernel_traits_baseILj2048EfS2_fS2_fjLj128EEEEELb0ELb0ELb1EEEvNS_9BwdParamsE
        .type           _ZN10layer_norm31ln_parallel_residual_bwd_kernelINS_13Kernel_traitsIf6__halffS2_fjLj2048ELj1ELj1ELj4ELj16ENS_18Kernel_traits_baseILj2048EfS2_fS2_fjLj128EEEEELb0ELb0ELb1EEEvNS_9BwdParamsE,@function
        .size           _ZN10layer_norm31ln_parallel_residual_bwd_kernelINS_13Kernel_traitsIf6__halffS2_fjLj2048ELj1ELj1ELj4ELj16ENS_18Kernel_traits_baseILj2048EfS2_fS2_fjLj128EEEEELb0ELb0ELb1EEEvNS_9BwdParamsE,(.L_x_1848 - _ZN10layer_norm31ln_parallel_residual_bwd_kernelINS_13Kernel_traitsIf6__halffS2_fjLj2048ELj1ELj1ELj4ELj16ENS_18Kernel_traits_baseILj2048EfS2_fS2_fjLj128EEEEELb0ELb0ELb1EEEvNS_9BwdParamsE)
        .other          _ZN10layer_norm31ln_parallel_residual_bwd_kernelINS_13Kernel_traitsIf6__halffS2_fjLj2048ELj1ELj1ELj4ELj16ENS_18Kernel_traits_baseILj2048EfS2_fS2_fjLj128EEEEELb0ELb0ELb1EEEvNS_9BwdParamsE,@"STO_CUDA_ENTRY STV_DEFAULT"
_ZN10layer_norm31ln_parallel_residual_bwd_kernelINS_13Kernel_traitsIf6__halffS2_fjLj2048ELj1ELj1ELj4ELj16ENS_18Kernel_traits_baseILj2048EfS2_fS2_fjLj128EEEEELb0ELb0ELb1EEEvNS_9BwdParamsE:
.text._ZN10layer_norm31ln_parallel_residual_bwd_kernelINS_13Kernel_traitsIf6__halffS2_fjLj2048ELj1ELj1ELj4ELj16ENS_18Kernel_traits_baseILj2048EfS2_fS2_fjLj128EEEEELb0ELb0ELb1EEEvNS_9BwdParamsE:
        /* <DEDUP_REMOVED lines=40> */
.L_x_1187:
        /* <DEDUP_REMOVED lines=48> */
.L_x_1192:
        /* <DEDUP_REMOVED lines=43> */
[--C-:B----4-:R-:W-:Y:S02]  /*0830*/  HADD2.F32 R173, -RZ, R70.reuse.H0_H0 ;  /* 0x20000046ffad7230 */ /* 0x110fe40000004100 */
[----:B------:R-:W-:Y:S02]  /*0840*/  HADD2.F32 R170, -RZ, R70.H1_H1 ;  /* 0x30000046ffaa7230 */ /* 0x000fe40000004100 */
[----:B0-----:R-:W-:Y:S02]  /*0850*/  HADD2.F32 R3, -RZ, R72.H0_H0 ;  /* 0x20000048ff037230 */ /* 0x001fe40000004100 */
[--C-:B------:R-:W-:Y:S02]  /*0860*/  HADD2.F32 R66, -RZ, R73.reuse.H0_H0 ;  /* 0x20000049ff427230 */ /* 0x100fe40000004100 */
[----:B------:R-:W-:Y:S01]  /*0870*/  HADD2.F32 R70, -RZ, R73.H1_H1 ;  /* 0x30000049ff467230 */ /* 0x000fe20000004100 */
[----:B------:R-:W-:Y:S01]  /*0880*/  FMUL.FTZ R73, R164, R165 ;  /* 0x000000a5a4497220 */ /* 0x000fe20000410000 */
[----:B------:R-:W-:Y:S01]  /*0890*/  HADD2.F32 R64, -RZ, R68.H0_H0 ;  /* 0x20000044ff407230 */ /* 0x000fe20000004100 */
[----:B------:R-:W-:Y:S01]  /*08a0*/  FADD.FTZ R156, R3, R156 ;  /* 0x0000009c039c7221 */ /* 0x000fe20000010000 */
[----:B------:R-:W-:Y:S01]  /*08b0*/  HADD2.F32 R172, -RZ, R74.H1_H1 ;  /* 0x3000004affac7230 */ /* 0x000fe20000004100 */
[----:B------:R-:W-:-:S02]  /*08c0*/  FFMA.FTZ R158, R73, R3, R158 ;  /* 0x00000003499e7223 */ /* 0x000fc4000001009e */
[----:B------:R-:W-:Y:S02]  /*08d0*/  FADD.FTZ R65, R65, -R179 ;  /* 0x800000b341417221 */ /* 0x000fe40000010000 */
[----:B------:R-:W-:Y:S02]  /*08e0*/  FMUL.FTZ R3, R16, R3 ;  /* 0x0000000310037220 */ /* 0x000fe40000410000 */
[----:B------:R-:W-:Y:S01]  /*08f0*/  FADD.FTZ R77, -R179, R77 ;  /* 0x0000004db34d7221 */ /* 0x000fe20000010100 */
[--C-:B------:R-:W-:Y:S01]  /*0900*/  HADD2.F32 R175, -RZ, R71.reuse.H0_H0 ;  /* 0x20000047ffaf7230 */ /* 0x100fe20000004100 */
[----:B------:R-:W-:Y:S01]  /*0910*/  FADD.FTZ R171, R67, -R179 ;  /* 0x800000b343ab7221 */ /* 0x000fe20000010000 */
[----:B------:R-:W-:Y:S01]  /*0920*/  HADD2.F32 R176, -RZ, R71.H1_H1 ;  /* 0x30000047ffb07230 */ /* 0x000fe20000004100 */
[C---:B-1----:R-:W-:Y:S01]  /*0930*/  FMUL.FTZ R166, R164.reuse, R169 ;  /* 0x000000a9a4a67220 */ /* 0x042fe20000410000 */
[----:B------:R-:W-:Y:S01]  /*0940*/  HADD2.F32 R2, -RZ, R72.H1_H1 ;  /* 0x30000048ff027230 */ /* 0x000fe20000004100 */
[----:B------:R-:W-:Y:S01]  /*0950*/  FADD.FTZ R169, -R179, R78 ;  /* 0x0000004eb3a97221 */ /* 0x000fe20000010100 */
[----:B------:R-:W-:Y:S01]  /*0960*/  HADD2.F32 R71, -RZ, R74.H0_H0 ;  /* 0x2000004aff477230 */ /* 0x000fe20000004100 */
[----:B------:R-:W-:Y:S01]  /*0970*/  FMUL.FTZ R72, R164, R65 ;  /* 0x00000041a4487220 */ /* 0x000fe20000410000 */
[--C-:B------:R-:W-:Y:S01]  /*0980*/  HADD2.F32 R67, -RZ, R69.reuse.H0_H0 ;  /* 0x20000045ff437230 */ /* 0x100fe20000004100 */
[----:B------:R-:W-:Y:S01]  /*0990*/  FFMA.FTZ R74, R32, R64, R3 ;  /* 0x00000040204a7223 */ /* 0x000fe20000010003 */
[----:B------:R-:W-:Y:S01]  /*09a0*/  HADD2.F32 R69, -RZ, R69.H1_H1 ;  /* 0x30000045ff457230 */ /* 0x000fe20000004100 */
[----:B------:R-:W-:Y:S01]  /*09b0*/  FMUL.FTZ R78, R13, R172 ;  /* 0x000000ac0d4e7220 */ /* 0x000fe20000410000 */
[----:B------:R-:W-:Y:S01]  /*09c0*/  HADD2.F32 R174, -RZ, R75.H0_H0 ;  /* 0x2000004bffae7230 */ /* 0x000fe20000004100 */
[----:B------:R-:W-:-:S02]  /*09d0*/  FMUL.FTZ R77, R164, R77 ;  /* 0x0000004da44d7220 */ /* 0x000fc40000410000 */
[C---:B------:R-:W-:Y:S02]  /*09e0*/  FADD.FTZ R3, -R179.reuse, R76 ;  /* 0x0000004cb3037221 */ /* 0x040fe40000010100 */
[----:B------:R-:W-:Y:S02]  /*09f0*/  FADD.FTZ R65, -R179, R79 ;  /* 0x0000004fb3417221 */ /* 0x000fe40000010100 */
[----:B------:R-:W-:Y:S02]  /*0a00*/  FMUL.FTZ R165, R164, R171 ;  /* 0x000000aba4a57220 */ /* 0x000fe40000410000 */
[----:B------:R-:W-:Y:S02]  /*0a10*/  FMUL.FTZ R168, R19, R70 ;  /* 0x0000004613a87220 */ /* 0x000fe40000410000 */
[----:B------:R-:W-:Y:S02]  /*0a20*/  FMUL.FTZ R167, R18, R66 ;  /* 0x0000004212a77220 */ /* 0x000fe40000410000 */
[----:B------:R-:W-:-:S02]  /*0a30*/  FADD.FTZ R138, R170, R138 ;  /* 0x0000008aaa8a7221 */ /* 0x000fc40000010000 */
[-C--:B------:R-:W-:Y:S02]  /*0a40*/  FFMA.FTZ R78, R29, R170.reuse, R78 ;  /* 0x000000aa1d4e7223 */ /* 0x080fe4000001004e */
[C---:B------:R-:W-:Y:S02]  /*0a50*/  FFMA.FTZ R140, R77.reuse, R170, R140 ;  /* 0x000000aa4d8c7223 */ /* 0x040fe4000001008c */
[----:B------:R-:W-:Y:S02]  /*0a60*/  FMUL.FTZ R76, R164, R3 ;  /* 0x00000003a44c7220 */ /* 0x000fe40000410000 */
[----:B------:R-:W-:Y:S02]  /*0a70*/  FADD.FTZ R135, R172, R135 ;  /* 0x00000087ac877221 */ /* 0x000fe40000010000 */
[----:B------:R-:W-:Y:S02]  /*0a80*/  FFMA.FTZ R137, R77, R172, R137 ;  /* 0x000000ac4d897223 */ /* 0x000fe40000010089 */
        /* <DEDUP_REMOVED lines=15> */
[-C--:B------:R-:W-:Y:S01]  /*0b80*/  FMUL.FTZ R79, R12, R71.reuse ;  /* 0x000000470c4f7220 */ /* 0x080fe20000410000 */
[----:B------:R-:W-:Y:S01]  /*0b90*/  HADD2.F32 R82, -RZ, R84.H1_H1 ;  /* 0x30000054ff527230 */ /* 0x000fe20000004100 */
[----:B------:R-:W-:Y:S02]  /*0ba0*/  FADD.FTZ R139, R71, R139 ;  /* 0x0000008b478b7221 */ /* 0x000fe40000010000 */
[----:B------:R-:W-:Y:S01]  /*0bb0*/  FFMA.FTZ R141, R76, R71, R141 ;  /* 0x000000474c8d7223 */ /* 0x000fe2000001008d */
[----:B------:R-:W-:Y:S01]  /*0bc0*/  HADD2.F32 R178, -RZ, R87.H1_H1 ;  /* 0x30000057ffb27230 */ /* 0x000fe20000004100 */
[----:B------:R-:W-:-:S02]  /*0bd0*/  FADD.FTZ R159, R64, R159 ;  /* 0x0000009f409f7221 */ /* 0x000fc40000010000 */
[----:B------:R-:W-:Y:S01]  /*0be0*/  FFMA.FTZ R160, R73, R64, R160 ;  /* 0x0000004049a07223 */ /* 0x000fe200000100a0 */
[----:B------:R-:W-:Y:S01]  /*0bf0*/  HADD2.F32 R64, -RZ, R85.H0_H0 ;  /* 0x20000055ff407230 */ /* 0x000fe20000004100 */
[----:B------:R-:W-:Y:S02]  /*0c00*/  FADD.FTZ R134, R175, R134 ;  /* 0x00000086af867221 */ /* 0x000fe40000010000 */
[-C--:B------:R-:W-:Y:S02]  /*0c10*/  FFMA.FTZ R172, R30, R175.reuse, R172 ;  /* 0x000000af1eac7223 */ /* 0x080fe400000100ac */
[----:B------:R-:W-:Y:S01]  /*0c20*/  FFMA.FTZ R136, R169, R175, R136 ;  /* 0x000000afa9887223 */ /* 0x000fe20000010088 */
[----:B------:R-:W-:Y:S01]  /*0c30*/  HADD2.F32 R175, -RZ, R87.H0_H0 ;  /* 0x20000057ffaf7230 */ /* 0x000fe20000004100 */
[----:B------:R-:W-:Y:S01]  /*0c40*/  FADD.FTZ R71, -R179, R83 ;  /* 0x00000053b3477221 */ /* 0x000fe20000010100 */
[----:B------:R-:W-:Y:S01]  /*0c50*/  HADD2.F32 R83, -RZ, R84.H0_H0 ;  /* 0x20000054ff537230 */ /* 0x000fe20000004100 */
[----:B------:R-:W-:Y:S01]  /*0c60*/  FMUL.FTZ R75, R17, R2 ;  /* 0x00000002114b7220 */ /* 0x000fe20000410000 */
[----:B------:R-:W-:Y:S01]  /*0c70*/  HADD2.F32 R68, -RZ, R68.H1_H1 ;  /* 0x30000044ff447230 */ /* 0x000fe20000004100 */
[----:B------:R-:W-:-:S02]  /*0c80*/  FADD.FTZ R152, R2, R152 ;  /* 0x0000009802987221 */ /* 0x000fc40000010000 */
[----:B------:R-:W-:Y:S02]  /*0c90*/  FFMA.FTZ R153, R72, R2, R153 ;  /* 0x0000000248997223 */ /* 0x000fe40000010099 */
[C---:B------:R-:W-:Y:S02]  /*0ca0*/  FMUL.FTZ R81, R164.reuse, R81 ;  /* 0x00000051a4517220 */ /* 0x040fe40000410000 */
[----:B------:R-:W-:Y:S02]  /*0cb0*/  FMUL.FTZ R2, R9, R88 ;  /* 0x0000005809027220 */ /* 0x000fe40000410000 */
[----:B------:R-:W-:Y:S02]  /*0cc0*/  FMUL.FTZ R84, R164, R67 ;  /* 0x00000043a4547220 */ /* 0x000fe40000410000 */
[----:B------:R-:W-:Y:S02]  /*0cd0*/  FMUL.FTZ R87, R10, R69 ;  /* 0x000000450a577220 */ /* 0x000fe40000410000 */
[----:B------:R-:W-:-:S02]  /*0ce0*/  FADD.FTZ R3, -R179, R80 ;  /* 0x00000050b3037221 */ /* 0x000fc40000010100 */
[----:B------:R-:W-:Y:S02]  /*0cf0*/  FADD.FTZ R120, R82, R120 ;  /* 0x0000007852787221 */ /* 0x000fe40000010000 */
[-C--:B------:R-:W-:Y:S02]  /*0d00*/  FFMA.FTZ R128, R81, R82.reuse, R128 ;  /* 0x0000005251807223 */ /* 0x080fe40000010080 */
[----:B------:R-:W-:Y:S02]  /*0d10*/  FFMA.FTZ R82, R25, R82, R2 ;  /* 0x0000005219527223 */ /* 0x000fe40000010002 */
[----:B------:R-:W-:Y:S02]  /*0d20*/  FADD.FTZ R117, R64, R117 ;  /* 0x0000007540757221 */ /* 0x000fe40000010000 */
[-C--:B------:R-:W-:Y:S02]  /*0d30*/  FFMA.FTZ R125, R84, R64.reuse, R125 ;  /* 0x00000040547d7223 */ /* 0x080fe4000001007d */
[----:B------:R-:W-:-:S02]  /*0d40*/  FFMA.FTZ R87, R26, R64, R87 ;  /* 0x000000401a577223 */ /* 0x000fc40000010057 */
[----:B------:R-:W-:Y:S02]  /*0d50*/  FFMA.FTZ R75, R33, R68, R75 ;  /* 0x00000044214b7223 */ /* 0x000fe4000001004b */
[----:B------:R-:W-:Y:S02]  /*0d60*/  FADD.FTZ R64, RZ, R74 ;  /* 0x0000004aff407221 */ /* 0x000fe40000010000 */
[----:B------:R-:W-:Y:S02]  /*0d70*/  FFMA.FTZ R2, R73, R74, RZ ;  /* 0x0000004a49027223 */ /* 0x000fe400000100ff */
        /* <DEDUP_REMOVED lines=8> */
[----:B------:R-:W-:-:S02]  /*0e00*/  FFMA.FTZ R2, R166, R167, R2 ;  /* 0x000000a7a6027223 */ /* 0x000fc40000010002 */
        /* <DEDUP_REMOVED lines=23> */
[----:B------:R-:W-:Y:S02]  /*0f80*/  FFMA.FTZ R2, R80, R83, R2 ;  /* 0x0000005350027223 */ /* 0x000fe40000010002 */
[----:B------:R-:W-:-:S02]  /*0f90*/  FADD.FTZ R147, R66, R147 ;  /* 0x0000009342937221 */ /* 0x000fc40000010000 */
[----:B------:R-:W-:Y:S01]  /*0fa0*/  FFMA.FTZ R149, R166, R66, R149 ;  /* 0x00000042a6957223 */ /* 0x000fe20000010095 */
[----:B------:R-:W-:Y:S01]  /*0fb0*/  HADD2.F32 R66, -RZ, R85.H1_H1 ;  /* 0x30000055ff427230 */ /* 0x000fe20000004100 */
[----:B------:R-:W-:Y:S02]  /*0fc0*/  FADD.FTZ R143, R70, R143 ;  /* 0x0000008f468f7221 */ /* 0x000fe40000010000 */
[----:B------:R-:W-:Y:S01]  /*0fd0*/  FFMA.FTZ R145, R165, R70, R145 ;  /* 0x00000046a5917223 */ /* 0x000fe20000010091 */
[----:B------:R-:W-:Y:S01]  /*0fe0*/  HADD2.F32 R70, -RZ, R86.H0_H0 ;  /* 0x20000056ff467230 */ /* 0x000fe20000004100 */
[----:B------:R-:W-:Y:S02]  /*0ff0*/  FADD.FTZ R142, R173, R142 ;  /* 0x0000008ead8e7221 */ /* 0x000fe40000010000 */
[----:B------:R-:W-:Y:S01]  /*1000*/  FFMA.FTZ R144, R76, R173, R144 ;  /* 0x000000ad4c907223 */ /* 0x000fe20000010090 */
[----:B------:R-:W-:Y:S01]  /*1010*/  HADD2.F32 R173, -RZ, R90.H0_H0 ;  /* 0x2000005affad7230 */ /* 0x000fe20000004100 */
        /* <DEDUP_REMOVED lines=69> */
.L_x_1193:
        /* <DEDUP_REMOVED lines=18> */
.L_x_1194:
        /* <DEDUP_REMOVED lines=81> */
[----:B------:R-:W-:Y:S01]  /*1aa0*/  SEL R70, R169, R58, P3 ;  /* 0x0000003aa9467207 */ /* 0x000fe20001800000 */
[----:B------:R-:W-:Y:S01]  /*1ab0*/  FADD.FTZ R89, R89, -R88 ;  /* 0x8000005859597221 */ /* 0x000fe20000010000 */
[-C--:B------:R-:W-:Y:S01]  /*1ac0*/  F2FP.PACK_AB R75, R84, R169.reuse ;  /* 0x000000a9544b723e */ /* 0x080fe200000000ff */
[----:B------:R-:W-:Y:S01]  /*1ad0*/  FADD.FTZ R91, R90, -R91 ;  /* 0x8000005b5a5b7221 */ /* 0x000fe20000010000 */
[----:B------:R-:W-:Y:S01]  /*1ae0*/  @P1 F2FP.PACK_AB R169, RZ, R169 ;  /* 0x000000a9ffa9123e */ /* 0x000fe200000000ff */
[----:B------:R-:W-:Y:S01]  /*1af0*/  FADD.FTZ R95, R92, -R3 ;  /* 0x800000035c5f7221 */ /* 0x000fe20000010000 */
[----:B------:R-:W-:Y:S01]  /*1b00*/  @P0 MOV R3, 0x20 ;  /* 0x0000002000030802 */ /* 0x000fe20000000f00 */
[----:B------:R-:W-:Y:S01]  /*1b10*/  FADD.FTZ R93, R93, -R2 ;  /* 0x800000025d5d7221 */ /* 0x000fe20000010000 */
[----:B------:R-:W-:Y:S01]  /*1b20*/  @P1 F2FP.PACK_AB R81, RZ, R81 ;  /* 0x00000051ff51123e */ /* 0x000fe200000000ff */
        /* <DEDUP_REMOVED lines=16> */
[----:B------:R-:W-:Y:S01]  /*1c30*/  @P0 IMAD.WIDE.U32 R2, R162, R3, c[0x0][0x258] ;  /* 0x00009600a2020625 */ /* 0x000fe200078e0003 */
[----:B------:R-:W-:-:S02]  /*1c40*/  @P1 F2FP.PACK_AB R80, RZ, R80 ;  /* 0x00000050ff50123e */ /* 0x000fc400000000ff */
[----:B------:R-:W-:Y:S01]  /*1c50*/  @P1 F2FP.PACK_AB R78, RZ, R78 ;  /* 0x0000004eff4e123e */ /* 0x000fe200000000ff */
        /* <DEDUP_REMOVED lines=23> */
[----:B0-----:R-:W-:Y:S02]  /*1dd0*/  F2FP.PACK_AB R67, R164, R95 ;  /* 0x0000005fa443723e */ /* 0x001fe400000000ff */
[----:B------:R-:W-:Y:S01]  /*1de0*/  SEL R58, R95, R58, P3 ;  /* 0x0000003a5f3a7207 */ /* 0x000fe20001800000 */
[----:B-1----:R-:W-:Y:S01]  /*1df0*/  @P1 IMAD.WIDE.U32 R2, R162, R173, c[0x0][0x250] ;  /* 0x00009400a2021625 */ /* 0x002fe200078e00ad */
[----:B------:R-:W-:-:S02]  /*1e00*/  F2FP.PACK_AB R66, R90, R89 ;  /* 0x000000595a42723e */ /* 0x000fc400000000ff */
[----:B------:R-:W-:Y:S02]  /*1e10*/  F2FP.PACK_AB R65, R88, R87 ;  /* 0x000000575841723e */ /* 0x000fe400000000ff */
[----:B------:R-:W-:Y:S01]  /*1e20*/  F2FP.PACK_AB R64, R86, R83 ;  /* 0x000000535640723e */ /* 0x000fe200000000ff */
[----:B------:R0:W-:Y:S01]  /*1e30*/  @P1 STG.E.128 [R2.64], R60 ;  /* 0x0000003c02001986 */ /* 0x0001e2000c101d04 */
[----:B------:R-:W-:Y:S02]  /*1e40*/  @P1 F2FP.PACK_AB R95, RZ, R95 ;  /* 0x0000005fff5f123e */ /* 0x000fe400000000ff */
[----:B------:R-:W-:Y:S02]  /*1e50*/  @P1 F2FP.PACK_AB R89, RZ, R89 ;  /* 0x00000059ff59123e */ /* 0x000fe400000000ff */
[----:B------:R-:W-:Y:S02]  /*1e60*/  @P1 F2FP.PACK_AB R87, RZ, R87 ;  /* 0x00000057ff57123e */ /* 0x000fe400000000ff */
[----:B------:R-:W-:-:S02]  /*1e70*/  @P1 F2FP.PACK_AB R83, RZ, R83 ;  /* 0x00000053ff53123e */ /* 0x000fc400000000ff */
        /* <DEDUP_REMOVED lines=9> */
[----:B------:R-:W-:Y:S01]  /*1f10*/  @P1 F2FP.PACK_AB R164, RZ, R164 ;  /* 0x000000a4ffa4123e */ /* 0x000fe200000000ff */
[----:B0-----:R-:W-:Y:S01]  /*1f20*/  @P1 IMAD.WIDE.U32 R2, R173, R162, c[0x0][0x250] ;  /* 0x00009400ad021625 */ /* 0x001fe200078e00a2 */
[----:B------:R-:W-:Y:S01]  /*1f30*/  @P1 F2FP.PACK_AB R90, RZ, R90 ;  /* 0x0000005aff5a123e */ /* 0x000fe200000000ff */
[----:B------:R1:W-:Y:S01]  /*1f40*/  @P0 STG.E.128 [R68.64+0x10], R56 ;  /* 0x0000103844000986 */ /* 0x0003e2000c101d04 */
        /* <DEDUP_REMOVED lines=16> */
.L_x_1191:
        /* <DEDUP_REMOVED lines=63> */
.L_x_1188:
        /* <DEDUP_REMOVED lines=27> */
.L_x_1189:
[----:B------:R-:W-:Y:S01]  /*25f0*/  HFMA2.MMA R68, -RZ, RZ, 0, 9.5367431640625e-07 ;  /* 0x00000010ff447435 */ /* 0x000fe200000001ff */
[----:B------:R-:W-:-:S02]  /*2600*/  MOV R65, R67 ;  /* 0x0000004300417202 */ /* 0x000fc40000000f00 */
[----:B------:R-:W-:Y:S02]  /*2610*/  MOV R71, 0x1f ;  /* 0x0000001f00477802 */ /* 0x000fe40000000f00 */
[----:B------:R-:W-:Y:S02]  /*2620*/  MOV R174, 0xffffffff ;  /* 0xffffffff00ae7802 */ /* 0x000fe40000000f00 */
[----:B------:R-:W-:Y:S02]  /*2630*/  MOV R2, 0x2650 ;  /* 0x0000265000027802 */ /* 0x000fe40000000f00 */
[----:B-----5:R-:W-:Y:S05]  /*2640*/  CALL.REL.NOINC `($__internal_85_$__cuda_sm70_shflsync_down_p) ;  /* 0x0000046000007944 */ /* 0x020fea0003c00000 */
[----:B-1----:R-:W-:Y:S01]  /*2650*/  MOV R64, R65 ;  /* 0x0000004100407202 */ /* 0x002fe20000000f00 */
[----:B0-----:R-:W-:Y:S05]  /*2660*/  BRA `(.L_x_1193) ;  /* 0xffffee0000007947 */ /* 0x001fea000383ffff */
.L_x_1190:
[----:B------:R-:W-:Y:S01]  /*2670*/  HFMA2.MMA R68, -RZ, RZ, 0, 9.5367431640625e-07 ;  /* 0x00000010ff447435 */ /* 0x000fe200000001ff */
[----:B------:R-:W-:Y:S02]  /*2680*/  MOV R65, R69 ;  /* 0x0000004500417202 */ /* 0x000fe40000000f00 */
[----:B------:R-:W-:Y:S02]  /*2690*/  MOV R71, 0x1f ;  /* 0x0000001f00477802 */ /* 0x000fe40000000f00 */
[----:B------:R-:W-:-:S02]  /*26a0*/  MOV R174, 0xffffffff ;  /* 0xffffffff00ae7802 */ /* 0x000fc40000000f00 */
[----:B------:R-:W-:Y:S02]  /*26b0*/  MOV R2, 0x26d0 ;  /* 0x000026d000027802 */ /* 0x000fe40000000f00 */
[----:B01---5:R-:W-:Y:S05]  /*26c0*/  CALL.REL.NOINC `($__internal_85_$__cuda_sm70_shflsync_down_p) ;  /* 0x000003e000007944 */ /* 0x023fea0003c00000 */
[----:B------:R-:W-:Y:S01]  /*26d0*/  FADD.FTZ R67, R67, R64 ;  /* 0x0000004043437221 */ /* 0x000fe20000010000 */
[----:B0-----:R-:W-:Y:S01]  /*26e0*/  HFMA2.MMA R68, -RZ, RZ, 0, 4.76837158203125e-07 ;  /* 0x00000008ff447435 */ /* 0x001fe200000001ff */
[----:B-1----:R-:W-:Y:S01]  /*26f0*/  FADD.FTZ R70, R69, R65 ;  /* 0x0000004145467221 */ /* 0x002fe20000010000 */
[----:B------:R-:W-:Y:S02]  /*2700*/  MOV R71, 0x1f ;  /* 0x0000001f00477802 */ /* 0x000fe40000000f00 */
[----:B------:R-:W-:Y:S02]  /*2710*/  MOV R174, 0xffffffff ;  /* 0xffffffff00ae7802 */ /* 0x000fe40000000f00 */
[----:B------:R-:W-:Y:S02]  /*2720*/  MOV R65, R67 ;  /* 0x0000004300417202 */ /* 0x000fe40000000f00 */
[----:B------:R-:W-:Y:S02]  /*2730*/  MOV R2, 0x2750 ;  /* 0x0000275000027802 */ /* 0x000fe40000000f00 */
[----:B------:R-:W-:Y:S05]  /*2740*/  CALL.REL.NOINC `($__internal_85_$__cuda_sm70_shflsync_down_p) ;  /* 0x0000036000007944 */ /* 0x000fea0003c00000 */
[----:B0-----:R-:W-:Y:S01]  /*2750*/  HFMA2.MMA R68, -RZ, RZ, 0, 4.76837158203125e-07 ;  /* 0x00000008ff447435 */ /* 0x001fe200000001ff */
[----:B-1----:R-:W-:-:S02]  /*2760*/  MOV R64, R65 ;  /* 0x0000004100407202 */ /* 0x002fc40000000f00 */
[----:B------:R-:W-:Y:S02]  /*2770*/  MOV R65, R70 ;  /* 0x0000004600417202 */ /* 0x000fe40000000f00 */
[----:B------:R-:W-:Y:S02]  /*2780*/  MOV R71, 0x1f ;  /* 0x0000001f00477802 */ /* 0x000fe40000000f00 */
[----:B------:R-:W-:Y:S02]  /*2790*/  MOV R174, 0xffffffff ;  /* 0xffffffff00ae7802 */ /* 0x000fe40000000f00 */
[----:B------:R-:W-:Y:S02]  /*27a0*/  MOV R2, 0x27c0 ;  /* 0x000027c000027802 */ /* 0x000fe40000000f00 */
[----:B------:R-:W-:Y:S05]  /*27b0*/  CALL.REL.NOINC `($__internal_85_$__cuda_sm70_shflsync_down_p) ;  /* 0x000002f000007944 */ /* 0x000fea0003c00000 */
[----:B------:R-:W-:Y:S01]  /*27c0*/  FADD.FTZ R67, R64, R67 ;  /* 0x0000004340437221 */ /* 0x000fe20000010000 */
[----:B0-----:R-:W-:Y:S01]  /*27d0*/  HFMA2.MMA R68, -RZ, RZ, 0, 2.384185791015625e-07 ;  /* 0x00000004ff447435 */ /* 0x001fe200000001ff */
[----:B-1----:R-:W-:Y:S01]  /*27e0*/  FADD.FTZ R70, R70, R65 ;  /* 0x0000004146467221 */ /* 0x002fe20000010000 */
[----:B------:R-:W-:Y:S02]  /*27f0*/  MOV R71, 0x1f ;  /* 0x0000001f00477802 */ /* 0x000fe40000000f00 */
[----:B------:R-:W-:-:S02]  /*2800*/  MOV R174, 0xffffffff ;  /* 0xffffffff00ae7802 */ /* 0x000fc40000000f00 */
[----:B------:R-:W-:Y:S02]  /*2810*/  MOV R65, R67 ;  /* 0x0000004300417202 */ /* 0x000fe40000000f00 */
[----:B------:R-:W-:Y:S02]  /*2820*/  MOV R2, 0x2840 ;  /* 0x0000284000027802 */ /* 0x000fe40000000f00 */
[----:B------:R-:W-:Y:S05]  /*2830*/  CALL.REL.NOINC `($__internal_85_$__cuda_sm70_shflsync_down_p) ;  /* 0x0000027000007944 */ /* 0x000fea0003c00000 */
[----:B0-----:R-:W-:Y:S01]  /*2840*/  HFMA2.MMA R68, -RZ, RZ, 0, 2.384185791015625e-07 ;  /* 0x00000004ff447435 */ /* 0x001fe200000001ff */
[----:B-1----:R-:W-:Y:S02]  /*2850*/  MOV R64, R65 ;  /* 0x0000004100407202 */ /* 0x002fe40000000f00 */
[----:B------:R-:W-:Y:S02]  /*2860*/  MOV R65, R70 ;  /* 0x0000004600417202 */ /* 0x000fe40000000f00 */
[----:B------:R-:W-:Y:S02]  /*2870*/  MOV R71, 0x1f ;  /* 0x0000001f00477802 */ /* 0x000fe40000000f00 */
[----:B------:R-:W-:Y:S02]  /*2880*/  MOV R174, 0xffffffff ;  /* 0xffffffff00ae7802 */ /* 0x000fe40000000f00 */
[----:B------:R-:W-:-:S02]  /*2890*/  MOV R2, 0x28b0 ;  /* 0x000028b000027802 */ /* 0x000fc40000000f00 */
[----:B------:R-:W-:Y:S05]  /*28a0*/  CALL.REL.NOINC `($__internal_85_$__cuda_sm70_shflsync_down_p) ;  /* 0x0000020000007944 */ /* 0x000fea0003c00000 */
[----:B------:R-:W-:Y:S01]  /*28b0*/  FADD.FTZ R67, R64, R67 ;  /* 0x0000004340437221 */ /* 0x000fe20000010000 */
[----:B0-----:R-:W-:Y:S01]  /*28c0*/  HFMA2.MMA R68, -RZ, RZ, 0, 1.1920928955078125e-07 ;  /* 0x00000002ff447435 */ /* 0x001fe200000001ff */
[----:B-1----:R-:W-:Y:S01]  /*28d0*/  FADD.FTZ R70, R70, R65 ;  /* 0x0000004146467221 */ /* 0x002fe20000010000 */
[----:B------:R-:W-:-:S02]  /*28e0*/  MOV R71, 0x1f ;  /* 0x0000001f00477802 */ /* 0x000fc40000000f00 */
[----:B------:R-:W-:Y:S02]  /*28f0*/  MOV R174, 0xffffffff ;  /* 0xffffffff00ae7802 */ /* 0x000fe40000000f00 */
[----:B------:R-:W-:Y:S02]  /*2900*/  MOV R65, R67 ;  /* 0x0000004300417202 */ /* 0x000fe40000000f00 */
[----:B------:R-:W-:Y:S02]  /*2910*/  MOV R2, 0x2930 ;  /* 0x0000293000027802 */ /* 0x000fe40000000f00 */
[----:B------:R-:W-:Y:S05]  /*2920*/  CALL.REL.NOINC `($__internal_85_$__cuda_sm70_shflsync_down_p) ;  /* 0x0000018000007944 */ /* 0x000fea0003c00000 */
[----:B0-----:R-:W-:Y:S01]  /*2930*/  HFMA2.MMA R68, -RZ, RZ, 0, 1.1920928955078125e-07 ;  /* 0x00000002ff447435 */ /* 0x001fe200000001ff */
[----:B-1----:R-:W-:Y:S02]  /*2940*/  MOV R64, R65 ;  /* 0x0000004100407202 */ /* 0x002fe40000000f00 */
[----:B------:R-:W-:Y:S02]  /*2950*/  MOV R65, R70 ;  /* 0x0000004600417202 */ /* 0x000fe40000000f00 */
[----:B------:R-:W-:Y:S02]  /*2960*/  MOV R71, 0x1f ;  /* 0x0000001f00477802 */ /* 0x000fe40000000f00 */
[----:B------:R-:W-:-:S02]  /*2970*/  MOV R174, 0xffffffff ;  /* 0xffffffff00ae7802 */ /* 0x000fc40000000f00 */
[----:B------:R-:W-:Y:S02]  /*2980*/  MOV R2, 0x29a0 ;  /* 0x000029a000027802 */ /* 0x000fe40000000f00 */
[----:B------:R-:W-:Y:S05]  /*2990*/  CALL.REL.NOINC `($__internal_85_$__cuda_sm70_shflsync_down_p) ;  /* 0x0000011000007944 */ /* 0x000fea0003c00000 */
[----:B------:R-:W-:Y:S01]  /*29a0*/  FADD.FTZ R67, R64, R67 ;  /* 0x0000004340437221 */ /* 0x000fe20000010000 */
[----:B0-----:R-:W-:Y:S01]  /*29b0*/  HFMA2.MMA R68, -RZ, RZ, 0, 5.9604644775390625e-08 ;  /* 0x00000001ff447435 */ /* 0x001fe200000001ff */
[----:B-1----:R-:W-:Y:S01]  /*29c0*/  FADD.FTZ R69, R70, R65 ;  /* 0x0000004146457221 */ /* 0x002fe20000010000 */
[----:B------:R-:W-:Y:S02]  /*29d0*/  MOV R71, 0x1f ;  /* 0x0000001f00477802 */ /* 0x000fe40000000f00 */
[----:B------:R-:W-:Y:S02]  /*29e0*/  MOV R174, 0xffffffff ;  /* 0xffffffff00ae7802 */ /* 0x000fe40000000f00 */
[----:B------:R-:W-:Y:S02]  /*29f0*/  MOV R65, R67 ;  /* 0x0000004300417202 */ /* 0x000fe40000000f00 */
[----:B------:R-:W-:Y:S02]  /*2a00*/  MOV R2, 0x2a20 ;  /* 0x00002a2000027802 */ /* 0x000fe40000000f00 */
[----:B------:R-:W-:Y:S05]  /*2a10*/  CALL.REL.NOINC `($__internal_85_$__cuda_sm70_shflsync_down_p) ;  /* 0x0000009000007944 */ /* 0x000fea0003c00000 */
[----:B0-----:R-:W-:Y:S01]  /*2a20*/  HFMA2.MMA R68, -RZ, RZ, 0, 5.9604644775390625e-08 ;  /* 0x00000001ff447435 */ /* 0x001fe200000001ff */
[----:B-1----:R-:W-:-:S02]  /*2a30*/  MOV R70, R65 ;  /* 0x0000004100467202 */ /* 0x002fc40000000f00 */
[----:B------:R-:W-:Y:S02]  /*2a40*/  MOV R65, R69 ;  /* 0x0000004500417202 */ /* 0x000fe40000000f00 */
[----:B------:R-:W-:Y:S02]  /*2a50*/  MOV R71, 0x1f ;  /* 0x0000001f00477802 */ /* 0x000fe40000000f00 */
[----:B------:R-:W-:Y:S02]  /*2a60*/  MOV R174, 0xffffffff ;  /* 0xffffffff00ae7802 */ /* 0x000fe40000000f00 */
[----:B------:R-:W-:Y:S02]  /*2a70*/  MOV R2, 0x2a90 ;  /* 0x00002a9000027802 */ /* 0x000fe40000000f00 */
[----:B------:R-:W-:Y:S05]  /*2a80*/  CALL.REL.NOINC `($__internal_85_$__cuda_sm70_shflsync_down_p) ;  /* 0x0000002000007944 */ /* 0x000fea0003c00000 */
[----:B-1----:R-:W-:Y:S01]  /*2a90*/  MOV R2, R65 ;  /* 0x0000004100027202 */ /* 0x002fe20000000f00 */
[----:B0-----:R-:W-:Y:S05]  /*2aa0*/  BRA `(.L_x_1194) ;  /* 0xffffeae000007947 */ /* 0x001fea000383ffff */
        .weak           $__internal_85_$__cuda_sm70_shflsync_down_p
        .type           $__internal_85_$__cuda_sm70_shflsync_down_p,@function
        .size           $__internal_85_$__cuda_sm70_shflsync_down_p,(.L_x_1848 - $__internal_85_$__cuda_sm70_shflsync_down_p)
$__internal_85_$__cuda_sm70_shflsync_down_p:
[----:B------:R-:W-:Y:S01]  /*2ab0*/  HFMA2.MMA R3, -RZ, RZ, 0, 0 ;  /* 0x00000000ff037435 */ /* 0x000fe200000001ff */
[----:B------:R-:W-:Y:S04]  /*2ac0*/  WARPSYNC R174 ;  /* 0x000000ae00007348 */ /* 0x000fe80003800000 */
[----:B------:R0:W1:Y:S01]  /*2ad0*/  SHFL.DOWN PT, R65, R65, R68, R71 ;  /* 0x0800004441417389 */ /* 0x00006200000e0047 */
[----:B------:R-:W-:Y:S05]  /*2ae0*/  RET.REL.NODEC R2 `(_ZN10layer_norm31ln_parallel_residual_bwd_kernelINS_13Kernel_traitsIf6__halffS2_fjLj2048ELj1ELj1ELj4ELj16ENS_18Kernel_traits_baseILj2048EfS2_fS2_fjLj128EEEEELb0ELb0ELb1EEEvNS_9BwdParamsE) ;  /* 0xffffd51002007950 */ /* 0x000fea0003c3ffff */
.L_x_1195:
        /* <DEDUP_REMOVED lines=9> */
.L_x_1848:


//--------------------- .text._ZN10layer_norm31ln_parallel_residual_bwd_kernelINS_13Kernel_traitsIf6__halffS2_fjLj2048ELj1ELj1ELj4ELj16ENS_18Kernel_traits_baseILj2048EfS2_fS2_fjLj128EEEEELb0ELb1ELb0EEEvNS_9BwdParamsE --------------------------
	.section	.text._ZN10layer_norm31ln_parallel_residual_bwd_kernelINS_13Kernel_traitsIf6__halffS2_fjLj2048ELj1ELj1ELj4ELj16ENS_18Kernel_traits_baseILj2048EfS2_fS2_fjLj128EEEEELb0ELb1ELb0EEEvNS_9BwdParamsE,"ax",@progbits
	.sectioninfo	@"SHI_REGISTERS=128"
	.align	128
        .global         _ZN10layer_norm31ln_parallel_residual_bwd_kernelINS_13Kernel_traitsIf6__halffS2_fjLj2048ELj1ELj1ELj4ELj16ENS_18Kernel_traits_baseILj2048EfS2_fS2_fjLj128EEEEELb0ELb1ELb0EEEvNS_9BwdParamsE
        .type           _ZN10layer_norm31ln_parallel_residual_bwd_kernelINS_13Kernel_traitsIf6__halffS2_fjLj2048ELj1ELj1ELj4ELj16ENS_18Kernel_traits_baseILj2048EfS2_fS2_fjLj128EEEEELb0ELb1ELb0EEEvNS_9BwdParamsE,@function
        .size           _ZN10layer_norm31ln_parallel_residual_bwd_kernelINS_13Kernel_traitsIf6__halffS2_fjLj2048ELj1ELj1ELj4ELj16ENS_18Kernel_traits_baseILj2048EfS2_fS2_fjLj128EEEEELb0ELb1ELb0EEEvNS_9BwdParamsE,(.L_x_1849 - _ZN10layer_norm31ln_parallel_residual_bwd_kernelINS_13Kernel_traitsIf6__halffS2_fjLj2048ELj1ELj1ELj4ELj16ENS_18Kernel_traits_baseILj2048EfS2_fS2_fjLj128EEEEELb0ELb1ELb0EEEvNS_9BwdParamsE)
        .other          _ZN10layer_norm31ln_parallel_residual_bwd_kernelINS_13Kernel_traitsIf6__halffS2_fjLj2048ELj1ELj1ELj4ELj16ENS_18Kernel_traits_baseILj2048EfS2_fS2_fjLj128EEEEELb0ELb1ELb0EEEvNS_9BwdParamsE,@"STO_CUDA_ENTRY STV_DEFAULT"
_ZN10layer_norm31ln_parallel_residual_bwd_kernelINS_13Kernel_traitsIf6__halffS2_fjLj2048ELj1ELj1ELj4ELj16ENS_18Kernel_traits_baseILj2048EfS2_fS2_fjLj128EEEEELb0ELb1ELb0EEEvNS_9BwdParamsE:
.text._ZN10layer_norm31ln_parallel_residual_bwd_kernelINS_13Kernel_traitsIf6__halffS2_fjLj2048ELj1ELj1ELj4ELj16ENS_18Kernel_traits_baseILj2048EfS2_fS2_fjLj128EEEEELb0ELb1ELb0EEEvNS_9BwdParamsE:
        /* <DEDUP_REMOVED lines=42> */
.L_x_1207:
        /* <DEDUP_REMOVED lines=34> */
[--C-:B----4-:R-:W-:Y:S01]  /*04c0*/  HADD2.F32 R91, -RZ, R92.reuse.H0_H0 ;  /* 0x2000005cff5b7230 */ /* 0x110fe20000004100 */
[----:B---3--:R-:W-:Y:S01]  /*04d0*/  FADD.FTZ R114, -R123, R97 ;  /* 0x000000617b727221 */ /* 0x008fe20000010100 */
[----:B------:R-:W-:Y:S01]  /*04e0*/  HADD2.F32 R90, -RZ, R93.H1_H1 ;  /* 0x3000005dff5a7230 */ /* 0x000fe20000004100 */
[C---:B-----5:R-:W-:Y:S01]  /*04f0*/  FMUL.FTZ R97, R109.reuse, R116 ;  /* 0x000000746d617220 */ /* 0x060fe20000410000 */
[----:B------:R-:W-:Y:S01]  /*0500*/  HADD2.F32 R92, -RZ, R92.H1_H1 ;  /* 0x3000005cff5c7230 */ /* 0x000fe20000004100 */
[----:B------:R-:W-:-:S02]  /*0510*/  FMUL.FTZ R118, R109, R118 ;  /* 0x000000766d767220 */ /* 0x000fc40000410000 */
[----:B------:R-:W-:Y:S02]  /*0520*/  FADD.FTZ R122, -R123, R89 ;  /* 0x000000597b7a7221 */ /* 0x000fe40000010100 */
[-C--:B------:R-:W-:Y:S01]  /*0530*/  FMUL.FTZ R124, R72, R91.reuse ;  /* 0x0000005b487c7220 */ /* 0x080fe20000410000 */
[----:B------:R-:W-:Y:S01]  /*0540*/  HADD2.F32 R119, -RZ, R93.H0_H0 ;  /* 0x2000005dff777230 */ /* 0x000fe20000004100 */
        /* <DEDUP_REMOVED lines=16> */
[----:B------:R-:W-:Y:S01]  /*0650*/  HADD2.F32 R115, -RZ, R94.H0_H0 ;  /* 0x2000005eff737230 */ /* 0x000fe20000004100 */
[----:B------:R-:W-:-:S02]  /*0660*/  FADD.FTZ R98, -R123, R98 ;  /* 0x000000627b627221 */ /* 0x000fc40000010100 */
[C---:B------:R-:W-:Y:S02]  /*0670*/  FMUL.FTZ R116, R109.reuse, R110 ;  /* 0x0000006e6d747220 */ /* 0x040fe40000410000 */
[----:B------:R-:W-:Y:S02]  /*0680*/  FADD.FTZ R90, R90, R119 ;  /* 0x000000775a5a7221 */ /* 0x000fe40000010000 */
[----:B------:R-:W-:Y:S01]  /*0690*/  FFMA.FTZ R91, R120, R119, R91 ;  /* 0x00000077785b7223 */ /* 0x000fe2000001005b */
[----:B------:R-:W-:Y:S01]  /*06a0*/  HADD2.F32 R89, -RZ, R95.H0_H0 ;  /* 0x2000005fff597230 */ /* 0x000fe20000004100 */
[----:B------:R-:W-:Y:S01]  /*06b0*/  FADD.FTZ R36, R36, R115 ;  /* 0x0000007324247221 */ /* 0x000fe20000010000 */
[----:B------:R-:W-:Y:S01]  /*06c0*/  HADD2.F32 R94, -RZ, R94.H1_H1 ;  /* 0x3000005eff5e7230 */ /* 0x000fe20000004100 */
        /* <DEDUP_REMOVED lines=13> */
[----:B------:R-:W-:Y:S01]  /*07a0*/  HADD2.F32 R88, -RZ, R95.H1_H1 ;  /* 0x3000005fff587230 */ /* 0x000fe20000004100 */
        /* <DEDUP_REMOVED lines=15> */
.L_x_1198:
[----:B0-----:R-:W-:Y:S05]  /*08a0*/  BSYNC B0 ;  /* 0x0000000000007941 */ /* 0x001fea0003800000 */
.L_x_1197:
[----:B------:R-:W-:Y:S01]  /*08b0*/  BSSY B0, `(.L_x_1199) ;  /* 0x000004f000007945 */ /* 0x000fe20003800000 */
[----:B------:R-:W-:Y:S05]  /*08c0*/  @!P3 BRA `(.L_x_1200) ;  /* 0x000004d00000b947 */ /* 0x000fea0003800000 */
[----:B------:R-:W-:Y:S02]  /*08d0*/  MOV R9, 0x10 ;  /* 0x0000001000097802 */ /* 0x000fe40000000f00 */
[----:B------:R-:W-:-:S03]  /*08e0*/  LEA R100, P0, R98, c[0x0][0x188], 0x5 ;  /* 0x0000620062647a11 */ /* 0x000fc600078028ff */
[C---:B------:R-:W-:Y:S01]  /*08f0*/  IMAD.WIDE.U32 R8, R98.reuse, R9, c[0x0][0x208] ;  /* 0x0000820062087625 */ /* 0x040fe200078e0009 */
[----:B------:R-:W-:-:S05]  /*0900*/  LEA.HI.X R101, R98, c[0x0][0x18c], RZ, 0x5, P0 ;  /* 0x0000630062657a11 */ /* 0x000fca00000f2cff */
[----:B------:R-:W2:Y:S04]  /*0910*/  LDG.E.128 R92, [R100.64+0x10] ;  /* 0x00001004645c7981 */ /* 0x000ea8000c1e1d00 */
[----:B------:R-:W3:Y:S04]  /*0920*/  LDG.E.128 R8, [R8.64] ;  /* 0x0000000408087981 */ /* 0x000ee8000c1e1d00 */
[----:B------:R-:W4:Y:S01]  /*0930*/  LDG.E.128 R88, [R100.64] ;  /* 0x0000000464587981 */ /* 0x000f22000c1e1d00 */
[----:B------:R-:W-:-:S04]  /*0940*/  ISETP.NE.U32.AND P0, PT, RZ, c[0x0][0x218], PT ;  /* 0x00008600ff007a0c */ /* 0x000fc80003f05070 */
[----:B------:R-:W-:-:S13]  /*0950*/  ISETP.NE.AND.EX P0, PT, RZ, c[0x0][0x21c], PT, P0 ;  /* 0x00008700ff007a0c */ /* 0x000fda0003f05300 */
[----:B------:R-:W-:-:S04]  /*0960*/  @P0 LEA R6, P1, R98, c[0x0][0x218], 0x5 ;  /* 0x0000860062060a11 */ /* 0x000fc800078228ff */
[----:B------:R-:W-:-:S05]  /*0970*/  @P0 LEA.HI.X R7, R98, c[0x0][0x21c], RZ, 0x5, P1 ;  /* 0x0000870062070a11 */ /* 0x000fca00008f2cff */
[----:B------:R0:W5:Y:S04]  /*0980*/  @P0 LDG.E.128 R16, [R6.64] ;  /* 0x0000000406100981 */ /* 0x000168000c1e1d00 */
[----:B------:R0:W5:Y:S01]  /*0990*/  @P0 LDG.E.128 R12, [R6.64+0x10] ;  /* 0x00001004060c0981 */ /* 0x000162000c1e1d00 */
[C---:B--2---:R-:W-:Y:S01]  /*09a0*/  FADD.FTZ R104, -R123.reuse, R93 ;  /* 0x0000005d7b687221 */ /* 0x044fe20000010100 */
[--C-:B---3--:R-:W-:Y:S01]  /*09b0*/  HADD2.F32 R93, -RZ, R8.reuse.H0_H0 ;  /* 0x20000008ff5d7230 */ /* 0x108fe20000004100 */
[C---:B------:R-:W-:Y:S02]  /*09c0*/  FADD.FTZ R92, -R123.reuse, R92 ;  /* 0x0000005c7b5c7221 */ /* 0x040fe40000010100 */
[C---:B----4-:R-:W-:Y:S01]  /*09d0*/  FADD.FTZ R5, -R123.reuse, R88 ;  /* 0x000000587b057221 */ /* 0x050fe20000010100 */
[----:B------:R-:W-:Y:S01]  /*09e0*/  HADD2.F32 R100, -RZ, R8.H1_H1 ;  /* 0x30000008ff647230 */ /* 0x000fe20000004100 */
[----:B------:R-:W-:-:S02]  /*09f0*/  FADD.FTZ R106, -R123, R89 ;  /* 0x000000597b6a7221 */ /* 0x000fc40000010100 */
[----:B------:R-:W-:Y:S02]  /*0a00*/  FADD.FTZ R88, -R123, R91 ;  /* 0x0000005b7b587221 */ /* 0x000fe40000010100 */
[----:B-----5:R-:W-:Y:S02]  /*0a10*/  FMUL.FTZ R5, R109, R5 ;  /* 0x000000056d057220 */ /* 0x020fe40000410000 */
[----:B------:R-:W-:Y:S01]  /*0a20*/  FMUL.FTZ R8, R64, R93 ;  /* 0x0000005d40087220 */ /* 0x000fe20000410000 */
[--C-:B------:R-:W-:Y:S01]  /*0a30*/  HADD2.F32 R91, -RZ, R10.reuse.H0_H0 ;  /* 0x2000000aff5b7230 */ /* 0x100fe20000004100 */
[C---:B------:R-:W-:Y:S01]  /*0a40*/  FADD.FTZ R102, -R123.reuse, R90 ;  /* 0x0000005a7b667221 */ /* 0x040fe20000010100 */
[----:B------:R-:W-:Y:S01]  /*0a50*/  HADD2.F32 R98, -RZ, R10.H1_H1 ;  /* 0x3000000aff627230 */ /* 0x000fe20000004100 */
[----:B------:R-:W-:Y:S01]  /*0a60*/  FADD.FTZ R108, -R123, R95 ;  /* 0x0000005f7b6c7221 */ /* 0x000fe20000010100 */
[--C-:B------:R-:W-:Y:S01]  /*0a70*/  HADD2.F32 R89, -RZ, R11.reuse.H0_H0 ;  /* 0x2000000bff597230 */ /* 0x100fe20000004100 */
[C---:B0-----:R-:W-:Y:S01]  /*0a80*/  FMUL.FTZ R6, R109.reuse, R106 ;  /* 0x0000006a6d067220 */ /* 0x041fe20000410000 */
[----:B------:R-:W-:Y:S01]  /*0a90*/  HADD2.F32 R90, -RZ, R11.H1_H1 ;  /* 0x3000000bff5a7230 */ /* 0x000fe20000004100 */
[C---:B------:R-:W-:Y:S01]  /*0aa0*/  FMUL.FTZ R10, R109.reuse, R88 ;  /* 0x000000586d0a7220 */ /* 0x040fe20000410000 */
[--C-:B------:R-:W-:Y:S01]  /*0ab0*/  HADD2.F32 R95, -RZ, R9.reuse.H0_H0 ;  /* 0x20000009ff5f7230 */ /* 0x100fe20000004100 */
[----:B------:R-:W-:Y:S01]  /*0ac0*/  FMUL.FTZ R11, R109, R92 ;  /* 0x0000005c6d0b7220 */ /* 0x000fe20000410000 */
[----:B------:R-:W-:Y:S01]  /*0ad0*/  HADD2.F32 R101, -RZ, R9.H1_H1 ;  /* 0x30000009ff657230 */ /* 0x000fe20000004100 */
        /* <DEDUP_REMOVED lines=44> */
.L_x_1200:
[----:B------:R-:W-:Y:S05]  /*0da0*/  BSYNC B0 ;  /* 0x0000000000007941 */ /* 0x000fea0003800000 */
.L_x_1199:
[----:B------:R-:W-:Y:S02]  /*0db0*/  LOP3.LUT P1, RZ, R2, 0xff, RZ, 0xc0, !PT ;  /* 0x000000ff02ff7812 */ /* 0x000fe4000782c0ff */
[----:B------:R-:W-:Y:S02]  /*0dc0*/  SHF.R.U32.HI R88, RZ, 0x5, R4 ;  /* 0x00000005ff587819 */ /* 0x000fe40000011604 */
[----:B------:R-:W-:Y:S02]  /*0dd0*/  LOP3.LUT P0, RZ, R4, 0x1f, RZ, 0xc0, !PT ;  /* 0x0000001f04ff7812 */ /* 0x000fe4000780c0ff */
[----:B------:R-:W-:-:S07]  /*0de0*/  LOP3.LUT R123, R88, 0x7fffffc, RZ, 0xc0, !PT ;  /* 0x07fffffc587b7812 */ /* 0x000fce00078ec0ff */
[----:B------:R-:W-:Y:S01]  /*0df0*/  @!P1 IADD3 R123, R123, 0x4, RZ ;  /* 0x000000047b7b9810 */ /* 0x000fe20007ffe0ff */
[----:B------:R-:W-:Y:S05]  /*0e00*/  BRA.DIV ~URZ, `(.L_x_1201) ;  /* 0x00000e427f007947 */ /* 0x000fea000b800000 */
[----:B------:R0:W1:Y:S02]  /*0e10*/  SHFL.DOWN PT, R98, R125, 0x10, 0x1f ;  /* 0x0a001f007d627f89 */ /* 0x00006400000e0000 */
.L_x_1208:
        /* <DEDUP_REMOVED lines=18> */
.L_x_1209:
        /* <DEDUP_REMOVED lines=45> */
[----:B------:R-:W-:Y:S01]  /*1210*/  @P0 F2FP.PACK_AB R90, RZ, R88 ;  /* 0x00000058ff5a023e */ /* 0x000fe200000000ff */
[----:B------:R-:W-:Y:S01]  /*1220*/  @P1 FADD.FTZ R94, R27, R94 ;  /* 0x0000005e1b5e1221 */ /* 0x000fe20000010000 */
[----:B------:R-:W-:Y:S01]  /*1230*/  SEL R77, R88, R77, P4 ;  /* 0x0000004d584d7207 */ /* 0x000fe20002000000 */
[----:B------:R-:W-:Y:S01]  /*1240*/  FFMA.FTZ R98, R116, R125, R123 ;  /* 0x0000007d74627223 */ /* 0x000fe2000001007b */
[----:B------:R-:W-:-:S02]  /*1250*/  @P0 F2FP.PACK_AB R93, RZ, R89 ;  /* 0x00000059ff5d023e */ /* 0x000fc400000000ff */
[----:B------:R-:W-:Y:S01]  /*1260*/  SEL R76, R89, R76, P4 ;  /* 0x0000004c594c7207 */ /* 0x000fe20002000000 */
[----:B------:R-:W-:Y:S01]  /*1270*/  FADD.FTZ R98, R115, -R98 ;  /* 0x8000006273627221 */ /* 0x000fe20000010000 */
[----:B------:R-:W-:Y:S02]  /*1280*/  F2FP.PACK_AB R88, R88, R89 ;  /* 0x000000595858723e */ /* 0x000fe400000000ff */
[-C--:B------:R-:W-:Y:S01]  /*1290*/  @P0 F2FP.PACK_AB R99, RZ, R95.reuse ;  /* 0x0000005fff63023e */ /* 0x080fe200000000ff */
[----:B------:R-:W-:Y:S01]  /*12a0*/  FMUL.FTZ R91, R109, R98 ;  /* 0x000000626d5b7220 */ /* 0x000fe20000410000 */
[----:B------:R-:W-:Y:S02]  /*12b0*/  SEL R78, R95, R78, P4 ;  /* 0x0000004e5f4e7207 */ /* 0x000fe40002000000 */
[----:B------:R-:W-:Y:S01]  /*12c0*/  F2FP.PACK_AB R89, R94, R95 ;  /* 0x0000005f5e59723e */ /* 0x000fe200000000ff */
[----:B------:R-:W-:Y:S01]  /*12d0*/  FFMA.FTZ R95, R114, R125, R123 ;  /* 0x0000007d725f7223 */ /* 0x000fe2000001007b */
[----:B------:R-:W-:Y:S01]  /*12e0*/  @P0 PRMT R80, R93, 0x7610, R80 ;  /* 0x000076105d500816 */ /* 0x000fe20000000050 */
[----:B------:R-:W-:Y:S01]  /*12f0*/  @P1 FADD.FTZ R91, R20, R91 ;  /* 0x0000005b145b1221 */ /* 0x000fe20000010000 */
[----:B------:R-:W-:Y:S01]  /*1300*/  @P0 F2FP.PACK_AB R92, RZ, R94 ;  /* 0x0000005eff5c023e */ /* 0x000fe200000000ff */
[----:B------:R-:W-:Y:S01]  /*1310*/  FADD.FTZ R98, R112, -R95 ;  /* 0x8000005f70627221 */ /* 0x000fe20000010000 */
[----:B------:R-:W-:-:S02]  /*1320*/  @P0 PRMT R80, R80, 0x5410, R90 ;  /* 0x0000541050500816 */ /* 0x000fc4000000005a */
[----:B------:R-:W-:Y:S01]  /*1330*/  @P0 F2FP.PACK_AB R93, RZ, R91 ;  /* 0x0000005bff5d023e */ /* 0x000fe200000000ff */
[----:B------:R-:W-:Y:S01]  /*1340*/  FMUL.FTZ R98, R109, R98 ;  /* 0x000000626d627220 */ /* 0x000fe20000410000 */
[----:B------:R-:W-:Y:S02]  /*1350*/  SEL R79, R94, R79, P4 ;  /* 0x0000004f5e4f7207 */ /* 0x000fe40002000000 */
[----:B------:R-:W-:Y:S01]  /*1360*/  @P0 PRMT R82, R93, 0x7610, R82 ;  /* 0x000076105d520816 */ /* 0x000fe20000000052 */
[----:B------:R-:W-:Y:S01]  /*1370*/  @P1 FADD.FTZ R98, R21, R98 ;  /* 0x0000006215621221 */ /* 0x000fe20000010000 */
[----:B------:R-:W-:Y:S01]  /*1380*/  @P0 PRMT R81, R99, 0x7610, R81 ;  /* 0x0000761063510816 */ /* 0x000fe20000000051 */
[----:B------:R-:W-:Y:S01]  /*1390*/  FFMA.FTZ R93, R113, R125, R123 ;  /* 0x0000007d715d7223 */ /* 0x000fe2000001007b */
[----:B------:R-:W-:Y:S02]  /*13a0*/  SEL R84, R91, R84, P4 ;  /* 0x000000545b547207 */ /* 0x000fe40002000000 */
[----:B------:R-:W-:Y:S01]  /*13b0*/  @P0 F2FP.PACK_AB R90, RZ, R98 ;  /* 0x00000062ff5a023e */ /* 0x000fe200000000ff */
        /* <DEDUP_REMOVED lines=10> */
[----:B------:R-:W-:Y:S01]  /*1460*/  @P0 F2FP.PACK_AB R94, RZ, R93 ;  /* 0x0000005dff5e023e */ /* 0x000fe200000000ff */
[----:B------:R-:W-:Y:S01]  /*1470*/  @P1 FADD.FTZ R92, R23, R92 ;  /* 0x0000005c175c1221 */ /* 0x000fe20000010000 */
[----:B------:R-:W-:Y:S02]  /*1480*/  SEL R86, R93, R86, P4 ;  /* 0x000000565d567207 */ /* 0x000fe40002000000 */
[----:B------:R-:W-:Y:S01]  /*1490*/  @P0 PRMT R83, R94, 0x7610, R83 ;  /* 0x000076105e530816 */ /* 0x000fe20000000053 */
[----:B------:R-:W-:Y:S01]  /*14a0*/  @P4 IMAD.WIDE.U32 R94, R0, R95, c[0x0][0x258] ;  /* 0x00009600005e4625 */ /* 0x000fe200078e005f */
[----:B------:R-:W-:Y:S02]  /*14b0*/  @P0 F2FP.PACK_AB R90, RZ, R92 ;  /* 0x0000005cff5a023e */ /* 0x000fe400000000ff */
[----:B------:R-:W-:Y:S02]  /*14c0*/  SEL R87, R92, R87, P4 ;  /* 0x000000575c577207 */ /* 0x000fe40002000000 */
[----:B------:R-:W-:Y:S01]  /*14d0*/  @P0 PRMT R83, R83, 0x5410, R90 ;  /* 0x0000541053530816 */ /* 0x000fe2000000005a */
[----:B------:R0:W-:Y:S01]  /*14e0*/  @P4 STG.E.128 [R94.64], R76 ;  /* 0x0000004c5e004986 */ /* 0x0001e2000c101d04 */
[----:B------:R-:W-:-:S02]  /*14f0*/  F2FP.PACK_AB R90, R98, R91 ;  /* 0x0000005b625a723e */ /* 0x000fc400000000ff */
[----:B------:R-:W-:Y:S01]  /*1500*/  F2FP.PACK_AB R91, R92, R93 ;  /* 0x0000005d5c5b723e */ /* 0x000fe200000000ff */
        /* <DEDUP_REMOVED lines=8> */
.L_x_1204:
[----:B------:R-:W-:Y:S05]  /*1590*/  BSYNC B0 ;  /* 0x0000000000007941 */ /* 0x000fea0003800000 */
.L_x_1203:
        /* <DEDUP_REMOVED lines=51> */
[----:B------:R-:W-:Y:S02]  /*18d0*/  @P4 F2FP.PACK_AB R90, RZ, R95 ;  /* 0x0000005fff5a423e */ /* 0x000fe400000000ff */
[----:B------:R-:W-:Y:S01]  /*18e0*/  @P4 F2FP.PACK_AB R109, RZ, R99 ;  /* 0x00000063ff6d423e */ /* 0x000fe200000000ff */
[----:B------:R0:W-:Y:S01]  /*18f0*/  @P0 STG.E.128 [R92.64+0x10], R84 ;  /* 0x000010545c000986 */ /* 0x0001e2000c101d04 */
[----:B------:R-:W-:Y:S02]  /*1900*/  @P4 PRMT R82, R90, 0x7610, R82 ;  /* 0x000076105a524816 */ /* 0x000fe40000000052 */
[----:B------:R-:W-:Y:S02]  /*1910*/  F2FP.PACK_AB R90, R94, R95 ;  /* 0x0000005f5e5a723e */ /* 0x000fe400000000ff */
[----:B------:R-:W-:-:S02]  /*1920*/  @P4 F2FP.PACK_AB R94, RZ, R94 ;  /* 0x0000005eff5e423e */ /* 0x000fc400000000ff */
[----:B------:R-:W-:Y:S02]  /*1930*/  @P4 F2FP.PACK_AB R123, RZ, R91 ;  /* 0x0000005bff7b423e */ /* 0x000fe400000000ff */
[----:B------:R-:W-:Y:S02]  /*1940*/  @P4 F2FP.PACK_AB R95, RZ, R88 ;  /* 0x00000058ff5f423e */ /* 0x000fe400000000ff */
[----:B------:R-:W-:Y:S02]  /*1950*/  @P4 PRMT R82, R82, 0x5410, R94 ;  /* 0x0000541052524816 */ /* 0x000fe4000000005e */
[----:B------:R-:W-:Y:S02]  /*1960*/  @P4 PRMT R80, R109, 0x7610, R80 ;  /* 0x000076106d504816 */ /* 0x000fe40000000050 */
[----:B------:R-:W-:Y:S02]  /*1970*/  @P4 PRMT R83, R123, 0x7610, R83 ;  /* 0x000076107b534816 */ /* 0x000fe40000000053 */
[----:B------:R-:W-:-:S02]  /*1980*/  @P4 LEA R94, P0, R0, c[0x0][0x250], 0x4 ;  /* 0x00009400005e4a11 */ /* 0x000fc400078020ff */
[-C--:B0-----:R-:W-:Y:S02]  /*1990*/  @P4 F2FP.PACK_AB R93, RZ, R89.reuse ;  /* 0x00000059ff5d423e */ /* 0x081fe400000000ff */
[----:B------:R-:W-:Y:S02]  /*19a0*/  F2FP.PACK_AB R89, R88, R89 ;  /* 0x000000595859723e */ /* 0x000fe400000000ff */
[----:B------:R-:W-:Y:S01]  /*19b0*/  @P4 PRMT R81, R93, 0x7610, R81 ;  /* 0x000076105d514816 */ /* 0x000fe20000000051 */
[----:B------:R-:W-:Y:S01]  /*19c0*/  HFMA2.MMA R93, -RZ, RZ, 0, 9.5367431640625e-07 ;  /* 0x00000010ff5d7435 */ /* 0x000fe200000001ff */
[----:B------:R-:W-:Y:S02]  /*19d0*/  F2FP.PACK_AB R88, R98, R99 ;  /* 0x000000636258723e */ /* 0x000fe400000000ff */
[----:B------:R-:W-:Y:S02]  /*19e0*/  @P4 F2FP.PACK_AB R98, RZ, R98 ;  /* 0x00000062ff62423e */ /* 0x000fe400000000ff */
[----:B------:R-:W-:-:S02]  /*19f0*/  @P4 F2FP.PACK_AB R99, RZ, R125 ;  /* 0x0000007dff63423e */ /* 0x000fc400000000ff */
[----:B------:R-:W-:Y:S02]  /*1a00*/  F2FP.PACK_AB R91, R125, R91 ;  /* 0x0000005b7d5b723e */ /* 0x000fe400000000ff */
[----:B------:R-:W-:Y:S01]  /*1a10*/  @P4 PRMT R81, R81, 0x5410, R95 ;  /* 0x0000541051514816 */ /* 0x000fe2000000005f */
[C---:B------:R-:W-:Y:S01]  /*1a20*/  IMAD.WIDE.U32 R92, R0.reuse, R93, c[0x0][0x248] ;  /* 0x00009200005c7625 */ /* 0x040fe200078e005d */
[----:B------:R-:W-:Y:S02]  /*1a30*/  @P4 LEA.HI.X R95, R0, c[0x0][0x254], RZ, 0x4, P0 ;  /* 0x00009500005f4a11 */ /* 0x000fe400000f24ff */
[----:B------:R-:W-:Y:S02]  /*1a40*/  @P4 PRMT R80, R80, 0x5410, R98 ;  /* 0x0000541050504816 */ /* 0x000fe40000000062 */
[----:B------:R-:W-:Y:S01]  /*1a50*/  @P4 PRMT R83, R83, 0x5410, R99 ;  /* 0x0000541053534816 */ /* 0x000fe20000000063 */
[----:B------:R0:W-:Y:S04]  /*1a60*/  STG.E.128 [R92.64], R88 ;  /* 0x000000585c007986 */ /* 0x0001e8000c101d04 */
[----:B------:R0:W-:Y:S02]  /*1a70*/  @P4 STG.E.128 [R94.64], R80 ;  /* 0x000000505e004986 */ /* 0x0001e4000c101d04 */
.L_x_1206:
[----:B------:R-:W-:Y:S05]  /*1a80*/  BSYNC B0 ;  /* 0x0000000000007941 */ /* 0x000fea0003800000 */
.L_x_1205:
[----:B------:R-:W-:Y:S02]  /*1a90*/  IADD3 R3, R3, c[0x0][0x160], RZ ;  /* 0x0000580003037a10 */ /* 0x000fe40007ffe0ff */
[----:B------:R-:W-:-:S02]  /*1aa0*/  LOP3.LUT P1, RZ, R2, 0xff, RZ, 0xc0, !PT ;  /* 0x000000ff02ff7812 */ /* 0x000fc4000782c0ff */
[----:B------:R-:W-:Y:S02]  /*1ab0*/  ISETP.GE.AND P0, PT, R3, c[0x0][0x164], PT ;  /* 0x0000590003007a0c */ /* 0x000fe40003f06270 */
[----:B------:R-:W-:-:S11]  /*1ac0*/  SEL R2, RZ, 0x1, P1 ;  /* 0x00000001ff027807 */ /* 0x000fd60000800000 */
[----:B0----5:R-:W-:Y:S01]  /*1ad0*/  @P0 CALL.REL.NOINC `(.L_x_1196) ;  /* 0x0000001000000944 */ /* 0x021fe20003c00000 */
[----:B------:R-:W-:Y:S05]  /*1ae0*/  BRA `(.L_x_1207) ;  /* 0xffffe7b000007947 */ /* 0x000fea000383ffff */
.L_x_1196:
        /* <DEDUP_REMOVED lines=22> */
.L_x_1201:
[----:B------:R-:W-:Y:S01]  /*1c50*/  HFMA2.MMA R91, -RZ, RZ, 0, 9.5367431640625e-07 ;  /* 0x00000010ff5b7435 */ /* 0x000fe200000001ff */
[----:B------:R-:W-:-:S02]  /*1c60*/  MOV R92, R125 ;  /* 0x0000007d005c7202 */ /* 0x000fc40000000f00 */
[----:B------:R-:W-:Y:S02]  /*1c70*/  MOV R90, 0x1f ;  /* 0x0000001f005a7802 */ /* 0x000fe40000000f00 */
[----:B------:R-:W-:Y:S02]  /*1c80*/  MOV R89, 0xffffffff ;  /* 0xffffffff00597802 */ /* 0x000fe40000000f00 */
[----:B------:R-:W-:Y:S02]  /*1c90*/  MOV R94, 0x1cb0 ;  /* 0x00001cb0005e7802 */ /* 0x000fe40000000f00 */
[----:B-----5:R-:W-:Y:S05]  /*1ca0*/  CALL.REL.NOINC `($__internal_86_$__cuda_sm70_shflsync_down_p) ;  /* 0x0000045000007944 */ /* 0x020fea0003c00000 */
[----:B-1----:R-:W-:Y:S01]  /*1cb0*/  MOV R98, R90 ;  /* 0x0000005a00627202 */ /* 0x002fe20000000f00 */
[----:B0-----:R-:W-:Y:S05]  /*1cc0*/  BRA `(.L_x_1208) ;  /* 0xfffff15000007947 */ /* 0x001fea000383ffff */
.L_x_1202:
[----:B------:R-:W-:Y:S01]  /*1cd0*/  HFMA2.MMA R91, -RZ, RZ, 0, 9.5367431640625e-07 ;  /* 0x00000010ff5b7435 */ /* 0x000fe200000001ff */
[----:B------:R-:W-:Y:S02]  /*1ce0*/  MOV R92, R99 ;  /* 0x00000063005c7202 */ /* 0x000fe40000000f00 */
[----:B------:R-:W-:Y:S02]  /*1cf0*/  MOV R90, 0x1f ;  /* 0x0000001f005a7802 */ /* 0x000fe40000000f00 */
[----:B------:R-:W-:-:S02]  /*1d00*/  MOV R89, 0xffffffff ;  /* 0xffffffff00597802 */ /* 0x000fc40000000f00 */
[----:B------:R-:W-:Y:S02]  /*1d10*/  MOV R94, 0x1d30 ;  /* 0x00001d30005e7802 */ /* 0x000fe40000000f00 */
[----:B01---5:R-:W-:Y:S05]  /*1d20*/  CALL.REL.NOINC `($__internal_86_$__cuda_sm70_shflsync_down_p) ;  /* 0x000003d000007944 */ /* 0x023fea0003c00000 */
[----:B------:R-:W-:Y:S01]  /*1d30*/  FADD.FTZ R125, R98, R125 ;  /* 0x0000007d627d7221 */ /* 0x000fe20000010000 */
[----:B0-----:R-:W-:Y:S01]  /*1d40*/  HFMA2.MMA R91, -RZ, RZ, 0, 4.76837158203125e-07 ;  /* 0x00000008ff5b7435 */ /* 0x001fe200000001ff */
[----:B-1----:R-:W-:Y:S01]  /*1d50*/  FADD.FTZ R99, R99, R90 ;  /* 0x0000005a63637221 */ /* 0x002fe20000010000 */
[----:B------:R-:W-:Y:S02]  /*1d60*/  MOV R90, 0x1f ;  /* 0x0000001f005a7802 */ /* 0x000fe40000000f00 */
[----:B------:R-:W-:Y:S02]  /*1d70*/  MOV R89, 0xffffffff ;  /* 0xffffffff00597802 */ /* 0x000fe40000000f00 */
[----:B------:R-:W-:Y:S02]  /*1d80*/  MOV R92, R125 ;  /* 0x0000007d005c7202 */ /* 0x000fe40000000f00 */
[----:B------:R-:W-:Y:S02]  /*1d90*/  MOV R94, 0x1db0 ;  /* 0x00001db0005e7802 */ /* 0x000fe40000000f00 */
[----:B------:R-:W-:Y:S05]  /*1da0*/  CALL.REL.NOINC `($__internal_86_$__cuda_sm70_shflsync_down_p) ;  /* 0x0000035000007944 */ /* 0x000fea0003c00000 */
[----:B0-----:R-:W-:Y:S01]  /*1db0*/  HFMA2.MMA R91, -RZ, RZ, 0, 4.76837158203125e-07 ;  /* 0x00000008ff5b7435 */ /* 0x001fe200000001ff */
[----:B-1----:R-:W-:-:S02]  /*1dc0*/  MOV R98, R90 ;  /* 0x0000005a00627202 */ /* 0x002fc40000000f00 */
[----:B------:R-:W-:Y:S02]  /*1dd0*/  MOV R92, R99 ;  /* 0x00000063005c7202 */ /* 0x000fe40000000f00 */
[----:B------:R-:W-:Y:S02]  /*1de0*/  MOV R90, 0x1f ;  /* 0x0000001f005a7802 */ /* 0x000fe40000000f00 */
[----:B------:R-:W-:Y:S02]  /*1df0*/  MOV R89, 0xffffffff ;  /* 0xffffffff00597802 */ /* 0x000fe40000000f00 */
[----:B------:R-:W-:Y:S02]  /*1e00*/  MOV R94, 0x1e20 ;  /* 0x00001e20005e7802 */ /* 0x000fe40000000f00 */
[----:B------:R-:W-:Y:S05]  /*1e10*/  CALL.REL.NOINC `($__internal_86_$__cuda_sm70_shflsync_down_p) ;  /* 0x000002e000007944 */ /* 0x000fea0003c00000 */
[----:B------:R-:W-:Y:S01]  /*1e20*/  FADD.FTZ R125, R98, R125 ;  /* 0x0000007d627d7221 */ /* 0x000fe20000010000 */
[----:B0-----:R-:W-:Y:S01]  /*1e30*/  HFMA2.MMA R91, -RZ, RZ, 0, 2.384185791015625e-07 ;  /* 0x00000004ff5b7435 */ /* 0x001fe200000001ff */
[----:B-1----:R-:W-:Y:S01]  /*1e40*/  FADD.FTZ R99, R99, R90 ;  /* 0x0000005a63637221 */ /* 0x002fe20000010000 */
[----:B------:R-:W-:Y:S02]  /*1e50*/  MOV R90, 0x1f ;  /* 0x0000001f005a7802 */ /* 0x000fe40000000f00 */
[----:B------:R-:W-:-:S02]  /*1e60*/  MOV R89, 0xffffffff ;  /* 0xffffffff00597802 */ /* 0x000fc40000000f00 */
[----:B------:R-:W-:Y:S02]  /*1e70*/  MOV R92, R125 ;  /* 0x0000007d005c7202 */ /* 0x000fe40000000f00 */
[----:B------:R-:W-:Y:S02]  /*1e80*/  MOV R94, 0x1ea0 ;  /* 0x00001ea0005e7802 */ /* 0x000fe40000000f00 */
[----:B------:R-:W-:Y:S05]  /*1e90*/  CALL.REL.NOINC `($__internal_86_$__cuda_sm70_shflsync_down_p) ;  /* 0x0000026000007944 */ /* 0x000fea0003c00000 */
[----:B0-----:R-:W-:Y:S01]  /*1ea0*/  HFMA2.MMA R91, -RZ, RZ, 0, 2.384185791015625e-07 ;  /* 0x00000004ff5b7435 */ /* 0x001fe200000001ff */
[----:B-1----:R-:W-:Y:S02]  /*1eb0*/  MOV R98, R90 ;  /* 0x0000005a00627202 */ /* 0x002fe40000000f00 */
[----:B------:R-:W-:Y:S02]  /*1ec0*/  MOV R92, R99 ;  /* 0x00000063005c7202 */ /* 0x000fe40000000f00 */
[----:B------:R-:W-:Y:S02]  /*1ed0*/  MOV R90, 0x1f ;  /* 0x0000001f005a7802 */ /* 0x000fe40000000f00 */
[----:B------:R-:W-:Y:S02]  /*1ee0*/  MOV R89, 0xffffffff ;  /* 0xffffffff00597802 */ /* 0x000fe40000000f00 */
[----:B------:R-:W-:-:S02]  /*1ef0*/  MOV R94, 0x1f10 ;  /* 0x00001f10005e7802 */ /* 0x000fc40000000f00 */
[----:B------:R-:W-:Y:S05]  /*1f00*/  CALL.REL.NOINC `($__internal_86_$__cuda_sm70_shflsync_down_p) ;  /* 0x000001f000007944 */ /* 0x000fea0003c00000 */
[----:B------:R-:W-:Y:S01]  /*1f10*/  FADD.FTZ R125, R98, R125 ;  /* 0x0000007d627d7221 */ /* 0x000fe20000010000 */
[----:B0-----:R-:W-:Y:S01]  /*1f20*/  HFMA2.MMA R91, -RZ, RZ, 0, 1.1920928955078125e-07 ;  /* 0x00000002ff5b7435 */ /* 0x001fe200000001ff */
[----:B-1----:R-:W-:Y:S01]  /*1f30*/  FADD.FTZ R99, R99, R90 ;  /* 0x0000005a63637221 */ /* 0x002fe20000010000 */
[----:B------:R-:W-:-:S02]  /*1f40*/  MOV R90, 0x1f ;  /* 0x0000001f005a7802 */ /* 0x000fc40000000f00 */
[----:B------:R-:W-:Y:S02]  /*1f50*/  MOV R89, 0xffffffff ;  /* 0xffffffff00597802 */ /* 0x000fe40000000f00 */
[----:B------:R-:W-:Y:S02]  /*1f60*/  MOV R92, R125 ;  /* 0x0000007d005c7202 */ /* 0x000fe40000000f00 */
[----:B------:R-:W-:Y:S02]  /*1f70*/  MOV R94, 0x1f90 ;  /* 0x00001f90005e7802 */ /* 0x000fe40000000f00 */
[----:B------:R-:W-:Y:S05]  /*1f80*/  CALL.REL.NOINC `($__internal_86_$__cuda_sm70_shflsync_down_p) ;  /* 0x0000017000007944 */ /* 0x000fea0003c00000 */
[----:B0-----:R-:W-:Y:S01]  /*1f90*/  HFMA2.MMA R91, -RZ, RZ, 0, 1.1920928955078125e-07 ;  /* 0x00000002ff5b7435 */ /* 0x001fe200000001ff */
[----:B-1----:R-:W-:Y:S02]  /*1fa0*/  MOV R98, R90 ;  /* 0x0000005a00627202 */ /* 0x002fe40000000f00 */
[----:B------:R-:W-:Y:S02]  /*1fb0*/  MOV R92, R99 ;  /* 0x00000063005c7202 */ /* 0x000fe40000000f00 */
[----:B------:R-:W-:Y:S02]  /*1fc0*/  MOV R90, 0x1f ;  /* 0x0000001f005a7802 */ /* 0x000fe40000000f00 */
[----:B------:R-:W-:-:S02]  /*1fd0*/  MOV R89, 0xffffffff ;  /* 0xffffffff00597802 */ /* 0x000fc40000000f00 */
[----:B------:R-:W-:Y:S02]  /*1fe0*/  MOV R94, 0x2000 ;  /* 0x00002000005e7802 */ /* 0x000fe40000000f00 */
[----:B------:R-:W-:Y:S05]  /*1ff0*/  CALL.REL.NOINC `($__internal_86_$__cuda_sm70_shflsync_down_p) ;  /* 0x0000010000007944 */ /* 0x000fea0003c00000 */
[----:B------:R-:W-:Y:S01]  /*2000*/  FADD.FTZ R98, R98, R125 ;  /* 0x0000007d62627221 */ /* 0x000fe20000010000 */
[----:B0-----:R-:W-:Y:S01]  /*2010*/  HFMA2.MMA R91, -RZ, RZ, 0, 5.9604644775390625e-08 ;  /* 0x00000001ff5b7435 */ /* 0x001fe200000001ff */
[----:B-1----:R-:W-:Y:S01]  /*2020*/  FADD.FTZ R99, R99, R90 ;  /* 0x0000005a63637221 */ /* 0x002fe20000010000 */
[----:B------:R-:W-:Y:S02]  /*2030*/  MOV R90, 0x1f ;  /* 0x0000001f005a7802 */ /* 0x000fe40000000f00 */
[----:B------:R-:W-:Y:S02]  /*2040*/  MOV R89, 0xffffffff ;  /* 0xffffffff00597802 */ /* 0x000fe40000000f00 */
[----:B------:R-:W-:Y:S02]  /*2050*/  MOV R92, R98 ;  /* 0x00000062005c7202 */ /* 0x000fe40000000f00 */
[----:B------:R-:W-:Y:S02]  /*2060*/  MOV R94, 0x2080 ;  /* 0x00002080005e7802 */ /* 0x000fe40000000f00 */
[----:B------:R-:W-:Y:S05]  /*2070*/  CALL.REL.NOINC `($__internal_86_$__cuda_sm70_shflsync_down_p) ;  /* 0x0000008000007944 */ /* 0x000fea0003c00000 */
[----:B0-----:R-:W-:Y:S01]  /*2080*/  HFMA2.MMA R91, -RZ, RZ, 0, 5.9604644775390625e-08 ;  /* 0x00000001ff5b7435 */ /* 0x001fe200000001ff */
[----:B-1----:R-:W-:-:S02]  /*2090*/  MOV R93, R90 ;  /* 0x0000005a005d7202 */ /* 0x002fc40000000f00 */
[----:B------:R-:W-:Y:S02]  /*20a0*/  MOV R92, R99 ;  /* 0x00000063005c7202 */ /* 0x000fe40000000f00 */
[----:B------:R-:W-:Y:S02]  /*20b0*/  MOV R90, 0x1f ;  /* 0x0000001f005a7802 */ /* 0x000fe40000000f00 */
[----:B------:R-:W-:Y:S02]  /*20c0*/  MOV R89, 0xffffffff ;  /* 0xffffffff00597802 */ /* 0x000fe40000000f00 */
[----:B------:R-:W-:Y:S02]  /*20d0*/  MOV R94, 0x20f0 ;  /* 0x000020f0005e7802 */ /* 0x000fe40000000f00 */
[----:B------:R-:W-:Y:S05]  /*20e0*/  CALL.REL.NOINC `($__internal_86_$__cuda_sm70_shflsync_down_p) ;  /* 0x0000001000007944 */ /* 0x000fea0003c00000 */
[----:B01----:R-:W-:Y:S05]  /*20f0*/  BRA `(.L_x_1209) ;  /* 0xffffee4000007947 */ /* 0x003fea000383ffff */
        .weak           $__internal_86_$__cuda_sm70_shflsync_down_p
        .type           $__internal_86_$__cuda_sm70_shflsync_down_p,@function
        .size           $__internal_86_$__cuda_sm70_shflsync_down_p,(.L_x_1849 - $__internal_86_$__cuda_sm70_shflsync_down_p)
$__internal_86_$__cuda_sm70_shflsync_down_p:
[----:B------:R-:W-:Y:S01]  /*2100*/  HFMA2.MMA R95, -RZ, RZ, 0, 0 ;  /* 0x00000000ff5f7435 */ /* 0x000fe200000001ff */
[----:B------:R-:W-:Y:S04]  /*2110*/  WARPSYNC R89 ;  /* 0x0000005900007348 */ /* 0x000fe80003800000 */
[----:B------:R0:W1:Y:S01]  /*2120*/  SHFL.DOWN PT, R90, R92, R91, R90 ;  /* 0x0800005b5c5a7389 */ /* 0x00006200000e005a */
[----:B------:R-:W-:Y:S05]  /*2130*/  RET.REL.NODEC R94 `(_ZN10layer_norm31ln_parallel_residual_bwd_kernelINS_13Kernel_traitsIf6__halffS2_fjLj2048ELj1ELj1ELj4ELj16ENS_18Kernel_traits_baseILj2048EfS2_fS2_fjLj128EEEEELb0ELb1ELb0EEEvNS_9BwdParamsE) ;  /* 0xffffdec05e007950 */ /* 0x000fea0003c3ffff */
.L_x_1210:
        /* <DEDUP_REMOVED lines=12> */
.L_x_1849:


//--------------------- .text._ZN10layer_norm31ln_parallel_residual_bwd_kernelINS_13Kernel_traitsIf6__halffS2_fjLj2048ELj1ELj1ELj4ELj16ENS_18Kernel_traits_baseILj2048EfS2_fS2_fjLj128EEEEELb0ELb1ELb1EEEvNS_9BwdParamsE --------------------------
	.section	.text._ZN10layer_norm31ln_parallel_residual_bwd_kernelINS_13Kernel_traitsIf6__halffS2_fjLj2048ELj1ELj1ELj4ELj16ENS_18Kernel_traits_baseILj2048EfS2_fS2_fjLj128EEEEELb0ELb1ELb1EEEvNS_9BwdParamsE,"ax",@progbits
	.sectioninfo	@"SHI_REGISTERS=128"
	.align	128
        .global         _ZN10layer_norm31ln_parallel_residual_bwd_kernelINS_13Kernel_traitsIf6__halffS2_fjLj2048ELj1ELj1ELj4ELj16ENS_18Kernel_traits_baseILj2048EfS2_fS2_fjLj128EEEEELb0ELb1ELb1EEEvNS_9BwdParamsE
        .type           _ZN10layer_norm31ln_parallel_residual_bwd_kernelINS_13Kernel_traitsIf6__halffS2_fjLj2048ELj1ELj1ELj4ELj16ENS_18Kernel_traits_baseILj2048EfS2_fS2_fjLj128EEEEELb0ELb1ELb1EEEvNS_9BwdParamsE,@function
        .size           _ZN10layer_norm31ln_parallel_residual_bwd_kernelINS_13Kernel_traitsIf6__halffS2_fjLj2048ELj1ELj1ELj4ELj16ENS_18Kernel_traits_baseILj2048EfS2_fS2_fjLj128EEEEELb0ELb1ELb1EEEvNS_9BwdParamsE,(.L_x_1850 - _ZN10layer_norm31ln_parallel_residual_bwd_kernelINS_13Kernel_traitsIf6__halffS2_fjLj2048ELj1ELj1ELj4ELj16ENS_18Kernel_traits_baseILj2048EfS2_fS2_fjLj128EEEEELb0ELb1ELb1EEEvNS_9BwdParamsE)
        .other          _ZN10layer_norm31ln_parallel_residual_bwd_kernelINS_13Kernel_traitsIf6__halffS2_fjLj2048ELj1ELj1ELj4ELj16ENS_18Kernel_traits_baseILj2048EfS2_fS2_fjLj128EEEEELb0ELb1ELb1EEEvNS_9BwdParamsE,@"STO_CUDA_ENTRY STV_DEFAULT"
_ZN10layer_norm31ln_parallel_residual_bwd_kernelINS_13Kernel_traitsIf6__halffS2_fjLj2048ELj1ELj1ELj4ELj16ENS_18Kernel_traits_baseILj2048EfS2_fS2_fjLj128EEEEELb0ELb1ELb1EEEvNS_9BwdParamsE:
.text._ZN10layer_norm31ln_parallel_residual_bwd_kernelINS_13Kernel_traitsIf6__halffS2_fjLj2048ELj1ELj1ELj4ELj16ENS_18Kernel_traits_baseILj2048EfS2_fS2_fjLj128EEEEELb0ELb1ELb1EEEvNS_9BwdParamsE:
        /* <DEDUP_REMOVED lines=24> */
.L_x_1211:
        /* <DEDUP_REMOVED lines=25> */
.L_x_1216:
        /* <DEDUP_REMOVED lines=40> */
[--C-:B------:R-:W-:Y:S01]  /*0590*/  HADD2.F32 R63, -RZ, R64.reuse.H0_H0 ;  /* 0x20000040ff3f7230 */ /* 0x100fe20000004100 */
[C---:B------:R-:W-:Y:S01]  /*05a0*/  FADD.FTZ R111, -R107.reuse, R62 ;  /* 0x0000003e6b6f7221 */ /* 0x040fe20000010100 */
[----:B------:R-:W-:Y:S01]  /*05b0*/  HADD2.F32 R60, -RZ, R65.H1_H1 ;  /* 0x30000041ff3c7230 */ /* 0x000fe20000004100 */
[C---:B------:R-:W-:Y:S01]  /*05c0*/  FADD.FTZ R71, -R107.reuse, R71 ;  /* 0x000000476b477221 */ /* 0x040fe20000010100 */
[----:B------:R-:W-:Y:S01]  /*05d0*/  HADD2.F32 R64, -RZ, R64.H1_H1 ;  /* 0x30000040ff407230 */ /* 0x000fe20000004100 */
[----:B------:R-:W-:Y:S01]  /*05e0*/  FADD.FTZ R70, -R107, R79 ;  /* 0x0000004f6b467221 */ /* 0x000fe20000010100 */
[--C-:B------:R-:W-:Y:S01]  /*05f0*/  HADD2.F32 R117, -RZ, R67.reuse.H0_H0 ;  /* 0x20000043ff757230 */ /* 0x100fe20000004100 */
[----:B------:R-:W-:Y:S01]  /*0600*/  FMUL.FTZ R79, R28, R63 ;  /* 0x0000003f1c4f7220 */ /* 0x000fe20000410000 */
[----:B------:R-:W-:Y:S01]  /*0610*/  HADD2.F32 R62, -RZ, R67.H1_H1 ;  /* 0x30000043ff3e7230 */ /* 0x000fe20000004100 */
[----:B------:R-:W-:-:S02]  /*0620*/  FMUL.FTZ R113, R106, R113 ;  /* 0x000000716a717220 */ /* 0x000fc40000410000 */
[C---:B------:R-:W-:Y:S01]  /*0630*/  FADD.FTZ R67, -R107.reuse, R68 ;  /* 0x000000446b437221 */ /* 0x040fe20000010100 */
[--C-:B------:R-:W-:Y:S01]  /*0640*/  HADD2.F32 R110, -RZ, R81.reuse.H1_H1 ;  /* 0x30000051ff6e7230 */ /* 0x100fe20000004100 */
[----:B------:R-:W-:Y:S01]  /*0650*/  FADD.FTZ R125, -R107, R76 ;  /* 0x0000004c6b7d7221 */ /* 0x000fe20000010100 */
[----:B------:R-:W-:Y:S01]  /*0660*/  HADD2.F32 R76, -RZ, R81.H0_H0 ;  /* 0x20000051ff4c7230 */ /* 0x000fe20000004100 */
[----:B------:R-:W-:Y:S02]  /*0670*/  FMUL.FTZ R68, R106, R109 ;  /* 0x0000006d6a447220 */ /* 0x000fe40000410000 */
[----:B------:R-:W-:Y:S02]  /*0680*/  FADD.FTZ R94, R60, R94 ;  /* 0x0000005e3c5e7221 */ /* 0x000fe40000010000 */
[-C--:B------:R-:W-:Y:S02]  /*0690*/  FFMA.FTZ R95, R113, R60.reuse, R95 ;  /* 0x0000003c715f7223 */ /* 0x080fe4000001005f */
[----:B------:R-:W-:-:S02]  /*06a0*/  FMUL.FTZ R112, R31, R60 ;  /* 0x0000003c1f707220 */ /* 0x000fc40000410000 */
[C---:B------:R-:W-:Y:S02]  /*06b0*/  FMUL.FTZ R109, R106.reuse, R71 ;  /* 0x000000476a6d7220 */ /* 0x040fe40000410000 */
[----:B------:R-:W-:Y:S02]  /*06c0*/  FMUL.FTZ R81, R29, R64 ;  /* 0x000000401d517220 */ /* 0x000fe40000410000 */
[----:B------:R-:W-:Y:S01]  /*06d0*/  FADD.FTZ R60, RZ, R79 ;  /* 0x0000004fff3c7221 */ /* 0x000fe20000010000 */
[----:B-1----:R-:W-:Y:S01]  /*06e0*/  HADD2.F32 R115, -RZ, R65.H0_H0 ;  /* 0x20000041ff737230 */ /* 0x002fe20000004100 */
        /* <DEDUP_REMOVED lines=18> */
[----:B------:R-:W-:Y:S01]  /*0810*/  FADD.FTZ R62, R61, R112 ;  /* 0x000000703d3e7221 */ /* 0x000fe20000010000 */
[--C-:B------:R-:W-:Y:S02]  /*0820*/  HADD2.F32 R116, -RZ, R83.reuse.H0_H0 ;  /* 0x20000053ff747230 */ /* 0x100fe40000004100 */
[----:B------:R-:W-:Y:S01]  /*0830*/  HADD2.F32 R118, -RZ, R83.H1_H1 ;  /* 0x30000053ff767230 */ /* 0x000fe20000004100 */
[----:B------:R-:W-:Y:S01]  /*0840*/  FMUL.FTZ R83, R24, R65 ;  /* 0x0000004118537220 */ /* 0x000fe20000410000 */
[--C-:B------:R-:W-:Y:S01]  /*0850*/  HADD2.F32 R108, -RZ, R82.reuse.H0_H0 ;  /* 0x20000052ff6c7230 */ /* 0x100fe20000004100 */
[----:B------:R-:W-:Y:S01]  /*0860*/  FADD.FTZ R69, -R107, R69 ;  /* 0x000000456b457221 */ /* 0x000fe20000010100 */
[----:B------:R-:W-:Y:S01]  /*0870*/  HADD2.F32 R114, -RZ, R82.H1_H1 ;  /* 0x30000052ff727230 */ /* 0x000fe20000004100 */
        /* <DEDUP_REMOVED lines=84> */
.L_x_1217:
        /* <DEDUP_REMOVED lines=18> */
.L_x_1218:
        /* <DEDUP_REMOVED lines=72> */
[----:B------:R-:W-:Y:S01]  /*1360*/  F2FP.PACK_AB R64, R74, R73 ;  /* 0x000000494a40723e */ /* 0x000fe200000000ff */
[----:B------:R-:W-:Y:S01]  /*1370*/  FMUL.FTZ R108, R106, R65 ;  /* 0x000000416a6c7220 */ /* 0x000fe20000410000 */
[----:B------:R-:W-:Y:S01]  /*1380*/  F2FP.PACK_AB R65, R76, R75 ;  /* 0x0000004b4c41723e */ /* 0x000fe200000000ff */
[C---:B------:R-:W-:Y:S01]  /*1390*/  FMUL.FTZ R119, R106.reuse, R119 ;  /* 0x000000776a777220 */ /* 0x040fe20000410000 */
[----:B------:R-:W-:Y:S01]  /*13a0*/  @P3 F2FP.PACK_AB R73, RZ, R73 ;  /* 0x00000049ff49323e */ /* 0x000fe200000000ff */
[----:B------:R-:W-:Y:S01]  /*13b0*/  FMUL.FTZ R110, R106, R109 ;  /* 0x0000006d6a6e7220 */ /* 0x000fe20000410000 */
[----:B------:R-:W-:Y:S01]  /*13c0*/  @P3 F2FP.PACK_AB R76, RZ, R76 ;  /* 0x0000004cff4c323e */ /* 0x000fe200000000ff */
[----:B------:R-:W-:Y:S01]  /*13d0*/  FADD.FTZ R107, R107, -R62 ;  /* 0x8000003e6b6b7221 */ /* 0x000fe20000010000 */
[----:B------:R-:W-:Y:S01]  /*13e0*/  SEL R62, R75, R50, P2 ;  /* 0x000000324b3e7207 */ /* 0x000fe20001000000 */
[----:B------:R-:W-:Y:S01]  /*13f0*/  @P0 IMAD.WIDE.U32 R68, R105, R68, c[0x0][0x258] ;  /* 0x0000960069440625 */ /* 0x000fe200078e0044 */
[----:B------:R-:W-:-:S02]  /*1400*/  @P3 F2FP.PACK_AB R75, RZ, R75 ;  /* 0x0000004bff4b323e */ /* 0x000fc400000000ff */
[----:B------:R-:W-:Y:S01]  /*1410*/  @P3 F2FP.PACK_AB R74, RZ, R74 ;  /* 0x0000004aff4a323e */ /* 0x000fe200000000ff */
[----:B------:R-:W-:Y:S01]  /*1420*/  @P1 FADD.FTZ R108, R37, R108 ;  /* 0x0000006c256c1221 */ /* 0x000fe20000010000 */
[----:B------:R0:W-:Y:S01]  /*1430*/  @P0 STG.E.128 [R68.64], R60 ;  /* 0x0000003c44000986 */ /* 0x0001e2000c101d04 */
[----:B------:R-:W-:Y:S01]  /*1440*/  @P1 FADD.FTZ R115, R36, R115 ;  /* 0x0000007324731221 */ /* 0x000fe20000010000 */
[----:B------:R-:W-:Y:S01]  /*1450*/  @P3 PRMT R57, R75, 0x7610, R57 ;  /* 0x000076104b393816 */ /* 0x000fe20000000039 */
        /* <DEDUP_REMOVED lines=25> */
[----:B------:R-:W-:Y:S01]  /*15f0*/  IMAD.WIDE.U32 R70, R105, R72, c[0x0][0x248] ;  /* 0x0000920069467625 */ /* 0x000fe200078e0048 */
[----:B------:R-:W-:-:S02]  /*1600*/  @P3 F2FP.PACK_AB R110, RZ, R110 ;  /* 0x0000006eff6e323e */ /* 0x000fc400000000ff */
[----:B------:R-:W-:Y:S01]  /*1610*/  @P3 F2FP.PACK_AB R108, RZ, R108 ;  /* 0x0000006cff6c323e */ /* 0x000fe200000000ff */
        /* <DEDUP_REMOVED lines=20> */
[----:B------:R-:W-:Y:S02]  /*1760*/  SEL R52, R83, R52, P2 ;  /* 0x0000003453347207 */ /* 0x000fe40001000000 */
[----:B------:R0:W-:Y:S01]  /*1770*/  @P3 STG.E.128 [R60.64], R56 ;  /* 0x000000383c003986 */ /* 0x0001e2000c101d04 */
[----:B------:R-:W-:Y:S02]  /*1780*/  F2FP.PACK_AB R62, R82, R83 ;  /* 0x00000053523e723e */ /* 0x000fe400000000ff */
[----:B------:R-:W-:Y:S01]  /*1790*/  @P3 F2FP.PACK_AB R77, RZ, R77 ;  /* 0x0000004dff4d323e */ /* 0x000fe200000000ff */
[C---:B-1----:R-:W-:Y:S01]  /*17a0*/  IMAD.WIDE.U32 R64, R72.reuse, R73, c[0x0][0x248] ;  /* 0x0000920048407625 */ /* 0x042fe200078e0049 */
[----:B------:R-:W-:Y:S02]  /*17b0*/  @P3 F2FP.PACK_AB R83, RZ, R83 ;  /* 0x00000053ff53323e */ /* 0x000fe400000000ff */
[----:B------:R-:W-:Y:S01]  /*17c0*/  @P0 MOV R105, 0x20 ;  /* 0x0000002000690802 */ /* 0x000fe20000000f00 */
[----:B------:R-:W-:Y:S01]  /*17d0*/  @P3 IMAD.WIDE.U32 R72, R72, R73, c[0x0][0x250] ;  /* 0x0000940048483625 */ /* 0x000fe200078e0049 */
[----:B------:R-:W-:-:S02]  /*17e0*/  SEL R51, R80, R51, P2 ;  /* 0x0000003350337207 */ /* 0x000fc40001000000 */
[----:B------:R-:W-:Y:S01]  /*17f0*/  SEL R53, R82, R53, P2 ;  /* 0x0000003552357207 */ /* 0x000fe20001000000 */
[----:B------:R-:W-:Y:S01]  /*1800*/  @P0 IMAD.WIDE.U32 R104, R104, R105, c[0x0][0x258] ;  /* 0x0000960068680625 */ /* 0x000fe200078e0069 */
[----:B------:R-:W-:Y:S02]  /*1810*/  SEL R55, R106, R55, P2 ;  /* 0x000000376a377207 */ /* 0x000fe40001000000 */
[----:B------:R-:W-:Y:S02]  /*1820*/  @P3 F2FP.PACK_AB R106, RZ, R106 ;  /* 0x0000006aff6a323e */ /* 0x000fe400000000ff */
[----:B------:R-:W-:Y:S01]  /*1830*/  @P3 F2FP.PACK_AB R82, RZ, R82 ;  /* 0x00000052ff52323e */ /* 0x000fe200000000ff */
[----:B------:R1:W-:Y:S01]  /*1840*/  @P0 STG.E.128 [R104.64], R48 ;  /* 0x0000003068000986 */ /* 0x0003e2000c101d04 */
[----:B0-----:R-:W-:Y:S02]  /*1850*/  F2FP.PACK_AB R61, R80, R81 ;  /* 0x00000051503d723e */ /* 0x001fe400000000ff */
[----:B------:R-:W-:Y:S01]  /*1860*/  F2FP.PACK_AB R60, R78, R79 ;  /* 0x0000004f4e3c723e */ /* 0x000fe200000000ff */
[----:B------:R1:W-:Y:S01]  /*1870*/  @P0 STG.E.128 [R104.64+0x10], R52 ;  /* 0x0000103468000986 */ /* 0x0003e2000c101d04 */
        /* <DEDUP_REMOVED lines=18> */
.L_x_1215:
        /* <DEDUP_REMOVED lines=24> */
.L_x_1212:
        /* <DEDUP_REMOVED lines=17> */
.L_x_1213:
[----:B------:R-:W-:Y:S01]  /*1c30*/  HFMA2.MMA R64, -RZ, RZ, 0, 9.5367431640625e-07 ;  /* 0x00000010ff407435 */ /* 0x000fe200000001ff */
[----:B------:R-:W-:-:S02]  /*1c40*/  MOV R65, R70 ;  /* 0x0000004600417202 */ /* 0x000fc40000000f00 */
[----:B------:R-:W-:Y:S02]  /*1c50*/  MOV R63, 0x1f ;  /* 0x0000001f003f7802 */ /* 0x000fe40000000f00 */
[----:B------:R-:W-:Y:S02]  /*1c60*/  MOV R62, 0xffffffff ;  /* 0xffffffff003e7802 */ /* 0x000fe40000000f00 */
[----:B------:R-:W-:Y:S02]  /*1c70*/  MOV R66, 0x1c90 ;  /* 0x00001c9000427802 */ /* 0x000fe40000000f00 */
[----:B-----5:R-:W-:Y:S05]  /*1c80*/  CALL.REL.NOINC `($__internal_87_$__cuda_sm70_shflsync_down_p) ;  /* 0x0000046000007944 */ /* 0x020fea0003c00000 */
[----:B-1----:R-:W-:Y:S01]  /*1c90*/  MOV R67, R64 ;  /* 0x0000004000437202 */ /* 0x002fe20000000f00 */
[----:B------:R-:W-:Y:S05]  /*1ca0*/  BRA `(.L_x_1217) ;  /* 0xfffff11000007947 */ /* 0x000fea000383ffff */
.L_x_1214:
[----:B------:R-:W-:Y:S01]  /*1cb0*/  HFMA2.MMA R64, -RZ, RZ, 0, 9.5367431640625e-07 ;  /* 0x00000010ff407435 */ /* 0x000fe200000001ff */
[----:B------:R-:W-:Y:S02]  /*1cc0*/  MOV R65, R61 ;  /* 0x0000003d00417202 */ /* 0x000fe40000000f00 */
[----:B------:R-:W-:Y:S02]  /*1cd0*/  MOV R63, 0x1f ;  /* 0x0000001f003f7802 */ /* 0x000fe40000000f00 */
[----:B------:R-:W-:-:S02]  /*1ce0*/  MOV R62, 0xffffffff ;  /* 0xffffffff003e7802 */ /* 0x000fc40000000f00 */
[----:B------:R-:W-:Y:S02]  /*1cf0*/  MOV R66, 0x1d10 ;  /* 0x00001d1000427802 */ /* 0x000fe40000000f00 */
[----:B01---5:R-:W-:Y:S05]  /*1d00*/  CALL.REL.NOINC `($__internal_87_$__cuda_sm70_shflsync_down_p) ;  /* 0x000003e000007944 */ /* 0x023fea0003c00000 */
[----:B------:R-:W-:Y:S01]  /*1d10*/  FADD.FTZ R70, R70, R67 ;  /* 0x0000004346467221 */ /* 0x000fe20000010000 */
[----:B------:R-:W-:Y:S01]  /*1d20*/  MOV R63, 0x1f ;  /* 0x0000001f003f7802 */ /* 0x000fe20000000f00 */
[----:B-1----:R-:W-:Y:S01]  /*1d30*/  FADD.FTZ R61, R61, R64 ;  /* 0x000000403d3d7221 */ /* 0x002fe20000010000 */
[----:B------:R-:W-:Y:S01]  /*1d40*/  HFMA2.MMA R64, -RZ, RZ, 0, 4.76837158203125e-07 ;  /* 0x00000008ff407435 */ /* 0x000fe200000001ff */
[----:B------:R-:W-:Y:S02]  /*1d50*/  MOV R62, 0xffffffff ;  /* 0xffffffff003e7802 */ /* 0x000fe40000000f00 */
[----:B------:R-:W-:Y:S02]  /*1d60*/  MOV R65, R70 ;  /* 0x0000004600417202 */ /* 0x000fe40000000f00 */
[----:B------:R-:W-:Y:S02]  /*1d70*/  MOV R66, 0x1d90 ;  /* 0x00001d9000427802 */ /* 0x000fe40000000f00 */
[----:B------:R-:W-:Y:S05]  /*1d80*/  CALL.REL.NOINC `($__internal_87_$__cuda_sm70_shflsync_down_p) ;  /* 0x0000036000007944 */ /* 0x000fea0003c00000 */
[----:B-1----:R-:W-:Y:S01]  /*1d90*/  MOV R67, R64 ;  /* 0x0000004000437202 */ /* 0x002fe20000000f00 */
[----:B------:R-:W-:Y:S01]  /*1da0*/  HFMA2.MMA R64, -RZ, RZ, 0, 4.76837158203125e-07 ;  /* 0x00000008ff407435 */ /* 0x000fe200000001ff */
[----:B------:R-:W-:-:S02]  /*1db0*/  MOV R65, R61 ;  /* 0x0000003d00417202 */ /* 0x000fc40000000f00 */
[----:B------:R-:W-:Y:S02]  /*1dc0*/  MOV R63, 0x1f ;  /* 0x0000001f003f7802 */ /* 0x000fe40000000f00 */
[----:B------:R-:W-:Y:S02]  /*1dd0*/  MOV R62, 0xffffffff ;  /* 0xffffffff003e7802 */ /* 0x000fe40000000f00 */
[----:B------:R-:W-:Y:S02]  /*1de0*/  MOV R66, 0x1e00 ;  /* 0x00001e0000427802 */ /* 0x000fe40000000f00 */
[----:B------:R-:W-:Y:S05]  /*1df0*/  CALL.REL.NOINC `($__internal_87_$__cuda_sm70_shflsync_down_p) ;  /* 0x000002f000007944 */ /* 0x000fea0003c00000 */
[----:B------:R-:W-:Y:S01]  /*1e00*/  FADD.FTZ R70, R67, R70 ;  /* 0x0000004643467221 */ /* 0x000fe20000010000 */
[----:B------:R-:W-:Y:S01]  /*1e10*/  MOV R63, 0x1f ;  /* 0x0000001f003f7802 */ /* 0x000fe20000000f00 */
[----:B-1----:R-:W-:Y:S01]  /*1e20*/  FADD.FTZ R61, R61, R64 ;  /* 0x000000403d3d7221 */ /* 0x002fe20000010000 */
[----:B------:R-:W-:Y:S01]  /*1e30*/  HFMA2.MMA R64, -RZ, RZ, 0, 2.384185791015625e-07 ;  /* 0x00000004ff407435 */ /* 0x000fe200000001ff */
[----:B------:R-:W-:Y:S02]  /*1e40*/  MOV R62, 0xffffffff ;  /* 0xffffffff003e7802 */ /* 0x000fe40000000f00 */
[----:B------:R-:W-:-:S02]  /*1e50*/  MOV R65, R70 ;  /* 0x0000004600417202 */ /* 0x000fc40000000f00 */
[----:B------:R-:W-:Y:S02]  /*1e60*/  MOV R66, 0x1e80 ;  /* 0x00001e8000427802 */ /* 0x000fe40000000f00 */
[----:B------:R-:W-:Y:S05]  /*1e70*/  CALL.REL.NOINC `($__internal_87_$__cuda_sm70_shflsync_down_p) ;  /* 0x0000027000007944 */ /* 0x000fea0003c00000 */
[----:B-1----:R-:W-:Y:S01]  /*1e80*/  MOV R67, R64 ;  /* 0x0000004000437202 */ /* 0x002fe20000000f00 */
[----:B------:R-:W-:Y:S01]  /*1e90*/  HFMA2.MMA R64, -RZ, RZ, 0, 2.384185791015625e-07 ;  /* 0x00000004ff407435 */ /* 0x000fe200000001ff */
[----:B------:R-:W-:Y:S02]  /*1ea0*/  MOV R65, R61 ;  /* 0x0000003d00417202 */ /* 0x000fe40000000f00 */
[----:B------:R-:W-:Y:S02]  /*1eb0*/  MOV R63, 0x1f ;  /* 0x0000001f003f7802 */ /* 0x000fe40000000f00 */
[----:B------:R-:W-:Y:S02]  /*1ec0*/  MOV R62, 0xffffffff ;  /* 0xffffffff003e7802 */ /* 0x000fe40000000f00 */
[----:B------:R-:W-:Y:S02]  /*1ed0*/  MOV R66, 0x1ef0 ;  /* 0x00001ef000427802 */ /* 0x000fe40000000f00 */
[----:B------:R-:W-:Y:S05]  /*1ee0*/  CALL.REL.NOINC `($__internal_87_$__cuda_sm70_shflsync_down_p) ;  /* 0x0000020000007944 */ /* 0x000fea0003c00000 */
[----:B------:R-:W-:Y:S01]  /*1ef0*/  FADD.FTZ R70, R67, R70 ;  /* 0x0000004643467221 */ /* 0x000fe20000010000 */
[----:B------:R-:W-:Y:S01]  /*1f00*/  MOV R63, 0x1f ;  /* 0x0000001f003f7802 */ /* 0x000fe20000000f00 */
[----:B-1----:R-:W-:Y:S01]  /*1f10*/  FADD.FTZ R61, R61, R64 ;  /* 0x000000403d3d7221 */ /* 0x002fe20000010000 */
[----:B------:R-:W-:Y:S01]  /*1f20*/  HFMA2.MMA R64, -RZ, RZ, 0, 1.1920928955078125e-07 ;  /* 0x00000002ff407435 */ /* 0x000fe200000001ff */
[----:B------:R-:W-:-:S02]  /*1f30*/  MOV R62, 0xffffffff ;  /* 0xffffffff003e7802 */ /* 0x000fc40000000f00 */
[----:B------:R-:W-:Y:S02]  /*1f40*/  MOV R65, R70 ;  /* 0x0000004600417202 */ /* 0x000fe40000000f00 */
[----:B------:R-:W-:Y:S02]  /*1f50*/  MOV R66, 0x1f70 ;  /* 0x00001f7000427802 */ /* 0x000fe40000000f00 */
[----:B------:R-:W-:Y:S05]  /*1f60*/  CALL.REL.NOINC `($__internal_87_$__cuda_sm70_shflsync_down_p) ;  /* 0x0000018000007944 */ /* 0x000fea0003c00000 */
[----:B-1----:R-:W-:Y:S01]  /*1f70*/  MOV R67, R64 ;  /* 0x0000004000437202 */ /* 0x002fe20000000f00 */
[----:B------:R-:W-:Y:S01]  /*1f80*/  HFMA2.MMA R64, -RZ, RZ, 0, 1.1920928955078125e-07 ;  /* 0x00000002ff407435 */ /* 0x000fe200000001ff */
[----:B------:R-:W-:Y:S02]  /*1f90*/  MOV R65, R61 ;  /* 0x0000003d00417202 */ /* 0x000fe40000000f00 */
[----:B------:R-:W-:Y:S02]  /*1fa0*/  MOV R63, 0x1f ;  /* 0x0000001f003f7802 */ /* 0x000fe40000000f00 */
[----:B------:R-:W-:Y:S02]  /*1fb0*/  MOV R62, 0xffffffff ;  /* 0xffffffff003e7802 */ /* 0x000fe40000000f00 */
[----:B------:R-:W-:-:S02]  /*1fc0*/  MOV R66, 0x1fe0 ;  /* 0x00001fe000427802 */ /* 0x000fc40000000f00 */
[----:B------:R-:W-:Y:S05]  /*1fd0*/  CALL.REL.NOINC `($__internal_87_$__cuda_sm70_shflsync_down_p) ;  /* 0x0000011000007944 */ /* 0x000fea0003c00000 */
[----:B------:R-:W-:Y:S01]  /*1fe0*/  FADD.FTZ R70, R67, R70 ;  /* 0x0000004643467221 */ /* 0x000fe20000010000 */
[----:B------:R-:W-:Y:S01]  /*1ff0*/  MOV R63, 0x1f ;  /* 0x0000001f003f7802 */ /* 0x000fe20000000f00 */
[----:B-1----:R-:W-:Y:S01]  /*2000*/  FADD.FTZ R71, R61, R64 ;  /* 0x000000403d477221 */ /* 0x002fe20000010000 */
[----:B------:R-:W-:Y:S01]  /*2010*/  HFMA2.MMA R64, -RZ, RZ, 0, 5.9604644775390625e-08 ;  /* 0x00000001ff407435 */ /* 0x000fe200000001ff */
[----:B------:R-:W-:-:S02]  /*2020*/  MOV R62, 0xffffffff ;  /* 0xffffffff003e7802 */ /* 0x000fc40000000f00 */
[----:B------:R-:W-:Y:S02]  /*2030*/  MOV R65, R70 ;  /* 0x0000004600417202 */ /* 0x000fe40000000f00 */
[----:B------:R-:W-:Y:S02]  /*2040*/  MOV R66, 0x2060 ;  /* 0x0000206000427802 */ /* 0x000fe40000000f00 */
[----:B------:R-:W-:Y:S05]  /*2050*/  CALL.REL.NOINC `($__internal_87_$__cuda_sm70_shflsync_down_p) ;  /* 0x0000009000007944 */ /* 0x000fea0003c00000 */
[----:B-1----:R-:W-:Y:S01]  /*2060*/  MOV R61, R64 ;  /* 0x00000040003d7202 */ /* 0x002fe20000000f00 */
[----:B------:R-:W-:Y:S01]  /*2070*/  HFMA2.MMA R64, -RZ, RZ, 0, 5.9604644775390625e-08 ;  /* 0x00000001ff407435 */ /* 0x000fe200000001ff */
[----:B------:R-:W-:Y:S02]  /*2080*/  MOV R65, R71 ;  /* 0x0000004700417202 */ /* 0x000fe40000000f00 */
[----:B------:R-:W-:Y:S02]  /*2090*/  MOV R63, 0x1f ;  /* 0x0000001f003f7802 */ /* 0x000fe40000000f00 */
[----:B------:R-:W-:Y:S02]  /*20a0*/  MOV R62, 0xffffffff ;  /* 0xffffffff003e7802 */ /* 0x000fe40000000f00 */
[----:B------:R-:W-:-:S02]  /*20b0*/  MOV R66, 0x20d0 ;  /* 0x000020d000427802 */ /* 0x000fc40000000f00 */
[----:B------:R-:W-:Y:S05]  /*20c0*/  CALL.REL.NOINC `($__internal_87_$__cuda_sm70_shflsync_down_p) ;  /* 0x0000002000007944 */ /* 0x000fea0003c00000 */
[----:B-1----:R-:W-:Y:S01]  /*20d0*/  MOV R62, R64 ;  /* 0x00000040003e7202 */ /* 0x002fe20000000f00 */
[----:B------:R-:W-:Y:S05]  /*20e0*/  BRA `(.L_x_1218) ;  /* 0xffffedf000007947 */ /* 0x000fea000383ffff */
        .weak           $__internal_87_$__cuda_sm70_shflsync_down_p
        .type           $__internal_87_$__cuda_sm70_shflsync_down_p,@function
        .size           $__internal_87_$__cuda_sm70_shflsync_down_p,(.L_x_1850 - $__internal_87_$__cuda_sm70_shflsync_down_p)
$__internal_87_$__cuda_sm70_shflsync_down_p:
[----:B------:R-:W-:Y:S04]  /*20f0*/  WARPSYNC R62 ;  /* 0x0000003e00007348 */ /* 0x000fe80003800000 */
[----:B------:R0:W1:Y:S02]  /*2100*/  SHFL.DOWN PT, R64, R65, R64, R63 ;  /* 0x0800004041407389 */ /* 0x00006400000e003f */
[----:B0-----:R-:W-:Y:S01]  /*2110*/  HFMA2.MMA R63, -RZ, RZ, 0, 0 ;  /* 0x00000000ff3f7435 */ /* 0x001fe200000001ff */
[----:B------:R-:W-:-:S05]  /*2120*/  MOV R62, R66 ;  /* 0x00000042003e7202 */ /* 0x000fca0000000f00 */
[----:B------:R-:W-:Y:S05]  /*2130*/  RET.REL.NODEC R62 `(_ZN10layer_norm31ln_parallel_residual_bwd_kernelINS_13Kernel_traitsIf6__halffS2_fjLj2048ELj1ELj1ELj4ELj16ENS_18Kernel_traits_baseILj2048EfS2_fS2_fjLj128EEEEELb0ELb1ELb1EEEvNS_9BwdParamsE) ;  /* 0xffffdec03e007950 */ /* 0x000fea0003c3ffff */
.L_x_1219:
        /* <DEDUP_REMOVED lines=12> */
.L_x_1850:


//--------------------- .text._ZN10layer_norm31ln_parallel_residual_bwd_kernelINS_13Kernel_traitsIf6__halffS2_fjLj2048ELj1ELj1ELj4ELj16ENS_18Kernel_traits_baseILj2048EfS2_fS2_fjLj128EEEEELb1ELb0ELb0EEEvNS_9BwdParamsE --------------------------
	.section	.text._ZN10layer_norm31ln_parallel_residual_bwd_kernelINS_13Kernel_traitsIf6__halffS2_fjLj2048ELj1ELj1ELj4ELj16ENS_18Kernel_traits_baseILj2048EfS2_fS2_fjLj128EEEEELb1ELb0ELb0EEEvNS_9BwdParamsE,"ax",@progbits
	.sectioninfo	@"SHI_REGISTERS=199"
	.align	128
        .global         _ZN10layer_norm31ln_parallel_residual_bwd_kernelINS_13Kernel_traitsIf6__halffS2_fjLj2048ELj1ELj1ELj4ELj16ENS_18Kernel_traits_baseILj2048EfS2_fS2_fjLj128EEEEELb1ELb0ELb0EEEvNS_9BwdParamsE
        .type           _ZN10layer_norm31ln_parallel_residual_bwd_kernelINS_13Kernel_traitsIf6__halffS2_fjLj2048ELj1ELj1ELj4ELj16ENS_18Kernel_traits_baseILj2048EfS2_fS2_fjLj128EEEEELb1ELb0ELb0EEEvNS_9BwdParamsE,@function
        .size           _ZN10layer_norm31ln_parallel_residual_bwd_kernelINS_13Kernel_traitsIf6__halffS2_fjLj2048ELj1ELj1ELj4ELj16ENS_18Kernel_traits_baseILj2048EfS2_fS2_fjLj128EEEEELb1ELb0ELb0EEEvNS_9BwdParamsE,(.L_x_1851 - _ZN10layer_norm31ln_parallel_residual_bwd_kernelINS_13Kernel_traitsIf6__halffS2_fjLj2048ELj1ELj1ELj4ELj16ENS_18Kernel_traits_baseILj2048EfS2_fS2_fjLj128EEEEELb1ELb0ELb0EEEvNS_9BwdParamsE)
        .other          _ZN10layer_norm31ln_parallel_residual_bwd_kernelINS_13Kernel_traitsIf6__halffS2_fjLj2048ELj1ELj1ELj4ELj16ENS_18Kernel_traits_baseILj2048EfS2_fS2_fjLj128EEEEELb1ELb0ELb0EEEvNS_9BwdParamsE,@"STO_CUDA_ENTRY STV_DEFAULT"
_ZN10layer_norm31ln_parallel_residual_bwd_kernelINS_13Kernel_traitsIf6__halffS2_fjLj2048ELj1ELj1ELj4ELj16ENS_18Kernel_traits_baseILj2048EfS2_fS2_fjLj128EEEEELb1ELb0ELb0EEEvNS_9BwdParamsE:
.text._ZN10layer_norm31ln_parallel_residual_bwd_kernelINS_13Kernel_traitsIf6__halffS2_fjLj2048ELj1ELj1ELj4ELj16ENS_18Kernel_traits_baseILj2048EfS2_fS2_fjLj128EEEEELb1ELb0ELb0EEEvNS_9BwdParamsE:
        /* <DEDUP_REMOVED lines=65> */
.L_x_1231:
        /* <DEDUP_REMOVED lines=32> */
[----:B------:R-:W-:Y:S02]  /*0610*/  IADD3 R176, P6, R178, c[0x0][0x190], RZ ;  /* 0x00006400b2b07a10 */ /* 0x000fe40007fde0ff */
[----:B------:R-:W-:Y:S02]  /*0620*/  ISETP.NE.U32.AND P1, PT, RZ, c[0x0][0x218], PT ;  /* 0x00008600ff007a0c */ /* 0x000fe40003f25070 */
[----:B------:R-:W-:-:S02]  /*0630*/  IADD3.X R177, R170, c[0x0][0x194], RZ, P6, !PT ;  /* 0x00006500aab17a10 */ /* 0x000fc400037fe4ff */
[----:B------:R-:W-:Y:S02]  /*0640*/  ISETP.NE.AND.EX P1, PT, RZ, c[0x0][0x21c], PT, P1 ;  /* 0x00008700ff007a0c */ /* 0x000fe40003f25310 */
        /* <DEDUP_REMOVED lines=10> */
[--C-:B--2---:R-:W-:Y:S02]  /*06f0*/  FADD.FTZ R128, R128, -R174.reuse ;  /* 0x800000ae80807221 */ /* 0x104fe40000010000 */
[--C-:B------:R-:W-:Y:S02]  /*0700*/  FADD.FTZ R130, R130, -R174.reuse ;  /* 0x800000ae82827221 */ /* 0x100fe40000010000 */
[----:B------:R-:W-:Y:S01]  /*0710*/  FADD.FTZ R182, R131, -R174 ;  /* 0x800000ae83b67221 */ /* 0x000fe20000010000 */
[----:B----4-:R-:W-:-:S02]  /*0720*/  HADD2.F32 R181, -RZ, R133.H0_H0 ;  /* 0x20000085ffb57230 */ /* 0x010fc40000004100 */
[----:B------:R-:W-:Y:S02]  /*0730*/  HADD2.F32 R184, -RZ, R133.H1_H1 ;  /* 0x30000085ffb87230 */ /* 0x000fe40000004100 */
[--C-:B------:R-:W-:Y:S02]  /*0740*/  HADD2.F32 R185, -RZ, R134.reuse.H0_H0 ;  /* 0x20000086ffb97230 */ /* 0x100fe40000004100 */
[----:B------:R-:W-:Y:S02]  /*0750*/  HADD2.F32 R186, -RZ, R134.H1_H1 ;  /* 0x30000086ffba7230 */ /* 0x000fe40000004100 */
[--C-:B---3--:R-:W-:Y:S02]  /*0760*/  HADD2.F32 R133, -RZ, R137.reuse.H0_H0 ;  /* 0x20000089ff857230 */ /* 0x108fe40000004100 */
[----:B------:R-:W-:Y:S02]  /*0770*/  HADD2.F32 R134, -RZ, R137.H1_H1 ;  /* 0x30000089ff867230 */ /* 0x000fe40000004100 */
[----:B------:R-:W-:Y:S01]  /*0780*/  HADD2.F32 R131, -RZ, R136.H0_H0 ;  /* 0x20000088ff837230 */ /* 0x000fe20000004100 */
[--C-:B------:R-:W-:Y:S01]  /*0790*/  FADD.FTZ R180, R129, -R174.reuse ;  /* 0x800000ae81b47221 */ /* 0x100fe20000010000 */
[--C-:B------:R-:W-:Y:S01]  /*07a0*/  HADD2.F32 R189, -RZ, R135.reuse.H0_H0 ;  /* 0x20000087ffbd7230 */ /* 0x100fe20000004100 */
[C---:B0-----:R-:W-:Y:S01]  /*07b0*/  FMUL.FTZ R171, R153.reuse, R128 ;  /* 0x0000008099ab7220 */ /* 0x041fe20000410000 */
[----:B------:R-:W-:Y:S01]  /*07c0*/  HADD2.F32 R194, -RZ, R135.H1_H1 ;  /* 0x30000087ffc27230 */ /* 0x000fe20000004100 */
[----:B------:R-:W-:Y:S01]  /*07d0*/  FMUL.FTZ R178, R106, R133 ;  /* 0x000000856ab27220 */ /* 0x000fe20000410000 */
[--C-:B------:R-:W-:Y:S01]  /*07e0*/  HADD2.F32 R135, -RZ, R138.reuse.H0_H0 ;  /* 0x2000008aff877230 */ /* 0x100fe20000004100 */
[----:B------:R-:W-:Y:S01]  /*07f0*/  FMUL.FTZ R179, R153, R130 ;  /* 0x0000008299b37220 */ /* 0x000fe20000410000 */
[----:B------:R-:W-:Y:S01]  /*0800*/  HADD2.F32 R188, -RZ, R138.H1_H1 ;  /* 0x3000008affbc7230 */ /* 0x000fe20000004100 */
[--C-:B------:R-:W-:Y:S01]  /*0810*/  FADD.FTZ R140, R140, -R174.reuse ;  /* 0x800000ae8c8c7221 */ /* 0x100fe20000010000 */
[----:B------:R-:W-:Y:S01]  /*0820*/  HADD2.F32 R129, -RZ, R132.H0_H0 ;  /* 0x20000084ff817230 */ /* 0x000fe20000004100 */
[----:B------:R-:W-:Y:S01]  /*0830*/  FMUL.FTZ R128, R107, R134 ;  /* 0x000000866b807220 */ /* 0x000fe20000410000 */
[----:B------:R-:W-:Y:S01]  /*0840*/  HADD2.F32 R136, -RZ, R136.H1_H1 ;  /* 0x30000088ff887230 */ /* 0x000fe20000004100 */
        /* <DEDUP_REMOVED lines=8> */
[----:B------:R-:W-:Y:S01]  /*08d0*/  HADD2.F32 R132, -RZ, R132.H1_H1 ;  /* 0x30000084ff847230 */ /* 0x000fe20000004100 */
        /* <DEDUP_REMOVED lines=22> */
[----:B------:R-:W-:Y:S01]  /*0a40*/  HADD2.F32 R137, -RZ, R139.H0_H0 ;  /* 0x2000008bff897230 */ /* 0x000fe20000004100 */
[----:B------:R-:W-:-:S02]  /*0a50*/  FADD.FTZ R131, R128, R181 ;  /* 0x000000b580837221 */ /* 0x000fc40000010000 */
[C---:B------:R-:W-:Y:S01]  /*0a60*/  FFMA.FTZ R129, R176.reuse, R181, R129 ;  /* 0x000000b5b0817223 */ /* 0x040fe20000010081 */
[----:B------:R-:W-:Y:S01]  /*0a70*/  HADD2.F32 R196, -RZ, R139.H1_H1 ;  /* 0x3000008bffc47230 */ /* 0x000fe20000004100 */
        /* <DEDUP_REMOVED lines=40> */
.L_x_1222:
[----:B-1----:R-:W-:Y:S05]  /*0d00*/  BSYNC B0 ;  /* 0x0000000000007941 */ /* 0x002fea0003800000 */
.L_x_1221:
        /* <DEDUP_REMOVED lines=26> */
[----:B-1----:R0:W5:Y:S02]  /*0eb0*/  LDG.E.64 R148, [R156.64] ;  /* 0x000000049c947981 */ /* 0x002164000c1e1b00 */
[----:B-----5:R-:W-:-:S02]  /*0ec0*/  FSEL R168, R173, RZ, !P0 ;  /* 0x000000ffada87208 */ /* 0x020fc40004000000 */
[----:B------:R1:W5:Y:S01]  /*0ed0*/  @P1 LDG.E.64 R146, [R158.64] ;  /* 0x000000049e921981 */ /* 0x000362000c1e1b00 */
[--C-:B--2---:R-:W-:Y:S02]  /*0ee0*/  HADD2.F32 R163, -RZ, R133.reuse.H0_H0 ;  /* 0x20000085ffa37230 */ /* 0x104fe40000004100 */
[----:B------:R-:W-:Y:S02]  /*0ef0*/  HADD2.F32 R162, -RZ, R133.H1_H1 ;  /* 0x30000085ffa27230 */ /* 0x000fe40000004100 */
[----:B---3--:R-:W-:Y:S01]  /*0f00*/  HADD2.F32 R133, -RZ, R136.H0_H0 ;  /* 0x20000088ff857230 */ /* 0x008fe20000004100 */
[----:B----4-:R-:W-:Y:S01]  /*0f10*/  FADD.FTZ R140, -R168, R140 ;  /* 0x0000008ca88c7221 */ /* 0x010fe20000010100 */
[----:B------:R-:W-:-:S03]  /*0f20*/  HADD2.F32 R161, -RZ, R132.H0_H0 ;  /* 0x20000084ffa17230 */ /* 0x000fc60000004100 */
[----:B------:R-:W-:Y:S01]  /*0f30*/  FMUL.FTZ R154, R88, R133 ;  /* 0x00000085589a7220 */ /* 0x000fe20000410000 */
[--C-:B------:R-:W-:Y:S01]  /*0f40*/  HADD2.F32 R165, -RZ, R134.reuse.H0_H0 ;  /* 0x20000086ffa57230 */ /* 0x100fe20000004100 */
[----:B------:R-:W-:Y:S01]  /*0f50*/  FMUL.FTZ R155, R153, R140 ;  /* 0x0000008c999b7220 */ /* 0x000fe20000410000 */
[----:B------:R-:W-:Y:S02]  /*0f60*/  HADD2.F32 R166, -RZ, R134.H1_H1 ;  /* 0x30000086ffa67230 */ /* 0x000fe40000004100 */
[--C-:B------:R-:W-:Y:S02]  /*0f70*/  HADD2.F32 R169, -RZ, R135.reuse.H0_H0 ;  /* 0x20000087ffa97230 */ /* 0x100fe40000004100 */
[----:B------:R-:W-:Y:S01]  /*0f80*/  HADD2.F32 R192, -RZ, R135.H1_H1 ;  /* 0x30000087ffc07230 */ /* 0x000fe20000004100 */
[C---:B------:R-:W-:Y:S01]  /*0f90*/  FADD.FTZ R142, -R168.reuse, R142 ;  /* 0x0000008ea88e7221 */ /* 0x040fe20000010100 */
[--C-:B------:R-:W-:Y:S01]  /*0fa0*/  HADD2.F32 R135, -RZ, R137.reuse.H0_H0 ;  /* 0x20000089ff877230 */ /* 0x100fe20000004100 */
[----:B------:R-:W-:Y:S01]  /*0fb0*/  FADD.FTZ R160, -R168, R143 ;  /* 0x0000008fa8a07221 */ /* 0x000fe20000010100 */
[----:B------:R-:W-:Y:S01]  /*0fc0*/  HADD2.F32 R134, -RZ, R137.H1_H1 ;  /* 0x30000089ff867230 */ /* 0x000fe20000004100 */
[----:B------:R-:W-:Y:S01]  /*0fd0*/  FADD.FTZ R56, R56, R161 ;  /* 0x000000a138387221 */ /* 0x000fe20000010000 */
[----:B------:R-:W-:Y:S01]  /*0fe0*/  HADD2.F32 R136, -RZ, R136.H1_H1 ;  /* 0x30000088ff887230 */ /* 0x000fe20000004100 */
[-C--:B------:R-:W-:Y:S01]  /*0ff0*/  FFMA.FTZ R154, R96, R161.reuse, R154 ;  /* 0x000000a1609a7223 */ /* 0x080fe2000001009a */
[--C-:B------:R-:W-:Y:S01]  /*1000*/  HADD2.F32 R137, -RZ, R138.reuse.H0_H0 ;  /* 0x2000008aff897230 */ /* 0x100fe20000004100 */
[----:B------:R-:W-:Y:S01]  /*1010*/  FFMA.FTZ R72, R155, R161, R72 ;  /* 0x000000a19b487223 */ /* 0x000fe20000010048 */
[----:B------:R-:W-:Y:S01]  /*1020*/  HADD2.F32 R138, -RZ, R138.H1_H1 ;  /* 0x3000008aff8a7230 */ /* 0x000fe20000004100 */
[----:B-1----:R-:W-:-:S02]  /*1030*/  FMUL.FTZ R158, R90, R135 ;  /* 0x000000875a9e7220 */ /* 0x002fc40000410000 */
[----:B------:R-:W-:Y:S02]  /*1040*/  FMUL.FTZ R161, R91, R134 ;  /* 0x000000865ba17220 */ /* 0x000fe40000410000 */
[C---:B------:R-:W-:Y:S02]  /*1050*/  FMUL.FTZ R159, R153.reuse, R142 ;  /* 0x0000008e999f7220 */ /* 0x040fe40000410000 */
[----:B------:R-:W-:Y:S01]  /*1060*/  FMUL.FTZ R160, R153, R160 ;  /* 0x000000a099a07220 */ /* 0x000fe20000410000 */
[----:B------:R-:W-:Y:S01]  /*1070*/  HADD2.F32 R132, -RZ, R132.H1_H1 ;  /* 0x30000084ff847230 */ /* 0x000fe20000004100 */
[C---:B------:R-:W-:Y:S02]  /*1080*/  FADD.FTZ R128, -R168.reuse, R128 ;  /* 0x00000080a8807221 */ /* 0x040fe40000010100 */
[----:B0-----:R-:W-:Y:S02]  /*1090*/  FADD.FTZ R156, -R168, R141 ;  /* 0x0000008da89c7221 */ /* 0x001fe40000010100 */
[----:B------:R-:W-:-:S02]  /*10a0*/  FMUL.FTZ R157, R89, R136 ;  /* 0x00000088599d7220 */ /* 0x000fc40000410000 */
[----:B------:R-:W-:Y:S02]  /*10b0*/  FADD.FTZ R58, R58, R163 ;  /* 0x000000a33a3a7221 */ /* 0x000fe40000010000 */
[-C--:B------:R-:W-:Y:S02]  /*10c0*/  FFMA.FTZ R158, R98, R163.reuse, R158 ;  /* 0x000000a3629e7223 */ /* 0x080fe4000001009e */
[----:B------:R-:W-:Y:S02]  /*10d0*/  FFMA.FTZ R74, R159, R163, R74 ;  /* 0x000000a39f4a7223 */ /* 0x000fe4000001004a */
[----:B------:R-:W-:Y:S02]  /*10e0*/  FADD.FTZ R59, R59, R162 ;  /* 0x000000a23b3b7221 */ /* 0x000fe40000010000 */
[-C--:B------:R-:W-:Y:S02]  /*10f0*/  FFMA.FTZ R161, R99, R162.reuse, R161 ;  /* 0x000000a263a17223 */ /* 0x080fe400000100a1 */
[----:B------:R-:W-:-:S02]  /*1100*/  FFMA.FTZ R75, R160, R162, R75 ;  /* 0x000000a2a04b7223 */ /* 0x000fc4000001004b */
[----:B------:R-:W-:Y:S02]  /*1110*/  FADD.FTZ R164, -R168, R129 ;  /* 0x00000081a8a47221 */ /* 0x000fe40000010100 */
[----:B------:R-:W-:Y:S02]  /*1120*/  FMUL.FTZ R162, R84, R137 ;  /* 0x0000008954a27220 */ /* 0x000fe40000410000 */
[----:B------:R-:W-:Y:S02]  /*1130*/  FMUL.FTZ R163, R153, R128 ;  /* 0x0000008099a37220 */ /* 0x000fe40000410000 */
[----:B------:R-:W-:Y:S02]  /*1140*/  FMUL.FTZ R129, R85, R138 ;  /* 0x0000008a55817220 */ /* 0x000fe40000410000 */
[----:B------:R-:W-:Y:S02]  /*1150*/  FMUL.FTZ R156, R153, R156 ;  /* 0x0000009c999c7220 */ /* 0x000fe40000410000 */
[----:B------:R-:W-:-:S02]  /*1160*/  FFMA.FTZ R157, R97, R132, R157 ;  /* 0x00000084619d7223 */ /* 0x000fc4000001009d */
[----:B------:R-:W-:Y:S02]  /*1170*/  FADD.FTZ R128, R191, R154 ;  /* 0x0000009abf807221 */ /* 0x000fe40000010000 */
[----:B------:R-:W-:Y:S02]  /*1180*/  FFMA.FTZ R188, R155, R154, R188 ;  /* 0x0000009a9bbc7223 */ /* 0x000fe400000100bc */
[----:B------:R-:W-:Y:S02]  /*1190*/  FADD.FTZ R52, R52, R165 ;  /* 0x000000a534347221 */ /* 0x000fe40000010000 */
[-C--:B------:R-:W-:Y:S02]  /*11a0*/  FFMA.FTZ R162, R92, R165.reuse, R162 ;  /* 0x000000a55ca27223 */ /* 0x080fe400000100a2 */
[----:B------:R-:W-:Y:S02]  /*11b0*/  FFMA.FTZ R68, R163, R165, R68 ;  /* 0x000000a5a3447223 */ /* 0x000fe40000010044 */
[----:B------:R-:W-:-:S02]  /*11c0*/  FFMA.FTZ R165, R93, R166, R129 ;  /* 0x000000a65da57223 */ /* 0x000fc40000010081 */
[----:B------:R-:W-:Y:S02]  /*11d0*/  FADD.FTZ R129, R128, R157 ;  /* 0x0000009d80817221 */ /* 0x000fe40000010000 */
[----:B------:R-:W-:Y:S02]  /*11e0*/  FFMA.FTZ R188, R156, R157, R188 ;  /* 0x0000009d9cbc7223 */ /* 0x000fe400000100bc */
[----:B------:R-:W-:Y:S02]  /*11f0*/  FADD.FTZ R128, R129, R158 ;  /* 0x0000009e81807221 */ /* 0x000fe40000010000 */
[----:B------:R-:W-:Y:S01]  /*1200*/  FFMA.FTZ R188, R159, R158, R188 ;  /* 0x0000009e9fbc7223 */ /* 0x000fe200000100bc */
[----:B------:R-:W-:Y:S01]  /*1210*/  HADD2.F32 R173, -RZ, R139.H0_H0 ;  /* 0x2000008bffad7230 */ /* 0x000fe20000004100 */
[----:B------:R-:W-:Y:S02]  /*1220*/  FMUL.FTZ R164, R153, R164 ;  /* 0x000000a499a47220 */ /* 0x000fe40000410000 */
[----:B------:R-:W-:-:S02]  /*1230*/  FADD.FTZ R130, -R168, R130 ;  /* 0x00000082a8827221 */ /* 0x000fc40000010100 */
[----:B------:R-:W-:Y:S02]  /*1240*/  FADD.FTZ R129, R128, R161 ;  /* 0x000000a180817221 */ /* 0x000fe40000010000 */
[----:B------:R-:W-:Y:S01]  /*1250*/  FFMA.FTZ R188, R160, R161, R188 ;  /* 0x000000a1a0bc7223 */ /* 0x000fe200000100bc */
[----:B------:R-:W-:Y:S01]  /*1260*/  HADD2.F32 R194, -RZ, R139.H1_H1 ;  /* 0x3000008bffc27230 */ /* 0x000fe20000004100 */
        /* <DEDUP_REMOVED lines=9> */
[----:B------:R-:W-:-:S02]  /*1300*/  FADD.FTZ R168, -R168, R131 ;  /* 0x00000083a8a87221 */ /* 0x000fc40000010100 */
        /* <DEDUP_REMOVED lines=29> */
.L_x_1224:
[----:B------:R-:W-:Y:S05]  /*14e0*/  BSYNC B0 ;  /* 0x0000000000007941 */ /* 0x000fea0003800000 */
.L_x_1223:
[----:B------:R-:W-:Y:S01]  /*14f0*/  @!P5 IADD3 R172, R172, 0x4, RZ ;  /* 0x00000004acacd810 */ /* 0x000fe20007ffe0ff */
[----:B------:R-:W-:Y:S05]  /*1500*/  BRA.DIV ~URZ, `(.L_x_1225) ;  /* 0x000014827f007947 */ /* 0x000fea000b800000 */
[----:B------:R1:W2:Y:S02]  /*1510*/  SHFL.DOWN PT, R130, R191, 0x10, 0x1f ;  /* 0x0a001f00bf827f89 */ /* 0x0002a400000e0000 */
.L_x_1234:
        /* <DEDUP_REMOVED lines=18> */
.L_x_1235:
        /* <DEDUP_REMOVED lines=120> */
[----:B0-----:R-:W-:Y:S02]  /*1dc0*/  @P2 FSEL R132, R175, RZ, P6 ;  /* 0x000000ffaf842208 */ /* 0x001fe40003000000 */
        /* <DEDUP_REMOVED lines=21> */
.L_x_1228:
[----:B------:R-:W-:Y:S05]  /*1f20*/  BSYNC B0 ;  /* 0x0000000000007941 */ /* 0x000fea0003800000 */
.L_x_1227:
        /* <DEDUP_REMOVED lines=101> */
[----:B0-----:R-:W-:Y:S02]  /*2580*/  @P2 FSEL R132, R142, RZ, P6 ;  /* 0x000000ff8e842208 */ /* 0x001fe40003000000 */
[----:B-1----:R-:W-:Y:S02]  /*2590*/  @P2 FSEL R128, R141, RZ, P0 ;  /* 0x000000ff8d802208 */ /* 0x002fe40000000000 */
        /* <DEDUP_REMOVED lines=19> */
.L_x_1230:
[----:B------:R-:W-:Y:S05]  /*26d0*/  BSYNC B0 ;  /* 0x0000000000007941 */ /* 0x000fea0003800000 */
.L_x_1229:
[----:B------:R-:W-:Y:S02]  /*26e0*/  IADD3 R150, R150, c[0x0][0x160], RZ ;  /* 0x0000580096967a10 */ /* 0x000fe40007ffe0ff */
[----:B------:R-:W-:Y:S02]  /*26f0*/  LOP3.LUT P1, RZ, R151, 0xff, RZ, 0xc0, !PT ;  /* 0x000000ff97ff7812 */ /* 0x000fe4000782c0ff */
[----:B------:R-:W-:Y:S02]  /*2700*/  ISETP.GE.AND P0, PT, R150, c[0x0][0x164], PT ;  /* 0x0000590096007a0c */ /* 0x000fe40003f06270 */
[----:B------:R-:W-:-:S11]  /*2710*/  SEL R151, RZ, 0x1, P1 ;  /* 0x00000001ff977807 */ /* 0x000fd60000800000 */
[----:B0----5:R-:W-:Y:S01]  /*2720*/  @P0 CALL.REL.NOINC `(.L_x_1220) ;  /* 0x0000001000000944 */ /* 0x021fe20003c00000 */
[----:B------:R-:W-:Y:S05]  /*2730*/  BRA `(.L_x_1231) ;  /* 0xffffdcd000007947 */ /* 0x000fea000383ffff */
.L_x_1220:
        /* <DEDUP_REMOVED lines=21> */
.L_x_1233:
[----:B------:R-:W-:Y:S05]  /*2890*/  BSYNC B0 ;  /* 0x0000000000007941 */ /* 0x000fea0003800000 */
.L_x_1232:
        /* <DEDUP_REMOVED lines=15> */
.L_x_1225:
[----:B------:R-:W-:Y:S01]  /*2990*/  HFMA2.MMA R136, -RZ, RZ, 0, 9.5367431640625e-07 ;  /* 0x00000010ff887435 */ /* 0x000fe200000001ff */
[----:B------:R-:W-:-:S02]  /*29a0*/  MOV R131, R191 ;  /* 0x000000bf00837202 */ /* 0x000fc40000000f00 */
[----:B------:R-:W-:Y:S02]  /*29b0*/  MOV R133, 0x1f ;  /* 0x0000001f00857802 */ /* 0x000fe40000000f00 */
[----:B------:R-:W-:Y:S02]  /*29c0*/  MOV R138, 0xffffffff ;  /* 0xffffffff008a7802 */ /* 0x000fe40000000f00 */
[----:B------:R-:W-:Y:S02]  /*29d0*/  MOV R128, 0x29f0 ;  /* 0x000029f000807802 */ /* 0x000fe40000000f00 */
[----:B0----5:R-:W-:Y:S05]  /*29e0*/  CALL.REL.NOINC `($__internal_88_$__cuda_sm70_shflsync_down_p) ;  /* 0x0000046000007944 */ /* 0x021fea0003c00000 */
[----:B-1----:R-:W-:Y:S01]  /*29f0*/  MOV R130, R131 ;  /* 0x0000008300827202 */ /* 0x002fe20000000f00 */
[----:B0-----:R-:W-:Y:S05]  /*2a00*/  BRA `(.L_x_1234) ;  /* 0xffffeb1000007947 */ /* 0x001fea000383ffff */
.L_x_1226:
[----:B------:R-:W-:Y:S01]  /*2a10*/  HFMA2.MMA R136, -RZ, RZ, 0, 9.5367431640625e-07 ;  /* 0x00000010ff887435 */ /* 0x000fe200000001ff */
[----:B------:R-:W-:Y:S02]  /*2a20*/  MOV R131, R188 ;  /* 0x000000bc00837202 */ /* 0x000fe40000000f00 */
[----:B------:R-:W-:Y:S02]  /*2a30*/  MOV R133, 0x1f ;  /* 0x0000001f00857802 */ /* 0x000fe40000000f00 */
[----:B------:R-:W-:-:S02]  /*2a40*/  MOV R138, 0xffffffff ;  /* 0xffffffff008a7802 */ /* 0x000fc40000000f00 */
[----:B------:R-:W-:Y:S02]  /*2a50*/  MOV R128, 0x2a70 ;  /* 0x00002a7000807802 */ /* 0x000fe40000000f00 */
[----:B012--5:R-:W-:Y:S05]  /*2a60*/  CALL.REL.NOINC `($__internal_88_$__cuda_sm70_shflsync_down_p) ;  /* 0x000003e000007944 */ /* 0x027fea0003c00000 */
[----:B------:R-:W-:Y:S01]  /*2a70*/  FADD.FTZ R191, R130, R191 ;  /* 0x000000bf82bf7221 */ /* 0x000fe20000010000 */
[----:B0-----:R-:W-:Y:S01]  /*2a80*/  HFMA2.MMA R136, -RZ, RZ, 0, 4.76837158203125e-07 ;  /* 0x00000008ff887435 */ /* 0x001fe200000001ff */
[----:B-1----:R-:W-:Y:S01]  /*2a90*/  FADD.FTZ R188, R188, R131 ;  /* 0x00000083bcbc7221 */ /* 0x002fe20000010000 */
[----:B------:R-:W-:Y:S02]  /*2aa0*/  MOV R133, 0x1f ;  /* 0x0000001f00857802 */ /* 0x000fe40000000f00 */
[----:B------:R-:W-:Y:S02]  /*2ab0*/  MOV R138, 0xffffffff ;  /* 0xffffffff008a7802 */ /* 0x000fe40000000f00 */
[----:B------:R-:W-:Y:S02]  /*2ac0*/  MOV R131, R191 ;  /* 0x000000bf00837202 */ /* 0x000fe40000000f00 */
[----:B------:R-:W-:Y:S02]  /*2ad0*/  MOV R128, 0x2af0 ;  /* 0x00002af000807802 */ /* 0x000fe40000000f00 */
[----:B------:R-:W-:Y:S05]  /*2ae0*/  CALL.REL.NOINC `($__internal_88_$__cuda_sm70_shflsync_down_p) ;  /* 0x0000036000007944 */ /* 0x000fea0003c00000 */
[----:B0-----:R-:W-:Y:S01]  /*2af0*/  HFMA2.MMA R136, -RZ, RZ, 0, 4.76837158203125e-07 ;  /* 0x00000008ff887435 */ /* 0x001fe200000001ff */
[----:B-1----:R-:W-:-:S02]  /*2b00*/  MOV R130, R131 ;  /* 0x0000008300827202 */ /* 0x002fc40000000f00 */
[----:B------:R-:W-:Y:S02]  /*2b10*/  MOV R131, R188 ;  /* 0x000000bc00837202 */ /* 0x000fe40000000f00 */
[----:B------:R-:W-:Y:S02]  /*2b20*/  MOV R133, 0x1f ;  /* 0x0000001f00857802 */ /* 0x000fe40000000f00 */
[----:B------:R-:W-:Y:S02]  /*2b30*/  MOV R138, 0xffffffff ;  /* 0xffffffff008a7802 */ /* 0x000fe40000000f00 */
[----:B------:R-:W-:Y:S02]  /*2b40*/  MOV R128, 0x2b60 ;  /* 0x00002b6000807802 */ /* 0x000fe40000000f00 */
[----:B------:R-:W-:Y:S05]  /*2b50*/  CALL.REL.NOINC `($__internal_88_$__cuda_sm70_shflsync_down_p) ;  /* 0x000002f000007944 */ /* 0x000fea0003c00000 */
[----:B------:R-:W-:Y:S01]  /*2b60*/  FADD.FTZ R191, R130, R191 ;  /* 0x000000bf82bf7221 */ /* 0x000fe20000010000 */
[----:B0-----:R-:W-:Y:S01]  /*2b70*/  HFMA2.MMA R136, -RZ, RZ, 0, 2.384185791015625e-07 ;  /* 0x00000004ff887435 */ /* 0x001fe200000001ff */
[----:B-1----:R-:W-:Y:S01]  /*2b80*/  FADD.FTZ R188, R188, R131 ;  /* 0x00000083bcbc7221 */ /* 0x002fe20000010000 */
[----:B------:R-:W-:Y:S02]  /*2b90*/  MOV R133, 0x1f ;  /* 0x0000001f00857802 */ /* 0x000fe40000000f00 */
[----:B------:R-:W-:-:S02]  /*2ba0*/  MOV R138, 0xffffffff ;  /* 0xffffffff008a7802 */ /* 0x000fc40000000f00 */
[----:B------:R-:W-:Y:S02]  /*2bb0*/  MOV R131, R191 ;  /* 0x000000bf00837202 */ /* 0x000fe40000000f00 */
[----:B------:R-:W-:Y:S02]  /*2bc0*/  MOV R128, 0x2be0 ;  /* 0x00002be000807802 */ /* 0x000fe40000000f00 */
[----:B------:R-:W-:Y:S05]  /*2bd0*/  CALL.REL.NOINC `($__internal_88_$__cuda_sm70_shflsync_down_p) ;  /* 0x0000027000007944 */ /* 0x000fea0003c00000 */
[----:B0-----:R-:W-:Y:S01]  /*2be0*/  HFMA2.MMA R136, -RZ, RZ, 0, 2.384185791015625e-07 ;  /* 0x00000004ff887435 */ /* 0x001fe200000001ff */
[----:B-1----:R-:W-:Y:S02]  /*2bf0*/  MOV R130, R131 ;  /* 0x0000008300827202 */ /* 0x002fe40000000f00 */
[----:B------:R-:W-:Y:S02]  /*2c00*/  MOV R131, R188 ;  /* 0x000000bc00837202 */ /* 0x000fe40000000f00 */
[----:B------:R-:W-:Y:S02]  /*2c10*/  MOV R133, 0x1f ;  /* 0x0000001f00857802 */ /* 0x000fe40000000f00 */
[----:B------:R-:W-:Y:S02]  /*2c20*/  MOV R138, 0xffffffff ;  /* 0xffffffff008a7802 */ /* 0x000fe40000000f00 */
[----:B------:R-:W-:-:S02]  /*2c30*/  MOV R128, 0x2c50 ;  /* 0x00002c5000807802 */ /* 0x000fc40000000f00 */
[----:B------:R-:W-:Y:S05]  /*2c40*/  CALL.REL.NOINC `($__internal_88_$__cuda_sm70_shflsync_down_p) ;  /* 0x0000020000007944 */ /* 0x000fea0003c00000 */
[----:B------:R-:W-:Y:S01]  /*2c50*/  FADD.FTZ R191, R130, R191 ;  /* 0x000000bf82bf7221 */ /* 0x000fe20000010000 */
[----:B0-----:R-:W-:Y:S01]  /*2c60*/  HFMA2.MMA R136, -RZ, RZ, 0, 1.1920928955078125e-07 ;  /* 0x00000002ff887435 */ /* 0x001fe200000001ff */
[----:B-1----:R-:W-:Y:S01]  /*2c70*/  FADD.FTZ R134, R188, R131 ;  /* 0x00000083bc867221 */ /* 0x002fe20000010000 */
[----:B------:R-:W-:-:S02]  /*2c80*/  MOV R133, 0x1f ;  /* 0x0000001f00857802 */ /* 0x000fc40000000f00 */
[----:B------:R-:W-:Y:S02]  /*2c90*/  MOV R138, 0xffffffff ;  /* 0xffffffff008a7802 */ /* 0x000fe40000000f00 */
[----:B------:R-:W-:Y:S02]  /*2ca0*/  MOV R131, R191 ;  /* 0x000000bf00837202 */ /* 0x000fe40000000f00 */
[----:B------:R-:W-:Y:S02]  /*2cb0*/  MOV R128, 0x2cd0 ;  /* 0x00002cd000807802 */ /* 0x000fe40000000f00 */
[----:B------:R-:W-:Y:S05]  /*2cc0*/  CALL.REL.NOINC `($__internal_88_$__cuda_sm70_shflsync_down_p) ;  /* 0x0000018000007944 */ /* 0x000fea0003c00000 */
[----:B0-----:R-:W-:Y:S01]  /*2cd0*/  HFMA2.MMA R136, -RZ, RZ, 0, 1.1920928955078125e-07 ;  /* 0x00000002ff887435 */ /* 0x001fe200000001ff */
[----:B-1----:R-:W-:Y:S02]  /*2ce0*/  MOV R130, R131 ;  /* 0x0000008300827202 */ /* 0x002fe40000000f00 */
[----:B------:R-:W-:Y:S02]  /*2cf0*/  MOV R131, R134 ;  /* 0x0000008600837202 */ /* 0x000fe40000000f00 */
[----:B------:R-:W-:Y:S02]  /*2d00*/  MOV R133, 0x1f ;  /* 0x0000001f00857802 */ /* 0x000fe40000000f00 */
[----:B------:R-:W-:-:S02]  /*2d10*/  MOV R138, 0xffffffff ;  /* 0xffffffff008a7802 */ /* 0x000fc40000000f00 */
[----:B------:R-:W-:Y:S02]  /*2d20*/  MOV R128, 0x2d40 ;  /* 0x00002d4000807802 */ /* 0x000fe40000000f00 */
[----:B------:R-:W-:Y:S05]  /*2d30*/  CALL.REL.NOINC `($__internal_88_$__cuda_sm70_shflsync_down_p) ;  /* 0x0000011000007944 */ /* 0x000fea0003c00000 */
[----:B------:R-:W-:Y:S01]  /*2d40*/  FADD.FTZ R132, R130, R191 ;  /* 0x000000bf82847221 */ /* 0x000fe20000010000 */
[----:B0-----:R-:W-:Y:S01]  /*2d50*/  HFMA2.MMA R136, -RZ, RZ, 0, 5.9604644775390625e-08 ;  /* 0x00000001ff887435 */ /* 0x001fe200000001ff */
[----:B-1----:R-:W-:Y:S01]  /*2d60*/  FADD.FTZ R134, R134, R131 ;  /* 0x0000008386867221 */ /* 0x002fe20000010000 */
[----:B------:R-:W-:Y:S02]  /*2d70*/  MOV R133, 0x1f ;  /* 0x0000001f00857802 */ /* 0x000fe40000000f00 */
[----:B------:R-:W-:Y:S02]  /*2d80*/  MOV R138, 0xffffffff ;  /* 0xffffffff008a7802 */ /* 0x000fe40000000f00 */
[----:B------:R-:W-:Y:S02]  /*2d90*/  MOV R131, R132 ;  /* 0x0000008400837202 */ /* 0x000fe40000000f00 */
[----:B------:R-:W-:Y:S02]  /*2da0*/  MOV R128, 0x2dc0 ;  /* 0x00002dc000807802 */ /* 0x000fe40000000f00 */
[----:B------:R-:W-:Y:S05]  /*2db0*/  CALL.REL.NOINC `($__internal_88_$__cuda_sm70_shflsync_down_p) ;  /* 0x0000009000007944 */ /* 0x000fea0003c00000 */
[----:B0-----:R-:W-:Y:S01]  /*2dc0*/  HFMA2.MMA R136, -RZ, RZ, 0, 5.9604644775390625e-08 ;  /* 0x00000001ff887435 */ /* 0x001fe200000001ff */
[----:B-1----:R-:W-:-:S02]  /*2dd0*/  MOV R135, R131 ;  /* 0x0000008300877202 */ /* 0x002fc40000000f00 */
[----:B------:R-:W-:Y:S02]  /*2de0*/  MOV R131, R134 ;  /* 0x0000008600837202 */ /* 0x000fe40000000f00 */
[----:B------:R-:W-:Y:S02]  /*2df0*/  MOV R133, 0x1f ;  /* 0x0000001f00857802 */ /* 0x000fe40000000f00 */
[----:B------:R-:W-:Y:S02]  /*2e00*/  MOV R138, 0xffffffff ;  /* 0xffffffff008a7802 */ /* 0x000fe40000000f00 */
[----:B------:R-:W-:Y:S02]  /*2e10*/  MOV R128, 0x2e30 ;  /* 0x00002e3000807802 */ /* 0x000fe40000000f00 */
[----:B------:R-:W-:Y:S05]  /*2e20*/  CALL.REL.NOINC `($__internal_88_$__cuda_sm70_shflsync_down_p) ;  /* 0x0000002000007944 */ /* 0x000fea0003c00000 */
[----:B-1----:R-:W-:Y:S01]  /*2e30*/  MOV R129, R131 ;  /* 0x0000008300817202 */ /* 0x002fe20000000f00 */
[----:B0-----:R-:W-:Y:S05]  /*2e40*/  BRA `(.L_x_1235) ;  /* 0xffffe7f000007947 */ /* 0x001fea000383ffff */
        .weak           $__internal_88_$__cuda_sm70_shflsync_down_p
        .type           $__internal_88_$__cuda_sm70_shflsync_down_p,@function
        .size           $__internal_88_$__cuda_sm70_shflsync_down_p,(.L_x_1851 - $__internal_88_$__cuda_sm70_shflsync_down_p)
$__internal_88_$__cuda_sm70_shflsync_down_p:
[----:B------:R-:W-:Y:S01]  /*2e50*/  HFMA2.MMA R129, -RZ, RZ, 0, 0 ;  /* 0x00000000ff817435 */ /* 0x000fe200000001ff */
[----:B------:R-:W-:Y:S04]  /*2e60*/  WARPSYNC R138 ;  /* 0x0000008a00007348 */ /* 0x000fe80003800000 */
[----:B------:R0:W1:Y:S01]  /*2e70*/  SHFL.DOWN PT, R131, R131, R136, R133 ;  /* 0x0800008883837389 */ /* 0x00006200000e0085 */
[----:B------:R-:W-:Y:S05]  /*2e80*/  RET.REL.NODEC R128 `(_ZN10layer_norm31ln_parallel_residual_bwd_kernelINS_13Kernel_traitsIf6__halffS2_fjLj2048ELj1ELj1ELj4ELj16ENS_18Kernel_traits_baseILj2048EfS2_fS2_fjLj128EEEEELb1ELb0ELb0EEEvNS_9BwdParamsE) ;  /* 0xffffd17080007950 */ /* 0x000fea0003c3ffff */
.L_x_1236:
        /* <DEDUP_REMOVED lines=15> */
.L_x_1851:


//--------------------- .text._ZN10layer_norm31ln_parallel_residual_bwd_kernelINS_13Kernel_traitsIf6__halffS2_fjLj2048ELj1ELj1ELj4ELj16ENS_18Kernel_traits_baseILj2048EfS2_fS2_fjLj128EEEEELb1ELb0ELb1EEEvNS_9BwdParamsE --------------------------
	.section	.text._ZN10layer_norm31ln_parallel_residual_bwd_kernelINS_13Kernel_traitsIf6__halffS2_fjLj2048ELj1ELj1ELj4ELj16ENS_18Kernel_traits_baseILj2048EfS2_fS2_fjLj128EEEEELb1ELb0ELb1EEEvNS_9BwdParamsE,"ax",@progbits
	.sectioninfo	@"SHI_REGISTERS=194"
	.align	128
        .global         _ZN10layer_norm31ln_parallel_residual_bwd_kernelINS_13Kernel_traitsIf6__halffS2_fjLj2048ELj1ELj1ELj4ELj16ENS_18Kernel_traits_baseILj2048EfS2_fS2_fjLj128EEEEELb1ELb0ELb1EEEvNS_9BwdParamsE
        .type           _ZN10layer_norm31ln_parallel_residual_bwd_kernelINS_13Kernel_traitsIf6__halffS2_fjLj2048ELj1ELj1ELj4ELj16ENS_18Kernel_traits_baseILj2048EfS2_fS2_fjLj128EEEEELb1ELb0ELb1EEEvNS_9BwdParamsE,@function
        .size           _ZN10layer_norm31ln_parallel_residual_bwd_kernelINS_13Kernel_traitsIf6__halffS2_fjLj2048ELj1ELj1ELj4ELj16ENS_18Kernel_traits_baseILj2048EfS2_fS2_fjLj128EEEEELb1ELb0ELb1EEEvNS_9BwdParamsE,(.L_x_1852 - _ZN10layer_norm31ln_parallel_residual_bwd_kernelINS_13Kernel_traitsIf6__halffS2_fjLj2048ELj1ELj1ELj4ELj16ENS_18Kernel_traits_baseILj2048EfS2_fS2_fjLj128EEEEELb1ELb0ELb1EEEvNS_9BwdParamsE)
        .other          _ZN10layer_norm31ln_parallel_residual_bwd_kernelINS_13Kernel_traitsIf6__halffS2_fjLj2048ELj1ELj1ELj4ELj16ENS_18Kernel_traits_baseILj2048EfS2_fS2_fjLj128EEEEELb1ELb0ELb1EEEvNS_9BwdParamsE,@"STO_CUDA_ENTRY STV_DEFAULT"
_ZN10layer_norm31ln_parallel_residual_bwd_kernelINS_13Kernel_traitsIf6__halffS2_fjLj2048ELj1ELj1ELj4ELj16ENS_18Kernel_traits_baseILj2048EfS2_fS2_fjLj128EEEEELb1ELb0ELb1EEEvNS_9BwdParamsE:
.text._ZN10layer_norm31ln_parallel_residual_bwd_kernelINS_13Kernel_traitsIf6__halffS2_fjLj2048ELj1ELj1ELj4ELj16ENS_18Kernel_traits_baseILj2048EfS2_fS2_fjLj128EEEEELb1ELb0ELb1EEEvNS_9BwdParamsE:
        /* <DEDUP_REMOVED lines=40> */
.L_x_1237:
        /* <DEDUP_REMOVED lines=48> */
.L_x_1242:
        /* <DEDUP_REMOVED lines=55> */
[----:B---3--:R-:W-:Y:S01]  /*08f0*/  HADD2.F32 R64, -RZ, R72.H0_H0 ;  /* 0x20000048ff407230 */ /* 0x008fe20000004100 */
[----:B------:R-:W-:Y:S01]  /*0900*/  FADD.FTZ R183, R67, -R181 ;  /* 0x800000b543b77221 */ /* 0x000fe20000010000 */
[--C-:B------:R-:W-:Y:S02]  /*0910*/  HADD2.F32 R172, -RZ, R68.reuse.H0_H0 ;  /* 0x20000044ffac7230 */ /* 0x100fe40000004100 */
[----:B------:R-:W-:Y:S02]  /*0920*/  HADD2.F32 R67, -RZ, R68.H1_H1 ;  /* 0x30000044ff437230 */ /* 0x000fe40000004100 */
[----:B------:R-:W-:-:S02]  /*0930*/  HADD2.F32 R173, -RZ, R69.H0_H0 ;  /* 0x20000045ffad7230 */ /* 0x000fc40000004100 */
[----:B----4-:R-:W-:Y:S01]  /*0940*/  HADD2.F32 R175, -RZ, R69.H1_H1 ;  /* 0x30000045ffaf7230 */ /* 0x010fe20000004100 */
[C---:B------:R-:W-:Y:S01]  /*0950*/  FMUL.FTZ R171, R170.reuse, R171 ;  /* 0x000000abaaab7220 */ /* 0x040fe20000410000 */
[--C-:B------:R-:W-:Y:S01]  /*0960*/  HADD2.F32 R68, -RZ, R71.reuse.H0_H0 ;  /* 0x20000047ff447230 */ /* 0x100fe20000004100 */
[----:B------:R-:W-:Y:S01]  /*0970*/  FMUL.FTZ R174, R170, R179 ;  /* 0x000000b3aaae7220 */ /* 0x000fe20000410000 */
[----:B------:R-:W-:Y:S02]  /*0980*/  HADD2.F32 R184, -RZ, R71.H1_H1 ;  /* 0x30000047ffb87230 */ /* 0x000fe40000004100 */
[----:B------:R-:W-:Y:S02]  /*0990*/  HADD2.F32 R69, -RZ, R73.H0_H0 ;  /* 0x20000049ff457230 */ /* 0x000fe40000004100 */
[----:B------:R-:W-:Y:S02]  /*09a0*/  HADD2.F32 R72, -RZ, R72.H1_H1 ;  /* 0x30000048ff487230 */ /* 0x000fe40000004100 */
[----:B------:R-:W-:-:S02]  /*09b0*/  HADD2.F32 R71, -RZ, R74.H0_H0 ;  /* 0x2000004aff477230 */ /* 0x000fc40000004100 */
[----:B------:R-:W-:Y:S01]  /*09c0*/  HADD2.F32 R66, -RZ, R74.H1_H1 ;  /* 0x3000004aff427230 */ /* 0x000fe20000004100 */
        /* <DEDUP_REMOVED lines=11> */
[--C-:B------:R-:W-:Y:S01]  /*0a80*/  HADD2.F32 R182, -RZ, R75.reuse.H0_H0 ;  /* 0x2000004bffb67230 */ /* 0x100fe20000004100 */
[----:B------:R-:W-:Y:S01]  /*0a90*/  FADD.FTZ R65, R76, -R181 ;  /* 0x800000b54c417221 */ /* 0x000fe20000010000 */
[----:B------:R-:W-:Y:S01]  /*0aa0*/  HADD2.F32 R185, -RZ, R75.H1_H1 ;  /* 0x3000004bffb97230 */ /* 0x000fe20000004100 */
[----:B------:R-:W-:-:S02]  /*0ab0*/  FADD.FTZ R156, R173, R156 ;  /* 0x0000009cad9c7221 */ /* 0x000fc40000010000 */
[----:B------:R-:W-:Y:S01]  /*0ac0*/  FFMA.FTZ R157, R174, R173, R157 ;  /* 0x000000adae9d7223 */ /* 0x000fe2000001009d */
[----:B0-----:R-:W-:Y:S01]  /*0ad0*/  HADD2.F32 R177, -RZ, R70.H0_H0 ;  /* 0x20000046ffb17230 */ /* 0x001fe20000004100 */
[----:B------:R-:W-:Y:S01]  /*0ae0*/  FADD.FTZ R160, R67, R160 ;  /* 0x000000a043a07221 */ /* 0x000fe20000010000 */
[----:B------:R-:W-:Y:S01]  /*0af0*/  HADD2.F32 R73, -RZ, R73.H1_H1 ;  /* 0x30000049ff497230 */ /* 0x000fe20000004100 */
        /* <DEDUP_REMOVED lines=15> */
[----:B------:R-:W-:Y:S01]  /*0bf0*/  HADD2.F32 R70, -RZ, R70.H1_H1 ;  /* 0x30000046ff467230 */ /* 0x000fe20000004100 */
[----:B------:R-:W-:-:S02]  /*0c00*/  FADD.FTZ R152, R175, R152 ;  /* 0x00000098af987221 */ /* 0x000fc40000010000 */
[-C--:B------:R-:W-:Y:S01]  /*0c10*/  FFMA.FTZ R153, R176, R175.reuse, R153 ;  /* 0x000000afb0997223 */ /* 0x080fe20000010099 */
[--C-:B------:R-:W-:Y:S01]  /*0c20*/  HADD2.F32 R67, -RZ, R88.reuse.H0_H0 ;  /* 0x20000058ff437230 */ /* 0x100fe20000004100 */
[----:B------:R-:W-:Y:S01]  /*0c30*/  FFMA.FTZ R175, R35, R175, R64 ;  /* 0x000000af23af7223 */ /* 0x000fe20000010040 */
[----:B------:R-:W-:Y:S01]  /*0c40*/  HADD2.F32 R88, -RZ, R88.H1_H1 ;  /* 0x30000058ff587230 */ /* 0x000fe20000004100 */
[----:B------:R-:W-:Y:S02]  /*0c50*/  FMUL.FTZ R64, R13, R66 ;  /* 0x000000420d407220 */ /* 0x000fe40000410000 */
[----:B------:R-:W-:Y:S02]  /*0c60*/  FMUL.FTZ R76, R170, R77 ;  /* 0x0000004daa4c7220 */ /* 0x000fe40000410000 */
[----:B------:R-:W-:Y:S02]  /*0c70*/  FADD.FTZ R140, R68, R140 ;  /* 0x0000008c448c7221 */ /* 0x000fe40000010000 */
[----:B------:R-:W-:-:S02]  /*0c80*/  FMUL.FTZ R178, R170, R69 ;  /* 0x00000045aab27220 */ /* 0x000fc40000410000 */
[-C--:B------:R-:W-:Y:S02]  /*0c90*/  FFMA.FTZ R180, R30, R68.reuse, R65 ;  /* 0x000000441eb47223 */ /* 0x080fe40000010041 */
[----:B------:R-:W-:Y:S01]  /*0ca0*/  FFMA.FTZ R143, R177, R68, R143 ;  /* 0x00000044b18f7223 */ /* 0x000fe2000001008f */
[----:B------:R-:W-:Y:S01]  /*0cb0*/  HADD2.F32 R68, -RZ, R89.H1_H1 ;  /* 0x30000059ff447230 */ /* 0x000fe20000004100 */
[C---:B------:R-:W-:Y:S02]  /*0cc0*/  FADD.FTZ R81, -R181.reuse, R81 ;  /* 0x00000051b5517221 */ /* 0x040fe40000010100 */
[C---:B------:R-:W-:Y:S02]  /*0cd0*/  FADD.FTZ R183, -R181.reuse, R83 ;  /* 0x00000053b5b77221 */ /* 0x040fe40000010100 */
[----:B------:R-:W-:Y:S01]  /*0ce0*/  FADD.FTZ R69, -R181, R82 ;  /* 0x00000052b5457221 */ /* 0x000fe20000010100 */
[----:B------:R-:W-:Y:S01]  /*0cf0*/  HADD2.F32 R82, -RZ, R84.H1_H1 ;  /* 0x30000054ff527230 */ /* 0x000fe20000004100 */
[----:B------:R-:W-:-:S02]  /*0d00*/  FADD.FTZ R144, R70, R144 ;  /* 0x0000009046907221 */ /* 0x000fc40000010000 */
[-C--:B------:R-:W-:Y:S02]  /*0d10*/  FFMA.FTZ R77, R29, R70.reuse, R64 ;  /* 0x000000461d4d7223 */ /* 0x080fe40000010040 */
[----:B------:R-:W-:Y:S01]  /*0d20*/  FFMA.FTZ R145, R76, R70, R145 ;  /* 0x000000464c917223 */ /* 0x000fe20000010091 */
[----:B------:R-:W-:Y:S01]  /*0d30*/  HADD2.F32 R70, -RZ, R86.H1_H1 ;  /* 0x30000056ff467230 */ /* 0x000fe20000004100 */
[----:B------:R-:W-:Y:S02]  /*0d40*/  FADD.FTZ R147, R71, R147 ;  /* 0x0000009347937221 */ /* 0x000fe40000010000 */
        /* <DEDUP_REMOVED lines=37> */
[----:B------:R-:W-:Y:S01]  /*0fa0*/  HADD2.F32 R83, -RZ, R84.H0_H0 ;  /* 0x20000054ff537230 */ /* 0x000fe20000004100 */
        /* <DEDUP_REMOVED lines=8> */
[----:B------:R-:W-:Y:S01]  /*1030*/  HADD2.F32 R73, -RZ, R89.H0_H0 ;  /* 0x20000059ff497230 */ /* 0x000fe20000004100 */
[----:B------:R-:W-:Y:S02]  /*1040*/  FADD.FTZ R126, R83, R126 ;  /* 0x0000007e537e7221 */ /* 0x000fe40000010000 */
[-C--:B------:R-:W-:Y:S02]  /*1050*/  FFMA.FTZ R135, R80, R83.reuse, R135 ;  /* 0x0000005350877223 */ /* 0x080fe40000010087 */
[----:B------:R-:W-:Y:S02]  /*1060*/  FFMA.FTZ R83, R24, R83, R67 ;  /* 0x0000005318537223 */ /* 0x000fe40000010043 */
        /* <DEDUP_REMOVED lines=8> */
[----:B------:R-:W-:Y:S01]  /*10f0*/  FFMA.FTZ R64, R80, R83, R64 ;  /* 0x0000005350407223 */ /* 0x000fe20000010040 */
[----:B------:R-:W-:Y:S01]  /*1100*/  HADD2.F32 R187, -RZ, R90.H0_H0 ;  /* 0x2000005affbb7230 */ /* 0x000fe20000004100 */
[----:B------:R-:W-:Y:S02]  /*1110*/  FMUL.FTZ R84, R170, R69 ;  /* 0x00000045aa547220 */ /* 0x000fe40000410000 */
[----:B------:R-:W-:-:S02]  /*1120*/  FFMA.FTZ R87, R26, R71, R87 ;  /* 0x000000471a577223 */ /* 0x000fc40000010057 */
[----:B------:R-:W-:Y:S02]  /*1130*/  FADD.FTZ R66, R65, R82 ;  /* 0x0000005241427221 */ /* 0x000fe40000010000 */
[----:B------:R-:W-:Y:S02]  /*1140*/  FFMA.FTZ R64, R81, R82, R64 ;  /* 0x0000005251407223 */ /* 0x000fe40000010040 */
[----:B------:R-:W-:Y:S02]  /*1150*/  FADD.FTZ R158, R72, R158 ;  /* 0x0000009e489e7221 */ /* 0x000fe40000010000 */
[----:B------:R-:W-:Y:S01]  /*1160*/  FFMA.FTZ R159, R74, R72, R159 ;  /* 0x000000484a9f7223 */ /* 0x000fe2000001009f */
[----:B------:R-:W-:Y:S01]  /*1170*/  HADD2.F32 R72, -RZ, R90.H1_H1 ;  /* 0x3000005aff487230 */ /* 0x000fe20000004100 */
[----:B------:R-:W-:Y:S02]  /*1180*/  FMUL.FTZ R89, R4, R187 ;  /* 0x000000bb04597220 */ /* 0x000fe40000410000 */
[----:B------:R-:W-:-:S02]  /*1190*/  FADD.FTZ R65, R66, R87 ;  /* 0x0000005742417221 */ /* 0x000fc40000010000 */
[----:B------:R-:W-:Y:S01]  /*11a0*/  FFMA.FTZ R64, R84, R87, R64 ;  /* 0x0000005754407223 */ /* 0x000fe20000010040 */
[--C-:B------:R-:W-:Y:S01]  /*11b0*/  HADD2.F32 R191, -RZ, R91.reuse.H0_H0 ;  /* 0x2000005bffbf7230 */ /* 0x100fe20000004100 */
[----:B------:R-:W-:Y:S02]  /*11c0*/  FADD.FTZ R128, R184, R128 ;  /* 0x00000080b8807221 */ /* 0x000fe40000010000 */
[----:B------:R-:W-:Y:S01]  /*11d0*/  FFMA.FTZ R139, R178, R184, R139 ;  /* 0x000000b8b28b7223 */ /* 0x000fe2000001008b */
[----:B------:R-:W-:Y:S01]  /*11e0*/  HADD2.F32 R184, -RZ, R91.H1_H1 ;  /* 0x3000005bffb87230 */ /* 0x000fe20000004100 */
        /* <DEDUP_REMOVED lines=51> */
.L_x_1243:
        /* <DEDUP_REMOVED lines=18> */
.L_x_1244:
        /* <DEDUP_REMOVED lines=15> */
[----:B------:R-:W-:Y:S01]  /*1730*/  FADD.FTZ R64, RZ, R65 ;  /* 0x00000041ff407221 */ /* 0x000fe20000010000 */
[----:B------:R-:W-:Y:S01]  /*1740*/  @P0 MOV R65, R2 ;  /* 0x0000000200410202 */ /* 0x000fe20000000f00 */
[----:B------:R-:W-:-:S02]  /*1750*/  FADD.FTZ R183, R66, R183 ;  /* 0x000000b742b77221 */ /* 0x000fc40000010000 */
[----:B------:R-:W-:Y:S01]  /*1760*/  FADD.FTZ R64, R67, R64 ;  /* 0x0000004043407221 */ /* 0x000fe20000010000 */
[----:B------:R-:W-:Y:S01]  /*1770*/  @P0 LOP3.LUT P5, RZ, R65, 0xff, RZ, 0xc0, !PT ;  /* 0x000000ff41ff0812 */ /* 0x000fe200078ac0ff */
[----:B-1----:R-:W-:Y:S02]  /*1780*/  FADD.FTZ R183, R183, R68 ;  /* 0x00000044b7b77221 */ /* 0x002fe40000010000 */
        /* <DEDUP_REMOVED lines=69> */
[----:B------:R-:W-:Y:S01]  /*1be0*/  @P0 F2FP.PACK_AB R171, RZ, R171 ;  /* 0x000000abffab023e */ /* 0x000fe200000000ff */
[----:B------:R-:W-:Y:S01]  /*1bf0*/  @P1 FADD.FTZ R177, R42, R177 ;  /* 0x000000b12ab11221 */ /* 0x000fe20000010000 */
[----:B------:R-:W-:Y:S01]  /*1c00*/  @P0 F2FP.PACK_AB R173, RZ, R173 ;  /* 0x000000adffad023e */ /* 0x000fe200000000ff */
[----:B------:R-:W-:Y:S01]  /*1c10*/  @P1 FADD.FTZ R64, R41, R64 ;  /* 0x0000004029401221 */ /* 0x000fe20000010000 */
[----:B------:R-:W-:Y:S01]  /*1c20*/  @P0 F2FP.PACK_AB R99, RZ, R99 ;  /* 0x00000063ff63023e */ /* 0x000fe200000000ff */
[----:B------:R-:W-:Y:S01]  /*1c30*/  FMUL.FTZ R82, R170, R179 ;  /* 0x000000b3aa527220 */ /* 0x000fe20000410000 */
[----:B------:R-:W-:Y:S01]  /*1c40*/  @P0 F2FP.PACK_AB R98, RZ, R98 ;  /* 0x00000062ff62023e */ /* 0x000fe200000000ff */
[----:B------:R-:W-:Y:S01]  /*1c50*/  FMUL.FTZ R80, R64, c[0x0][0x1e8] ;  /* 0x00007a0040507a20 */ /* 0x000fe20000410000 */
[----:B------:R-:W-:Y:S01]  /*1c60*/  @P0 F2FP.PACK_AB R174, RZ, R174 ;  /* 0x000000aeffae023e */ /* 0x000fe200000000ff */
        /* <DEDUP_REMOVED lines=21> */
[----:B------:R-:W-:Y:S01]  /*1dc0*/  @P0 F2FP.PACK_AB R81, RZ, R81 ;  /* 0x00000051ff51023e */ /* 0x000fe200000000ff */
[----:B------:R-:W-:Y:S01]  /*1dd0*/  FMUL.FTZ R83, R82, c[0x0][0x1e8] ;  /* 0x00007a0052537a20 */ /* 0x000fe20000410000 */
[----:B------:R-:W-:Y:S01]  /*1de0*/  ISETP.NE.AND.EX P3, PT, RZ, c[0x0][0x25c], PT, P3 ;  /* 0x00009700ff007a0c */ /* 0x000fe20003f65330 */
[----:B------:R-:W-:Y:S01]  /*1df0*/  @P1 FADD.FTZ R89, R48, R89 ;  /* 0x0000005930591221 */ /* 0x000fe20000010000 */
[----:B------:R-:W-:Y:S01]  /*1e00*/  @P0 F2FP.PACK_AB R80, RZ, R80 ;  /* 0x00000050ff50023e */ /* 0x000fe200000000ff */
        /* <DEDUP_REMOVED lines=17> */
[----:B------:R-:W-:Y:S01]  /*1f20*/  F2FP.PACK_AB R65, R182, R75 ;  /* 0x0000004bb641723e */ /* 0x000fe200000000ff */
[----:B------:R-:W-:Y:S01]  /*1f30*/  FMUL.FTZ R170, R170, R95 ;  /* 0x0000005faaaa7220 */ /* 0x000fe20000410000 */
[----:B------:R-:W-:Y:S01]  /*1f40*/  FSEL R95, R94, RZ, P2 ;  /* 0x000000ff5e5f7208 */ /* 0x000fe20001000000 */
[----:B------:R-:W-:Y:S01]  /*1f50*/  @P1 FADD.FTZ R87, R46, R87 ;  /* 0x000000572e571221 */ /* 0x000fe20000010000 */
[----:B------:R-:W-:Y:S01]  /*1f60*/  ISETP.NE.U32.AND P2, PT, RZ, c[0x0][0x258], PT ;  /* 0x00009600ff007a0c */ /* 0x000fe20003f45070 */
[----:B------:R-:W-:Y:S01]  /*1f70*/  @P1 FADD.FTZ R69, R44, R69 ;  /* 0x000000452c451221 */ /* 0x000fe20000010000 */
[----:B------:R-:W-:Y:S01]  /*1f80*/  F2FP.PACK_AB R64, R78, R71 ;  /* 0x000000474e40723e */ /* 0x000fe200000000ff */
        /* <DEDUP_REMOVED lines=18> */
[----:B------:R-:W-:Y:S01]  /*20b0*/  F2FP.PACK_AB R67, R84, R77 ;  /* 0x0000004d5443723e */ /* 0x000fe200000000ff */
[----:B------:R-:W-:Y:S01]  /*20c0*/  @P2 IMAD.WIDE.U32 R78, R168, R79, c[0x0][0x258] ;  /* 0x00009600a84e2625 */ /* 0x000fe200078e004f */
[----:B------:R-:W-:-:S02]  /*20d0*/  F2FP.PACK_AB R66, R76, R175 ;  /* 0x000000af4c42723e */ /* 0x000fc400000000ff */
        /* <DEDUP_REMOVED lines=19> */
[----:B------:R-:W-:Y:S02]  /*2210*/  @P0 F2FP.PACK_AB R83, RZ, R83 ;  /* 0x00000053ff53023e */ /* 0x000fe400000000ff */
        /* <DEDUP_REMOVED lines=8> */
[----:B------:R-:W-:Y:S02]  /*22a0*/  F2FP.PACK_AB R67, R64, R181 ;  /* 0x000000b54043723e */ /* 0x000fe400000000ff */
[----:B------:R-:W-:Y:S01]  /*22b0*/  F2FP.PACK_AB R64, R69, R90 ;  /* 0x0000005a4540723e */ /* 0x000fe200000000ff */
        /* <DEDUP_REMOVED lines=15> */
[----:B------:R-:W-:-:S02]  /*23b0*/  F2FP.PACK_AB R66, R180, R95 ;  /* 0x0000005fb442723e */ /* 0x000fc400000000ff */
[----:B------:R-:W-:Y:S02]  /*23c0*/  F2FP.PACK_AB R65, R65, R92 ;  /* 0x0000005c4141723e */ /* 0x000fe400000000ff */
        /* <DEDUP_REMOVED lines=11> */
[----:B------:R-:W-:-:S02]  /*2480*/  @P0 F2FP.PACK_AB R74, RZ, R74 ;  /* 0x0000004aff4a023e */ /* 0x000fc400000000ff */
[----:B0-----:R-:W-:Y:S02]  /*2490*/  @P0 FSEL R64, R94, RZ, P1 ;  /* 0x000000ff5e400208 */ /* 0x001fe40000800000 */
[----:B------:R-:W-:Y:S02]  /*24a0*/  @P0 FSEL R67, R179, RZ, P3 ;  /* 0x000000ffb3430208 */ /* 0x000fe40001800000 */
[----:B------:R-:W-:Y:S02]  /*24b0*/  @P0 F2FP.PACK_AB R76, RZ, R76 ;  /* 0x0000004cff4c023e */ /* 0x000fe400000000ff */
        /* <DEDUP_REMOVED lines=22> */
.L_x_1241:
        /* <DEDUP_REMOVED lines=61> */
.L_x_1238:
        /* <DEDUP_REMOVED lines=27> */
.L_x_1239:
[----:B------:R-:W-:Y:S01]  /*2ba0*/  HFMA2.MMA R69, -RZ, RZ, 0, 9.5367431640625e-07 ;  /* 0x00000010ff457435 */ /* 0x000fe200000001ff */
[----:B------:R-:W-:-:S02]  /*2bb0*/  MOV R68, R71 ;  /* 0x0000004700447202 */ /* 0x000fc40000000f00 */
[----:B------:R-:W-:Y:S02]  /*2bc0*/  MOV R70, 0x1f ;  /* 0x0000001f00467802 */ /* 0x000fe40000000f00 */
[----:B------:R-:W-:Y:S02]  /*2bd0*/  MOV R183, 0xffffffff ;  /* 0xffffffff00b77802 */ /* 0x000fe40000000f00 */
[----:B------:R-:W-:Y:S02]  /*2be0*/  MOV R64, 0x2c00 ;  /* 0x00002c0000407802 */ /* 0x000fe40000000f00 */
[----:B-----5:R-:W-:Y:S05]  /*2bf0*/  CALL.REL.NOINC `($__internal_89_$__cuda_sm70_shflsync_down_p) ;  /* 0x0000046000007944 */ /* 0x020fea0003c00000 */
[----:B-1----:R-:W-:Y:S01]  /*2c00*/  MOV R66, R68 ;  /* 0x0000004400427202 */ /* 0x002fe20000000f00 */
[----:B0-----:R-:W-:Y:S05]  /*2c10*/  BRA `(.L_x_1243) ;  /* 0xffffe90000007947 */ /* 0x001fea000383ffff */
.L_x_1240:
[----:B------:R-:W-:Y:S01]  /*2c20*/  HFMA2.MMA R69, -RZ, RZ, 0, 9.5367431640625e-07 ;  /* 0x00000010ff457435 */ /* 0x000fe200000001ff */
[----:B------:R-:W-:Y:S02]  /*2c30*/  MOV R68, R73 ;  /* 0x0000004900447202 */ /* 0x000fe40000000f00 */
[----:B------:R-:W-:Y:S02]  /*2c40*/  MOV R70, 0x1f ;  /* 0x0000001f00467802 */ /* 0x000fe40000000f00 */
[----:B------:R-:W-:-:S02]  /*2c50*/  MOV R183, 0xffffffff ;  /* 0xffffffff00b77802 */ /* 0x000fc40000000f00 */
[----:B------:R-:W-:Y:S02]  /*2c60*/  MOV R64, 0x2c80 ;  /* 0x00002c8000407802 */ /* 0x000fe40000000f00 */
[----:B01---5:R-:W-:Y:S05]  /*2c70*/  CALL.REL.NOINC `($__internal_89_$__cuda_sm70_shflsync_down_p) ;  /* 0x000003e000007944 */ /* 0x023fea0003c00000 */
[----:B------:R-:W-:Y:S01]  /*2c80*/  FADD.FTZ R71, R71, R66 ;  /* 0x0000004247477221 */ /* 0x000fe20000010000 */
[----:B0-----:R-:W-:Y:S01]  /*2c90*/  HFMA2.MMA R69, -RZ, RZ, 0, 4.76837158203125e-07 ;  /* 0x00000008ff457435 */ /* 0x001fe200000001ff */
[----:B-1----:R-:W-:Y:S01]  /*2ca0*/  FADD.FTZ R73, R73, R68 ;  /* 0x0000004449497221 */ /* 0x002fe20000010000 */
[----:B------:R-:W-:Y:S02]  /*2cb0*/  MOV R70, 0x1f ;  /* 0x0000001f00467802 */ /* 0x000fe40000000f00 */
[----:B------:R-:W-:Y:S02]  /*2cc0*/  MOV R183, 0xffffffff ;  /* 0xffffffff00b77802 */ /* 0x000fe40000000f00 */
[----:B------:R-:W-:Y:S02]  /*2cd0*/  MOV R68, R71 ;  /* 0x0000004700447202 */ /* 0x000fe40000000f00 */
[----:B------:R-:W-:Y:S02]  /*2ce0*/  MOV R64, 0x2d00 ;  /* 0x00002d0000407802 */ /* 0x000fe40000000f00 */
[----:B------:R-:W-:Y:S05]  /*2cf0*/  CALL.REL.NOINC `($__internal_89_$__cuda_sm70_shflsync_down_p) ;  /* 0x0000036000007944 */ /* 0x000fea0003c00000 */
[----:B0-----:R-:W-:Y:S01]  /*2d00*/  HFMA2.MMA R69, -RZ, RZ, 0, 4.76837158203125e-07 ;  /* 0x00000008ff457435 */ /* 0x001fe200000001ff */
[----:B-1----:R-:W-:-:S02]  /*2d10*/  MOV R66, R68 ;  /* 0x0000004400427202 */ /* 0x002fc40000000f00 */
[----:B------:R-:W-:Y:S02]  /*2d20*/  MOV R68, R73 ;  /* 0x0000004900447202 */ /* 0x000fe40000000f00 */
[----:B------:R-:W-:Y:S02]  /*2d30*/  MOV R70, 0x1f ;  /* 0x0000001f00467802 */ /* 0x000fe40000000f00 */
[----:B------:R-:W-:Y:S02]  /*2d40*/  MOV R183, 0xffffffff ;  /* 0xffffffff00b77802 */ /* 0x000fe40000000f00 */
[----:B------:R-:W-:Y:S02]  /*2d50*/  MOV R64, 0x2d70 ;  /* 0x00002d7000407802 */ /* 0x000fe40000000f00 */
[----:B------:R-:W-:Y:S05]  /*2d60*/  CALL.REL.NOINC `($__internal_89_$__cuda_sm70_shflsync_down_p) ;  /* 0x000002f000007944 */ /* 0x000fea0003c00000 */
[----:B------:R-:W-:Y:S01]  /*2d70*/  FADD.FTZ R71, R66, R71 ;  /* 0x0000004742477221 */ /* 0x000fe20000010000 */
[----:B0-----:R-:W-:Y:S01]  /*2d80*/  HFMA2.MMA R69, -RZ, RZ, 0, 2.384185791015625e-07 ;  /* 0x00000004ff457435 */ /* 0x001fe200000001ff */
[----:B-1----:R-:W-:Y:S01]  /*2d90*/  FADD.FTZ R73, R73, R68 ;  /* 0x0000004449497221 */ /* 0x002fe20000010000 */
[----:B------:R-:W-:Y:S02]  /*2da0*/  MOV R70, 0x1f ;  /* 0x0000001f00467802 */ /* 0x000fe40000000f00 */
[----:B------:R-:W-:-:S02]  /*2db0*/  MOV R183, 0xffffffff ;  /* 0xffffffff00b77802 */ /* 0x000fc40000000f00 */
[----:B------:R-:W-:Y:S02]  /*2dc0*/  MOV R68, R71 ;  /* 0x0000004700447202 */ /* 0x000fe40000000f00 */
[----:B------:R-:W-:Y:S02]  /*2dd0*/  MOV R64, 0x2df0 ;  /* 0x00002df000407802 */ /* 0x000fe40000000f00 */
[----:B------:R-:W-:Y:S05]  /*2de0*/  CALL.REL.NOINC `($__internal_89_$__cuda_sm70_shflsync_down_p) ;  /* 0x0000027000007944 */ /* 0x000fea0003c00000 */
[----:B0-----:R-:W-:Y:S01]  /*2df0*/  HFMA2.MMA R69, -RZ, RZ, 0, 2.384185791015625e-07 ;  /* 0x00000004ff457435 */ /* 0x001fe200000001ff */
[----:B-1----:R-:W-:Y:S02]  /*2e00*/  MOV R66, R68 ;  /* 0x0000004400427202 */ /* 0x002fe40000000f00 */
[----:B------:R-:W-:Y:S02]  /*2e10*/  MOV R68, R73 ;  /* 0x0000004900447202 */ /* 0x000fe40000000f00 */
[----:B------:R-:W-:Y:S02]  /*2e20*/  MOV R70, 0x1f ;  /* 0x0000001f00467802 */ /* 0x000fe40000000f00 */
[----:B------:R-:W-:Y:S02]  /*2e30*/  MOV R183, 0xffffffff ;  /* 0xffffffff00b77802 */ /* 0x000fe40000000f00 */
[----:B------:R-:W-:-:S02]  /*2e40*/  MOV R64, 0x2e60 ;  /* 0x00002e6000407802 */ /* 0x000fc40000000f00 */
[----:B------:R-:W-:Y:S05]  /*2e50*/  CALL.REL.NOINC `($__internal_89_$__cuda_sm70_shflsync_down_p) ;  /* 0x0000020000007944 */ /* 0x000fea0003c00000 */
[----:B------:R-:W-:Y:S01]  /*2e60*/  FADD.FTZ R71, R66, R71 ;  /* 0x0000004742477221 */ /* 0x000fe20000010000 */
[----:B0-----:R-:W-:Y:S01]  /*2e70*/  HFMA2.MMA R69, -RZ, RZ, 0, 1.1920928955078125e-07 ;  /* 0x00000002ff457435 */ /* 0x001fe200000001ff */
[----:B-1----:R-:W-:Y:S01]  /*2e80*/  FADD.FTZ R73, R73, R68 ;  /* 0x0000004449497221 */ /* 0x002fe20000010000 */
[----:B------:R-:W-:-:S02]  /*2e90*/  MOV R70, 0x1f ;  /* 0x0000001f00467802 */ /* 0x000fc40000000f00 */
[----:B------:R-:W-:Y:S02]  /*2ea0*/  MOV R183, 0xffffffff ;  /* 0xffffffff00b77802 */ /* 0x000fe40000000f00 */
[----:B------:R-:W-:Y:S02]  /*2eb0*/  MOV R68, R71 ;  /* 0x0000004700447202 */ /* 0x000fe40000000f00 */
[----:B------:R-:W-:Y:S02]  /*2ec0*/  MOV R64, 0x2ee0 ;  /* 0x00002ee000407802 */ /* 0x000fe40000000f00 */
[----:B------:R-:W-:Y:S05]  /*2ed0*/  CALL.REL.NOINC `($__internal_89_$__cuda_sm70_shflsync_down_p) ;  /* 0x0000018000007944 */ /* 0x000fea0003c00000 */
[----:B0-----:R-:W-:Y:S01]  /*2ee0*/  HFMA2.MMA R69, -RZ, RZ, 0, 1.1920928955078125e-07 ;  /* 0x00000002ff457435 */ /* 0x001fe200000001ff */
[----:B-1----:R-:W-:Y:S02]  /*2ef0*/  MOV R66, R68 ;  /* 0x0000004400427202 */ /* 0x002fe40000000f00 */
[----:B------:R-:W-:Y:S02]  /*2f00*/  MOV R68, R73 ;  /* 0x0000004900447202 */ /* 0x000fe40000000f00 */
[----:B------:R-:W-:Y:S02]  /*2f10*/  MOV R70, 0x1f ;  /* 0x0000001f00467802 */ /* 0x000fe40000000f00 */
[----:B------:R-:W-:-:S02]  /*2f20*/  MOV R183, 0xffffffff ;  /* 0xffffffff00b77802 */ /* 0x000fc40000000f00 */
[----:B------:R-:W-:Y:S02]  /*2f30*/  MOV R64, 0x2f50 ;  /* 0x00002f5000407802 */ /* 0x000fe40000000f00 */
[----:B------:R-:W-:Y:S05]  /*2f40*/  CALL.REL.NOINC `($__internal_89_$__cuda_sm70_shflsync_down_p) ;  /* 0x0000011000007944 */ /* 0x000fea0003c00000 */
[----:B------:R-:W-:Y:S01]  /*2f50*/  FADD.FTZ R71, R66, R71 ;  /* 0x0000004742477221 */ /* 0x000fe20000010000 */
[----:B0-----:R-:W-:Y:S01]  /*2f60*/  HFMA2.MMA R69, -RZ, RZ, 0, 5.9604644775390625e-08 ;  /* 0x00000001ff457435 */ /* 0x001fe200000001ff */
[----:B-1----:R-:W-:Y:S01]  /*2f70*/  FADD.FTZ R73, R73, R68 ;  /* 0x0000004449497221 */ /* 0x002fe20000010000 */
[----:B------:R-:W-:Y:S02]  /*2f80*/  MOV R70, 0x1f ;  /* 0x0000001f00467802 */ /* 0x000fe40000000f00 */
[----:B------:R-:W-:Y:S02]  /*2f90*/  MOV R183, 0xffffffff ;  /* 0xffffffff00b77802 */ /* 0x000fe40000000f00 */
[----:B------:R-:W-:Y:S02]  /*2fa0*/  MOV R68, R71 ;  /* 0x0000004700447202 */ /* 0x000fe40000000f00 */
[----:B------:R-:W-:Y:S02]  /*2fb0*/  MOV R64, 0x2fd0 ;  /* 0x00002fd000407802 */ /* 0x000fe40000000f00 */
[----:B------:R-:W-:Y:S05]  /*2fc0*/  CALL.REL.NOINC `($__internal_89_$__cuda_sm70_shflsync_down_p) ;  /* 0x0000009000007944 */ /* 0x000fea0003c00000 */
[----:B0-----:R-:W-:Y:S01]  /*2fd0*/  HFMA2.MMA R69, -RZ, RZ, 0, 5.9604644775390625e-08 ;  /* 0x00000001ff457435 */ /* 0x001fe200000001ff */
[----:B-1----:R-:W-:-:S02]  /*2fe0*/  MOV R72, R68 ;  /* 0x0000004400487202 */ /* 0x002fc40000000f00 */
[----:B------:R-:W-:Y:S02]  /*2ff0*/  MOV R68, R73 ;  /* 0x0000004900447202 */ /* 0x000fe40000000f00 */
[----:B------:R-:W-:Y:S02]  /*3000*/  MOV R70, 0x1f ;  /* 0x0000001f00467802 */ /* 0x000fe40000000f00 */
[----:B------:R-:W-:Y:S02]  /*3010*/  MOV R183, 0xffffffff ;  /* 0xffffffff00b77802 */ /* 0x000fe40000000f00 */
[----:B------:R-:W-:Y:S02]  /*3020*/  MOV R64, 0x3040 ;  /* 0x0000304000407802 */ /* 0x000fe40000000f00 */
[----:B------:R-:W-:Y:S05]  /*3030*/  CALL.REL.NOINC `($__internal_89_$__cuda_sm70_shflsync_down_p) ;  /* 0x0000002000007944 */ /* 0x000fea0003c00000 */
[----:B-1----:R-:W-:Y:S01]  /*3040*/  MOV R64, R68 ;  /* 0x0000004400407202 */ /* 0x002fe20000000f00 */
[----:B0-----:R-:W-:Y:S05]  /*3050*/  BRA `(.L_x_1244) ;  /* 0xffffe5e000007947 */ /* 0x001fea000383ffff */
        .weak           $__internal_89_$__cuda_sm70_shflsync_down_p
        .type           $__internal_89_$__cuda_sm70_shflsync_down_p,@function
        .size           $__internal_89_$__cuda_sm70_shflsync_down_p,(.L_x_1852 - $__internal_89_$__cuda_sm70_shflsync_down_p)
$__internal_89_$__cuda_sm70_shflsync_down_p:
[----:B------:R-:W-:Y:S01]  /*3060*/  HFMA2.MMA R65, -RZ, RZ, 0, 0 ;  /* 0x00000000ff417435 */ /* 0x000fe200000001ff */
[----:B------:R-:W-:Y:S04]  /*3070*/  WARPSYNC R183 ;  /* 0x000000b700007348 */ /* 0x000fe80003800000 */
[----:B------:R0:W1:Y:S01]  /*3080*/  SHFL.DOWN PT, R68, R68, R69, R70 ;  /* 0x0800004544447389 */ /* 0x00006200000e0046 */
[----:B------:R-:W-:Y:S05]  /*3090*/  RET.REL.NODEC R64 `(_ZN10layer_norm31ln_parallel_residual_bwd_kernelINS_13Kernel_traitsIf6__halffS2_fjLj2048ELj1ELj1ELj4ELj16ENS_18Kernel_traits_baseILj2048EfS2_fS2_fjLj128EEEEELb1ELb0ELb1EEEvNS_9BwdParamsE) ;  /* 0xffffcf6040007950 */ /* 0x000fea0003c3ffff */
.L_x_1245:
        /* <DEDUP_REMOVED lines=14> */
.L_x_1852:


//--------------------- .text._ZN10layer_norm22ln_bwd_finalize_kernelINS_22Kernel_traits_finalizeILj2048Ef6__halffS2_fjLb0ELj1024ELj4ENS_18Kernel_traits_baseILj2048EfS2_fS2_fjLj1024EEEEELb0ELb0EEEvNS_9BwdParamsE --------------------------
	.section	.text._ZN10layer_norm22ln_bwd_finalize_kernelINS_22Kernel_traits_finalizeILj2048Ef6__halffS2_fjLb0ELj1024ELj4ENS_18Kernel_traits_baseILj2048EfS2_fS2_fjLj1024EEEEELb0ELb0EEEvNS_9BwdParamsE,"ax",@progbits
	.sectioninfo	@"SHI_REGISTERS=30"
	.align	128
        .global         _ZN10layer_norm22ln_bwd_finalize_kernelINS_22Kernel_traits_finalizeILj2048Ef6__halffS2_fjLb0ELj1024ELj4ENS_18Kernel_traits_baseILj2048EfS2_fS2_fjLj1024EEEEELb0ELb0EEEvNS_9BwdParamsE
        .type           _ZN10layer_norm22ln_bwd_finalize_kernelINS_22Kernel_traits_finalizeILj2048Ef6__halffS2_fjLb0ELj1024ELj4ENS_18Kernel_traits_baseILj2048EfS2_fS2_fjLj1024EEEEELb0ELb0EEEvNS_9BwdParamsE,@function
        .size           _ZN10layer_norm22ln_bwd_finalize_kernelINS_22Kernel_traits_finalizeILj2048Ef6__halffS2_fjLb0ELj1024ELj4ENS_18Kernel_traits_baseILj2048EfS2_fS2_fjLj1024EEEEELb0ELb0EEEvNS_9BwdParamsE,(.L_x_1853 - _ZN10layer_norm22ln_bwd_finalize_kernelINS_22Kernel_traits_finalizeILj2048Ef6__halffS2_fjLb0ELj1024ELj4ENS_18Kernel_traits_baseILj2048EfS2_fS2_fjLj1024EEEEELb0ELb0EEEvNS_9BwdParamsE)
        .other          _ZN10layer_norm22ln_bwd_finalize_kernelINS_22Kernel_traits_finalizeILj2048Ef6__halffS2_fjLb0ELj1024ELj4ENS_18Kernel_traits_baseILj2048EfS2_fS2_fjLj1024EEEEELb0ELb0EEEvNS_9BwdParamsE,@"STO_CUDA_ENTRY STV_DEFAULT"
_ZN10layer_norm22ln_bwd_finalize_kernelINS_22Kernel_traits_finalizeILj2048Ef6__halffS2_fjLb0ELj1024ELj4ENS_18Kernel_traits_baseILj2048EfS2_fS2_fjLj1024EEEEELb0ELb0EEEvNS_9BwdParamsE:
.text._ZN10layer_norm22ln_bwd_finalize_kernelINS_22Kernel_traits_finalizeILj2048Ef6__halffS2_fjLb0ELj1024ELj4ENS_18Kernel_traits_baseILj2048EfS2_fS2_fjLj1024EEEEELb0ELb0EEEvNS_9BwdParamsE:
        /* <DEDUP_REMOVED lines=19> */
.L_x_1259:
        /* <DEDUP_REMOVED lines=28> */
.L_x_1250:
        /* <DEDUP_REMOVED lines=35> */
.L_x_1249:
[----:B------:R-:W-:Y:S05]  /*0520*/  BSYNC B1 ;  /* 0x0000000000017941 */ /* 0x000fea0003800000 */
.L_x_1248:
        /* <DEDUP_REMOVED lines=23> */
.L_x_1252:
[----:B------:R-:W-:Y:S05]  /*06a0*/  BSYNC B1 ;  /* 0x0000000000017941 */ /* 0x000fea0003800000 */
.L_x_1251:
        /* <DEDUP_REMOVED lines=11> */
.L_x_1253:
[----:B------:R-:W-:Y:S05]  /*0760*/  BSYNC B1 ;  /* 0x0000000000017941 */ /* 0x000fea0003800000 */
.L_x_1247:
[----:B------:R-:W-:Y:S05]  /*0770*/  BSYNC B0 ;  /* 0x0000000000007941 */ /* 0x000fea0003800000 */
.L_x_1246:
        /* <DEDUP_REMOVED lines=11> */
.L_x_1260:
        /* <DEDUP_REMOVED lines=18> */
.L_x_1261:
[----:B---3--:R-:W-:Y:S02]  /*0950*/  FADD.FTZ R4, R4, R9 ;  /* 0x0000000904047221 */ /* 0x008fe40000010000 */
[----:B-12---:R-:W-:-:S03]  /*0960*/  FADD.FTZ R6, R5, R6 ;  /* 0x0000000605067221 */ /* 0x006fc60000010000 */
[----:B------:R1:W-:Y:S04]  /*0970*/  @!P1 STS [R17.X4+0x2000], R4 ;  /* 0x0020000411009388 */ /* 0x0003e80000004800 */
[----:B------:R1:W-:Y:S02]  /*0980*/  @!P1 STS [R17.X4+0x2080], R6 ;  /* 0x0020800611009388 */ /* 0x0003e40000004800 */
.L_x_1254:
        /* <DEDUP_REMOVED lines=15> */
.L_x_1258:
[----:B------:R-:W-:Y:S05]  /*0a80*/  BSYNC B0 ;  /* 0x0000000000007941 */ /* 0x000fea0003800000 */
.L_x_1257:
[C---:B------:R-:W-:Y:S02]  /*0a90*/  ISETP.GT.U32.AND P1, PT, R18.reuse, -0x801, PT ;  /* 0xfffff7ff1200780c */ /* 0x040fe40003f24070 */
[----:B------:R-:W-:Y:S02]  /*0aa0*/  IADD3 R18, R18, 0x800, RZ ;  /* 0x0000080012127810 */ /* 0x000fe40007ffe0ff */
[----:B------:R-:W-:-:S09]  /*0ab0*/  IADD3 R19, R19, 0x400, RZ ;  /* 0x0000040013137810 */ /* 0x000fd20007ffe0ff */
[----:B01----:R-:W-:Y:S05]  /*0ac0*/  @P1 BRA `(.L_x_1259) ;  /* 0xfffff66000001947 */ /* 0x003fea000383ffff */
[----:B------:R-:W-:Y:S05]  /*0ad0*/  EXIT ;  /* 0x000000000000794d */ /* 0x000fea0003800000 */
.L_x_1255:
[----:B--2---:R-:W-:Y:S01]  /*0ae0*/  IMAD.MOV.U32 R9, RZ, RZ, R5 ;  /* 0x000000ffff097224 */ /* 0x004fe200078e0005 */
[----:B------:R-:W-:Y:S01]  /*0af0*/  MOV R8, 0x1 ;  /* 0x0000000100087802 */ /* 0x000fe20000000f00 */
[----:B------:R-:W-:Y:S01]  /*0b00*/  IMAD.MOV.U32 R7, RZ, RZ, 0x1f ;  /* 0x0000001fff077424 */ /* 0x000fe200078e00ff */
[----:B------:R-:W-:Y:S02]  /*0b10*/  MOV R10, 0xffffffff ;  /* 0xffffffff000a7802 */ /* 0x000fe40000000f00 */
[----:B------:R-:W-:Y:S02]  /*0b20*/  MOV R2, 0xb40 ;  /* 0x00000b4000027802 */ /* 0x000fe40000000f00 */
[----:B01----:R-:W-:Y:S05]  /*0b30*/  CALL.REL.NOINC `($__internal_90_$__cuda_sm70_shflsync_bfly_p) ;  /* 0x000003b000007944 */ /* 0x003fea0003c00000 */
[----:B-1----:R-:W-:Y:S01]  /*0b40*/  IMAD.MOV.U32 R2, RZ, RZ, R7 ;  /* 0x000000ffff027224 */ /* 0x002fe200078e0007 */
[----:B0-----:R-:W-:Y:S05]  /*0b50*/  BRA `(.L_x_1260) ;  /* 0xfffffcd000007947 */ /* 0x001fea000383ffff */
.L_x_1256:
[----:B------:R-:W-:Y:S01]  /*0b60*/  HFMA2.MMA R8, -RZ, RZ, 0, 1.1920928955078125e-07 ;  /* 0x00000002ff087435 */ /* 0x000fe200000001ff */
[----:B------:R-:W-:Y:S01]  /*0b70*/  MOV R7, 0x1f ;  /* 0x0000001f00077802 */ /* 0x000fe20000000f00 */
[----:B------:R-:W-:Y:S01]  /*0b80*/  IMAD.MOV.U32 R10, RZ, RZ, -0x1 ;  /* 0xffffffffff0a7424 */ /* 0x000fe200078e00ff */
[----:B------:R-:W-:-:S03]  /*0b90*/  MOV R2, 0xbb0 ;  /* 0x00000bb000027802 */ /* 0x000fc60000000f00 */
[----:B012---:R-:W-:Y:S05]  /*0ba0*/  CALL.REL.NOINC `($__internal_90_$__cuda_sm70_shflsync_bfly_p) ;  /* 0x0000034000007944 */ /* 0x007fea0003c00000 */
[----:B0-----:R-:W-:Y:S01]  /*0bb0*/  HFMA2.MMA R8, -RZ, RZ, 0, 2.384185791015625e-07 ;  /* 0x00000004ff087435 */ /* 0x001fe200000001ff */
[----:B-1----:R-:W-:Y:S01]  /*0bc0*/  FADD.FTZ R9, R9, R7 ;  /* 0x0000000709097221 */ /* 0x002fe20000010000 */
[----:B------:R-:W-:Y:S01]  /*0bd0*/  MOV R7, 0x1f ;  /* 0x0000001f00077802 */ /* 0x000fe20000000f00 */
[----:B------:R-:W-:Y:S01]  /*0be0*/  IMAD.MOV.U32 R10, RZ, RZ, -0x1 ;  /* 0xffffffffff0a7424 */ /* 0x000fe200078e00ff */
[----:B------:R-:W-:-:S02]  /*0bf0*/  MOV R2, 0xc10 ;  /* 0x00000c1000027802 */ /* 0x000fc40000000f00 */
[----:B------:R-:W-:Y:S05]  /*0c00*/  CALL.REL.NOINC `($__internal_90_$__cuda_sm70_shflsync_bfly_p) ;  /* 0x000002e000007944 */ /* 0x000fea0003c00000 */
[----:B0-----:R-:W-:Y:S01]  /*0c10*/  HFMA2.MMA R8, -RZ, RZ, 0, 4.76837158203125e-07 ;  /* 0x00000008ff087435 */ /* 0x001fe200000001ff */
[----:B-1----:R-:W-:Y:S01]  /*0c20*/  FADD.FTZ R9, R9, R7 ;  /* 0x0000000709097221 */ /* 0x002fe20000010000 */
[----:B------:R-:W-:Y:S01]  /*0c30*/  MOV R7, 0x1f ;  /* 0x0000001f00077802 */ /* 0x000fe20000000f00 */
[----:B------:R-:W-:Y:S01]  /*0c40*/  IMAD.MOV.U32 R10, RZ, RZ, -0x1 ;  /* 0xffffffffff0a7424 */ /* 0x000fe200078e00ff */
[----:B------:R-:W-:-:S02]  /*0c50*/  MOV R2, 0xc70 ;  /* 0x00000c7000027802 */ /* 0x000fc40000000f00 */
[----:B------:R-:W-:Y:S05]  /*0c60*/  CALL.REL.NOINC `($__internal_90_$__cuda_sm70_shflsync_bfly_p) ;  /* 0x0000028000007944 */ /* 0x000fea0003c00000 */
[----:B-1----:R-:W-:Y:S01]  /*0c70*/  FADD.FTZ R6, R9, R7 ;  /* 0x0000000709067221 */ /* 0x002fe20000010000 */
[----:B0-----:R-:W-:Y:S01]  /*0c80*/  HFMA2.MMA R8, -RZ, RZ, 0, 9.5367431640625e-07 ;  /* 0x00000010ff087435 */ /* 0x001fe200000001ff */
[----:B------:R-:W-:Y:S01]  /*0c90*/  MOV R7, 0x1f ;  /* 0x0000001f00077802 */ /* 0x000fe20000000f00 */
[----:B------:R-:W-:Y:S01]  /*0ca0*/  IMAD.MOV.U32 R10, RZ, RZ, -0x1 ;  /* 0xffffffffff0a7424 */ /* 0x000fe200078e00ff */
[----:B------:R-:W-:-:S02]  /*0cb0*/  MOV R2, 0xce0 ;  /* 0x00000ce000027802 */ /* 0x000fc40000000f00 */
[----:B------:R-:W-:Y:S02]  /*0cc0*/  MOV R9, R6 ;  /* 0x0000000600097202 */ /* 0x000fe40000000f00 */
[----:B------:R-:W-:Y:S05]  /*0cd0*/  CALL.REL.NOINC `($__internal_90_$__cuda_sm70_shflsync_bfly_p) ;  /* 0x0000021000007944 */ /* 0x000fea0003c00000 */
[----:B0-----:R-:W-:Y:S01]  /*0ce0*/  HFMA2.MMA R8, -RZ, RZ, 0, 5.9604644775390625e-08 ;  /* 0x00000001ff087435 */ /* 0x001fe200000001ff */
[----:B-1----:R-:W-:Y:S01]  /*0cf0*/  MOV R5, R7 ;  /* 0x0000000700057202 */ /* 0x002fe20000000f00 */
[----:B------:R-:W-:Y:S01]  /*0d00*/  IMAD.MOV.U32 R9, RZ, RZ, R4 ;  /* 0x000000ffff097224 */ /* 0x000fe200078e0004 */
[----:B------:R-:W-:Y:S01]  /*0d10*/  MOV R7, 0x1f ;  /* 0x0000001f00077802 */ /* 0x000fe20000000f00 */
[----:B------:R-:W-:Y:S01]  /*0d20*/  IMAD.MOV.U32 R10, RZ, RZ, -0x1 ;  /* 0xffffffffff0a7424 */ /* 0x000fe200078e00ff */
[----:B------:R-:W-:Y:S02]  /*0d30*/  MOV R2, 0xd50 ;  /* 0x00000d5000027802 */ /* 0x000fe40000000f00 */
[----:B------:R-:W-:Y:S05]  /*0d40*/  CALL.REL.NOINC `($__internal_90_$__cuda_sm70_shflsync_bfly_p) ;  /* 0x000001a000007944 */ /* 0x000fea0003c00000 */
[----:B0-----:R-:W-:Y:S01]  /*0d50*/  HFMA2.MMA R8, -RZ, RZ, 0, 1.1920928955078125e-07 ;  /* 0x00000002ff087435 */ /* 0x001fe200000001ff */
[----:B-1----:R-:W-:Y:S01]  /*0d60*/  FADD.FTZ R9, R4, R7 ;  /* 0x0000000704097221 */ /* 0x002fe20000010000 */
[----:B------:R-:W-:Y:S01]  /*0d70*/  MOV R7, 0x1f ;  /* 0x0000001f00077802 */ /* 0x000fe20000000f00 */
[----:B------:R-:W-:Y:S01]  /*0d80*/  IMAD.MOV.U32 R10, RZ, RZ, -0x1 ;  /* 0xffffffffff0a7424 */ /* 0x000fe200078e00ff */
[----:B------:R-:W-:Y:S02]  /*0d90*/  MOV R2, 0xdb0 ;  /* 0x00000db000027802 */ /* 0x000fe40000000f00 */
[----:B------:R-:W-:Y:S05]  /*0da0*/  CALL.REL.NOINC `($__internal_90_$__cuda_sm70_shflsync_bfly_p) ;  /* 0x0000014000007944 */ /* 0x000fea0003c00000 */
        /* <DEDUP_REMOVED lines=12> */
[----:B0-----:R-:W-:Y:S01]  /*0e70*/  HFMA2.MMA R8, -RZ, RZ, 0, 9.5367431640625e-07 ;  /* 0x00000010ff087435 */ /* 0x001fe200000001ff */
[----:B-1----:R-:W-:Y:S01]  /*0e80*/  FADD.FTZ R9, R9, R7 ;  /* 0x0000000709097221 */ /* 0x002fe20000010000 */
[----:B------:R-:W-:Y:S01]  /*0e90*/  MOV R7, 0x1f ;  /* 0x0000001f00077802 */ /* 0x000fe20000000f00 */
[----:B------:R-:W-:Y:S01]  /*0ea0*/  IMAD.MOV.U32 R10, RZ, RZ, -0x1 ;  /* 0xffffffffff0a7424 */ /* 0x000fe200078e00ff */
[----:B------:R-:W-:-:S02]  /*0eb0*/  MOV R2, 0xed0 ;  /* 0x00000ed000027802 */ /* 0x000fc40000000f00 */
[----:B------:R-:W-:Y:S05]  /*0ec0*/  CALL.REL.NOINC `($__internal_90_$__cuda_sm70_shflsync_bfly_p) ;  /* 0x0000002000007944 */ /* 0x000fea0003c00000 */
[----:B-1----:R-:W-:Y:S01]  /*0ed0*/  MOV R4, R7 ;  /* 0x0000000700047202 */ /* 0x002fe20000000f00 */
[----:B0-----:R-:W-:Y:S05]  /*0ee0*/  BRA `(.L_x_1261) ;  /* 0xfffffa6000007947 */ /* 0x001fea000383ffff */
        .weak           $__internal_90_$__cuda_sm70_shflsync_bfly_p
        .type           $__internal_90_$__cuda_sm70_shflsync_bfly_p,@function
        .size           $__internal_90_$__cuda_sm70_shflsync_bfly_p,(.L_x_1853 - $__internal_90_$__cuda_sm70_shflsync_bfly_p)
$__internal_90_$__cuda_sm70_shflsync_bfly_p:
[----:B------:R-:W-:Y:S01]  /*0ef0*/  HFMA2.MMA R3, -RZ, RZ, 0, 0 ;  /* 0x00000000ff037435 */ /* 0x000fe200000001ff */
[----:B------:R-:W-:Y:S04]  /*0f00*/  WARPSYNC R10 ;  /* 0x0000000a00007348 */ /* 0x000fe80003800000 */
[----:B------:R0:W1:Y:S01]  /*0f10*/  SHFL.BFLY PT, R7, R9, R8, R7 ;  /* 0x0c00000809077389 */ /* 0x00006200000e0007 */
[----:B------:R-:W-:Y:S05]  /*0f20*/  RET.REL.NODEC R2 `(_ZN10layer_norm22ln_bwd_finalize_kernelINS_22Kernel_traits_finalizeILj2048Ef6__halffS2_fjLb0ELj1024ELj4ENS_18Kernel_traits_baseILj2048EfS2_fS2_fjLj1024EEEEELb0ELb0EEEvNS_9BwdParamsE) ;  /* 0xfffff0d002007950 */ /* 0x000fea0003c3ffff */
.L_x_1262:
        /* <DEDUP_REMOVED lines=13> */
.L_x_1853:


//--------------------- .text._ZN10layer_norm40ln_parallel_residual_bwd_finalize_kernelINS_22Kernel_traits_finalizeILj2048Ef6__halffS2_fjLb0ELj1024ELj4ENS_18Kernel_traits_baseILj2048EfS2_fS2_fjLj1024EEEEELb0EEEvNS_9BwdParamsE --------------------------
	.section	.text._ZN10layer_norm40ln_parallel_residual_bwd_finalize_kernelINS_22Kernel_traits_finalizeILj2048Ef6__halffS2_fjLb0ELj1024ELj4ENS_18Kernel_traits_baseILj2048EfS2_fS2_fjLj1024EEEEELb0EEEvNS_9BwdParamsE,"ax",@progbits
	.sectioninfo	@"SHI_REGISTERS=32"
	.align	128
        .global         _ZN10layer_norm40ln_parallel_residual_bwd_finalize_kernelINS_22Kernel_traits_finalizeILj2048Ef6__halffS2_fjLb0ELj1024ELj4ENS_18Kernel_traits_baseILj2048EfS2_fS2_fjLj1024EEEEELb0EEEvNS_9BwdParamsE
        .type           _ZN10layer_norm40ln_parallel_residual_bwd_finalize_kernelINS_22Kernel_traits_finalizeILj2048Ef6__halffS2_fjLb0ELj1024ELj4ENS_18Kernel_traits_baseILj2048EfS2_fS2_fjLj1024EEEEELb0EEEvNS_9BwdParamsE,@function
        .size           _ZN10layer_norm40ln_parallel_residual_bwd_finalize_kernelINS_22Kernel_traits_finalizeILj2048Ef6__halffS2_fjLb0ELj1024ELj4ENS_18Kernel_traits_baseILj2048EfS2_fS2_fjLj1024EEEEELb0EEEvNS_9BwdParamsE,(.L_x_1854 - _ZN10layer_norm40ln_parallel_residual_bwd_finalize_kernelINS_22Kernel_traits_finalizeILj2048Ef6__halffS2_fjLb0ELj1024ELj4ENS_18Kernel_traits_baseILj2048EfS2_fS2_fjLj1024EEEEELb0EEEvNS_9BwdParamsE)
        .other          _ZN10layer_norm40ln_parallel_residual_bwd_finalize_kernelINS_22Kernel_traits_finalizeILj2048Ef6__halffS2_fjLb0ELj1024ELj4ENS_18Kernel_traits_baseILj2048EfS2_fS2_fjLj1024EEEEELb0EEEvNS_9BwdParamsE,@"STO_CUDA_ENTRY STV_DEFAULT"
_ZN10layer_norm40ln_parallel_residual_bwd_finalize_kernelINS_22Kernel_traits_finalizeILj2048Ef6__halffS2_fjLb0ELj1024ELj4ENS_18Kernel_traits_baseILj2048EfS2_fS2_fjLj1024EEEEELb0EEEvNS_9BwdParamsE:
.text._ZN10layer_norm40ln_parallel_residual_bwd_finalize_kernelINS_22Kernel_traits_finalizeILj2048Ef6__halffS2_fjLb0ELj1024ELj4ENS_18Kernel_traits_baseILj2048EfS2_fS2_fjLj1024EEEEELb0EEEvNS_9BwdParamsE:
        /* <DEDUP_REMOVED lines=19> */
.L_x_1277:
        /* <DEDUP_REMOVED lines=36> */
.L_x_1267:
        /* <DEDUP_REMOVED lines=59> */
.L_x_1266:
[----:B------:R-:W-:Y:S05]  /*0720*/  BSYNC B1 ;  /* 0x0000000000017941 */ /* 0x000fea0003800000 */
.L_x_1265:
        /* <DEDUP_REMOVED lines=35> */
.L_x_1269:
[----:B------:R-:W-:Y:S05]  /*0960*/  BSYNC B1 ;  /* 0x0000000000017941 */ /* 0x000fea0003800000 */
.L_x_1268:
        /* <DEDUP_REMOVED lines=17> */
.L_x_1270:
[----:B------:R-:W-:Y:S05]  /*0a80*/  BSYNC B1 ;  /* 0x0000000000017941 */ /* 0x000fea0003800000 */
.L_x_1264:
[----:B------:R-:W-:Y:S05]  /*0a90*/  BSYNC B0 ;  /* 0x0000000000007941 */ /* 0x000fea0003800000 */
.L_x_1263:
        /* <DEDUP_REMOVED lines=14> */
.L_x_1278:
        /* <DEDUP_REMOVED lines=36> */
.L_x_1279:
        /* <DEDUP_REMOVED lines=11> */
.L_x_1271:
        /* <DEDUP_REMOVED lines=21> */
.L_x_1275:
[----:B------:R-:W-:Y:S05]  /*0fc0*/  BSYNC B0 ;  /* 0x0000000000007941 */ /* 0x000fea0003800000 */
.L_x_1274:
[C---:B------:R-:W-:Y:S02]  /*0fd0*/  ISETP.GT.U32.AND P1, PT, R4.reuse, -0x801, PT ;  /* 0xfffff7ff0400780c */ /* 0x040fe40003f24070 */
[----:B------:R-:W-:-:S02]  /*0fe0*/  IADD3 R4, R4, 0x800, RZ ;  /* 0x0000080004047810 */ /* 0x000fc40007ffe0ff */
[----:B------:R-:W-:-:S09]  /*0ff0*/  IADD3 R5, R5, 0x400, RZ ;  /* 0x0000040005057810 */ /* 0x000fd20007ffe0ff */
[----:B0-----:R-:W-:Y:S01]  /*1000*/  @!P1 CALL.REL.NOINC `(.L_x_1276) ;  /* 0x0000001000009944 */ /* 0x001fe20003c00000 */
[----:B------:R-:W-:Y:S05]  /*1010*/  BRA `(.L_x_1277) ;  /* 0xfffff11000007947 */ /* 0x000fea000383ffff */
.L_x_1276:
[----:B------:R-:W-:Y:S05]  /*1020*/  EXIT ;  /* 0x000000000000794d */ /* 0x000fea0003800000 */
.L_x_1272:
[----:B------:R-:W-:Y:S01]  /*1030*/  HFMA2.MMA R17, -RZ, RZ, 0, 1.847743988037109375e-06 ;  /* 0x0000001fff117435 */ /* 0x000fe200000001ff */
[----:B----4-:R-:W-:Y:S01]  /*1040*/  IMAD.MOV.U32 R19, RZ, RZ, R12 ;  /* 0x000000ffff137224 */ /* 0x010fe200078e000c */
[----:B------:R-:W-:Y:S02]  /*1050*/  MOV R16, 0x1 ;  /* 0x0000000100107802 */ /* 0x000fe40000000f00 */
[----:B------:R-:W-:Y:S02]  /*1060*/  MOV R14, 0xffffffff ;  /* 0xffffffff000e7802 */ /* 0x000fe40000000f00 */
[----:B------:R-:W-:Y:S02]  /*1070*/  MOV R8, 0x1090 ;  /* 0x0000109000087802 */ /* 0x000fe40000000f00 */
[----:B0123--:R-:W-:Y:S05]  /*1080*/  CALL.REL.NOINC `($__internal_91_$__cuda_sm70_shflsync_bfly_p) ;  /* 0x000007b000007944 */ /* 0x00ffea0003c00000 */
[----:B01----:R-:W-:Y:S05]  /*1090*/  BRA `(.L_x_1278) ;  /* 0xfffffae000007947 */ /* 0x003fea000383ffff */
.L_x_1273:
[----:B------:R-:W-:Y:S01]  /*10a0*/  HFMA2.MMA R16, -RZ, RZ, 0, 1.1920928955078125e-07 ;  /* 0x00000002ff107435 */ /* 0x000fe200000001ff */
[----:B------:R-:W-:Y:S01]  /*10b0*/  IMAD.MOV.U32 R19, RZ, RZ, R12 ;  /* 0x000000ffff137224 */ /* 0x000fe200078e000c */
[----:B------:R-:W-:Y:S02]  /*10c0*/  MOV R17, 0x1f ;  /* 0x0000001f00117802 */ /* 0x000fe40000000f00 */
[----:B------:R-:W-:-:S02]  /*10d0*/  MOV R14, 0xffffffff ;  /* 0xffffffff000e7802 */ /* 0x000fc40000000f00 */
[----:B------:R-:W-:Y:S02]  /*10e0*/  MOV R8, 0x1100 ;  /* 0x0000110000087802 */ /* 0x000fe40000000f00 */
[----:B-123--:R-:W-:Y:S05]  /*10f0*/  CALL.REL.NOINC `($__internal_91_$__cuda_sm70_shflsync_bfly_p) ;  /* 0x0000074000007944 */ /* 0x00efea0003c00000 */
[----:B0-----:R-:W-:Y:S01]  /*1100*/  HFMA2.MMA R17, -RZ, RZ, 0, 1.847743988037109375e-06 ;  /* 0x0000001fff117435 */ /* 0x001fe200000001ff */
[----:B-1----:R-:W-:Y:S01]  /*1110*/  FADD.FTZ R19, R12, R14 ;  /* 0x0000000e0c137221 */ /* 0x002fe20000010000 */
[----:B------:R-:W-:Y:S01]  /*1120*/  MOV R14, 0xffffffff ;  /* 0xffffffff000e7802 */ /* 0x000fe20000000f00 */
[----:B------:R-:W-:Y:S01]  /*1130*/  IMAD.MOV.U32 R16, RZ, RZ, 0x4 ;  /* 0x00000004ff107424 */ /* 0x000fe200078e00ff */
[----:B------:R-:W-:Y:S02]  /*1140*/  MOV R8, 0x1160 ;  /* 0x0000116000087802 */ /* 0x000fe40000000f00 */
[----:B------:R-:W-:Y:S05]  /*1150*/  CALL.REL.NOINC `($__internal_91_$__cuda_sm70_shflsync_bfly_p) ;  /* 0x000006e000007944 */ /* 0x000fea0003c00000 */
[----:B0-----:R-:W-:Y:S01]  /*1160*/  HFMA2.MMA R16, -RZ, RZ, 0, 4.76837158203125e-07 ;  /* 0x00000008ff107435 */ /* 0x001fe200000001ff */
[----:B-1----:R-:W-:Y:S01]  /*1170*/  FADD.FTZ R19, R19, R14 ;  /* 0x0000000e13137221 */ /* 0x002fe20000010000 */
[----:B------:R-:W-:Y:S01]  /*1180*/  MOV R14, 0xffffffff ;  /* 0xffffffff000e7802 */ /* 0x000fe20000000f00 */
[----:B------:R-:W-:Y:S01]  /*1190*/  IMAD.MOV.U32 R17, RZ, RZ, 0x1f ;  /* 0x0000001fff117424 */ /* 0x000fe200078e00ff */
[----:B------:R-:W-:Y:S02]  /*11a0*/  MOV R8, 0x11c0 ;  /* 0x000011c000087802 */ /* 0x000fe40000000f00 */
[----:B------:R-:W-:Y:S05]  /*11b0*/  CALL.REL.NOINC `($__internal_91_$__cuda_sm70_shflsync_bfly_p) ;  /* 0x0000068000007944 */ /* 0x000fea0003c00000 */
[----:B-1----:R-:W-:Y:S01]  /*11c0*/  FADD.FTZ R12, R19, R14 ;  /* 0x0000000e130c7221 */ /* 0x002fe20000010000 */
[----:B0-----:R-:W-:Y:S01]  /*11d0*/  HFMA2.MMA R16, -RZ, RZ, 0, 9.5367431640625e-07 ;  /* 0x00000010ff107435 */ /* 0x001fe200000001ff */
[----:B------:R-:W-:Y:S01]  /*11e0*/  MOV R17, 0x1f ;  /* 0x0000001f00117802 */ /* 0x000fe20000000f00 */
[----:B------:R-:W-:Y:S01]  /*11f0*/  IMAD.MOV.U32 R14, RZ, RZ, -0x1 ;  /* 0xffffffffff0e7424 */ /* 0x000fe200078e00ff */
[----:B------:R-:W-:-:S02]  /*1200*/  MOV R8, 0x1230 ;  /* 0x0000123000087802 */ /* 0x000fc40000000f00 */
[----:B------:R-:W-:Y:S02]  /*1210*/  MOV R19, R12 ;  /* 0x0000000c00137202 */ /* 0x000fe40000000f00 */
[----:B------:R-:W-:Y:S05]  /*1220*/  CALL.REL.NOINC `($__internal_91_$__cuda_sm70_shflsync_bfly_p) ;  /* 0x0000061000007944 */ /* 0x000fea0003c00000 */
[----:B0-----:R-:W-:Y:S01]  /*1230*/  HFMA2.MMA R17, -RZ, RZ, 0, 1.847743988037109375e-06 ;  /* 0x0000001fff117435 */ /* 0x001fe200000001ff */
[----:B-1----:R-:W-:Y:S01]  /*1240*/  MOV R15, R14 ;  /* 0x0000000e000f7202 */ /* 0x002fe20000000f00 */
[----:B------:R-:W-:Y:S01]  /*1250*/  IMAD.MOV.U32 R16, RZ, RZ, 0x1 ;  /* 0x00000001ff107424 */ /* 0x000fe200078e00ff */
[----:B------:R-:W-:Y:S02]  /*1260*/  MOV R19, R13 ;  /* 0x0000000d00137202 */ /* 0x000fe40000000f00 */
[----:B------:R-:W-:Y:S02]  /*1270*/  MOV R14, 0xffffffff ;  /* 0xffffffff000e7802 */ /* 0x000fe40000000f00 */
[----:B------:R-:W-:Y:S02]  /*1280*/  MOV R8, 0x12a0 ;  /* 0x000012a000087802 */ /* 0x000fe40000000f00 */
[----:B------:R-:W-:Y:S05]  /*1290*/  CALL.REL.NOINC `($__internal_91_$__cuda_sm70_shflsync_bfly_p) ;  /* 0x000005a000007944 */ /* 0x000fea0003c00000 */
[----:B0-----:R-:W-:Y:S01]  /*12a0*/  HFMA2.MMA R16, -RZ, RZ, 0, 1.1920928955078125e-07 ;  /* 0x00000002ff107435 */ /* 0x001fe200000001ff */
[----:B-1----:R-:W-:Y:S01]  /*12b0*/  FADD.FTZ R19, R13, R14 ;  /* 0x0000000e0d137221 */ /* 0x002fe20000010000 */
[----:B------:R-:W-:Y:S01]  /*12c0*/  MOV R14, 0xffffffff ;  /* 0xffffffff000e7802 */ /* 0x000fe20000000f00 */
[----:B------:R-:W-:Y:S01]  /*12d0*/  IMAD.MOV.U32 R17, RZ, RZ, 0x1f ;  /* 0x0000001fff117424 */ /* 0x000fe200078e00ff */
[----:B------:R-:W-:-:S02]  /*12e0*/  MOV R8, 0x1300 ;  /* 0x0000130000087802 */ /* 0x000fc40000000f00 */
[----:B------:R-:W-:Y:S05]  /*12f0*/  CALL.REL.NOINC `($__internal_91_$__cuda_sm70_shflsync_bfly_p) ;  /* 0x0000054000007944 */ /* 0x000fea0003c00000 */
[----:B0-----:R-:W-:Y:S01]  /*1300*/  HFMA2.MMA R16, -RZ, RZ, 0, 2.384185791015625e-07 ;  /* 0x00000004ff107435 */ /* 0x001fe200000001ff */
[----:B-1----:R-:W-:Y:S01]  /*1310*/  FADD.FTZ R19, R19, R14 ;  /* 0x0000000e13137221 */ /* 0x002fe20000010000 */
[----:B------:R-:W-:Y:S01]  /*1320*/  MOV R17, 0x1f ;  /* 0x0000001f00117802 */ /* 0x000fe20000000f00 */
[----:B------:R-:W-:Y:S01]  /*1330*/  IMAD.MOV.U32 R14, RZ, RZ, -0x1 ;  /* 0xffffffffff0e7424 */ /* 0x000fe200078e00ff */
[----:B------:R-:W-:-:S02]  /*1340*/  MOV R8, 0x1360 ;  /* 0x0000136000087802 */ /* 0x000fc40000000f00 */
[----:B------:R-:W-:Y:S05]  /*1350*/  CALL.REL.NOINC `($__internal_91_$__cuda_sm70_shflsync_bfly_p) ;  /* 0x000004e000007944 */ /* 0x000fea0003c00000 */
[----:B0-----:R-:W-:Y:S01]  /*1360*/  HFMA2.MMA R16, -RZ, RZ, 0, 4.76837158203125e-07 ;  /* 0x00000008ff107435 */ /* 0x001fe200000001ff */
[----:B-1----:R-:W-:Y:S01]  /*1370*/  FADD.FTZ R19, R19, R14 ;  /* 0x0000000e13137221 */ /* 0x002fe20000010000 */
[----:B------:R-:W-:-:S02]  /*1380*/  MOV R17, 0x1f ;  /* 0x0000001f00117802 */ /* 0x000fc40000000f00 */
[----:B------:R-:W-:Y:S02]  /*1390*/  MOV R14, 0xffffffff ;  /* 0xffffffff000e7802 */ /* 0x000fe40000000f00 */
[----:B------:R-:W-:Y:S02]  /*13a0*/  MOV R8, 0x13c0 ;  /* 0x000013c000087802 */ /* 0x000fe40000000f00 */
[----:B------:R-:W-:Y:S05]  /*13b0*/  CALL.REL.NOINC `($__internal_91_$__cuda_sm70_shflsync_bfly_p) ;  /* 0x0000048000007944 */ /* 0x000fea0003c00000 */
[----:B-1----:R-:W-:Y:S01]  /*13c0*/  FADD.FTZ R13, R19, R14 ;  /* 0x0000000e130d7221 */ /* 0x002fe20000010000 */
[----:B0-----:R-:W-:Y:S01]  /*13d0*/  HFMA2.MMA R16, -RZ, RZ, 0, 9.5367431640625e-07 ;  /* 0x00000010ff107435 */ /* 0x001fe200000001ff */
[----:B------:R-:W-:Y:S01]  /*13e0*/  IMAD.MOV.U32 R17, RZ, RZ, 0x1f ;  /* 0x0000001fff117424 */ /* 0x000fe200078e00ff */
[----:B------:R-:W-:Y:S02]  /*13f0*/  MOV R14, 0xffffffff ;  /* 0xffffffff000e7802 */ /* 0x000fe40000000f00 */
[----:B------:R-:W-:Y:S02]  /*1400*/  MOV R19, R13 ;  /* 0x0000000d00137202 */ /* 0x000fe40000000f00 */
[----:B------:R-:W-:Y:S02]  /*1410*/  MOV R8, 0x1430 ;  /* 0x0000143000087802 */ /* 0x000fe40000000f00 */
[----:B------:R-:W-:Y:S05]  /*1420*/  CALL.REL.NOINC `($__internal_91_$__cuda_sm70_shflsync_bfly_p) ;  /* 0x0000041000007944 */ /* 0x000fea0003c00000 */
[----:B0-----:R-:W-:Y:S01]  /*1430*/  HFMA2.MMA R17, -RZ, RZ, 0, 1.847743988037109375e-06 ;  /* 0x0000001fff117435 */ /* 0x001fe200000001ff */
[----:B-1----:R-:W-:Y:S01]  /*1440*/  MOV R18, R14 ;  /* 0x0000000e00127202 */ /* 0x002fe20000000f00 */
[----:B------:R-:W-:Y:S01]  /*1450*/  IMAD.MOV.U32 R16, RZ, RZ, 0x1 ;  /* 0x00000001ff107424 */ /* 0x000fe200078e00ff */
[----:B------:R-:W-:-:S02]  /*1460*/  MOV R19, R11 ;  /* 0x0000000b00137202 */ /* 0x000fc40000000f00 */
[----:B------:R-:W-:Y:S02]  /*1470*/  MOV R14, 0xffffffff ;  /* 0xffffffff000e7802 */ /* 0x000fe40000000f00 */
[----:B------:R-:W-:Y:S02]  /*1480*/  MOV R8, 0x14a0 ;  /* 0x000014a000087802 */ /* 0x000fe40000000f00 */
[----:B------:R-:W-:Y:S05]  /*1490*/  CALL.REL.NOINC `($__internal_91_$__cuda_sm70_shflsync_bfly_p) ;  /* 0x000003a000007944 */ /* 0x000fea0003c00000 */
[----:B0-----:R-:W-:Y:S01]  /*14a0*/  HFMA2.MMA R16, -RZ, RZ, 0, 1.1920928955078125e-07 ;  /* 0x00000002ff107435 */ /* 0x001fe200000001ff */
[----:B-1----:R-:W-:Y:S01]  /*14b0*/  FADD.FTZ R19, R11, R14 ;  /* 0x0000000e0b137221 */ /* 0x002fe20000010000 */
[----:B------:R-:W-:Y:S01]  /*14c0*/  MOV R17, 0x1f ;  /* 0x0000001f00117802 */ /* 0x000fe20000000f00 */
[----:B------:R-:W-:Y:S01]  /*14d0*/  IMAD.MOV.U32 R14, RZ, RZ, -0x1 ;  /* 0xffffffffff0e7424 */ /* 0x000fe200078e00ff */
[----:B------:R-:W-:Y:S02]  /*14e0*/  MOV R8, 0x1500 ;  /* 0x0000150000087802 */ /* 0x000fe40000000f00 */
[----:B------:R-:W-:Y:S05]  /*14f0*/  CALL.REL.NOINC `($__internal_91_$__cuda_sm70_shflsync_bfly_p) ;  /* 0x0000034000007944 */ /* 0x000fea0003c00000 */
[----:B0-----:R-:W-:Y:S01]  /*1500*/  HFMA2.MMA R16, -RZ, RZ, 0, 2.384185791015625e-07 ;  /* 0x00000004ff107435 */ /* 0x001fe200000001ff */
[----:B-1----:R-:W-:Y:S01]  /*1510*/  FADD.FTZ R19, R19, R14 ;  /* 0x0000000e13137221 */ /* 0x002fe20000010000 */
[----:B------:R-:W-:Y:S02]  /*1520*/  MOV R17, 0x1f ;  /* 0x0000001f00117802 */ /* 0x000fe40000000f00 */
[----:B------:R-:W-:-:S02]  /*1530*/  MOV R14, 0xffffffff ;  /* 0xffffffff000e7802 */ /* 0x000fc40000000f00 */
        /* <DEDUP_REMOVED lines=10> */
[----:B------:R-:W-:Y:S02]  /*15e0*/  MOV R17, 0x1f ;  /* 0x0000001f00117802 */ /* 0x000fe40000000f00 */
[----:B------:R-:W-:Y:S01]  /*15f0*/  MOV R14, 0xffffffff ;  /* 0xffffffff000e7802 */ /* 0x000fe20000000f00 */
[----:B------:R-:W-:Y:S01]  /*1600*/  IMAD.MOV.U32 R19, RZ, RZ, R11 ;  /* 0x000000ffff137224 */ /* 0x000fe200078e000b */
[----:B------:R-:W-:-:S02]  /*1610*/  MOV R8, 0x1630 ;  /* 0x0000163000087802 */ /* 0x000fc40000000f00 */
[----:B------:R-:W-:Y:S05]  /*1620*/  CALL.REL.NOINC `($__internal_91_$__cuda_sm70_shflsync_bfly_p) ;  /* 0x0000021000007944 */ /* 0x000fea0003c00000 */
[----:B0-----:R-:W-:Y:S01]  /*1630*/  HFMA2.MMA R16, -RZ, RZ, 0, 5.9604644775390625e-08 ;  /* 0x00000001ff107435 */ /* 0x001fe200000001ff */
[----:B-1----:R-:W-:Y:S01]  /*1640*/  MOV R20, R14 ;  /* 0x0000000e00147202 */ /* 0x002fe20000000f00 */
[----:B------:R-:W-:Y:S01]  /*1650*/  IMAD.MOV.U32 R14, RZ, RZ, -0x1 ;  /* 0xffffffffff0e7424 */ /* 0x000fe200078e00ff */
[----:B------:R-:W-:-:S02]  /*1660*/  MOV R19, R10 ;  /* 0x0000000a00137202 */ /* 0x000fc40000000f00 */
[----:B------:R-:W-:Y:S02]  /*1670*/  MOV R17, 0x1f ;  /* 0x0000001f00117802 */ /* 0x000fe40000000f00 */
[----:B------:R-:W-:Y:S02]  /*1680*/  MOV R8, 0x16a0 ;  /* 0x000016a000087802 */ /* 0x000fe40000000f00 */
[----:B------:R-:W-:Y:S05]  /*1690*/  CALL.REL.NOINC `($__internal_91_$__cuda_sm70_shflsync_bfly_p) ;  /* 0x000001a000007944 */ /* 0x000fea0003c00000 */
[----:B0-----:R-:W-:Y:S01]  /*16a0*/  HFMA2.MMA R16, -RZ, RZ, 0, 1.1920928955078125e-07 ;  /* 0x00000002ff107435 */ /* 0x001fe200000001ff */
[----:B-1----:R-:W-:Y:S01]  /*16b0*/  FADD.FTZ R19, R10, R14 ;  /* 0x0000000e0a137221 */ /* 0x002fe20000010000 */
[----:B------:R-:W-:Y:S02]  /*16c0*/  MOV R17, 0x1f ;  /* 0x0000001f00117802 */ /* 0x000fe40000000f00 */
[----:B------:R-:W-:Y:S02]  /*16d0*/  MOV R14, 0xffffffff ;  /* 0xffffffff000e7802 */ /* 0x000fe40000000f00 */
[----:B------:R-:W-:Y:S02]  /*16e0*/  MOV R8, 0x1700 ;  /* 0x0000170000087802 */ /* 0x000fe40000000f00 */
[----:B------:R-:W-:Y:S05]  /*16f0*/  CALL.REL.NOINC `($__internal_91_$__cuda_sm70_shflsync_bfly_p) ;  /* 0x0000014000007944 */ /* 0x000fea0003c00000 */
[----:B0-----:R-:W-:Y:S01]  /*1700*/  HFMA2.MMA R16, -RZ, RZ, 0, 2.384185791015625e-07 ;  /* 0x00000004ff107435 */ /* 0x001fe200000001ff */
[----:B-1----:R-:W-:Y:S01]  /*1710*/  FADD.FTZ R19, R19, R14 ;  /* 0x0000000e13137221 */ /* 0x002fe20000010000 */
[----:B------:R-:W-:Y:S01]  /*1720*/  MOV R14, 0xffffffff ;  /* 0xffffffff000e7802 */ /* 0x000fe20000000f00 */
[----:B------:R-:W-:Y:S01]  /*1730*/  IMAD.MOV.U32 R17, RZ, RZ, 0x1f ;  /* 0x0000001fff117424 */ /* 0x000fe200078e00ff */
        /* <DEDUP_REMOVED lines=8> */
[----:B0-----:R-:W-:Y:S01]  /*17c0*/  HFMA2.MMA R17, -RZ, RZ, 0, 1.847743988037109375e-06 ;  /* 0x0000001fff117435 */ /* 0x001fe200000001ff */
[----:B-1----:R-:W-:Y:S01]  /*17d0*/  FADD.FTZ R19, R19, R14 ;  /* 0x0000000e13137221 */ /* 0x002fe20000010000 */
[----:B------:R-:W-:Y:S01]  /*17e0*/  MOV R14, 0xffffffff ;  /* 0xffffffff000e7802 */ /* 0x000fe20000000f00 */
[----:B------:R-:W-:Y:S01]  /*17f0*/  IMAD.MOV.U32 R16, RZ, RZ, 0x10 ;  /* 0x00000010ff107424 */ /* 0x000fe200078e00ff */
[----:B------:R-:W-:Y:S02]  /*1800*/  MOV R8, 0x1820 ;  /* 0x0000182000087802 */ /* 0x000fe40000000f00 */
[----:B------:R-:W-:Y:S05]  /*1810*/  CALL.REL.NOINC `($__internal_91_$__cuda_sm70_shflsync_bfly_p) ;  /* 0x0000002000007944 */ /* 0x000fea0003c00000 */
[----:B-1----:R-:W-:Y:S01]  /*1820*/  MOV R8, R14 ;  /* 0x0000000e00087202 */ /* 0x002fe20000000f00 */
[----:B0-----:R-:W-:Y:S05]  /*1830*/  BRA `(.L_x_1279) ;  /* 0xfffff58000007947 */ /* 0x001fea000383ffff */
        .weak           $__internal_91_$__cuda_sm70_shflsync_bfly_p
        .type           $__internal_91_$__cuda_sm70_shflsync_bfly_p,@function
        .size           $__internal_91_$__cuda_sm70_shflsync_bfly_p,(.L_x_1854 - $__internal_91_$__cuda_sm70_shflsync_bfly_p)
$__internal_91_$__cuda_sm70_shflsync_bfly_p:
[----:B------:R-:W-:Y:S01]  /*1840*/  HFMA2.MMA R9, -RZ, RZ, 0, 0 ;  /* 0x00000000ff097435 */ /* 0x000fe200000001ff */
[----:B------:R-:W-:Y:S04]  /*1850*/  WARPSYNC R14 ;  /* 0x0000000e00007348 */ /* 0x000fe80003800000 */
[----:B------:R0:W1:Y:S01]  /*1860*/  SHFL.BFLY PT, R14, R19, R16, R17 ;  /* 0x0c000010130e7389 */ /* 0x00006200000e0011 */
[----:B------:R-:W-:Y:S05]  /*1870*/  RET.REL.NODEC R8 `(_ZN10layer_norm40ln_parallel_residual_bwd_finalize_kernelINS_22Kernel_traits_finalizeILj2048Ef6__halffS2_fjLb0ELj1024ELj4ENS_18Kernel_traits_baseILj2048EfS2_fS2_fjLj1024EEEEELb0EEEvNS_9BwdParamsE) ;  /* 0xffffe78008007950 */ /* 0x000fea0003c3ffff */
.L_x_1280:
        /* <DEDUP_REMOVED lines=16> */
.L_x_1854:


//--------------------- .text._ZN10layer_norm31ln_parallel_residual_bwd_kernelINS_13Kernel_traitsIf6__halffS2_fjLj2048ELj1ELj1ELj4ELj16ENS_18Kernel_traits_baseILj2048EfS2_fS2_fjLj128EEEEELb1ELb1ELb0EEEvNS_9BwdParamsE --------------------------
	.section	.text._ZN10layer_norm31ln_parallel_residual_bwd_kernelINS_13Kernel_traitsIf6__halffS2_fjLj2048ELj1ELj1ELj4ELj16ENS_18Kernel_traits_baseILj2048EfS2_fS2_fjLj128EEEEELb1ELb1ELb0EEEvNS_9BwdParamsE,"ax",@progbits
	.sectioninfo	@"SHI_REGISTERS=149"
	.align	128
        .global         _ZN10layer_norm31ln_parallel_residual_bwd_kernelINS_13Kernel_traitsIf6__halffS2_fjLj2048ELj1ELj1ELj4ELj16ENS_18Kernel_traits_baseILj2048EfS2_fS2_fjLj128EEEEELb1ELb1ELb0EEEvNS_9BwdParamsE
        .type           _ZN10layer_norm31ln_parallel_residual_bwd_kernelINS_13Kernel_traitsIf6__halffS2_fjLj2048ELj1ELj1ELj4ELj16ENS_18Kernel_traits_baseILj2048EfS2_fS2_fjLj128EEEEELb1ELb1ELb0EEEvNS_9BwdParamsE,@function
        .size           _ZN10layer_norm31ln_parallel_residual_bwd_kernelINS_13Kernel_traitsIf6__halffS2_fjLj2048ELj1ELj1ELj4ELj16ENS_18Kernel_traits_baseILj2048EfS2_fS2_fjLj128EEEEELb1ELb1ELb0EEEvNS_9BwdParamsE,(.L_x_1855 - _ZN10layer_norm31ln_parallel_residual_bwd_kernelINS_13Kernel_traitsIf6__halffS2_fjLj2048ELj1ELj1ELj4ELj16ENS_18Kernel_traits_baseILj2048EfS2_fS2_fjLj128EEEEELb1ELb1ELb0EEEvNS_9BwdParamsE)
        .other          _ZN10layer_norm31ln_parallel_residual_bwd_kernelINS_13Kernel_traitsIf6__halffS2_fjLj2048ELj1ELj1ELj4ELj16ENS_18Kernel_traits_baseILj2048EfS2_fS2_fjLj128EEEEELb1ELb1ELb0EEEvNS_9BwdParamsE,@"STO_CUDA_ENTRY STV_DEFAULT"
_ZN10layer_norm31ln_parallel_residual_bwd_kernelINS_13Kernel_traitsIf6__halffS2_fjLj2048ELj1ELj1ELj4ELj16ENS_18Kernel_traits_baseILj2048EfS2_fS2_fjLj128EEEEELb1ELb1ELb0EEEvNS_9BwdParamsE:
.text._ZN10layer_norm31ln_parallel_residual_bwd_kernelINS_13Kernel_traitsIf6__halffS2_fjLj2048ELj1ELj1ELj4ELj16ENS_18Kernel_traits_baseILj2048EfS2_fS2_fjLj128EEEEELb1ELb1ELb0EEEvNS_9BwdParamsE:
        /* <DEDUP_REMOVED lines=12> */
[----:B------:R-:W-:Y:S02]  /*00c0*/  @P3 IMAD.MOV.U32 R3, RZ, RZ, 0x20 ;  /* 0x00000020ff033424 */ /* 0x000fe400078e00ff */
[----:B------:R-:W-:Y:S02]  /*00d0*/  @P2 MOV R31, 0x20 ;  /* 0x00000020001f2802 */ /* 0x000fe40000000f00 */
        /* <DEDUP_REMOVED lines=29> */
.L_x_1292:
        /* <DEDUP_REMOVED lines=18> */
[----:B--2---:R-:W-:Y:S02]  /*03d0*/  FSEL R137, R80, RZ, !P5 ;  /* 0x000000ff50897208 */ /* 0x004fe40006800000 */
[----:B------:R-:W-:Y:S01]  /*03e0*/  MOV R80, R0 ;  /* 0x0000000000507202 */ /* 0x000fe20000000f00 */
[----:B------:R-:W-:Y:S05]  /*03f0*/  @!P3 BRA `(.L_x_1283) ;  /* 0x000005800000b947 */ /* 0x000fea0003800000 */
[----:B---3--:R-:W-:Y:S01]  /*0400*/  LEA R2, P0, R0, c[0x0][0x188], 0x5 ;  /* 0x0000620000027a11 */ /* 0x008fe200078028ff */
[----:B------:R-:W-:-:S03]  /*0410*/  IMAD.MOV.U32 R89, RZ, RZ, 0x10 ;  /* 0x00000010ff597424 */ /* 0x000fc600078e00ff */
[C---:B------:R-:W-:Y:S01]  /*0420*/  LEA.HI.X R3, R0.reuse, c[0x0][0x18c], RZ, 0x5, P0 ;  /* 0x0000630000037a11 */ /* 0x040fe200000f2cff */
[----:B------:R-:W-:-:S04]  /*0430*/  IMAD.WIDE.U32 R88, R0, R89, c[0x0][0x208] ;  /* 0x0000820000587625 */ /* 0x000fc800078e0059 */
[----:B------:R0:W2:Y:S04]  /*0440*/  LDG.E.128 R84, [R2.64] ;  /* 0x0000000402547981 */ /* 0x0000a8000c1e1d00 */
[----:B------:R-:W3:Y:S04]  /*0450*/  LDG.E.128 R88, [R88.64] ;  /* 0x0000000458587981 */ /* 0x000ee8000c1e1d00 */
[----:B------:R0:W4:Y:S01]  /*0460*/  LDG.E.128 R80, [R2.64+0x10] ;  /* 0x0000100402507981 */ /* 0x000122000c1e1d00 */
[----:B------:R-:W-:Y:S02]  /*0470*/  ISETP.NE.U32.AND P0, PT, RZ, c[0x0][0x250], PT ;  /* 0x00009400ff007a0c */ /* 0x000fe40003f05070 */
[----:B------:R-:W-:-:S02]  /*0480*/  SHF.L.U32 R108, R0, 0x3, RZ ;  /* 0x00000003006c7819 */ /* 0x000fc400000006ff */
[----:B------:R-:W-:Y:S02]  /*0490*/  ISETP.NE.AND.EX P0, PT, RZ, c[0x0][0x254], PT, P0 ;  /* 0x00009500ff007a0c */ /* 0x000fe40003f05300 */
[----:B------:R-:W-:Y:S02]  /*04a0*/  SHF.L.U64.HI R102, R0, 0x3, RZ ;  /* 0x0000000300667819 */ /* 0x000fe400000102ff */
[----:B------:R-:W-:-:S04]  /*04b0*/  IADD3 R106, P1, R108, c[0x0][0x190], RZ ;  /* 0x000064006c6a7a10 */ /* 0x000fc80007f3e0ff */
[----:B------:R-:W-:-:S05]  /*04c0*/  IADD3.X R107, R102, c[0x0][0x194], RZ, P1, !PT ;  /* 0x00006500666b7a10 */ /* 0x000fca0000ffe4ff */
[----:B------:R-:W-:Y:S01]  /*04d0*/  @P0 IADD3 R108, P1, R108, c[0x0][0x198], RZ ;  /* 0x000066006c6c0a10 */ /* 0x000fe20007f3e0ff */
[----:B0-----:R0:W5:Y:S03]  /*04e0*/  LDG.E.64 R2, [R106.64] ;  /* 0x000000046a027981 */ /* 0x001166000c1e1b00 */
        /* <DEDUP_REMOVED lines=10> */
[--C-:B---3--:R-:W-:Y:S01]  /*0590*/  HADD2.F32 R85, -RZ, R88.reuse.H0_H0 ;  /* 0x20000058ff557230 */ /* 0x108fe20000004100 */
[----:B0----5:R-:W-:Y:S01]  /*05a0*/  FMUL.FTZ R102, R101, R104 ;  /* 0x0000006865667220 */ /* 0x021fe20000410000 */
[----:B------:R-:W-:Y:S01]  /*05b0*/  HADD2.F32 R88, -RZ, R88.H1_H1 ;  /* 0x30000058ff587230 */ /* 0x000fe20000004100 */
[----:B------:R-:W-:-:S02]  /*05c0*/  FADD.FTZ R110, -R137, R87 ;  /* 0x00000057896e7221 */ /* 0x000fc40000010100 */
[----:B----4-:R-:W-:Y:S01]  /*05d0*/  FADD.FTZ R80, -R137, R80 ;  /* 0x0000005089507221 */ /* 0x010fe20000010100 */
[--C-:B------:R-:W-:Y:S01]  /*05e0*/  HADD2.F32 R87, -RZ, R89.reuse.H0_H0 ;  /* 0x20000059ff577230 */ /* 0x100fe20000004100 */
[C---:B------:R-:W-:Y:S01]  /*05f0*/  FMUL.FTZ R103, R101.reuse, R84 ;  /* 0x0000005465677220 */ /* 0x040fe20000410000 */
[----:B------:R-:W-:Y:S01]  /*0600*/  HADD2.F32 R112, -RZ, R89.H1_H1 ;  /* 0x30000059ff707230 */ /* 0x000fe20000004100 */
[----:B------:R-:W-:Y:S01]  /*0610*/  FMUL.FTZ R104, R4, R85 ;  /* 0x0000005504687220 */ /* 0x000fe20000410000 */
[--C-:B------:R-:W-:Y:S01]  /*0620*/  HADD2.F32 R89, -RZ, R90.reuse.H0_H0 ;  /* 0x2000005aff597230 */ /* 0x100fe20000004100 */
[----:B------:R-:W-:Y:S01]  /*0630*/  FMUL.FTZ R113, R101, R80 ;  /* 0x0000005065717220 */ /* 0x000fe20000410000 */
[----:B------:R-:W-:Y:S01]  /*0640*/  HADD2.F32 R114, -RZ, R90.H1_H1 ;  /* 0x3000005aff727230 */ /* 0x000fe20000004100 */
        /* <DEDUP_REMOVED lines=17> */
[----:B------:R-:W-:Y:S01]  /*0760*/  HADD2.F32 R139, -RZ, R91.H0_H0 ;  /* 0x2000005bff8b7230 */ /* 0x000fe20000004100 */
[----:B------:R-:W-:Y:S02]  /*0770*/  FADD.FTZ R39, R39, R112 ;  /* 0x0000007027277221 */ /* 0x000fe40000010000 */
[----:B------:R-:W-:Y:S02]  /*0780*/  FFMA.FTZ R23, R106, R112, R23 ;  /* 0x000000706a177223 */ /* 0x000fe40000010017 */
[----:B------:R-:W-:-:S02]  /*0790*/  FMUL.FTZ R112, R101, R90 ;  /* 0x0000005a65707220 */ /* 0x000fc40000410000 */
[----:B------:R-:W-:Y:S02]  /*07a0*/  FADD.FTZ R82, -R137, R82 ;  /* 0x0000005289527221 */ /* 0x000fe40000010100 */
[----:B------:R-:W-:Y:S02]  /*07b0*/  FMUL.FTZ R115, R9, R114 ;  /* 0x0000007209737220 */ /* 0x000fe40000410000 */
[----:B------:R-:W-:Y:S02]  /*07c0*/  FADD.FTZ R80, R83, R110 ;  /* 0x0000006e53507221 */ /* 0x000fe40000010000 */
[----:B------:R-:W-:Y:S01]  /*07d0*/  FFMA.FTZ R81, R113, R110, R81 ;  /* 0x0000006e71517223 */ /* 0x000fe20000010051 */
[----:B------:R-:W-:Y:S01]  /*07e0*/  HADD2.F32 R138, -RZ, R91.H1_H1 ;  /* 0x3000005bff8a7230 */ /* 0x000fe20000004100 */
        /* <DEDUP_REMOVED lines=25> */
.L_x_1283:
[----:B---3--:R-:W-:Y:S05]  /*0980*/  BSYNC B0 ;  /* 0x0000000000007941 */ /* 0x008fea0003800000 */
.L_x_1282:
        /* <DEDUP_REMOVED lines=36> */
[--C-:B----4-:R-:W-:Y:S02]  /*0bd0*/  HADD2.F32 R85, -RZ, R80.reuse.H0_H0 ;  /* 0x20000050ff557230 */ /* 0x110fe40000004100 */
[----:B------:R-:W-:Y:S02]  /*0be0*/  HADD2.F32 R80, -RZ, R80.H1_H1 ;  /* 0x30000050ff507230 */ /* 0x000fe40000004100 */
[--C-:B------:R-:W-:Y:S01]  /*0bf0*/  HADD2.F32 R87, -RZ, R81.reuse.H0_H0 ;  /* 0x20000051ff577230 */ /* 0x100fe20000004100 */
[----:B------:R-:W-:Y:S01]  /*0c00*/  FMUL.FTZ R122, R12, R85 ;  /* 0x000000550c7a7220 */ /* 0x000fe20000410000 */
[----:B------:R-:W-:Y:S01]  /*0c10*/  HADD2.F32 R88, -RZ, R81.H1_H1 ;  /* 0x30000051ff587230 */ /* 0x000fe20000004100 */
[----:B------:R-:W-:Y:S01]  /*0c20*/  FADD.FTZ R45, R45, R80 ;  /* 0x000000502d2d7221 */ /* 0x000fe20000010000 */
[----:B------:R-:W-:Y:S01]  /*0c30*/  HADD2.F32 R81, -RZ, R82.H0_H0 ;  /* 0x20000052ff517230 */ /* 0x000fe20000004100 */
        /* <DEDUP_REMOVED lines=13> */
[----:B------:R-:W-:Y:S01]  /*0d10*/  HADD2.F32 R82, -RZ, R82.H1_H1 ;  /* 0x30000052ff527230 */ /* 0x000fe20000004100 */
[----:B------:R-:W-:-:S02]  /*0d20*/  FADD.FTZ R81, R80, R123 ;  /* 0x0000007b50517221 */ /* 0x000fc40000010000 */
[----:B------:R-:W-:Y:S01]  /*0d30*/  FFMA.FTZ R138, R124, R123, R138 ;  /* 0x0000007b7c8a7223 */ /* 0x000fe2000001008a */
[--C-:B------:R-:W-:Y:S01]  /*0d40*/  HADD2.F32 R89, -RZ, R83.reuse.H0_H0 ;  /* 0x20000053ff597230 */ /* 0x100fe20000004100 */
[----:B------:R-:W-:Y:S02]  /*0d50*/  FADD.FTZ R90, -R137, R90 ;  /* 0x0000005a895a7221 */ /* 0x000fe40000010100 */
[----:B------:R-:W-:Y:S02]  /*0d60*/  FMUL.FTZ R130, R101, R132 ;  /* 0x0000008465827220 */ /* 0x000fe40000410000 */
[----:B------:R-:W-:Y:S02]  /*0d70*/  FMUL.FTZ R129, R17, R82 ;  /* 0x0000005211817220 */ /* 0x000fe40000410000 */
[----:B------:R-:W-:Y:S02]  /*0d80*/  FADD.FTZ R80, R81, R128 ;  /* 0x0000008051507221 */ /* 0x000fe40000010000 */
[----:B------:R-:W-:Y:S01]  /*0d90*/  FFMA.FTZ R138, R125, R128, R138 ;  /* 0x000000807d8a7223 */ /* 0x000fe2000001008a */
[----:B------:R-:W-:Y:S01]  /*0da0*/  HADD2.F32 R84, -RZ, R83.H1_H1 ;  /* 0x30000053ff547230 */ /* 0x000fe20000004100 */
        /* <DEDUP_REMOVED lines=23> */
.L_x_1285:
[----:B------:R-:W-:Y:S05]  /*0f20*/  BSYNC B0 ;  /* 0x0000000000007941 */ /* 0x000fea0003800000 */
.L_x_1284:
[----:B------:R-:W-:Y:S01]  /*0f30*/  @!P4 IADD3 R135, R135, 0x4, RZ ;  /* 0x000000048787c810 */ /* 0x000fe20007ffe0ff */
[----:B------:R-:W-:Y:S05]  /*0f40*/  BRA.DIV ~URZ, `(.L_x_1286) ;  /* 0x000013827f007947 */ /* 0x000fea000b800000 */
[----:B------:R0:W1:Y:S02]  /*0f50*/  SHFL.DOWN PT, R82, R139, 0x10, 0x1f ;  /* 0x0a001f008b527f89 */ /* 0x00006400000e0000 */
.L_x_1293:
        /* <DEDUP_REMOVED lines=18> */
.L_x_1294:
        /* <DEDUP_REMOVED lines=33> */
[-CC-:B------:R-:W-:Y:S02]  /*1290*/  FFMA.FTZ R86, R106, R89.reuse, R142.reuse ;  /* 0x000000596a567223 */ /* 0x180fe4000001008e */
[C---:B-----5:R-:W-:Y:S01]  /*12a0*/  FMUL.FTZ R81, R101.reuse, R80 ;  /* 0x0000005065517220 */ /* 0x060fe20000410000 */
[----:B------:R-:W-:Y:S01]  /*12b0*/  MOV R80, R2 ;  /* 0x0000000200507202 */ /* 0x000fe20000000f00 */
[----:B------:R-:W-:Y:S02]  /*12c0*/  FMUL.FTZ R84, R101, R82 ;  /* 0x0000005265547220 */ /* 0x000fe40000410000 */
[----:B------:R-:W-:Y:S01]  /*12d0*/  FADD.FTZ R82, R108, -R83 ;  /* 0x800000536c527221 */ /* 0x000fe20000010000 */
[----:B------:R-:W-:Y:S01]  /*12e0*/  LOP3.LUT P6, RZ, R80, 0xff, RZ, 0xc0, !PT ;  /* 0x000000ff50ff7812 */ /* 0x000fe200078cc0ff */
[----:B------:R-:W-:-:S02]  /*12f0*/  FFMA.FTZ R85, R113, R89, R142 ;  /* 0x0000005971557223 */ /* 0x000fc4000001008e */
[----:B------:R-:W-:Y:S02]  /*1300*/  FADD.FTZ R86, R111, -R86 ;  /* 0x800000566f567221 */ /* 0x000fe40000010000 */
[----:B------:R-:W-:Y:S02]  /*1310*/  @P1 FADD.FTZ R81, R52, R81 ;  /* 0x0000005134511221 */ /* 0x000fe40000010000 */
[----:B------:R-:W-:Y:S02]  /*1320*/  FMUL.FTZ R83, R101, R82 ;  /* 0x0000005265537220 */ /* 0x000fe40000410000 */
[----:B------:R-:W-:Y:S02]  /*1330*/  @P1 FADD.FTZ R84, R53, R84 ;  /* 0x0000005435541221 */ /* 0x000fe40000010000 */
[----:B------:R-:W-:Y:S02]  /*1340*/  FADD.FTZ R136, R110, -R85 ;  /* 0x800000556e887221 */ /* 0x000fe40000010000 */
[----:B------:R-:W-:-:S02]  /*1350*/  FFMA.FTZ R82, R112, R89, R142 ;  /* 0x0000005970527223 */ /* 0x000fc4000001008e */
        /* <DEDUP_REMOVED lines=12> */
[----:B------:R-:W-:Y:S01]  /*1420*/  F2FP.PACK_AB R80, R141, R80 ;  /* 0x000000508d50723e */ /* 0x000fe200000000ff */
        /* <DEDUP_REMOVED lines=9> */
[-C--:B------:R-:W-:Y:S01]  /*14c0*/  FFMA.FTZ R87, R117, R89.reuse, R142 ;  /* 0x0000005975577223 */ /* 0x080fe2000001008e */
[----:B------:R-:W-:Y:S01]  /*14d0*/  FSEL R145, R137, RZ, P6 ;  /* 0x000000ff89917208 */ /* 0x000fe20003000000 */
[----:B------:R-:W-:Y:S01]  /*14e0*/  FMUL.FTZ R91, R140, c[0x0][0x1e8] ;  /* 0x00007a008c5b7a20 */ /* 0x000fe20000410000 */
[----:B------:R-:W-:Y:S01]  /*14f0*/  LOP3.LUT P6, RZ, R3, 0xff00, RZ, 0xc0, !PT ;  /* 0x0000ff0003ff7812 */ /* 0x000fe200078cc0ff */
[----:B------:R-:W-:Y:S01]  /*1500*/  @P0 IMAD.MOV.U32 R82, RZ, RZ, R92 ;  /* 0x000000ffff520224 */ /* 0x000fe200078e005c */
[----:B------:R-:W-:Y:S01]  /*1510*/  ISETP.NE.AND.EX P4, PT, RZ, c[0x0][0x25c], PT, P4 ;  /* 0x00009700ff007a0c */ /* 0x000fe20003f85340 */
[----:B------:R-:W-:Y:S01]  /*1520*/  FFMA.FTZ R139, R118, R89, R142 ;  /* 0x00000059768b7223 */ /* 0x000fe2000001008e */
[----:B------:R-:W-:Y:S01]  /*1530*/  FSEL R146, R91, RZ, P6 ;  /* 0x000000ff5b927208 */ /* 0x000fe20003000000 */
[----:B------:R-:W-:Y:S01]  /*1540*/  FADD.FTZ R142, R114, -R87 ;  /* 0x80000057728e7221 */ /* 0x000fe20000010000 */
        /* <DEDUP_REMOVED lines=8> */
[----:B------:R-:W-:Y:S01]  /*15d0*/  HFMA2.MMA R87, -RZ, RZ, 0, 9.5367431640625e-07 ;  /* 0x00000010ff577435 */ /* 0x000fe200000001ff */
[----:B------:R-:W-:Y:S01]  /*15e0*/  @P1 FADD.FTZ R82, R59, R82 ;  /* 0x000000523b521221 */ /* 0x000fe20000010000 */
[----:B------:R-:W-:Y:S01]  /*15f0*/  LOP3.LUT P1, RZ, R3, 0xff0000, RZ, 0xc0, !PT ;  /* 0x00ff000003ff7812 */ /* 0x000fe2000782c0ff */
[----:B------:R-:W-:Y:S01]  /*1600*/  FMUL.FTZ R139, R81, c[0x0][0x1e8] ;  /* 0x00007a00518b7a20 */ /* 0x000fe20000410000 */
[----:B------:R-:W-:Y:S01]  /*1610*/  @P0 FSEL R135, R135, RZ, P6 ;  /* 0x000000ff87870208 */ /* 0x000fe20003000000 */
[----:B------:R-:W-:Y:S01]  /*1620*/  FMUL.FTZ R140, R82, c[0x0][0x1e8] ;  /* 0x00007a00528c7a20 */ /* 0x000fe20000410000 */
[----:B------:R-:W-:-:S02]  /*1630*/  @P0 LOP3.LUT P6, RZ, R92, 0xff0000, RZ, 0xc0, !PT ;  /* 0x00ff00005cff0812 */ /* 0x000fc400078cc0ff */
[----:B------:R-:W-:Y:S02]  /*1640*/  FSEL R83, R139, RZ, P1 ;  /* 0x000000ff8b537208 */ /* 0x000fe40000800000 */
[----:B------:R-:W-:Y:S02]  /*1650*/  LOP3.LUT P1, RZ, R3, 0xff000000, RZ, 0xc0, !PT ;  /* 0xff00000003ff7812 */ /* 0x000fe4000782c0ff */
[----:B------:R-:W-:Y:S02]  /*1660*/  SEL R69, R84, R69, P4 ;  /* 0x0000004554457207 */ /* 0x000fe40002000000 */
[----:B------:R-:W-:Y:S02]  /*1670*/  SEL R72, R85, R72, P4 ;  /* 0x0000004855487207 */ /* 0x000fe40002000000 */
[----:B------:R-:W-:Y:S02]  /*1680*/  @P4 MOV R85, 0x20 ;  /* 0x0000002000554802 */ /* 0x000fe40000000f00 */
[----:B------:R-:W-:-:S02]  /*1690*/  FSEL R84, R140, RZ, P1 ;  /* 0x000000ff8c547208 */ /* 0x000fc40000800000 */
[----:B------:R-:W-:Y:S02]  /*16a0*/  @P0 LOP3.LUT P1, RZ, R92, 0xff00, RZ, 0xc0, !PT ;  /* 0x0000ff005cff0812 */ /* 0x000fe4000782c0ff */
[----:B------:R-:W-:Y:S02]  /*16b0*/  @P0 FSEL R138, R138, RZ, P6 ;  /* 0x000000ff8a8a0208 */ /* 0x000fe40003000000 */
[----:B------:R-:W-:Y:S02]  /*16c0*/  @P0 LOP3.LUT P6, RZ, R92, 0xff000000, RZ, 0xc0, !PT ;  /* 0xff0000005cff0812 */ /* 0x000fe400078cc0ff */
[----:B------:R-:W-:Y:S01]  /*16d0*/  F2FP.PACK_AB R83, R84, R83 ;  /* 0x000000535453723e */ /* 0x000fe200000000ff */
[----:B------:R-:W-:Y:S01]  /*16e0*/  @P4 IMAD.WIDE.U32 R84, R0, R85, c[0x0][0x258] ;  /* 0x0000960000544625 */ /* 0x000fe200078e0055 */
[----:B------:R-:W-:Y:S02]  /*16f0*/  SEL R71, R86, R71, P4 ;  /* 0x0000004756477207 */ /* 0x000fe40002000000 */
[----:B------:R-:W-:Y:S01]  /*1700*/  SEL R74, R81, R74, P4 ;  /* 0x0000004a514a7207 */ /* 0x000fe20002000000 */
[----:B------:R-:W-:Y:S01]  /*1710*/  IMAD.WIDE.U32 R86, R0, R87, c[0x0][0x248] ;  /* 0x0000920000567625 */ /* 0x000fe200078e0057 */
[----:B------:R-:W-:Y:S01]  /*1720*/  SEL R75, R82, R75, P4 ;  /* 0x0000004b524b7207 */ /* 0x000fe20002000000 */
[----:B------:R-:W-:Y:S01]  /*1730*/  @P4 STG.E.128 [R84.64], R68 ;  /* 0x0000004454004986 */ /* 0x000fe2000c101d04 */
[----:B------:R-:W-:-:S02]  /*1740*/  F2FP.PACK_AB R82, R146, R145 ;  /* 0x000000919252723e */ /* 0x000fc400000000ff */
[----:B------:R-:W-:Y:S01]  /*1750*/  F2FP.PACK_AB R81, R144, R143 ;  /* 0x0000008f9051723e */ /* 0x000fe200000000ff */
        /* <DEDUP_REMOVED lines=9> */
[----:B------:R-:W-:Y:S02]  /*17f0*/  @P0 F2FP.PACK_AB R135, RZ, R135 ;  /* 0x00000087ff87023e */ /* 0x000fe400000000ff */
[----:B------:R-:W-:Y:S02]  /*1800*/  @P0 F2FP.PACK_AB R138, RZ, R138 ;  /* 0x0000008aff8a023e */ /* 0x000fe400000000ff */
[----:B------:R-:W-:Y:S02]  /*1810*/  @P0 FSEL R91, R91, RZ, P4 ;  /* 0x000000ff5b5b0208 */ /* 0x000fe40002000000 */
[----:B------:R-:W-:-:S02]  /*1820*/  @P0 F2FP.PACK_AB R137, RZ, R137 ;  /* 0x00000089ff89023e */ /* 0x000fc400000000ff */
[----:B0-----:R-:W-:Y:S02]  /*1830*/  @P0 FSEL R80, R139, RZ, P6 ;  /* 0x000000ff8b500208 */ /* 0x001fe40003000000 */
        /* <DEDUP_REMOVED lines=18> */
.L_x_1289:
[----:B------:R-:W-:Y:S05]  /*1960*/  BSYNC B0 ;  /* 0x0000000000007941 */ /* 0x000fea0003800000 */
.L_x_1288:
        /* <DEDUP_REMOVED lines=29> */
[----:B------:R-:W-:Y:S02]  /*1b40*/  FMUL.FTZ R135, R85, c[0x0][0x1e8] ;  /* 0x00007a0055877a20 */ /* 0x000fe40000410000 */
[----:B------:R-:W-:Y:S02]  /*1b50*/  FADD.FTZ R84, R126, -R83 ;  /* 0x800000537e547221 */ /* 0x000fe40000010000 */
        /* <DEDUP_REMOVED lines=8> */
[----:B------:R-:W-:Y:S02]  /*1be0*/  FMUL.FTZ R136, R90, c[0x0][0x1e8] ;  /* 0x00007a005a887a20 */ /* 0x000fe40000410000 */
[----:B------:R-:W-:-:S02]  /*1bf0*/  FADD.FTZ R86, R123, -R86 ;  /* 0x800000567b567221 */ /* 0x000fc40000010000 */
[----:B------:R-:W-:Y:S01]  /*1c00*/  @P1 FADD.FTZ R83, R62, R83 ;  /* 0x000000533e531221 */ /* 0x000fe20000010000 */
[----:B------:R-:W-:Y:S01]  /*1c10*/  FSEL R85, R136, RZ, P4 ;  /* 0x000000ff88557208 */ /* 0x000fe20002000000 */
[----:B------:R-:W-:Y:S01]  /*1c20*/  FMUL.FTZ R86, R101, R86 ;  /* 0x0000005665567220 */ /* 0x000fe20000410000 */
[----:B------:R-:W-:Y:S01]  /*1c30*/  ISETP.NE.U32.AND P4, PT, RZ, c[0x0][0x250], PT ;  /* 0x00009400ff007a0c */ /* 0x000fe20003f85070 */
[----:B------:R-:W-:Y:S01]  /*1c40*/  FADD.FTZ R138, R133, -R138 ;  /* 0x8000008a858a7221 */ /* 0x000fe20000010000 */
[C---:B------:R-:W-:Y:S01]  /*1c50*/  SEL R70, R83.reuse, R70, P0 ;  /* 0x0000004653467207 */ /* 0x040fe20000000000 */
[----:B------:R-:W-:Y:S01]  /*1c60*/  FMUL.FTZ R91, R83, c[0x0][0x1e8] ;  /* 0x00007a00535b7a20 */ /* 0x000fe20000410000 */
[----:B------:R-:W-:Y:S01]  /*1c70*/  ISETP.NE.AND.EX P4, PT, RZ, c[0x0][0x254], PT, P4 ;  /* 0x00009500ff007a0c */ /* 0x000fe20003f85340 */
[----:B------:R-:W-:Y:S01]  /*1c80*/  @P1 FADD.FTZ R86, R63, R86 ;  /* 0x000000563f561221 */ /* 0x000fe20000010000 */
[----:B------:R-:W-:Y:S01]  /*1c90*/  F2FP.PACK_AB R82, R85, R82 ;  /* 0x000000525552723e */ /* 0x000fe200000000ff */
[----:B------:R-:W-:Y:S01]  /*1ca0*/  FMUL.FTZ R138, R101, R138 ;  /* 0x0000008a658a7220 */ /* 0x000fe20000410000 */
[----:B------:R-:W-:Y:S01]  /*1cb0*/  FSEL R83, R91, RZ, P5 ;  /* 0x000000ff5b537208 */ /* 0x000fe20002800000 */
[----:B------:R-:W-:Y:S01]  /*1cc0*/  FMUL.FTZ R101, R86, c[0x0][0x1e8] ;  /* 0x00007a0056657a20 */ /* 0x000fe20000410000 */
[----:B------:R-:W-:Y:S01]  /*1cd0*/  LOP3.LUT P5, RZ, R96, 0xff000000, RZ, 0xc0, !PT ;  /* 0xff00000060ff7812 */ /* 0x000fe200078ac0ff */
[----:B------:R-:W-:Y:S01]  /*1ce0*/  @P1 FADD.FTZ R81, R60, R81 ;  /* 0x000000513c511221 */ /* 0x000fe20000010000 */
[----:B------:R-:W-:Y:S01]  /*1cf0*/  @P0 MOV R85, 0x20 ;  /* 0x0000002000550802 */ /* 0x000fe20000000f00 */
        /* <DEDUP_REMOVED lines=9> */
[----:B------:R-:W-:Y:S01]  /*1d90*/  SEL R71, R86, R71, P0 ;  /* 0x0000004756477207 */ /* 0x000fe20000000000 */
[----:B------:R-:W-:Y:S01]  /*1da0*/  FMUL.FTZ R138, R138, c[0x0][0x1e8] ;  /* 0x00007a008a8a7a20 */ /* 0x000fe20000410000 */
[----:B------:R-:W-:Y:S01]  /*1db0*/  LOP3.LUT P5, RZ, R96, 0xff00, RZ, 0xc0, !PT ;  /* 0x0000ff0060ff7812 */ /* 0x000fe200078ac0ff */
[----:B------:R-:W-:Y:S01]  /*1dc0*/  FMUL.FTZ R137, R87, c[0x0][0x1e8] ;  /* 0x00007a0057897a20 */ /* 0x000fe20000410000 */
[----:B------:R-:W-:Y:S01]  /*1dd0*/  FSEL R83, R89, RZ, P6 ;  /* 0x000000ff59537208 */ /* 0x000fe20003000000 */
[----:B------:R-:W-:Y:S01]  /*1de0*/  @P4 IMAD.MOV.U32 R88, RZ, RZ, R94 ;  /* 0x000000ffff584224 */ /* 0x000fe200078e005e */
        /* <DEDUP_REMOVED lines=49> */
.L_x_1291:
[----:B------:R-:W-:Y:S05]  /*2100*/  BSYNC B0 ;  /* 0x0000000000007941 */ /* 0x000fea0003800000 */
.L_x_1290:
[----:B------:R-:W-:Y:S02]  /*2110*/  IADD3 R99, R99, c[0x0][0x160], RZ ;  /* 0x0000580063637a10 */ /* 0x000fe40007ffe0ff */
[----:B------:R-:W-:Y:S02]  /*2120*/  LOP3.LUT P1, RZ, R98, 0xff, RZ, 0xc0, !PT ;  /* 0x000000ff62ff7812 */ /* 0x000fe4000782c0ff */
[----:B------:R-:W-:Y:S02]  /*2130*/  ISETP.GE.AND P0, PT, R99, c[0x0][0x164], PT ;  /* 0x0000590063007a0c */ /* 0x000fe40003f06270 */
[----:B------:R-:W-:-:S11]  /*2140*/  SEL R98, RZ, 0x1, P1 ;  /* 0x00000001ff627807 */ /* 0x000fd60000800000 */
[----:B0----5:R-:W-:Y:S01]  /*2150*/  @P0 CALL.REL.NOINC `(.L_x_1281) ;  /* 0x0000001000000944 */ /* 0x021fe20003c00000 */
[----:B------:R-:W-:Y:S05]  /*2160*/  BRA `(.L_x_1292) ;  /* 0xffffe14000007947 */ /* 0x000fea000383ffff */
.L_x_1281:
[----:B-1----:R-:W0:Y:S01]  /*2170*/  S2UR UR6, SR_CTAID.X ;  /* 0x00000000000679c3 */ /* 0x002e220000002500 */
[C---:B------:R-:W-:Y:S02]  /*2180*/  LOP3.LUT R3, R100.reuse, 0x7f, RZ, 0xc0, !PT ;  /* 0x0000007f64037812 */ /* 0x040fe400078ec0ff */
[----:B-----5:R-:W-:Y:S02]  /*2190*/  @P3 MOV R5, 0x20 ;  /* 0x0000002000053802 */ /* 0x020fe40000000f00 */
        /* <DEDUP_REMOVED lines=19> */
.L_x_1286:
[----:B------:R-:W-:Y:S01]  /*22d0*/  HFMA2.MMA R89, -RZ, RZ, 0, 1.847743988037109375e-06 ;  /* 0x0000001fff597435 */ /* 0x000fe200000001ff */
[----:B------:R-:W-:Y:S01]  /*22e0*/  IMAD.MOV.U32 R83, RZ, RZ, R139 ;  /* 0x000000ffff537224 */ /* 0x000fe200078e008b */
[----:B------:R-:W-:Y:S01]  /*22f0*/  MOV R88, 0x10 ;  /* 0x0000001000587802 */ /* 0x000fe20000000f00 */
[----:B------:R-:W-:Y:S01]  /*2300*/  IMAD.MOV.U32 R90, RZ, RZ, -0x1 ;  /* 0xffffffffff5a7424 */ /* 0x000fe200078e00ff */
[----:B------:R-:W-:-:S02]  /*2310*/  MOV R80, 0x2330 ;  /* 0x0000233000507802 */ /* 0x000fc40000000f00 */
[----:B-----5:R-:W-:Y:S05]  /*2320*/  CALL.REL.NOINC `($__internal_92_$__cuda_sm70_shflsync_down_p) ;  /* 0x0000045000007944 */ /* 0x020fea0003c00000 */
[----:B-1----:R-:W-:Y:S01]  /*2330*/  MOV R82, R89 ;  /* 0x0000005900527202 */ /* 0x002fe20000000f00 */
[----:B0-----:R-:W-:Y:S05]  /*2340*/  BRA `(.L_x_1293) ;  /* 0xffffec1000007947 */ /* 0x001fea000383ffff */
.L_x_1287:
[----:B------:R-:W-:Y:S01]  /*2350*/  HFMA2.MMA R89, -RZ, RZ, 0, 1.847743988037109375e-06 ;  /* 0x0000001fff597435 */ /* 0x000fe200000001ff */
[----:B------:R-:W-:Y:S01]  /*2360*/  MOV R83, R138 ;  /* 0x0000008a00537202 */ /* 0x000fe20000000f00 */
[----:B------:R-:W-:Y:S01]  /*2370*/  IMAD.MOV.U32 R88, RZ, RZ, 0x10 ;  /* 0x00000010ff587424 */ /* 0x000fe200078e00ff */
[----:B------:R-:W-:-:S02]  /*2380*/  MOV R90, 0xffffffff ;  /* 0xffffffff005a7802 */ /* 0x000fc40000000f00 */
[----:B------:R-:W-:Y:S02]  /*2390*/  MOV R80, 0x23b0 ;  /* 0x000023b000507802 */ /* 0x000fe40000000f00 */
[----:B01---5:R-:W-:Y:S05]  /*23a0*/  CALL.REL.NOINC `($__internal_92_$__cuda_sm70_shflsync_down_p) ;  /* 0x000003d000007944 */ /* 0x023fea0003c00000 */
[----:B------:R-:W-:Y:S01]  /*23b0*/  FADD.FTZ R139, R82, R139 ;  /* 0x0000008b528b7221 */ /* 0x000fe20000010000 */
[----:B0-----:R-:W-:Y:S01]  /*23c0*/  MOV R90, 0xffffffff ;  /* 0xffffffff005a7802 */ /* 0x001fe20000000f00 */
[----:B-1----:R-:W-:Y:S01]  /*23d0*/  FADD.FTZ R138, R138, R89 ;  /* 0x000000598a8a7221 */ /* 0x002fe20000010000 */
[----:B------:R-:W-:Y:S01]  /*23e0*/  HFMA2.MMA R89, -RZ, RZ, 0, 1.847743988037109375e-06 ;  /* 0x0000001fff597435 */ /* 0x000fe200000001ff */
[----:B------:R-:W-:Y:S01]  /*23f0*/  IMAD.MOV.U32 R88, RZ, RZ, 0x8 ;  /* 0x00000008ff587424 */ /* 0x000fe200078e00ff */
[----:B------:R-:W-:Y:S01]  /*2400*/  MOV R80, 0x2430 ;  /* 0x0000243000507802 */ /* 0x000fe20000000f00 */
[----:B------:R-:W-:-:S03]  /*2410*/  IMAD.MOV.U32 R83, RZ, RZ, R139 ;  /* 0x000000ffff537224 */ /* 0x000fc600078e008b */
[----:B------:R-:W-:Y:S05]  /*2420*/  CALL.REL.NOINC `($__internal_92_$__cuda_sm70_shflsync_down_p) ;  /* 0x0000035000007944 */ /* 0x000fea0003c00000 */
[----:B-1----:R-:W-:Y:S01]  /*2430*/  MOV R82, R89 ;  /* 0x0000005900527202 */ /* 0x002fe20000000f00 */
[----:B------:R-:W-:Y:S01]  /*2440*/  HFMA2.MMA R89, -RZ, RZ, 0, 1.847743988037109375e-06 ;  /* 0x0000001fff597435 */ /* 0x000fe200000001ff */
[----:B0-----:R-:W-:Y:S01]  /*2450*/  MOV R83, R138 ;  /* 0x0000008a00537202 */ /* 0x001fe20000000f00 */
[----:B------:R-:W-:Y:S01]  /*2460*/  IMAD.MOV.U32 R88, RZ, RZ, 0x8 ;  /* 0x00000008ff587424 */ /* 0x000fe200078e00ff */
[----:B------:R-:W-:-:S02]  /*2470*/  MOV R90, 0xffffffff ;  /* 0xffffffff005a7802 */ /* 0x000fc40000000f00 */
[----:B------:R-:W-:Y:S02]  /*2480*/  MOV R80, 0x24a0 ;  /* 0x000024a000507802 */ /* 0x000fe40000000f00 */
[----:B------:R-:W-:Y:S05]  /*2490*/  CALL.REL.NOINC `($__internal_92_$__cuda_sm70_shflsync_down_p) ;  /* 0x000002e000007944 */ /* 0x000fea0003c00000 */
[----:B------:R-:W-:Y:S01]  /*24a0*/  FADD.FTZ R139, R82, R139 ;  /* 0x0000008b528b7221 */ /* 0x000fe20000010000 */
[----:B0-----:R-:W-:Y:S01]  /*24b0*/  MOV R90, 0xffffffff ;  /* 0xffffffff005a7802 */ /* 0x001fe20000000f00 */
[----:B-1----:R-:W-:Y:S01]  /*24c0*/  FADD.FTZ R138, R138, R89 ;  /* 0x000000598a8a7221 */ /* 0x002fe20000010000 */
[----:B------:R-:W-:Y:S01]  /*24d0*/  HFMA2.MMA R89, -RZ, RZ, 0, 1.847743988037109375e-06 ;  /* 0x0000001fff597435 */ /* 0x000fe200000001ff */
[----:B------:R-:W-:Y:S01]  /*24e0*/  IMAD.MOV.U32 R88, RZ, RZ, 0x4 ;  /* 0x00000004ff587424 */ /* 0x000fe200078e00ff */
[----:B------:R-:W-:Y:S02]  /*24f0*/  MOV R83, R139 ;  /* 0x0000008b00537202 */ /* 0x000fe40000000f00 */
[----:B------:R-:W-:Y:S02]  /*2500*/  MOV R80, 0x2520 ;  /* 0x0000252000507802 */ /* 0x000fe40000000f00 */
[----:B------:R-:W-:Y:S05]  /*2510*/  CALL.REL.NOINC `($__internal_92_$__cuda_sm70_shflsync_down_p) ;  /* 0x0000026000007944 */ /* 0x000fea0003c00000 */
[----:B0-----:R-:W-:Y:S01]  /*2520*/  HFMA2.MMA R88, -RZ, RZ, 0, 2.384185791015625e-07 ;  /* 0x00000004ff587435 */ /* 0x001fe200000001ff */
[----:B-1----:R-:W-:Y:S01]  /*2530*/  IMAD.MOV.U32 R82, RZ, RZ, R89 ;  /* 0x000000ffff527224 */ /* 0x002fe200078e0059 */
[----:B------:R-:W-:Y:S01]  /*2540*/  MOV R83, R138 ;  /* 0x0000008a00537202 */ /* 0x000fe20000000f00 */
[----:B------:R-:W-:Y:S01]  /*2550*/  IMAD.MOV.U32 R90, RZ, RZ, -0x1 ;  /* 0xffffffffff5a7424 */ /* 0x000fe200078e00ff */
[----:B------:R-:W-:-:S02]  /*2560*/  MOV R89, 0x1f ;  /* 0x0000001f00597802 */ /* 0x000fc40000000f00 */
[----:B------:R-:W-:Y:S02]  /*2570*/  MOV R80, 0x2590 ;  /* 0x0000259000507802 */ /* 0x000fe40000000f00 */
[----:B------:R-:W-:Y:S05]  /*2580*/  CALL.REL.NOINC `($__internal_92_$__cuda_sm70_shflsync_down_p) ;  /* 0x000001f000007944 */ /* 0x000fea0003c00000 */
[----:B------:R-:W-:Y:S01]  /*2590*/  FADD.FTZ R139, R82, R139 ;  /* 0x0000008b528b7221 */ /* 0x000fe20000010000 */
[----:B0-----:R-:W-:Y:S01]  /*25a0*/  HFMA2.MMA R88, -RZ, RZ, 0, 1.1920928955078125e-07 ;  /* 0x00000002ff587435 */ /* 0x001fe200000001ff */
[----:B-1----:R-:W-:Y:S01]  /*25b0*/  FADD.FTZ R86, R138, R89 ;  /* 0x000000598a567221 */ /* 0x002fe20000010000 */
[----:B------:R-:W-:Y:S01]  /*25c0*/  MOV R89, 0x1f ;  /* 0x0000001f00597802 */ /* 0x000fe20000000f00 */
[----:B------:R-:W-:Y:S01]  /*25d0*/  IMAD.MOV.U32 R83, RZ, RZ, R139 ;  /* 0x000000ffff537224 */ /* 0x000fe200078e008b */
[----:B------:R-:W-:Y:S02]  /*25e0*/  MOV R90, 0xffffffff ;  /* 0xffffffff005a7802 */ /* 0x000fe40000000f00 */
[----:B------:R-:W-:Y:S02]  /*25f0*/  MOV R80, 0x2610 ;  /* 0x0000261000507802 */ /* 0x000fe40000000f00 */
[----:B------:R-:W-:Y:S05]  /*2600*/  CALL.REL.NOINC `($__internal_92_$__cuda_sm70_shflsync_down_p) ;  /* 0x0000017000007944 */ /* 0x000fea0003c00000 */
[----:B0-----:R-:W-:Y:S01]  /*2610*/  HFMA2.MMA R88, -RZ, RZ, 0, 1.1920928955078125e-07 ;  /* 0x00000002ff587435 */ /* 0x001fe200000001ff */
[----:B-1----:R-:W-:Y:S01]  /*2620*/  MOV R82, R89 ;  /* 0x0000005900527202 */ /* 0x002fe20000000f00 */
[----:B------:R-:W-:Y:S01]  /*2630*/  IMAD.MOV.U32 R89, RZ, RZ, 0x1f ;  /* 0x0000001fff597424 */ /* 0x000fe200078e00ff */
[----:B------:R-:W-:-:S02]  /*2640*/  MOV R83, R86 ;  /* 0x0000005600537202 */ /* 0x000fc40000000f00 */
[----:B------:R-:W-:Y:S02]  /*2650*/  MOV R90, 0xffffffff ;  /* 0xffffffff005a7802 */ /* 0x000fe40000000f00 */
[----:B------:R-:W-:Y:S02]  /*2660*/  MOV R80, 0x2680 ;  /* 0x0000268000507802 */ /* 0x000fe40000000f00 */
[----:B------:R-:W-:Y:S05]  /*2670*/  CALL.REL.NOINC `($__internal_92_$__cuda_sm70_shflsync_down_p) ;  /* 0x0000010000007944 */ /* 0x000fea0003c00000 */
[----:B------:R-:W-:Y:S01]  /*2680*/  FADD.FTZ R84, R82, R139 ;  /* 0x0000008b52547221 */ /* 0x000fe20000010000 */
[----:B0-----:R-:W-:Y:S01]  /*2690*/  HFMA2.MMA R88, -RZ, RZ, 0, 5.9604644775390625e-08 ;  /* 0x00000001ff587435 */ /* 0x001fe200000001ff */
[----:B-1----:R-:W-:Y:S01]  /*26a0*/  FADD.FTZ R86, R86, R89 ;  /* 0x0000005956567221 */ /* 0x002fe20000010000 */
[----:B------:R-:W-:Y:S01]  /*26b0*/  MOV R89, 0x1f ;  /* 0x0000001f00597802 */ /* 0x000fe20000000f00 */
[----:B------:R-:W-:Y:S01]  /*26c0*/  IMAD.MOV.U32 R90, RZ, RZ, -0x1 ;  /* 0xffffffffff5a7424 */ /* 0x000fe200078e00ff */
[----:B------:R-:W-:Y:S02]  /*26d0*/  MOV R83, R84 ;  /* 0x0000005400537202 */ /* 0x000fe40000000f00 */
[----:B------:R-:W-:Y:S02]  /*26e0*/  MOV R80, 0x2700 ;  /* 0x0000270000507802 */ /* 0x000fe40000000f00 */
        /* <DEDUP_REMOVED lines=8> */
[----:B01----:R-:W-:Y:S05]  /*2770*/  BRA `(.L_x_1294) ;  /* 0xffffe90000007947 */ /* 0x003fea000383ffff */
        .weak           $__internal_92_$__cuda_sm70_shflsync_down_p
        .type           $__internal_92_$__cuda_sm70_shflsync_down_p,@function
        .size           $__internal_92_$__cuda_sm70_shflsync_down_p,(.L_x_1855 - $__internal_92_$__cuda_sm70_shflsync_down_p)
$__internal_92_$__cuda_sm70_shflsync_down_p:
[----:B------:R-:W-:Y:S01]  /*2780*/  HFMA2.MMA R81, -RZ, RZ, 0, 0 ;  /* 0x00000000ff517435 */ /* 0x000fe200000001ff */
[----:B------:R-:W-:Y:S04]  /*2790*/  WARPSYNC R90 ;  /* 0x0000005a00007348 */ /* 0x000fe80003800000 */
[----:B------:R0:W1:Y:S01]  /*27a0*/  SHFL.DOWN PT, R89, R83, R88, R89 ;  /* 0x0800005853597389 */ /* 0x00006200000e0059 */
[----:B------:R-:W-:Y:S05]  /*27b0*/  RET.REL.NODEC R80 `(_ZN10layer_norm31ln_parallel_residual_bwd_kernelINS_13Kernel_traitsIf6__halffS2_fjLj2048ELj1ELj1ELj4ELj16ENS_18Kernel_traits_baseILj2048EfS2_fS2_fjLj128EEEEELb1ELb1ELb0EEEvNS_9BwdParamsE) ;  /* 0xffffd84050007950 */ /* 0x000fea0003c3ffff */
.L_x_1295:
        /* <DEDUP_REMOVED lines=12> */
.L_x_1855:


//--------------------- .text._ZN10layer_norm22ln_bwd_finalize_kernelINS_22Kernel_traits_finalizeILj2048Ef6__halffS2_fjLb0ELj1024ELj4ENS_18Kernel_traits_baseILj2048EfS2_fS2_fjLj1024EEEEELb0ELb1EEEvNS_9BwdParamsE --------------------------
	.section	.text._ZN10layer_norm22ln_bwd_finalize_kernelINS_22Kernel_traits_finalizeILj2048Ef6__halffS2_fjLb0ELj1024ELj4ENS_18Kernel_traits_baseILj2048EfS2_fS2_fjLj1024EEEEELb0ELb1EEEvNS_9BwdParamsE,"ax",@progbits
	.sectioninfo	@"SHI_REGISTERS=32"
	.align	128
        .global         _ZN10layer_norm22ln_bwd_finalize_kernelINS_22Kernel_traits_finalizeILj2048Ef6__halffS2_fjLb0ELj1024ELj4ENS_18Kernel_traits_baseILj2048EfS2_fS2_fjLj1024EEEEELb0ELb1EEEvNS_9BwdParamsE
        .type           _ZN10layer_norm22ln_bwd_finalize_kernelINS_22Kernel_traits_finalizeILj2048Ef6__halffS2_fjLb0ELj1024ELj4ENS_18Kernel_traits_baseILj2048EfS2_fS2_fjLj1024EEEEELb0ELb1EEEvNS_9BwdParamsE,@function
        .size           _ZN10layer_norm22ln_bwd_finalize_kernelINS_22Kernel_traits_finalizeILj2048Ef6__halffS2_fjLb0ELj1024ELj4ENS_18Kernel_traits_baseILj2048EfS2_fS2_fjLj1024EEEEELb0ELb1EEEvNS_9BwdParamsE,(.L_x_1856 - _ZN10layer_norm22ln_bwd_finalize_kernelINS_22Kernel_traits_finalizeILj2048Ef6__halffS2_fjLb0ELj1024ELj4ENS_18Kernel_traits_baseILj2048EfS2_fS2_fjLj1024EEEEELb0ELb1EEEvNS_9BwdParamsE)
        .other          _ZN10layer_norm22ln_bwd_finalize_kernelINS_22Kernel_traits_finalizeILj2048Ef6__halffS2_fjLb0ELj1024ELj4ENS_18Kernel_traits_baseILj2048EfS2_fS2_fjLj1024EEEEELb0ELb1EEEvNS_9BwdParamsE,@"STO_CUDA_ENTRY STV_DEFAULT"
_ZN10layer_norm22ln_bwd_finalize_kernelINS_22Kernel_traits_finalizeILj2048Ef6__halffS2_fjLb0ELj1024ELj4ENS_18Kernel_traits_baseILj2048EfS2_fS2_fjLj1024EEEEELb0ELb1EEEvNS_9BwdParamsE:
.text._ZN10layer_norm22ln_bwd_finalize_kernelINS_22Kernel_traits_finalizeILj2048Ef6__halffS2_fjLb0ELj1024ELj4ENS_18Kernel_traits_baseILj2048EfS2_fS2_fjLj1024EEEEELb0ELb1EEEvNS_9BwdParamsE:
        /* <DEDUP_REMOVED lines=19> */
.L_x_1306:
        /* <DEDUP_REMOVED lines=27> */
.L_x_1300:
        /* <DEDUP_REMOVED lines=35> */
.L_x_1299:
[----:B------:R-:W-:Y:S05]  /*0510*/  BSYNC B1 ;  /* 0x0000000000017941 */ /* 0x000fea0003800000 */
.L_x_1298:
        /* <DEDUP_REMOVED lines=23> */
.L_x_1302:
[----:B------:R-:W-:Y:S05]  /*0690*/  BSYNC B1 ;  /* 0x0000000000017941 */ /* 0x000fea0003800000 */
.L_x_1301:
        /* <DEDUP_REMOVED lines=10> */
.L_x_1297:
[----:B------:R-:W-:Y:S05]  /*0740*/  BSYNC B0 ;  /* 0x0000000000007941 */ /* 0x000fea0003800000 */
.L_x_1296:
        /* <DEDUP_REMOVED lines=11> */
.L_x_1307:
        /* <DEDUP_REMOVED lines=18> */
.L_x_1308:
[----:B------:R-:W-:Y:S01]  /*0920*/  @!P1 SHF.R.U32.HI R2, RZ, 0x3, R0 ;  /* 0x00000003ff029819 */ /* 0x000fe20000011600 */
[----:B---3--:R-:W-:Y:S02]  /*0930*/  FADD.FTZ R5, R5, R10 ;  /* 0x0000000a05057221 */ /* 0x008fe40000010000 */
[----:B--2---:R-:W-:Y:S01]  /*0940*/  FADD.FTZ R7, R7, R4 ;  /* 0x0000000407077221 */ /* 0x004fe20000010000 */
[----:B------:R-:W-:-:S05]  /*0950*/  @!P1 LOP3.LUT R2, R2, 0x1ffffffc, RZ, 0xc0, !PT ;  /* 0x1ffffffc02029812 */ /* 0x000fca00078ec0ff */
[----:B------:R2:W-:Y:S04]  /*0960*/  @!P1 STS [R2+0x2000], R5 ;  /* 0x0020000502009388 */ /* 0x0005e80000000800 */
[----:B------:R2:W-:Y:S02]  /*0970*/  @!P1 STS [R2+0x2080], R7 ;  /* 0x0020800702009388 */ /* 0x0005e40000000800 */
.L_x_1303:
        /* <DEDUP_REMOVED lines=14> */
.L_x_1304:
[----:B------:R-:W-:Y:S01]  /*0a60*/  HFMA2.MMA R9, -RZ, RZ, 0, 5.9604644775390625e-08 ;  /* 0x00000001ff097435 */ /* 0x000fe200000001ff */
[----:B--2---:R-:W-:Y:S01]  /*0a70*/  IMAD.MOV.U32 R10, RZ, RZ, R4 ;  /* 0x000000ffff0a7224 */ /* 0x004fe200078e0004 */
[----:B------:R-:W-:Y:S01]  /*0a80*/  MOV R11, 0xffffffff ;  /* 0xffffffff000b7802 */ /* 0x000fe20000000f00 */
[----:B------:R-:W-:Y:S01]  /*0a90*/  IMAD.MOV.U32 R6, RZ, RZ, 0x1f ;  /* 0x0000001fff067424 */ /* 0x000fe200078e00ff */
[----:B------:R-:W-:-:S02]  /*0aa0*/  MOV R2, 0xac0 ;  /* 0x00000ac000027802 */ /* 0x000fc40000000f00 */
[----:B01----:R-:W-:Y:S05]  /*0ab0*/  CALL.REL.NOINC `($__internal_93_$__cuda_sm70_shflsync_bfly_p) ;  /* 0x000003c000007944 */ /* 0x003fea0003c00000 */
[----:B-1----:R-:W-:Y:S01]  /*0ac0*/  MOV R3, R6 ;  /* 0x0000000600037202 */ /* 0x002fe20000000f00 */
[----:B0-----:R-:W-:Y:S05]  /*0ad0*/  BRA `(.L_x_1307) ;  /* 0xfffffd2000007947 */ /* 0x001fea000383ffff */
.L_x_1305:
[----:B------:R-:W-:Y:S01]  /*0ae0*/  HFMA2.MMA R9, -RZ, RZ, 0, 1.1920928955078125e-07 ;  /* 0x00000002ff097435 */ /* 0x000fe200000001ff */
[----:B------:R-:W-:Y:S01]  /*0af0*/  IMAD.MOV.U32 R10, RZ, RZ, R13 ;  /* 0x000000ffff0a7224 */ /* 0x000fe200078e000d */
[----:B------:R-:W-:Y:S01]  /*0b00*/  MOV R6, 0x1f ;  /* 0x0000001f00067802 */ /* 0x000fe20000000f00 */
[----:B------:R-:W-:Y:S01]  /*0b10*/  IMAD.MOV.U32 R11, RZ, RZ, -0x1 ;  /* 0xffffffffff0b7424 */ /* 0x000fe200078e00ff */
[----:B------:R-:W-:-:S02]  /*0b20*/  MOV R2, 0xb40 ;  /* 0x00000b4000027802 */ /* 0x000fc40000000f00 */
[----:B012---:R-:W-:Y:S05]  /*0b30*/  CALL.REL.NOINC `($__internal_93_$__cuda_sm70_shflsync_bfly_p) ;  /* 0x0000034000007944 */ /* 0x007fea0003c00000 */
[----:B0-----:R-:W-:Y:S01]  /*0b40*/  HFMA2.MMA R9, -RZ, RZ, 0, 2.384185791015625e-07 ;  /* 0x00000004ff097435 */ /* 0x001fe200000001ff */
[----:B-1----:R-:W-:Y:S01]  /*0b50*/  FADD.FTZ R10, R13, R6 ;  /* 0x000000060d0a7221 */ /* 0x002fe20000010000 */
[----:B------:R-:W-:Y:S01]  /*0b60*/  MOV R6, 0x1f ;  /* 0x0000001f00067802 */ /* 0x000fe20000000f00 */
[----:B------:R-:W-:Y:S01]  /*0b70*/  IMAD.MOV.U32 R11, RZ, RZ, -0x1 ;  /* 0xffffffffff0b7424 */ /* 0x000fe200078e00ff */
[----:B------:R-:W-:-:S02]  /*0b80*/  MOV R2, 0xba0 ;  /* 0x00000ba000027802 */ /* 0x000fc40000000f00 */
[----:B------:R-:W-:Y:S05]  /*0b90*/  CALL.REL.NOINC `($__internal_93_$__cuda_sm70_shflsync_bfly_p) ;  /* 0x000002e000007944 */ /* 0x000fea0003c00000 */
[----:B0-----:R-:W-:Y:S01]  /*0ba0*/  HFMA2.MMA R9, -RZ, RZ, 0, 4.76837158203125e-07 ;  /* 0x00000008ff097435 */ /* 0x001fe200000001ff */
[----:B-1----:R-:W-:Y:S01]  /*0bb0*/  FADD.FTZ R10, R10, R6 ;  /* 0x000000060a0a7221 */ /* 0x002fe20000010000 */
[----:B------:R-:W-:Y:S01]  /*0bc0*/  MOV R6, 0x1f ;  /* 0x0000001f00067802 */ /* 0x000fe20000000f00 */
[----:B------:R-:W-:Y:S01]  /*0bd0*/  IMAD.MOV.U32 R11, RZ, RZ, -0x1 ;  /* 0xffffffffff0b7424 */ /* 0x000fe200078e00ff */
[----:B------:R-:W-:-:S02]  /*0be0*/  MOV R2, 0xc00 ;  /* 0x00000c0000027802 */ /* 0x000fc40000000f00 */
[----:B------:R-:W-:Y:S05]  /*0bf0*/  CALL.REL.NOINC `($__internal_93_$__cuda_sm70_shflsync_bfly_p) ;  /* 0x0000028000007944 */ /* 0x000fea0003c00000 */
[----:B-1----:R-:W-:Y:S01]  /*0c00*/  FADD.FTZ R4, R10, R6 ;  /* 0x000000060a047221 */ /* 0x002fe20000010000 */
[----:B0-----:R-:W-:Y:S01]  /*0c10*/  HFMA2.MMA R9, -RZ, RZ, 0, 9.5367431640625e-07 ;  /* 0x00000010ff097435 */ /* 0x001fe200000001ff */
[----:B------:R-:W-:Y:S01]  /*0c20*/  MOV R6, 0x1f ;  /* 0x0000001f00067802 */ /* 0x000fe20000000f00 */
[----:B------:R-:W-:Y:S01]  /*0c30*/  IMAD.MOV.U32 R11, RZ, RZ, -0x1 ;  /* 0xffffffffff0b7424 */ /* 0x000fe200078e00ff */
[----:B------:R-:W-:-:S02]  /*0c40*/  MOV R2, 0xc70 ;  /* 0x00000c7000027802 */ /* 0x000fc40000000f00 */
[----:B------:R-:W-:Y:S02]  /*0c50*/  MOV R10, R4 ;  /* 0x00000004000a7202 */ /* 0x000fe40000000f00 */
[----:B------:R-:W-:Y:S05]  /*0c60*/  CALL.REL.NOINC `($__internal_93_$__cuda_sm70_shflsync_bfly_p) ;  /* 0x0000021000007944 */ /* 0x000fea0003c00000 */
[----:B0-----:R-:W-:Y:S01]  /*0c70*/  HFMA2.MMA R9, -RZ, RZ, 0, 5.9604644775390625e-08 ;  /* 0x00000001ff097435 */ /* 0x001fe200000001ff */
[----:B-1----:R-:W-:Y:S01]  /*0c80*/  MOV R7, R6 ;  /* 0x0000000600077202 */ /* 0x002fe20000000f00 */
[----:B------:R-:W-:Y:S01]  /*0c90*/  IMAD.MOV.U32 R10, RZ, RZ, R5 ;  /* 0x000000ffff0a7224 */ /* 0x000fe200078e0005 */
[----:B------:R-:W-:Y:S01]  /*0ca0*/  MOV R6, 0x1f ;  /* 0x0000001f00067802 */ /* 0x000fe20000000f00 */
[----:B------:R-:W-:Y:S01]  /*0cb0*/  IMAD.MOV.U32 R11, RZ, RZ, -0x1 ;  /* 0xffffffffff0b7424 */ /* 0x000fe200078e00ff */
[----:B------:R-:W-:Y:S02]  /*0cc0*/  MOV R2, 0xce0 ;  /* 0x00000ce000027802 */ /* 0x000fe40000000f00 */
[----:B------:R-:W-:Y:S05]  /*0cd0*/  CALL.REL.NOINC `($__internal_93_$__cuda_sm70_shflsync_bfly_p) ;  /* 0x000001a000007944 */ /* 0x000fea0003c00000 */
[----:B0-----:R-:W-:Y:S01]  /*0ce0*/  HFMA2.MMA R9, -RZ, RZ, 0, 1.1920928955078125e-07 ;  /* 0x00000002ff097435 */ /* 0x001fe200000001ff */
[----:B-1----:R-:W-:Y:S01]  /*0cf0*/  FADD.FTZ R10, R5, R6 ;  /* 0x00000006050a7221 */ /* 0x002fe20000010000 */
[----:B------:R-:W-:Y:S01]  /*0d00*/  MOV R6, 0x1f ;  /* 0x0000001f00067802 */ /* 0x000fe20000000f00 */
[----:B------:R-:W-:Y:S01]  /*0d10*/  IMAD.MOV.U32 R11, RZ, RZ, -0x1 ;  /* 0xffffffffff0b7424 */ /* 0x000fe200078e00ff */
[----:B------:R-:W-:Y:S02]  /*0d20*/  MOV R2, 0xd40 ;  /* 0x00000d4000027802 */ /* 0x000fe40000000f00 */
[----:B------:R-:W-:Y:S05]  /*0d30*/  CALL.REL.NOINC `($__internal_93_$__cuda_sm70_shflsync_bfly_p) ;  /* 0x0000014000007944 */ /* 0x000fea0003c00000 */
        /* <DEDUP_REMOVED lines=12> */
[----:B0-----:R-:W-:Y:S01]  /*0e00*/  HFMA2.MMA R9, -RZ, RZ, 0, 9.5367431640625e-07 ;  /* 0x00000010ff097435 */ /* 0x001fe200000001ff */
[----:B-1----:R-:W-:Y:S01]  /*0e10*/  FADD.FTZ R10, R10, R6 ;  /* 0x000000060a0a7221 */ /* 0x002fe20000010000 */
[----:B------:R-:W-:Y:S01]  /*0e20*/  MOV R6, 0x1f ;  /* 0x0000001f00067802 */ /* 0x000fe20000000f00 */
[----:B------:R-:W-:Y:S01]  /*0e30*/  IMAD.MOV.U32 R11, RZ, RZ, -0x1 ;  /* 0xffffffffff0b7424 */ /* 0x000fe200078e00ff */
[----:B------:R-:W-:-:S02]  /*0e40*/  MOV R2, 0xe60 ;  /* 0x00000e6000027802 */ /* 0x000fc40000000f00 */
[----:B------:R-:W-:Y:S05]  /*0e50*/  CALL.REL.NOINC `($__internal_93_$__cuda_sm70_shflsync_bfly_p) ;  /* 0x0000002000007944 */ /* 0x000fea0003c00000 */
[----:B-1----:R-:W-:Y:S01]  /*0e60*/  MOV R5, R6 ;  /* 0x0000000600057202 */ /* 0x002fe20000000f00 */
[----:B0-----:R-:W-:Y:S05]  /*0e70*/  BRA `(.L_x_1308) ;  /* 0xfffffaa000007947 */ /* 0x001fea000383ffff */
        .weak           $__internal_93_$__cuda_sm70_shflsync_bfly_p
        .type           $__internal_93_$__cuda_sm70_shflsync_bfly_p,@function
        .size           $__internal_93_$__cuda_sm70_shflsync_bfly_p,(.L_x_1856 - $__internal_93_$__cuda_sm70_shflsync_bfly_p)
$__internal_93_$__cuda_sm70_shflsync_bfly_p:
[----:B------:R-:W-:Y:S01]  /*0e80*/  HFMA2.MMA R3, -RZ, RZ, 0, 0 ;  /* 0x00000000ff037435 */ /* 0x000fe200000001ff */
[----:B------:R-:W-:Y:S04]  /*0e90*/  WARPSYNC R11 ;  /* 0x0000000b00007348 */ /* 0x000fe80003800000 */
[----:B------:R0:W1:Y:S01]  /*0ea0*/  SHFL.BFLY PT, R6, R10, R9, R6 ;  /* 0x0c0000090a067389 */ /* 0x00006200000e0006 */
[----:B------:R-:W-:Y:S05]  /*0eb0*/  RET.REL.NODEC R2 `(_ZN10layer_norm22ln_bwd_finalize_kernelINS_22Kernel_traits_finalizeILj2048Ef6__halffS2_fjLb0ELj1024ELj4ENS_18Kernel_traits_baseILj2048EfS2_fS2_fjLj1024EEEEELb0ELb1EEEvNS_9BwdParamsE) ;  /* 0xfffff14002007950 */ /* 0x000fea0003c3ffff */
.L_x_1309:
        /* <DEDUP_REMOVED lines=12> */
.L_x_1856:


//--------------------- .text._ZN10layer_norm40ln_parallel_residual_bwd_finalize_kernelINS_22Kernel_traits_finalizeILj2048Ef6__halffS2_fjLb0ELj1024ELj4ENS_18Kernel_traits_baseILj2048EfS2_fS2_fjLj1024EEEEELb1EEEvNS_9BwdParamsE --------------------------
	.section	.text._ZN10layer_norm40ln_parallel_residual_bwd_finalize_kernelINS_22Kernel_traits_finalizeILj2048Ef6__halffS2_fjLb0ELj1024ELj4ENS_18Kernel_traits_baseILj2048EfS2_fS2_fjLj1024EEEEELb1EEEvNS_9BwdParamsE,"ax",@progbits
	.sectioninfo	@"SHI_REGISTERS=32"
	.align	128
        .global         _ZN10layer_norm40ln_parallel_residual_bwd_finalize_kernelINS_22Kernel_traits_finalizeILj2048Ef6__halffS2_fjLb0ELj1024ELj4ENS_18Kernel_traits_baseILj2048EfS2_fS2_fjLj1024EEEEELb1EEEvNS_9BwdParamsE
        .type           _ZN10layer_norm40ln_parallel_residual_bwd_finalize_kernelINS_22Kernel_traits_finalizeILj2048Ef6__halffS2_fjLb0ELj1024ELj4ENS_18Kernel_traits_baseILj2048EfS2_fS2_fjLj1024EEEEELb1EEEvNS_9BwdParamsE,@function
        .size           _ZN10layer_norm40ln_parallel_residual_bwd_finalize_kernelINS_22Kernel_traits_finalizeILj2048Ef6__halffS2_fjLb0ELj1024ELj4ENS_18Kernel_traits_baseILj2048EfS2_fS2_fjLj1024EEEEELb1EEEvNS_9BwdParamsE,(.L_x_1857 - _ZN10layer_norm40ln_parallel_residual_bwd_finalize_kernelINS_22Kernel_traits_finalizeILj2048Ef6__halffS2_fjLb0ELj1024ELj4ENS_18Kernel_traits_baseILj2048EfS2_fS2_fjLj1024EEEEELb1EEEvNS_9BwdParamsE)
        .other          _ZN10layer_norm40ln_parallel_residual_bwd_finalize_kernelINS_22Kernel_traits_finalizeILj2048Ef6__halffS2_fjLb0ELj1024ELj4ENS_18Kernel_traits_baseILj2048EfS2_fS2_fjLj1024EEEEELb1EEEvNS_9BwdParamsE,@"STO_CUDA_ENTRY STV_DEFAULT"
_ZN10layer_norm40ln_parallel_residual_bwd_finalize_kernelINS_22Kernel_traits_finalizeILj2048Ef6__halffS2_fjLb0ELj1024ELj4ENS_18Kernel_traits_baseILj2048EfS2_fS2_fjLj1024EEEEELb1EEEvNS_9BwdParamsE:
.text._ZN10layer_norm40ln_parallel_residual_bwd_finalize_kernelINS_22Kernel_traits_finalizeILj2048Ef6__halffS2_fjLb0ELj1024ELj4ENS_18Kernel_traits_baseILj2048EfS2_fS2_fjLj1024EEEEELb1EEEvNS_9BwdParamsE:
        /* <DEDUP_REMOVED lines=19> */
.L_x_1323:
        /* <DEDUP_REMOVED lines=37> */
.L_x_1314:
        /* <DEDUP_REMOVED lines=59> */
.L_x_1313:
[----:B------:R-:W-:Y:S05]  /*0730*/  BSYNC B1 ;  /* 0x0000000000017941 */ /* 0x000fea0003800000 */
.L_x_1312:
        /* <DEDUP_REMOVED lines=35> */
.L_x_1316:
[----:B------:R-:W-:Y:S05]  /*0970*/  BSYNC B1 ;  /* 0x0000000000017941 */ /* 0x000fea0003800000 */
.L_x_1315:
        /* <DEDUP_REMOVED lines=16> */
.L_x_1311:
[----:B------:R-:W-:Y:S05]  /*0a80*/  BSYNC B0 ;  /* 0x0000000000007941 */ /* 0x000fea0003800000 */
.L_x_1310:
        /* <DEDUP_REMOVED lines=14> */
.L_x_1324:
        /* <DEDUP_REMOVED lines=36> */
.L_x_1325:
        /* <DEDUP_REMOVED lines=11> */
.L_x_1317:
        /* <DEDUP_REMOVED lines=19> */
.L_x_1321:
[----:B------:R-:W-:Y:S05]  /*0f90*/  BSYNC B0 ;  /* 0x0000000000007941 */ /* 0x000fea0003800000 */
.L_x_1320:
[C---:B------:R-:W-:Y:S02]  /*0fa0*/  ISETP.GT.U32.AND P1, PT, R4.reuse, -0x801, PT ;  /* 0xfffff7ff0400780c */ /* 0x040fe40003f24070 */
[----:B------:R-:W-:-:S02]  /*0fb0*/  IADD3 R4, R4, 0x800, RZ ;  /* 0x0000080004047810 */ /* 0x000fc40007ffe0ff */
[----:B------:R-:W-:-:S09]  /*0fc0*/  IADD3 R5, R5, 0x400, RZ ;  /* 0x0000040005057810 */ /* 0x000fd20007ffe0ff */
[----:B0-----:R-:W-:Y:S01]  /*0fd0*/  @!P1 CALL.REL.NOINC `(.L_x_1322) ;  /* 0x0000001000009944 */ /* 0x001fe20003c00000 */
[----:B------:R-:W-:Y:S05]  /*0fe0*/  BRA `(.L_x_1323) ;  /* 0xfffff14000007947 */ /* 0x000fea000383ffff */
.L_x_1322:
[----:B------:R-:W-:Y:S05]  /*0ff0*/  EXIT ;  /* 0x000000000000794d */ /* 0x000fea0003800000 */
.L_x_1318:
[----:B------:R-:W-:Y:S01]  /*1000*/  HFMA2.MMA R17, -RZ, RZ, 0, 1.847743988037109375e-06 ;  /* 0x0000001fff117435 */ /* 0x000fe200000001ff */
[----:B----4-:R-:W-:Y:S01]  /*1010*/  MOV R19, R12 ;  /* 0x0000000c00137202 */ /* 0x010fe20000000f00 */
[----:B------:R-:W-:Y:S01]  /*1020*/  IMAD.MOV.U32 R16, RZ, RZ, 0x1 ;  /* 0x00000001ff107424 */ /* 0x000fe200078e00ff */
[----:B------:R-:W-:Y:S02]  /*1030*/  MOV R14, 0xffffffff ;  /* 0xffffffff000e7802 */ /* 0x000fe40000000f00 */
[----:B------:R-:W-:Y:S02]  /*1040*/  MOV R8, 0x1060 ;  /* 0x0000106000087802 */ /* 0x000fe40000000f00 */
[----:B0123--:R-:W-:Y:S05]  /*1050*/  CALL.REL.NOINC `($__internal_94_$__cuda_sm70_shflsync_bfly_p) ;  /* 0x000007b000007944 */ /* 0x00ffea0003c00000 */
[----:B01----:R-:W-:Y:S05]  /*1060*/  BRA `(.L_x_1324) ;  /* 0xfffffb0000007947 */ /* 0x003fea000383ffff */
.L_x_1319:
[----:B------:R-:W-:Y:S01]  /*1070*/  HFMA2.MMA R17, -RZ, RZ, 0, 1.847743988037109375e-06 ;  /* 0x0000001fff117435 */ /* 0x000fe200000001ff */
[----:B------:R-:W-:Y:S01]  /*1080*/  MOV R19, R12 ;  /* 0x0000000c00137202 */ /* 0x000fe20000000f00 */
[----:B------:R-:W-:Y:S01]  /*1090*/  IMAD.MOV.U32 R16, RZ, RZ, 0x2 ;  /* 0x00000002ff107424 */ /* 0x000fe200078e00ff */
[----:B------:R-:W-:Y:S02]  /*10a0*/  MOV R14, 0xffffffff ;  /* 0xffffffff000e7802 */ /* 0x000fe40000000f00 */
[----:B------:R-:W-:-:S02]  /*10b0*/  MOV R8, 0x10d0 ;  /* 0x000010d000087802 */ /* 0x000fc40000000f00 */
[----:B-123--:R-:W-:Y:S05]  /*10c0*/  CALL.REL.NOINC `($__internal_94_$__cuda_sm70_shflsync_bfly_p) ;  /* 0x0000074000007944 */ /* 0x00efea0003c00000 */
[----:B0-----:R-:W-:Y:S01]  /*10d0*/  HFMA2.MMA R16, -RZ, RZ, 0, 2.384185791015625e-07 ;  /* 0x00000004ff107435 */ /* 0x001fe200000001ff */
[----:B-1----:R-:W-:Y:S01]  /*10e0*/  FADD.FTZ R19, R12, R14 ;  /* 0x0000000e0c137221 */ /* 0x002fe20000010000 */
[----:B------:R-:W-:Y:S01]  /*10f0*/  MOV R14, 0xffffffff ;  /* 0xffffffff000e7802 */ /* 0x000fe20000000f00 */
[----:B------:R-:W-:Y:S01]  /*1100*/  IMAD.MOV.U32 R17, RZ, RZ, 0x1f ;  /* 0x0000001fff117424 */ /* 0x000fe200078e00ff */
[----:B------:R-:W-:-:S02]  /*1110*/  MOV R8, 0x1130 ;  /* 0x0000113000087802 */ /* 0x000fc40000000f00 */
[----:B------:R-:W-:Y:S05]  /*1120*/  CALL.REL.NOINC `($__internal_94_$__cuda_sm70_shflsync_bfly_p) ;  /* 0x000006e000007944 */ /* 0x000fea0003c00000 */
[----:B0-----:R-:W-:Y:S01]  /*1130*/  HFMA2.MMA R16, -RZ, RZ, 0, 4.76837158203125e-07 ;  /* 0x00000008ff107435 */ /* 0x001fe200000001ff */
[----:B-1----:R-:W-:Y:S01]  /*1140*/  FADD.FTZ R19, R19, R14 ;  /* 0x0000000e13137221 */ /* 0x002fe20000010000 */
[----:B------:R-:W-:Y:S01]  /*1150*/  MOV R17, 0x1f ;  /* 0x0000001f00117802 */ /* 0x000fe20000000f00 */
[----:B------:R-:W-:Y:S01]  /*1160*/  IMAD.MOV.U32 R14, RZ, RZ, -0x1 ;  /* 0xffffffffff0e7424 */ /* 0x000fe200078e00ff */
[----:B------:R-:W-:-:S02]  /*1170*/  MOV R8, 0x1190 ;  /* 0x0000119000087802 */ /* 0x000fc40000000f00 */
[----:B------:R-:W-:Y:S05]  /*1180*/  CALL.REL.NOINC `($__internal_94_$__cuda_sm70_shflsync_bfly_p) ;  /* 0x0000068000007944 */ /* 0x000fea0003c00000 */
[----:B-1----:R-:W-:Y:S01]  /*1190*/  FADD.FTZ R12, R19, R14 ;  /* 0x0000000e130c7221 */ /* 0x002fe20000010000 */
[----:B0-----:R-:W-:Y:S01]  /*11a0*/  HFMA2.MMA R16, -RZ, RZ, 0, 9.5367431640625e-07 ;  /* 0x00000010ff107435 */ /* 0x001fe200000001ff */
[----:B------:R-:W-:-:S02]  /*11b0*/  MOV R17, 0x1f ;  /* 0x0000001f00117802 */ /* 0x000fc40000000f00 */
[----:B------:R-:W-:Y:S01]  /*11c0*/  MOV R14, 0xffffffff ;  /* 0xffffffff000e7802 */ /* 0x000fe20000000f00 */
[----:B------:R-:W-:Y:S01]  /*11d0*/  IMAD.MOV.U32 R19, RZ, RZ, R12 ;  /* 0x000000ffff137224 */ /* 0x000fe200078e000c */
[----:B------:R-:W-:Y:S02]  /*11e0*/  MOV R8, 0x1200 ;  /* 0x0000120000087802 */ /* 0x000fe40000000f00 */
[----:B------:R-:W-:Y:S05]  /*11f0*/  CALL.REL.NOINC `($__internal_94_$__cuda_sm70_shflsync_bfly_p) ;  /* 0x0000061000007944 */ /* 0x000fea0003c00000 */
[----:B0-----:R-:W-:Y:S01]  /*1200*/  HFMA2.MMA R16, -RZ, RZ, 0, 5.9604644775390625e-08 ;  /* 0x00000001ff107435 */ /* 0x001fe200000001ff */
[----:B-1----:R-:W-:Y:S01]  /*1210*/  MOV R15, R14 ;  /* 0x0000000e000f7202 */ /* 0x002fe20000000f00 */
[----:B------:R-:W-:Y:S01]  /*1220*/  IMAD.MOV.U32 R17, RZ, RZ, 0x1f ;  /* 0x0000001fff117424 */ /* 0x000fe200078e00ff */
[----:B------:R-:W-:Y:S02]  /*1230*/  MOV R19, R13 ;  /* 0x0000000d00137202 */ /* 0x000fe40000000f00 */
[----:B------:R-:W-:Y:S02]  /*1240*/  MOV R14, 0xffffffff ;  /* 0xffffffff000e7802 */ /* 0x000fe40000000f00 */
[----:B------:R-:W-:Y:S02]  /*1250*/  MOV R8, 0x1270 ;  /* 0x0000127000087802 */ /* 0x000fe40000000f00 */
[----:B------:R-:W-:Y:S05]  /*1260*/  CALL.REL.NOINC `($__internal_94_$__cuda_sm70_shflsync_bfly_p) ;  /* 0x000005a000007944 */ /* 0x000fea0003c00000 */
[----:B0-----:R-:W-:Y:S01]  /*1270*/  HFMA2.MMA R16, -RZ, RZ, 0, 1.1920928955078125e-07 ;  /* 0x00000002ff107435 */ /* 0x001fe200000001ff */
[----:B-1----:R-:W-:Y:S01]  /*1280*/  FADD.FTZ R19, R13, R14 ;  /* 0x0000000e0d137221 */ /* 0x002fe20000010000 */
[----:B------:R-:W-:Y:S01]  /*1290*/  MOV R17, 0x1f ;  /* 0x0000001f00117802 */ /* 0x000fe20000000f00 */
[----:B------:R-:W-:Y:S01]  /*12a0*/  IMAD.MOV.U32 R14, RZ, RZ, -0x1 ;  /* 0xffffffffff0e7424 */ /* 0x000fe200078e00ff */
[----:B------:R-:W-:-:S02]  /*12b0*/  MOV R8, 0x12d0 ;  /* 0x000012d000087802 */ /* 0x000fc40000000f00 */
[----:B------:R-:W-:Y:S05]  /*12c0*/  CALL.REL.NOINC `($__internal_94_$__cuda_sm70_shflsync_bfly_p) ;  /* 0x0000054000007944 */ /* 0x000fea0003c00000 */
[----:B0-----:R-:W-:Y:S01]  /*12d0*/  HFMA2.MMA R16, -RZ, RZ, 0, 2.384185791015625e-07 ;  /* 0x00000004ff107435 */ /* 0x001fe200000001ff */
[----:B-1----:R-:W-:Y:S01]  /*12e0*/  FADD.FTZ R19, R19, R14 ;  /* 0x0000000e13137221 */ /* 0x002fe20000010000 */
[----:B------:R-:W-:-:S02]  /*12f0*/  MOV R17, 0x1f ;  /* 0x0000001f00117802 */ /* 0x000fc40000000f00 */
[----:B------:R-:W-:Y:S02]  /*1300*/  MOV R14, 0xffffffff ;  /* 0xffffffff000e7802 */ /* 0x000fe40000000f00 */
[----:B------:R-:W-:Y:S02]  /*1310*/  MOV R8, 0x1330 ;  /* 0x0000133000087802 */ /* 0x000fe40000000f00 */
[----:B------:R-:W-:Y:S05]  /*1320*/  CALL.REL.NOINC `($__internal_94_$__cuda_sm70_shflsync_bfly_p) ;  /* 0x000004e000007944 */ /* 0x000fea0003c00000 */
[----:B0-----:R-:W-:Y:S01]  /*1330*/  HFMA2.MMA R17, -RZ, RZ, 0, 1.847743988037109375e-06 ;  /* 0x0000001fff117435 */ /* 0x001fe200000001ff */
[----:B-1----:R-:W-:Y:S01]  /*1340*/  FADD.FTZ R19, R19, R14 ;  /* 0x0000000e13137221 */ /* 0x002fe20000010000 */
[----:B------:R-:W-:Y:S01]  /*1350*/  MOV R14, 0xffffffff ;  /* 0xffffffff000e7802 */ /* 0x000fe20000000f00 */
[----:B------:R-:W-:Y:S01]  /*1360*/  IMAD.MOV.U32 R16, RZ, RZ, 0x8 ;  /* 0x00000008ff107424 */ /* 0x000fe200078e00ff */
[----:B------:R-:W-:Y:S02]  /*1370*/  MOV R8, 0x1390 ;  /* 0x0000139000087802 */ /* 0x000fe40000000f00 */
[----:B------:R-:W-:Y:S05]  /*1380*/  CALL.REL.NOINC `($__internal_94_$__cuda_sm70_shflsync_bfly_p) ;  /* 0x0000048000007944 */ /* 0x000fea0003c00000 */
[----:B-1----:R-:W-:Y:S01]  /*1390*/  FADD.FTZ R13, R19, R14 ;  /* 0x0000000e130d7221 */ /* 0x002fe20000010000 */
[----:B0-----:R-:W-:Y:S01]  /*13a0*/  HFMA2.MMA R16, -RZ, RZ, 0, 9.5367431640625e-07 ;  /* 0x00000010ff107435 */ /* 0x001fe200000001ff */
[----:B------:R-:W-:Y:S01]  /*13b0*/  IMAD.MOV.U32 R17, RZ, RZ, 0x1f ;  /* 0x0000001fff117424 */ /* 0x000fe200078e00ff */
[----:B------:R-:W-:Y:S02]  /*13c0*/  MOV R14, 0xffffffff ;  /* 0xffffffff000e7802 */ /* 0x000fe40000000f00 */
[----:B------:R-:W-:-:S02]  /*13d0*/  MOV R19, R13 ;  /* 0x0000000d00137202 */ /* 0x000fc40000000f00 */
[----:B------:R-:W-:Y:S02]  /*13e0*/  MOV R8, 0x1400 ;  /* 0x0000140000087802 */ /* 0x000fe40000000f00 */
[----:B------:R-:W-:Y:S05]  /*13f0*/  CALL.REL.NOINC `($__internal_94_$__cuda_sm70_shflsync_bfly_p) ;  /* 0x0000041000007944 */ /* 0x000fea0003c00000 */
[----:B0-----:R-:W-:Y:S01]  /*1400*/  HFMA2.MMA R17, -RZ, RZ, 0, 1.847743988037109375e-06 ;  /* 0x0000001fff117435 */ /* 0x001fe200000001ff */
        /* <DEDUP_REMOVED lines=18> */
[----:B0-----:R-:W-:Y:S01]  /*1530*/  HFMA2.MMA R16, -RZ, RZ, 0, 4.76837158203125e-07 ;  /* 0x00000008ff107435 */ /* 0x001fe200000001ff */
[----:B-1----:R-:W-:Y:S01]  /*1540*/  FADD.FTZ R19, R19, R14 ;  /* 0x0000000e13137221 */ /* 0x002fe20000010000 */
[----:B------:R-:W-:Y:S01]  /*1550*/  MOV R14, 0xffffffff ;  /* 0xffffffff000e7802 */ /* 0x000fe20000000f00 */
[----:B------:R-:W-:Y:S01]  /*1560*/  IMAD.MOV.U32 R17, RZ, RZ, 0x1f ;  /* 0x0000001fff117424 */ /* 0x000fe200078e00ff */
[----:B------:R-:W-:Y:S02]  /*1570*/  MOV R8, 0x1590 ;  /* 0x0000159000087802 */ /* 0x000fe40000000f00 */
[----:B------:R-:W-:Y:S05]  /*1580*/  CALL.REL.NOINC `($__internal_94_$__cuda_sm70_shflsync_bfly_p) ;  /* 0x0000028000007944 */ /* 0x000fea0003c00000 */
[----:B-1----:R-:W-:Y:S01]  /*1590*/  FADD.FTZ R11, R19, R14 ;  /* 0x0000000e130b7221 */ /* 0x002fe20000010000 */
[----:B0-----:R-:W-:Y:S01]  /*15a0*/  HFMA2.MMA R16, -RZ, RZ, 0, 9.5367431640625e-07 ;  /* 0x00000010ff107435 */ /* 0x001fe200000001ff */
[----:B------:R-:W-:Y:S02]  /*15b0*/  MOV R17, 0x1f ;  /* 0x0000001f00117802 */ /* 0x000fe40000000f00 */
[----:B------:R-:W-:Y:S01]  /*15c0*/  MOV R14, 0xffffffff ;  /* 0xffffffff000e7802 */ /* 0x000fe20000000f00 */
[----:B------:R-:W-:Y:S01]  /*15d0*/  IMAD.MOV.U32 R19, RZ, RZ, R11 ;  /* 0x000000ffff137224 */ /* 0x000fe200078e000b */
[----:B------:R-:W-:-:S02]  /*15e0*/  MOV R8, 0x1600 ;  /* 0x0000160000087802 */ /* 0x000fc40000000f00 */
[----:B------:R-:W-:Y:S05]  /*15f0*/  CALL.REL.NOINC `($__internal_94_$__cuda_sm70_shflsync_bfly_p) ;  /* 0x0000021000007944 */ /* 0x000fea0003c00000 */
[----:B0-----:R-:W-:Y:S01]  /*1600*/  HFMA2.MMA R16, -RZ, RZ, 0, 5.9604644775390625e-08 ;  /* 0x00000001ff107435 */ /* 0x001fe200000001ff */
[----:B-1----:R-:W-:Y:S01]  /*1610*/  MOV R20, R14 ;  /* 0x0000000e00147202 */ /* 0x002fe20000000f00 */
[----:B------:R-:W-:Y:S01]  /*1620*/  IMAD.MOV.U32 R14, RZ, RZ, -0x1 ;  /* 0xffffffffff0e7424 */ /* 0x000fe200078e00ff */
[----:B------:R-:W-:-:S02]  /*1630*/  MOV R19, R10 ;  /* 0x0000000a00137202 */ /* 0x000fc40000000f00 */
[----:B------:R-:W-:Y:S02]  /*1640*/  MOV R17, 0x1f ;  /* 0x0000001f00117802 */ /* 0x000fe40000000f00 */
[----:B------:R-:W-:Y:S02]  /*1650*/  MOV R8, 0x1670 ;  /* 0x0000167000087802 */ /* 0x000fe40000000f00 */
[----:B------:R-:W-:Y:S05]  /*1660*/  CALL.REL.NOINC `($__internal_94_$__cuda_sm70_shflsync_bfly_p) ;  /* 0x000001a000007944 */ /* 0x000fea0003c00000 */
[----:B0-----:R-:W-:Y:S01]  /*1670*/  HFMA2.MMA R16, -RZ, RZ, 0, 1.1920928955078125e-07 ;  /* 0x00000002ff107435 */ /* 0x001fe200000001ff */
[----:B-1----:R-:W-:Y:S01]  /*1680*/  FADD.FTZ R19, R10, R14 ;  /* 0x0000000e0a137221 */ /* 0x002fe20000010000 */
[----:B------:R-:W-:Y:S02]  /*1690*/  MOV R17, 0x1f ;  /* 0x0000001f00117802 */ /* 0x000fe40000000f00 */
[----:B------:R-:W-:Y:S02]  /*16a0*/  MOV R14, 0xffffffff ;  /* 0xffffffff000e7802 */ /* 0x000fe40000000f00 */
[----:B------:R-:W-:Y:S02]  /*16b0*/  MOV R8, 0x16d0 ;  /* 0x000016d000087802 */ /* 0x000fe40000000f00 */
[----:B------:R-:W-:Y:S05]  /*16c0*/  CALL.REL.NOINC `($__internal_94_$__cuda_sm70_shflsync_bfly_p) ;  /* 0x0000014000007944 */ /* 0x000fea0003c00000 */
        /* <DEDUP_REMOVED lines=18> */
[----:B-1----:R-:W-:Y:S01]  /*17f0*/  MOV R8, R14 ;  /* 0x0000000e00087202 */ /* 0x002fe20000000f00 */
[----:B0-----:R-:W-:Y:S05]  /*1800*/  BRA `(.L_x_1325) ;  /* 0xfffff5a000007947 */ /* 0x001fea000383ffff */
        .weak           $__internal_94_$__cuda_sm70_shflsync_bfly_p
        .type           $__internal_94_$__cuda_sm70_shflsync_bfly_p,@function
        .size           $__internal_94_$__cuda_sm70_shflsync_bfly_p,(.L_x_1857 - $__internal_94_$__cuda_sm70_shflsync_bfly_p)
$__internal_94_$__cuda_sm70_shflsync_bfly_p:
[----:B------:R-:W-:Y:S01]  /*1810*/  HFMA2.MMA R9, -RZ, RZ, 0, 0 ;  /* 0x00000000ff097435 */ /* 0x000fe200000001ff */
[----:B------:R-:W-:Y:S04]  /*1820*/  WARPSYNC R14 ;  /* 0x0000000e00007348 */ /* 0x000fe80003800000 */
[----:B------:R0:W1:Y:S01]  /*1830*/  SHFL.BFLY PT, R14, R19, R16, R17 ;  /* 0x0c000010130e7389 */ /* 0x00006200000e0011 */
[----:B------:R-:W-:Y:S05]  /*1840*/  RET.REL.NODEC R8 `(_ZN10layer_norm40ln_parallel_residual_bwd_finalize_kernelINS_22Kernel_traits_finalizeILj2048Ef6__halffS2_fjLb0ELj1024ELj4ENS_18Kernel_traits_baseILj2048EfS2_fS2_fjLj1024EEEEELb1EEEvNS_9BwdParamsE) ;  /* 0xffffe7b008007950 */ /* 0x000fea0003c3ffff */
.L_x_1326:
        /* <DEDUP_REMOVED lines=11> */
.L_x_1857:


//--------------------- .text._ZN10layer_norm31ln_parallel_residual_bwd_kernelINS_13Kernel_traitsIf6__halffS2_fjLj2048ELj1ELj1ELj4ELj16ENS_18Kernel_traits_baseILj2048EfS2_fS2_fjLj128EEEEELb1ELb1ELb1EEEvNS_9BwdParamsE --------------------------
	.section	.text._ZN10layer_norm31ln_parallel_residual_bwd_kernelINS_13Kernel_traitsIf6__halffS2_fjLj2048ELj1ELj1ELj4ELj16ENS_18Kernel_traits_baseILj2048EfS2_fS2_fjLj128EEEEELb1ELb1ELb1EEEvNS_9BwdParamsE,"ax",@progbits
	.sectioninfo	@"SHI_REGISTERS=154"
	.align	128
        .global         _ZN10layer_norm31ln_parallel_residual_bwd_kernelINS_13Kernel_traitsIf6__halffS2_fjLj2048ELj1ELj1ELj4ELj16ENS_18Kernel_traits_baseILj2048EfS2_fS2_fjLj128EEEEELb1ELb1ELb1EEEvNS_9BwdParamsE
        .type           _ZN10layer_norm31ln_parallel_residual_bwd_kernelINS_13Kernel_traitsIf6__halffS2_fjLj2048ELj1ELj1ELj4ELj16ENS_18Kernel_traits_baseILj2048EfS2_fS2_fjLj128EEEEELb1ELb1ELb1EEEvNS_9BwdParamsE,@function
        .size           _ZN10layer_norm31ln_parallel_residual_bwd_kernelINS_13Kernel_traitsIf6__halffS2_fjLj2048ELj1ELj1ELj4ELj16ENS_18Kernel_traits_baseILj2048EfS2_fS2_fjLj128EEEEELb1ELb1ELb1EEEvNS_9BwdParamsE,(.L_x_1858 - _ZN10layer_norm31ln_parallel_residual_bwd_kernelINS_13Kernel_traitsIf6__halffS2_fjLj2048ELj1ELj1ELj4ELj16ENS_18Kernel_traits_baseILj2048EfS2_fS2_fjLj128EEEEELb1ELb1ELb1EEEvNS_9BwdParamsE)
        .other          _ZN10layer_norm31ln_parallel_residual_bwd_kernelINS_13Kernel_traitsIf6__halffS2_fjLj2048ELj1ELj1ELj4ELj16ENS_18Kernel_traits_baseILj2048EfS2_fS2_fjLj128EEEEELb1ELb1ELb1EEEvNS_9BwdParamsE,@"STO_CUDA_ENTRY STV_DEFAULT"
_ZN10layer_norm31ln_parallel_residual_bwd_kernelINS_13Kernel_traitsIf6__halffS2_fjLj2048ELj1ELj1ELj4ELj16ENS_18Kernel_traits_baseILj2048EfS2_fS2_fjLj128EEEEELb1ELb1ELb1EEEvNS_9BwdParamsE:
.text._ZN10layer_norm31ln_parallel_residual_bwd_kernelINS_13Kernel_traitsIf6__halffS2_fjLj2048ELj1ELj1ELj4ELj16ENS_18Kernel_traits_baseILj2048EfS2_fS2_fjLj128EEEEELb1ELb1ELb1EEEvNS_9BwdParamsE:
        /* <DEDUP_REMOVED lines=24> */
.L_x_1327:
        /* <DEDUP_REMOVED lines=25> */
.L_x_1332:
[----:B------:R-:W-:Y:S01]  /*0310*/  IMAD R0, R112, c[0x0][0x168], RZ ;  /* 0x00005a0070007a24 */ /* 0x000fe200078e02ff */
[----:B------:R-:W-:-:S02]  /*0320*/  MOV R115, 0x4 ;  /* 0x0000000400737802 */ /* 0x000fc40000000f00 */
        /* <DEDUP_REMOVED lines=8> */
[----:B------:R-:W-:-:S03]  /*03b0*/  IMAD.WIDE R114, R112, R115, c[0x0][0x1a8] ;  /* 0x00006a0070727625 */ /* 0x000fc600078e0273 */
[C---:B------:R-:W-:Y:S01]  /*03c0*/  IADD3 R0, R78.reuse, 0x80, RZ ;  /* 0x000000804e007810 */ /* 0x040fe20007ffe0ff */
[C---:B------:R-:W-:Y:S02]  /*03d0*/  IMAD.WIDE.U32 R74, R78.reuse, R119, c[0x0][0x188] ;  /* 0x000062004e4a7625 */ /* 0x040fe400078e0077 */
        /* <DEDUP_REMOVED lines=19> */
[C---:B------:R-:W-:Y:S01]  /*0510*/  @P1 IMAD.WIDE.U32 R118, R0.reuse, R119, c[0x0][0x218] ;  /* 0x0000860000761625 */ /* 0x040fe200078e0077 */
[----:B------:R0:W5:Y:S04]  /*0520*/  @P1 LDG.E.128 R20, [R116.64] ;  /* 0x0000000474141981 */ /* 0x000168000c1e1d00 */
[----:B------:R0:W5:Y:S04]  /*0530*/  @P1 LDG.E.128 R24, [R116.64+0x10] ;  /* 0x0000100474181981 */ /* 0x000168000c1e1d00 */
[----:B------:R4:W5:Y:S04]  /*0540*/  @P1 LDG.E.128 R28, [R118.64] ;  /* 0x00000004761c1981 */ /* 0x000968000c1e1d00 */
[----:B------:R4:W5:Y:S01]  /*0550*/  @P1 LDG.E.128 R32, [R118.64+0x10] ;  /* 0x0000100476201981 */ /* 0x000962000c1e1d00 */
[----:B------:R-:W-:Y:S01]  /*0560*/  ISETP.NE.AND P1, PT, RZ, UR6, PT ;  /* 0x00000006ff007c0c */ /* 0x000fe2000bf25270 */
[----:B------:R-:W-:-:S04]  /*0570*/  @P0 IMAD.WIDE.U32 R122, R0, R121, c[0x0][0x198] ;  /* 0x00006600007a0625 */ /* 0x000fc800078e0079 */
[-C--:B------:R-:W-:Y:S01]  /*0580*/  @P0 IMAD.WIDE.U32 R74, R78, R121.reuse, c[0x0][0x198] ;  /* 0x000066004e4a0625 */ /* 0x080fe200078e0079 */
        /* <DEDUP_REMOVED lines=9> */
[C---:B------:R-:W-:Y:S02]  /*0620*/  FADD.FTZ R129, -R151.reuse, R50 ;  /* 0x0000003297817221 */ /* 0x040fe40000010100 */
[C---:B------:R-:W-:Y:S01]  /*0630*/  FADD.FTZ R131, -R151.reuse, R51 ;  /* 0x0000003397837221 */ /* 0x040fe20000010100 */
[----:B---3--:R-:W-:Y:S01]  /*0640*/  HADD2.F32 R123, -RZ, R52.H0_H0 ;  /* 0x20000034ff7b7230 */ /* 0x008fe20000004100 */
[----:B------:R-:W-:Y:S01]  /*0650*/  FMUL.FTZ R116, R114, R115 ;  /* 0x0000007372747220 */ /* 0x000fe20000410000 */
[----:B------:R-:W-:Y:S01]  /*0660*/  HADD2.F32 R126, -RZ, R53.H0_H0 ;  /* 0x20000035ff7e7230 */ /* 0x000fe20000004100 */
[C---:B------:R-:W-:Y:S01]  /*0670*/  FADD.FTZ R57, -R151.reuse, R57 ;  /* 0x0000003997397221 */ /* 0x040fe20000010100 */
[--C-:B------:R-:W-:Y:S01]  /*0680*/  HADD2.F32 R132, -RZ, R55.reuse.H0_H0 ;  /* 0x20000037ff847230 */ /* 0x100fe20000004100 */
[C---:B------:R-:W-:Y:S01]  /*0690*/  FADD.FTZ R125, -R151.reuse, R49 ;  /* 0x00000031977d7221 */ /* 0x040fe20000010100 */
[----:B------:R-:W-:Y:S01]  /*06a0*/  HADD2.F32 R135, -RZ, R55.H1_H1 ;  /* 0x30000037ff877230 */ /* 0x000fe20000004100 */
[C---:B------:R-:W-:Y:S01]  /*06b0*/  FADD.FTZ R55, -R151.reuse, R56 ;  /* 0x0000003897377221 */ /* 0x040fe20000010100 */
[----:B------:R-:W-:Y:S01]  /*06c0*/  HADD2.F32 R53, -RZ, R53.H1_H1 ;  /* 0x30000035ff357230 */ /* 0x000fe20000004100 */
[C---:B------:R-:W-:Y:S01]  /*06d0*/  FADD.FTZ R133, -R151.reuse, R58 ;  /* 0x0000003a97857221 */ /* 0x040fe20000010100 */
[----:B------:R-:W-:Y:S01]  /*06e0*/  HADD2.F32 R128, -RZ, R54.H0_H0 ;  /* 0x20000036ff807230 */ /* 0x000fe20000004100 */
[C---:B------:R-:W-:Y:S01]  /*06f0*/  FADD.FTZ R59, -R151.reuse, R59 ;  /* 0x0000003b973b7221 */ /* 0x040fe20000010100 */
[----:B------:R-:W-:Y:S01]  /*0700*/  HADD2.F32 R124, -RZ, R52.H1_H1 ;  /* 0x30000034ff7c7230 */ /* 0x000fe20000004100 */
[C---:B------:R-:W-:Y:S01]  /*0710*/  FADD.FTZ R137, -R151.reuse, R60 ;  /* 0x0000003c97897221 */ /* 0x040fe20000010100 */
[----:B------:R-:W-:Y:S01]  /*0720*/  HADD2.F32 R54, -RZ, R54.H1_H1 ;  /* 0x30000036ff367230 */ /* 0x000fe20000004100 */
[----:B------:R-:W-:-:S02]  /*0730*/  FADD.FTZ R139, -R151, R61 ;  /* 0x0000003d978b7221 */ /* 0x000fc40000010100 */
[C---:B------:R-:W-:Y:S02]  /*0740*/  FADD.FTZ R141, -R151.reuse, R62 ;  /* 0x0000003e978d7221 */ /* 0x040fe40000010100 */
[C---:B------:R-:W-:Y:S02]  /*0750*/  FADD.FTZ R143, -R151.reuse, R63 ;  /* 0x0000003f978f7221 */ /* 0x040fe40000010100 */
[C---:B------:R-:W-:Y:S02]  /*0760*/  FADD.FTZ R145, -R151.reuse, R64 ;  /* 0x0000004097917221 */ /* 0x040fe40000010100 */
[C---:B------:R-:W-:Y:S02]  /*0770*/  FADD.FTZ R147, -R151.reuse, R65 ;  /* 0x0000004197937221 */ /* 0x040fe40000010100 */
[----:B------:R-:W-:Y:S02]  /*0780*/  FADD.FTZ R149, -R151, R66 ;  /* 0x0000004297957221 */ /* 0x000fe40000010100 */
[----:B----4-:R-:W-:-:S02]  /*0790*/  FMUL.FTZ R118, R114, R129 ;  /* 0x0000008172767220 */ /* 0x010fc40000410000 */
[----:B------:R-:W-:Y:S02]  /*07a0*/  FADD.FTZ R151, -R151, R67 ;  /* 0x0000004397977221 */ /* 0x000fe40000010100 */
[----:B------:R-:W-:Y:S02]  /*07b0*/  FMUL.FTZ R119, R114, R131 ;  /* 0x0000008372777220 */ /* 0x000fe40000410000 */
[----:B0-----:R-:W-:Y:S02]  /*07c0*/  FMUL.FTZ R121, R16, R123 ;  /* 0x0000007b10797220 */ /* 0x001fe40000410000 */
[----:B------:R-:W-:Y:S02]  /*07d0*/  FMUL.FTZ R67, R114, R57 ;  /* 0x0000003972437220 */ /* 0x000fe40000410000 */
[----:B------:R-:W-:Y:S02]  /*07e0*/  FADD.FTZ R97, R123, R97 ;  /* 0x000000617b617221 */ /* 0x000fe40000010000 */
[----:B------:R-:W-:-:S02]  /*07f0*/  FFMA.FTZ R81, R116, R123, R81 ;  /* 0x0000007b74517223 */ /* 0x000fc40000010051 */
[----:B------:R-:W-:Y:S02]  /*0800*/  FADD.FTZ R99, R126, R99 ;  /* 0x000000637e637221 */ /* 0x000fe40000010000 */
[-C--:B------:R-:W-:Y:S02]  /*0810*/  FFMA.FTZ R83, R118, R126.reuse, R83 ;  /* 0x0000007e76537223 */ /* 0x080fe40000010053 */
[----:B------:R-:W-:Y:S02]  /*0820*/  FMUL.FTZ R123, R18, R126 ;  /* 0x0000007e127b7220 */ /* 0x000fe40000410000 */
[----:B------:R-:W-:Y:S02]  /*0830*/  FADD.FTZ R98, R53, R98 ;  /* 0x0000006235627221 */ /* 0x000fe40000010000 */
[-C--:B------:R-:W-:Y:S02]  /*0840*/  FFMA.FTZ R82, R119, R53.reuse, R82 ;  /* 0x0000003577527223 */ /* 0x080fe40000010052 */
[----:B------:R-:W-:-:S02]  /*0850*/  FMUL.FTZ R126, R19, R53 ;  /* 0x00000035137e7220 */ /* 0x000fc40000410000 */
[----:B------:R-:W-:Y:S02]  /*0860*/  FMUL.FTZ R120, R17, R124 ;  /* 0x0000007c11787220 */ /* 0x000fe40000410000 */
[----:B------:R-:W-:Y:S02]  /*0870*/  FADD.FTZ R100, R54, R100 ;  /* 0x0000006436647221 */ /* 0x000fe40000010000 */
[-C--:B------:R-:W-:Y:S02]  /*0880*/  FFMA.FTZ R84, R67, R54.reuse, R84 ;  /* 0x0000003643547223 */ /* 0x080fe40000010054 */
[----:B------:R-:W-:Y:S02]  /*0890*/  FMUL.FTZ R61, R13, R54 ;  /* 0x000000360d3d7220 */ /* 0x000fe40000410000 */
[----:B------:R-:W-:Y:S02]  /*08a0*/  FADD.FTZ R53, RZ, R121 ;  /* 0x00000079ff357221 */ /* 0x000fe40000010000 */
[----:B------:R-:W-:-:S02]  /*08b0*/  FMUL.FTZ R117, R114, R125 ;  /* 0x0000007d72757220 */ /* 0x000fc40000410000 */
[----:B------:R-:W-:Y:S02]  /*08c0*/  FFMA.FTZ R54, R116, R121, RZ ;  /* 0x0000007974367223 */ /* 0x000fe400000100ff */
[----:B------:R-:W-:Y:S02]  /*08d0*/  FADD.FTZ R56, R53, R120 ;  /* 0x0000007835387221 */ /* 0x000fe40000010000 */
        /* <DEDUP_REMOVED lines=15> */
[----:B------:R-:W-:Y:S01]  /*09d0*/  HADD2.F32 R134, -RZ, R68.H0_H0 ;  /* 0x20000044ff867230 */ /* 0x000fe20000004100 */
[----:B------:R-:W-:-:S02]  /*09e0*/  FMUL.FTZ R62, R114, R59 ;  /* 0x0000003b723e7220 */ /* 0x000fc40000410000 */
[----:B------:R-:W-:Y:S02]  /*09f0*/  FMUL.FTZ R59, R15, R135 ;  /* 0x000000870f3b7220 */ /* 0x000fe40000410000 */
[----:B------:R-:W-:Y:S02]  /*0a00*/  FADD.FTZ R54, R53, R58 ;  /* 0x0000003a35367221 */ /* 0x000fe40000010000 */
[----:B------:R-:W-:Y:S01]  /*0a10*/  FFMA.FTZ R55, R60, R58, R55 ;  /* 0x0000003a3c377223 */ /* 0x000fe20000010037 */
[----:B------:R-:W-:Y:S01]  /*0a20*/  HADD2.F32 R136, -RZ, R68.H1_H1 ;  /* 0x30000044ff887230 */ /* 0x000fe20000004100 */
[----:B------:R-:W-:Y:S02]  /*0a30*/  FMUL.FTZ R115, R8, R134 ;  /* 0x0000008608737220 */ /* 0x000fe40000410000 */
[----:B------:R-:W-:Y:S02]  /*0a40*/  FADD.FTZ R54, R54, R59 ;  /* 0x0000003b36367221 */ /* 0x000fe40000010000 */
[----:B------:R-:W-:-:S02]  /*0a50*/  FMUL.FTZ R64, R114, R137 ;  /* 0x0000008972407220 */ /* 0x000fc40000410000 */
[----:B------:R-:W-:Y:S01]  /*0a60*/  FFMA.FTZ R55, R62, R59, R55 ;  /* 0x0000003b3e377223 */ /* 0x000fe20000010037 */
[----:B------:R-:W-:Y:S01]  /*0a70*/  HADD2.F32 R127, -RZ, R69.H0_H0 ;  /* 0x20000045ff7f7230 */ /* 0x000fe20000004100 */
[----:B------:R-:W-:Y:S02]  /*0a80*/  FADD.FTZ R101, R128, R101 ;  /* 0x0000006580657221 */ /* 0x000fe40000010000 */
[----:B------:R-:W-:Y:S02]  /*0a90*/  FFMA.FTZ R85, R124, R128, R85 ;  /* 0x000000807c557223 */ /* 0x000fe40000010055 */
[----:B------:R-:W-:Y:S02]  /*0aa0*/  FMUL.FTZ R66, R114, R141 ;  /* 0x0000008d72427220 */ /* 0x000fe40000410000 */
[----:B------:R-:W-:Y:S02]  /*0ab0*/  FADD.FTZ R53, R54, R115 ;  /* 0x0000007336357221 */ /* 0x000fe40000010000 */
[----:B------:R-:W-:-:S02]  /*0ac0*/  FMUL.FTZ R63, R114, R139 ;  /* 0x0000008b723f7220 */ /* 0x000fc40000410000 */
[----:B------:R-:W-:Y:S02]  /*0ad0*/  FMUL.FTZ R128, R9, R136 ;  /* 0x0000008809807220 */ /* 0x000fe40000410000 */
[----:B------:R-:W-:Y:S01]  /*0ae0*/  FFMA.FTZ R54, R64, R115, R55 ;  /* 0x0000007340367223 */ /* 0x000fe20000010037 */
[----:B------:R-:W-:Y:S01]  /*0af0*/  HADD2.F32 R130, -RZ, R69.H1_H1 ;  /* 0x30000045ff827230 */ /* 0x000fe20000004100 */
[C---:B------:R-:W-:Y:S01]  /*0b00*/  FMUL.FTZ R65, R114.reuse, R143 ;  /* 0x0000008f72417220 */ /* 0x040fe20000410000 */
[----:B------:R-:W-:Y:S01]  /*0b10*/  HADD2.F32 R51, -RZ, R70.H0_H0 ;  /* 0x20000046ff337230 */ /* 0x000fe20000004100 */
        /* <DEDUP_REMOVED lines=14> */
[----:B------:R-:W-:Y:S01]  /*0c00*/  HADD2.F32 R52, -RZ, R70.H1_H1 ;  /* 0x30000046ff347230 */ /* 0x000fe20000004100 */
[----:B------:R-:W-:-:S02]  /*0c10*/  FADD.FTZ R56, R51, R130 ;  /* 0x0000008233387221 */ /* 0x000fc40000010000 */
[----:B------:R-:W-:Y:S01]  /*0c20*/  FFMA.FTZ R54, R65, R130, R54 ;  /* 0x0000008241367223 */ /* 0x000fe20000010036 */
[----:B------:R-:W-:Y:S01]  /*0c30*/  HADD2.F32 R49, -RZ, R71.H0_H0 ;  /* 0x20000047ff317230 */ /* 0x000fe20000004100 */
[----:B------:R-:W-:Y:S02]  /*0c40*/  FADD.FTZ R103, R132, R103 ;  /* 0x0000006784677221 */ /* 0x000fe40000010000 */
[----:B------:R-:W-:Y:S02]  /*0c50*/  FFMA.FTZ R87, R60, R132, R87 ;  /* 0x000000843c577223 */ /* 0x000fe40000010057 */
[----:B------:R-:W-:Y:S02]  /*0c60*/  FMUL.FTZ R69, R114, R147 ;  /* 0x0000009372457220 */ /* 0x000fe40000410000 */
[----:B------:R-:W-:Y:S02]  /*0c70*/  FMUL.FTZ R132, R5, R52 ;  /* 0x0000003405847220 */ /* 0x000fe40000410000 */
[----:B------:R-:W-:-:S02]  /*0c80*/  FADD.FTZ R51, R56, R129 ;  /* 0x0000008138337221 */ /* 0x000fc40000010000 */
[----:B------:R-:W-:Y:S01]  /*0c90*/  FFMA.FTZ R54, R68, R129, R54 ;  /* 0x0000008144367223 */ /* 0x000fe20000010036 */
[----:B------:R-:W-:Y:S01]  /*0ca0*/  HADD2.F32 R48, -RZ, R71.H1_H1 ;  /* 0x30000047ff307230 */ /* 0x000fe20000004100 */
        /* <DEDUP_REMOVED lines=28> */
.L_x_1333:
        /* <DEDUP_REMOVED lines=18> */
.L_x_1334:
        /* <DEDUP_REMOVED lines=86> */
[--C-:B------:R-:W-:Y:S01]  /*14f0*/  FFMA.FTZ R68, R68, R52, R133.reuse ;  /* 0x0000003444447223 */ /* 0x100fe20000010085 */
[----:B------:R-:W-:Y:S01]  /*1500*/  @P0 F2FP.PACK_AB R118, RZ, R118 ;  /* 0x00000076ff76023e */ /* 0x000fe200000000ff */
[-CC-:B------:R-:W-:Y:S01]  /*1510*/  FFMA.FTZ R69, R69, R52.reuse, R133.reuse ;  /* 0x0000003445457223 */ /* 0x180fe20000010085 */
[----:B------:R-:W-:Y:S01]  /*1520*/  @P0 FSEL R67, R119, RZ, P5 ;  /* 0x000000ff77430208 */ /* 0x000fe20002800000 */
[-CC-:B------:R-:W-:Y:S01]  /*1530*/  FFMA.FTZ R70, R70, R52.reuse, R133.reuse ;  /* 0x0000003446467223 */ /* 0x180fe20000010085 */
[----:B------:R-:W-:Y:S01]  /*1540*/  LOP3.LUT P5, RZ, R56, 0xff, RZ, 0xc0, !PT ;  /* 0x000000ff38ff7812 */ /* 0x000fe200078ac0ff */
[----:B------:R-:W-:Y:S01]  /*1550*/  FFMA.FTZ R71, R71, R52, R133 ;  /* 0x0000003447477223 */ /* 0x000fe20000010085 */
[----:B------:R-:W-:Y:S01]  /*1560*/  @P0 F2FP.PACK_AB R117, RZ, R117 ;  /* 0x00000075ff75023e */ /* 0x000fe200000000ff */
[----:B------:R-:W-:Y:S01]  /*1570*/  FMUL.FTZ R52, R60, c[0x0][0x1e8] ;  /* 0x00007a003c347a20 */ /* 0x000fe20000410000 */
[----:B------:R-:W-:Y:S01]  /*1580*/  @P0 F2FP.PACK_AB R67, RZ, R67 ;  /* 0x00000043ff43023e */ /* 0x000fe200000000ff */
[----:B------:R-:W-:Y:S01]  /*1590*/  FADD.FTZ R61, R59, -R62 ;  /* 0x8000003e3b3d7221 */ /* 0x000fe20000010000 */
[----:B------:R-:W-:Y:S01]  /*15a0*/  @P0 F2FP.PACK_AB R116, RZ, R116 ;  /* 0x00000074ff74023e */ /* 0x000fe200000000ff */
[----:B------:R-:W-:Y:S01]  /*15b0*/  FMUL.FTZ R59, R114, R77 ;  /* 0x0000004d723b7220 */ /* 0x000fe20000410000 */
[----:B------:R-:W-:Y:S01]  /*15c0*/  FSEL R119, R52, RZ, P2 ;  /* 0x000000ff34777208 */ /* 0x000fe20001000000 */
[----:B------:R-:W-:Y:S01]  /*15d0*/  FMUL.FTZ R126, R114, R61 ;  /* 0x0000003d727e7220 */ /* 0x000fe20000410000 */
[----:B------:R-:W-:Y:S01]  /*15e0*/  @P0 LOP3.LUT P2, RZ, R3, 0xff00, RZ, 0xc0, !PT ;  /* 0x0000ff0003ff0812 */ /* 0x000fe2000784c0ff */
[----:B------:R-:W-:Y:S01]  /*15f0*/  @P1 FADD.FTZ R59, R26, R59 ;  /* 0x0000003b1a3b1221 */ /* 0x000fe20000010000 */
[----:B------:R-:W-:Y:S01]  /*1600*/  F2FP.PACK_AB R50, R119, R50 ;  /* 0x000000327732723e */ /* 0x000fe200000000ff */
[----:B------:R-:W-:Y:S01]  /*1610*/  FADD.FTZ R129, R129, -R68 ;  /* 0x8000004481817221 */ /* 0x000fe20000010000 */
[----:B------:R-:W-:Y:S01]  /*1620*/  @P0 FSEL R77, R52, RZ, P2 ;  /* 0x000000ff344d0208 */ /* 0x000fe20001000000 */
[----:B------:R-:W-:Y:S01]  /*1630*/  FADD.FTZ R115, R115, -R64 ;  /* 0x8000004073737221 */ /* 0x000fe20000010000 */
[----:B------:R-:W-:Y:S01]  /*1640*/  @P0 LOP3.LUT P2, RZ, R3, 0xff0000, RZ, 0xc0, !PT ;  /* 0x00ff000003ff0812 */ /* 0x000fe2000784c0ff */
[----:B------:R-:W-:Y:S01]  /*1650*/  FADD.FTZ R63, R128, -R63 ;  /* 0x8000003f803f7221 */ /* 0x000fe20000010000 */
[----:B------:R-:W-:Y:S01]  /*1660*/  @P0 F2FP.PACK_AB R76, RZ, R76 ;  /* 0x0000004cff4c023e */ /* 0x000fe200000000ff */
[----:B------:R-:W-:Y:S01]  /*1670*/  FADD.FTZ R127, R127, -R66 ;  /* 0x800000427f7f7221 */ /* 0x000fe20000010000 */
[----:B------:R-:W-:Y:S01]  /*1680*/  @P0 F2FP.PACK_AB R77, RZ, R77 ;  /* 0x0000004dff4d023e */ /* 0x000fe200000000ff */
        /* <DEDUP_REMOVED lines=42> */
[----:B------:R-:W-:Y:S01]  /*1930*/  F2FP.PACK_AB R51, R63, R62 ;  /* 0x0000003e3f33723e */ /* 0x000fe200000000ff */
[----:B------:R-:W-:Y:S01]  /*1940*/  @P1 FADD.FTZ R58, R33, R58 ;  /* 0x0000003a213a1221 */ /* 0x000fe20000010000 */
[----:B------:R-:W-:Y:S01]  /*1950*/  ISETP.NE.AND.EX P2, PT, RZ, c[0x0][0x25c], PT, P2 ;  /* 0x00009700ff007a0c */ /* 0x000fe20003f45320 */
[----:B------:R-:W-:Y:S01]  /*1960*/  FMUL.FTZ R64, R131, c[0x0][0x1e8] ;  /* 0x00007a0083407a20 */ /* 0x000fe20000410000 */
[----:B------:R-:W-:Y:S01]  /*1970*/  FSEL R123, R68, RZ, P6 ;  /* 0x000000ff447b7208 */ /* 0x000fe20003000000 */
[----:B------:R-:W-:Y:S01]  /*1980*/  FMUL.FTZ R69, R61, c[0x0][0x1e8] ;  /* 0x00007a003d457a20 */ /* 0x000fe20000410000 */
[----:B------:R-:W-:Y:S01]  /*1990*/  LOP3.LUT P6, RZ, R75, 0xff0000, RZ, 0xc0, !PT ;  /* 0x00ff00004bff7812 */ /* 0x000fe200078cc0ff */
[----:B------:R-:W-:Y:S01]  /*19a0*/  FMUL.FTZ R65, R58, c[0x0][0x1e8] ;  /* 0x00007a003a417a20 */ /* 0x000fe20000410000 */
[----:B------:R-:W-:Y:S01]  /*19b0*/  F2FP.PACK_AB R49, R124, R55 ;  /* 0x000000377c31723e */ /* 0x000fe200000000ff */
        /* <DEDUP_REMOVED lines=12> */
[----:B------:R-:W-:Y:S01]  /*1a80*/  LOP3.LUT P6, RZ, R74, 0xff000000, RZ, 0xc0, !PT ;  /* 0xff0000004aff7812 */ /* 0x000fe200078cc0ff */
[----:B------:R0:W-:Y:S01]  /*1a90*/  @P2 STG.E.128 [R62.64], R52 ;  /* 0x000000343e002986 */ /* 0x0001e2000c101d04 */
[----:B------:R-:W-:-:S02]  /*1aa0*/  SEL R58, R59, R42, P3 ;  /* 0x0000002a3b3a7207 */ /* 0x000fc40001800000 */
[----:B------:R-:W-:Y:S02]  /*1ab0*/  FSEL R121, R69, RZ, P5 ;  /* 0x000000ff45797208 */ /* 0x000fe40002800000 */
[----:B------:R-:W-:Y:S01]  /*1ac0*/  SEL R36, R61, R36, P3 ;  /* 0x000000243d247207 */ /* 0x000fe20001800000 */
[----:B------:R-:W-:Y:S01]  /*1ad0*/  IMAD.WIDE.U32 R60, R78, R71, c[0x0][0x248] ;  /* 0x000092004e3c7625 */ /* 0x000fe200078e0047 */
[-C--:B------:R-:W-:Y:S02]  /*1ae0*/  SEL R59, R126, R43.reuse, P3 ;  /* 0x0000002b7e3b7207 */ /* 0x080fe40001800000 */
[----:B------:R-:W-:Y:S02]  /*1af0*/  @P0 F2FP.PACK_AB R114, RZ, R114 ;  /* 0x00000072ff72023e */ /* 0x000fe400000000ff */
[----:B------:R-:W-:Y:S01]  /*1b00*/  LOP3.LUT P5, RZ, R75, 0xff00, RZ, 0xc0, !PT ;  /* 0x0000ff004bff7812 */ /* 0x000fe200078ac0ff */
[----:B------:R-:W-:Y:S01]  /*1b10*/  @P2 STG.E.128 [R62.64+0x10], R56 ;  /* 0x000010383e002986 */ /* 0x000fe2000c101d04 */
[C---:B------:R-:W-:Y:S01]  /*1b20*/  SEL R43, R130.reuse, R43, P3 ;  /* 0x0000002b822b7207 */ /* 0x040fe20001800000 */
[----:B------:R-:W-:Y:S01]  /*1b30*/  FMUL.FTZ R130, R130, c[0x0][0x1e8] ;  /* 0x00007a0082827a20 */ /* 0x000fe20000410000 */
[----:B------:R-:W-:Y:S01]  /*1b40*/  @P0 F2FP.PACK_AB R115, RZ, R115 ;  /* 0x00000073ff73023e */ /* 0x000fe200000000ff */
[----:B------:R1:W-:Y:S01]  /*1b50*/  STG.E.128 [R60.64], R48 ;  /* 0x000000303c007986 */ /* 0x0003e2000c101d04 */
[----:B------:R-:W-:-:S02]  /*1b60*/  @P0 PRMT R47, R114, 0x7610, R47 ;  /* 0x00007610722f0816 */ /* 0x000fc4000000002f */
[----:B0-----:R-:W-:Y:S02]  /*1b70*/  FSEL R52, R128, RZ, P6 ;  /* 0x000000ff80347208 */ /* 0x001fe40003000000 */
[----:B------:R-:W-:Y:S02]  /*1b80*/  @P2 MOV R55, 0x20 ;  /* 0x0000002000372802 */ /* 0x000fe40000000f00 */
[----:B------:R-:W-:Y:S02]  /*1b90*/  FSEL R132, R65, RZ, P5 ;  /* 0x000000ff41847208 */ /* 0x000fe40002800000 */
[----:B------:R-:W-:Y:S01]  /*1ba0*/  LOP3.LUT P5, RZ, R74, 0xff00, RZ, 0xc0, !PT ;  /* 0x0000ff004aff7812 */ /* 0x000fe200078ac0ff */
[----:B------:R-:W-:Y:S01]  /*1bb0*/  @P2 IMAD.WIDE.U32 R54, R0, R55, c[0x0][0x258] ;  /* 0x0000960000362625 */ /* 0x000fe200078e0037 */
[----:B------:R-:W-:Y:S02]  /*1bc0*/  LOP3.LUT P1, RZ, R75, 0xff000000, RZ, 0xc0, !PT ;  /* 0xff0000004bff7812 */ /* 0x000fe4000782c0ff */
[----:B------:R-:W-:-:S02]  /*1bd0*/  @P0 MOV R74, R72 ;  /* 0x00000048004a0202 */ /* 0x000fc40000000f00 */
[C---:B------:R-:W-:Y:S01]  /*1be0*/  SEL R37, R70.reuse, R37, P3 ;  /* 0x0000002546257207 */ /* 0x040fe20001800000 */
[----:B------:R-:W-:Y:S01]  /*1bf0*/  FMUL.FTZ R70, R70, c[0x0][0x1e8] ;  /* 0x00007a0046467a20 */ /* 0x000fe20000410000 */
[----:B------:R-:W-:Y:S02]  /*1c00*/  @P0 PRMT R47, R47, 0x5410, R115 ;  /* 0x000054102f2f0816 */ /* 0x000fe40000000073 */
[----:B-1----:R-:W-:Y:S01]  /*1c10*/  F2FP.PACK_AB R49, R52, R123 ;  /* 0x0000007b3431723e */ /* 0x002fe200000000ff */
[----:B------:R-:W-:Y:S01]  /*1c20*/  @P0 IMAD.WIDE.U32 R52, R78, R71, c[0x0][0x250] ;  /* 0x000094004e340625 */ /* 0x000fe200078e0047 */
[----:B------:R-:W-:Y:S02]  /*1c30*/  SEL R38, R127, R38, P3 ;  /* 0x000000267f267207 */ /* 0x000fe40001800000 */
[----:B------:R-:W-:Y:S02]  /*1c40*/  SEL R40, R129, R40, P3 ;  /* 0x0000002881287207 */ /* 0x000fe40001800000 */
[----:B------:R-:W-:Y:S01]  /*1c50*/  SEL R42, R131, R42, P3 ;  /* 0x0000002a832a7207 */ /* 0x000fe20001800000 */
[----:B------:R-:W-:Y:S01]  /*1c60*/  @P0 STG.E.128 [R52.64], R44 ;  /* 0x0000002c34000986 */ /* 0x000fe2000c101d04 */
[----:B------:R-:W-:-:S02]  /*1c70*/  FSEL R50, R130, RZ, P1 ;  /* 0x000000ff82327208 */ /* 0x000fc40000800000 */
[----:B------:R-:W-:Y:S01]  /*1c80*/  @P0 LOP3.LUT P3, RZ, R74, 0xff, RZ, 0xc0, !PT ;  /* 0x000000ff4aff0812 */ /* 0x000fe2000786c0ff */
[----:B------:R-:W-:Y:S01]  /*1c90*/  @P2 STG.E.128 [R54.64], R36 ;  /* 0x0000002436002986 */ /* 0x000fe2000c101d04 */
[----:B------:R-:W-:Y:S02]  /*1ca0*/  @P0 LOP3.LUT P1, RZ, R72, 0xff00, RZ, 0xc0, !PT ;  /* 0x0000ff0048ff0812 */ /* 0x000fe4000782c0ff */
[----:B------:R-:W-:Y:S01]  /*1cb0*/  IADD3 R60, R78, 0x80, RZ ;  /* 0x000000804e3c7810 */ /* 0x000fe20007ffe0ff */
[----:B------:R-:W-:Y:S01]  /*1cc0*/  @P2 STG.E.128 [R54.64+0x10], R40 ;  /* 0x0000102836002986 */ /* 0x000fe2000c101d04 */
[----:B------:R-:W-:Y:S02]  /*1cd0*/  FSEL R48, R70, RZ, P5 ;  /* 0x000000ff46307208 */ /* 0x000fe40002800000 */
[C---:B------:R-:W-:Y:S01]  /*1ce0*/  @P0 LOP3.LUT P2, RZ, R72.reuse, 0xff0000, RZ, 0xc0, !PT ;  /* 0x00ff000048ff0812 */ /* 0x040fe2000784c0ff */
[----:B------:R-:W-:Y:S01]  /*1cf0*/  IMAD.WIDE.U32 R56, R71, R60, c[0x0][0x248] ;  /* 0x0000920047387625 */ /* 0x000fe200078e003c */
[----:B------:R-:W-:-:S02]  /*1d00*/  @P0 LOP3.LUT P5, RZ, R72, 0xff000000, RZ, 0xc0, !PT ;  /* 0xff00000048ff0812 */ /* 0x000fc400078ac0ff */
[----:B------:R-:W-:Y:S02]  /*1d10*/  @P0 FSEL R69, R69, RZ, P3 ;  /* 0x000000ff45450208 */ /* 0x000fe40001800000 */
[----:B------:R-:W-:Y:S02]  /*1d20*/  @P0 FSEL R0, R70, RZ, P1 ;  /* 0x000000ff46000208 */ /* 0x000fe40000800000 */
[C---:B------:R-:W-:Y:S02]  /*1d30*/  @P0 LOP3.LUT P1, RZ, R73.reuse, 0xff, RZ, 0xc0, !PT ;  /* 0x000000ff49ff0812 */ /* 0x040fe4000782c0ff */
[----:B------:R-:W-:Y:S02]  /*1d40*/  @P0 LOP3.LUT P3, RZ, R73, 0xff0000, RZ, 0xc0, !PT ;  /* 0x00ff000049ff0812 */ /* 0x000fe4000786c0ff */
[----:B------:R-:W-:Y:S02]  /*1d50*/  F2FP.PACK_AB R51, R50, R133 ;  /* 0x000000853233723e */ /* 0x000fe400000000ff */
[----:B------:R-:W-:-:S02]  /*1d60*/  F2FP.PACK_AB R50, R132, R125 ;  /* 0x0000007d8432723e */ /* 0x000fc400000000ff */
[----:B------:R-:W-:Y:S02]  /*1d70*/  F2FP.PACK_AB R48, R48, R121 ;  /* 0x000000793030723e */ /* 0x000fe400000000ff */
[----:B------:R-:W-:Y:S02]  /*1d80*/  @P0 FSEL R68, R68, RZ, P2 ;  /* 0x000000ff44440208 */ /* 0x000fe40001000000 */
[----:B------:R-:W-:Y:S01]  /*1d90*/  @P0 FSEL R58, R128, RZ, P5 ;  /* 0x000000ff803a0208 */ /* 0x000fe20002800000 */
[----:B------:R0:W-:Y:S01]  /*1da0*/  STG.E.128 [R56.64], R48 ;  /* 0x0000003038007986 */ /* 0x0001e2000c101d04 */
[C---:B------:R-:W-:Y:S02]  /*1db0*/  @P0 LOP3.LUT P2, RZ, R73.reuse, 0xff00, RZ, 0xc0, !PT ;  /* 0x0000ff0049ff0812 */ /* 0x040fe4000784c0ff */
[----:B------:R-:W-:Y:S02]  /*1dc0*/  @P0 LOP3.LUT P5, RZ, R73, 0xff000000, RZ, 0xc0, !PT ;  /* 0xff00000049ff0812 */ /* 0x000fe400078ac0ff */
[----:B------:R-:W-:-:S02]  /*1dd0*/  @P0 FSEL R66, R66, RZ, P1 ;  /* 0x000000ff42420208 */ /* 0x000fc40000800000 */
[----:B------:R-:W-:Y:S02]  /*1de0*/  @P0 FSEL R64, R64, RZ, P3 ;  /* 0x000000ff40400208 */ /* 0x000fe40001800000 */
[----:B------:R-:W-:Y:S02]  /*1df0*/  @P0 F2FP.PACK_AB R69, RZ, R69 ;  /* 0x00000045ff45023e */ /* 0x000fe400000000ff */
[----:B------:R-:W-:Y:S02]  /*1e00*/  @P0 F2FP.PACK_AB R68, RZ, R68 ;  /* 0x00000044ff44023e */ /* 0x000fe400000000ff */
[----:B------:R-:W-:Y:S02]  /*1e10*/  @P0 FSEL R65, R65, RZ, P2 ;  /* 0x000000ff41410208 */ /* 0x000fe40001000000 */
[----:B------:R-:W-:Y:S02]  /*1e20*/  @P0 F2FP.PACK_AB R66, RZ, R66 ;  /* 0x00000042ff42023e */ /* 0x000fe400000000ff */
[----:B------:R-:W-:-:S02]  /*1e30*/  @P0 F2FP.PACK_AB R64, RZ, R64 ;  /* 0x00000040ff40023e */ /* 0x000fc400000000ff */
[----:B0-----:R-:W-:Y:S02]  /*1e40*/  @P0 FSEL R48, R130, RZ, P5 ;  /* 0x000000ff82300208 */ /* 0x001fe40002800000 */
[----:B------:R-:W-:Y:S02]  /*1e50*/  @P0 F2FP.PACK_AB R0, RZ, R0 ;  /* 0x00000000ff00023e */ /* 0x000fe400000000ff */
[----:B------:R-:W-:Y:S02]  /*1e60*/  @P0 F2FP.PACK_AB R58, RZ, R58 ;  /* 0x0000003aff3a023e */ /* 0x000fe400000000ff */
[----:B------:R-:W-:Y:S02]  /*1e70*/  @P0 F2FP.PACK_AB R65, RZ, R65 ;  /* 0x00000041ff41023e */ /* 0x000fe400000000ff */
[----:B------:R-:W-:Y:S01]  /*1e80*/  @P0 F2FP.PACK_AB R50, RZ, R48 ;  /* 0x00000030ff32023e */ /* 0x000fe200000000ff */
[----:B------:R-:W-:Y:S01]  /*1e90*/  @P0 IMAD.WIDE.U32 R48, R71, R60, c[0x0][0x250] ;  /* 0x0000940047300625 */ /* 0x000fe200078e003c */
[----:B------:R-:W-:-:S02]  /*1ea0*/  @P0 PRMT R44, R69, 0x7610, R44 ;  /* 0x00007610452c0816 */ /* 0x000fc4000000002c */
[----:B------:R-:W-:Y:S02]  /*1eb0*/  @P0 PRMT R45, R68, 0x7610, R45 ;  /* 0x00007610442d0816 */ /* 0x000fe4000000002d */
[----:B------:R-:W-:Y:S02]  /*1ec0*/  @P0 PRMT R46, R66, 0x7610, R46 ;  /* 0x00007610422e0816 */ /* 0x000fe4000000002e */
        /* <DEDUP_REMOVED lines=10> */
.L_x_1331:
        /* <DEDUP_REMOVED lines=32> */
.L_x_1328:
        /* <DEDUP_REMOVED lines=17> */
.L_x_1329:
[----:B------:R-:W-:Y:S01]  /*2280*/  HFMA2.MMA R57, -RZ, RZ, 0, 9.5367431640625e-07 ;  /* 0x00000010ff397435 */ /* 0x000fe200000001ff */
[----:B------:R-:W-:Y:S01]  /*2290*/  MOV R52, R56 ;  /* 0x0000003800347202 */ /* 0x000fe20000000f00 */
[----:B------:R-:W-:Y:S01]  /*22a0*/  IMAD.MOV.U32 R54, RZ, RZ, 0x1f ;  /* 0x0000001fff367424 */ /* 0x000fe200078e00ff */
[----:B------:R-:W-:-:S02]  /*22b0*/  MOV R133, 0xffffffff ;  /* 0xffffffff00857802 */ /* 0x000fc40000000f00 */
[----:B------:R-:W-:Y:S02]  /*22c0*/  MOV R48, 0x22e0 ;  /* 0x000022e000307802 */ /* 0x000fe40000000f00 */
[----:B-----5:R-:W-:Y:S05]  /*22d0*/  CALL.REL.NOINC `($__internal_95_$__cuda_sm70_shflsync_down_p) ;  /* 0x0000046000007944 */ /* 0x020fea0003c00000 */
[----:B-1----:R-:W-:Y:S01]  /*22e0*/  MOV R51, R52 ;  /* 0x0000003400337202 */ /* 0x002fe20000000f00 */
[----:B0-----:R-:W-:Y:S05]  /*22f0*/  BRA `(.L_x_1333) ;  /* 0xffffeb7000007947 */ /* 0x001fea000383ffff */
.L_x_1330:
[----:B------:R-:W-:Y:S01]  /*2300*/  HFMA2.MMA R57, -RZ, RZ, 0, 9.5367431640625e-07 ;  /* 0x00000010ff397435 */ /* 0x000fe200000001ff */
[----:B------:R-:W-:Y:S02]  /*2310*/  MOV R52, R53 ;  /* 0x0000003500347202 */ /* 0x000fe40000000f00 */
[----:B------:R-:W-:Y:S02]  /*2320*/  MOV R54, 0x1f ;  /* 0x0000001f00367802 */ /* 0x000fe40000000f00 */
[----:B------:R-:W-:Y:S02]  /*2330*/  MOV R133, 0xffffffff ;  /* 0xffffffff00857802 */ /* 0x000fe40000000f00 */
[----:B------:R-:W-:Y:S02]  /*2340*/  MOV R48, 0x2360 ;  /* 0x0000236000307802 */ /* 0x000fe40000000f00 */
[----:B01---5:R-:W-:Y:S05]  /*2350*/  CALL.REL.NOINC `($__internal_95_$__cuda_sm70_shflsync_down_p) ;  /* 0x000003e000007944 */ /* 0x023fea0003c00000 */
[----:B------:R-:W-:Y:S01]  /*2360*/  FADD.FTZ R56, R56, R51 ;  /* 0x0000003338387221 */ /* 0x000fe20000010000 */
[----:B0-----:R-:W-:Y:S01]  /*2370*/  HFMA2.MMA R57, -RZ, RZ, 0, 4.76837158203125e-07 ;  /* 0x00000008ff397435 */ /* 0x001fe200000001ff */
[----:B-1----:R-:W-:Y:S01]  /*2380*/  FADD.FTZ R53, R53, R52 ;  /* 0x0000003435357221 */ /* 0x002fe20000010000 */
[----:B------:R-:W-:Y:S01]  /*2390*/  MOV R54, 0x1f ;  /* 0x0000001f00367802 */ /* 0x000fe20000000f00 */
[----:B------:R-:W-:Y:S01]  /*23a0*/  IMAD.MOV.U32 R133, RZ, RZ, -0x1 ;  /* 0xffffffffff857424 */ /* 0x000fe200078e00ff */
[----:B------:R-:W-:-:S02]  /*23b0*/  MOV R52, R56 ;  /* 0x0000003800347202 */ /* 0x000fc40000000f00 */
[----:B------:R-:W-:Y:S02]  /*23c0*/  MOV R48, 0x23e0 ;  /* 0x000023e000307802 */ /* 0x000fe40000000f00 */
[----:B------:R-:W-:Y:S05]  /*23d0*/  CALL.REL.NOINC `($__internal_95_$__cuda_sm70_shflsync_down_p) ;  /* 0x0000036000007944 */ /* 0x000fea0003c00000 */
[----:B0-----:R-:W-:Y:S01]  /*23e0*/  HFMA2.MMA R57, -RZ, RZ, 0, 4.76837158203125e-07 ;  /* 0x00000008ff397435 */ /* 0x001fe200000001ff */
[----:B-1----:R-:W-:Y:S02]  /*23f0*/  MOV R51, R52 ;  /* 0x0000003400337202 */ /* 0x002fe40000000f00 */
[----:B------:R-:W-:Y:S02]  /*2400*/  MOV R52, R53 ;  /* 0x0000003500347202 */ /* 0x000fe40000000f00 */
[----:B------:R-:W-:Y:S02]  /*2410*/  MOV R54, 0x1f ;  /* 0x0000001f00367802 */ /* 0x000fe40000000f00 */
[----:B------:R-:W-:Y:S02]  /*2420*/  MOV R133, 0xffffffff ;  /* 0xffffffff00857802 */ /* 0x000fe40000000f00 */
[----:B------:R-:W-:Y:S02]  /*2430*/  MOV R48, 0x2450 ;  /* 0x0000245000307802 */ /* 0x000fe40000000f00 */
[----:B------:R-:W-:Y:S05]  /*2440*/  CALL.REL.NOINC `($__internal_95_$__cuda_sm70_shflsync_down_p) ;  /* 0x000002f000007944 */ /* 0x000fea0003c00000 */
[----:B------:R-:W-:Y:S01]  /*2450*/  FADD.FTZ R56, R51, R56 ;  /* 0x0000003833387221 */ /* 0x000fe20000010000 */
[----:B0-----:R-:W-:Y:S01]  /*2460*/  HFMA2.MMA R57, -RZ, RZ, 0, 2.384185791015625e-07 ;  /* 0x00000004ff397435 */ /* 0x001fe200000001ff */
[----:B-1----:R-:W-:Y:S01]  /*2470*/  FADD.FTZ R53, R53, R52 ;  /* 0x0000003435357221 */ /* 0x002fe20000010000 */
[----:B------:R-:W-:Y:S01]  /*2480*/  MOV R54, 0x1f ;  /* 0x0000001f00367802 */ /* 0x000fe20000000f00 */
[----:B------:R-:W-:Y:S01]  /*2490*/  IMAD.MOV.U32 R133, RZ, RZ, -0x1 ;  /* 0xffffffffff857424 */ /* 0x000fe200078e00ff */
[----:B------:R-:W-:-:S02]  /*24a0*/  MOV R52, R56 ;  /* 0x0000003800347202 */ /* 0x000fc40000000f00 */
[----:B------:R-:W-:Y:S02]  /*24b0*/  MOV R48, 0x24d0 ;  /* 0x000024d000307802 */ /* 0x000fe40000000f00 */
[----:B------:R-:W-:Y:S05]  /*24c0*/  CALL.REL.NOINC `($__internal_95_$__cuda_sm70_shflsync_down_p) ;  /* 0x0000027000007944 */ /* 0x000fea0003c00000 */
[----:B0-----:R-:W-:Y:S01]  /*24d0*/  HFMA2.MMA R57, -RZ, RZ, 0, 2.384185791015625e-07 ;  /* 0x00000004ff397435 */ /* 0x001fe200000001ff */
[----:B-1----:R-:W-:Y:S02]  /*24e0*/  MOV R51, R52 ;  /* 0x0000003400337202 */ /* 0x002fe40000000f00 */
[----:B------:R-:W-:Y:S02]  /*24f0*/  MOV R52, R53 ;  /* 0x0000003500347202 */ /* 0x000fe40000000f00 */
[----:B------:R-:W-:Y:S02]  /*2500*/  MOV R54, 0x1f ;  /* 0x0000001f00367802 */ /* 0x000fe40000000f00 */
[----:B------:R-:W-:Y:S02]  /*2510*/  MOV R133, 0xffffffff ;  /* 0xffffffff00857802 */ /* 0x000fe40000000f00 */
[----:B------:R-:W-:Y:S02]  /*2520*/  MOV R48, 0x2540 ;  /* 0x0000254000307802 */ /* 0x000fe40000000f00 */
[----:B------:R-:W-:Y:S05]  /*2530*/  CALL.REL.NOINC `($__internal_95_$__cuda_sm70_shflsync_down_p) ;  /* 0x0000020000007944 */ /* 0x000fea0003c00000 */
[----:B------:R-:W-:Y:S01]  /*2540*/  FADD.FTZ R56, R51, R56 ;  /* 0x0000003833387221 */ /* 0x000fe20000010000 */
[----:B0-----:R-:W-:Y:S01]  /*2550*/  HFMA2.MMA R57, -RZ, RZ, 0, 1.1920928955078125e-07 ;  /* 0x00000002ff397435 */ /* 0x001fe200000001ff */
[----:B-1----:R-:W-:Y:S01]  /*2560*/  FADD.FTZ R55, R53, R52 ;  /* 0x0000003435377221 */ /* 0x002fe20000010000 */
[----:B------:R-:W-:Y:S01]  /*2570*/  MOV R54, 0x1f ;  /* 0x0000001f00367802 */ /* 0x000fe20000000f00 */
[----:B------:R-:W-:Y:S01]  /*2580*/  IMAD.MOV.U32 R133, RZ, RZ, -0x1 ;  /* 0xffffffffff857424 */ /* 0x000fe200078e00ff */
[----:B------:R-:W-:-:S02]  /*2590*/  MOV R52, R56 ;  /* 0x0000003800347202 */ /* 0x000fc40000000f00 */
[----:B------:R-:W-:Y:S02]  /*25a0*/  MOV R48, 0x25c0 ;  /* 0x000025c000307802 */ /* 0x000fe40000000f00 */
[----:B------:R-:W-:Y:S05]  /*25b0*/  CALL.REL.NOINC `($__internal_95_$__cuda_sm70_shflsync_down_p) ;  /* 0x0000018000007944 */ /* 0x000fea0003c00000 */
[----:B0-----:R-:W-:Y:S01]  /*25c0*/  HFMA2.MMA R57, -RZ, RZ, 0, 1.1920928955078125e-07 ;  /* 0x00000002ff397435 */ /* 0x001fe200000001ff */
[----:B-1----:R-:W-:Y:S02]  /*25d0*/  MOV R51, R52 ;  /* 0x0000003400337202 */ /* 0x002fe40000000f00 */
[----:B------:R-:W-:Y:S02]  /*25e0*/  MOV R52, R55 ;  /* 0x0000003700347202 */ /* 0x000fe40000000f00 */
[----:B------:R-:W-:Y:S02]  /*25f0*/  MOV R54, 0x1f ;  /* 0x0000001f00367802 */ /* 0x000fe40000000f00 */
[----:B------:R-:W-:Y:S02]  /*2600*/  MOV R133, 0xffffffff ;  /* 0xffffffff00857802 */ /* 0x000fe40000000f00 */
[----:B------:R-:W-:Y:S02]  /*2610*/  MOV R48, 0x2630 ;  /* 0x0000263000307802 */ /* 0x000fe40000000f00 */
[----:B------:R-:W-:Y:S05]  /*2620*/  CALL.REL.NOINC `($__internal_95_$__cuda_sm70_shflsync_down_p) ;  /* 0x0000011000007944 */ /* 0x000fea0003c00000 */
[----:B------:R-:W-:Y:S01]  /*2630*/  FADD.FTZ R53, R51, R56 ;  /* 0x0000003833357221 */ /* 0x000fe20000010000 */
[----:B0-----:R-:W-:Y:S01]  /*2640*/  HFMA2.MMA R57, -RZ, RZ, 0, 5.9604644775390625e-08 ;  /* 0x00000001ff397435 */ /* 0x001fe200000001ff */
[----:B-1----:R-:W-:Y:S01]  /*2650*/  FADD.FTZ R55, R55, R52 ;  /* 0x0000003437377221 */ /* 0x002fe20000010000 */
[----:B------:R-:W-:Y:S01]  /*2660*/  MOV R54, 0x1f ;  /* 0x0000001f00367802 */ /* 0x000fe20000000f00 */
[----:B------:R-:W-:Y:S01]  /*2670*/  IMAD.MOV.U32 R133, RZ, RZ, -0x1 ;  /* 0xffffffffff857424 */ /* 0x000fe200078e00ff */
[----:B------:R-:W-:-:S02]  /*2680*/  MOV R52, R53 ;  /* 0x0000003500347202 */ /* 0x000fc40000000f00 */
[----:B------:R-:W-:Y:S02]  /*2690*/  MOV R48, 0x26b0 ;  /* 0x000026b000307802 */ /* 0x000fe40000000f00 */
[----:B------:R-:W-:Y:S05]  /*26a0*/  CALL.REL.NOINC `($__internal_95_$__cuda_sm70_shflsync_down_p) ;  /* 0x0000009000007944 */ /* 0x000fea0003c00000 */
[----:B0-----:R-:W-:Y:S01]  /*26b0*/  HFMA2.MMA R57, -RZ, RZ, 0, 5.9604644775390625e-08 ;  /* 0x00000001ff397435 */ /* 0x001fe200000001ff */
[----:B-1----:R-:W-:Y:S02]  /*26c0*/  MOV R56, R52 ;  /* 0x0000003400387202 */ /* 0x002fe40000000f00 */
[----:B------:R-:W-:Y:S02]  /*26d0*/  MOV R52, R55 ;  /* 0x0000003700347202 */ /* 0x000fe40000000f00 */
[----:B------:R-:W-:Y:S02]  /*26e0*/  MOV R54, 0x1f ;  /* 0x0000001f00367802 */ /* 0x000fe40000000f00 */
[----:B------:R-:W-:Y:S02]  /*26f0*/  MOV R133, 0xffffffff ;  /* 0xffffffff00857802 */ /* 0x000fe40000000f00 */
[----:B------:R-:W-:Y:S02]  /*2700*/  MOV R48, 0x2720 ;  /* 0x0000272000307802 */ /* 0x000fe40000000f00 */
[----:B------:R-:W-:Y:S05]  /*2710*/  CALL.REL.NOINC `($__internal_95_$__cuda_sm70_shflsync_down_p) ;  /* 0x0000002000007944 */ /* 0x000fea0003c00000 */
[----:B-1----:R-:W-:Y:S01]  /*2720*/  MOV R48, R52 ;  /* 0x0000003400307202 */ /* 0x002fe20000000f00 */
[----:B0-----:R-:W-:Y:S05]  /*2730*/  BRA `(.L_x_1334) ;  /* 0xffffe85000007947 */ /* 0x001fea000383ffff */
        .weak           $__internal_95_$__cuda_sm70_shflsync_down_p
        .type           $__internal_95_$__cuda_sm70_shflsync_down_p,@function
        .size           $__internal_95_$__cuda_sm70_shflsync_down_p,(.L_x_1858 - $__internal_95_$__cuda_sm70_shflsync_down_p)
$__internal_95_$__cuda_sm70_shflsync_down_p:
[----:B------:R-:W-:Y:S01]  /*2740*/  HFMA2.MMA R49, -RZ, RZ, 0, 0 ;  /* 0x00000000ff317435 */ /* 0x000fe200000001ff */
[----:B------:R-:W-:Y:S04]  /*2750*/  WARPSYNC R133 ;  /* 0x0000008500007348 */ /* 0x000fe80003800000 */
[----:B------:R0:W1:Y:S01]  /*2760*/  SHFL.DOWN PT, R52, R52, R57, R54 ;  /* 0x0800003934347389 */ /* 0x00006200000e0036 */
[----:B------:R-:W-:Y:S05]  /*2770*/  RET.REL.NODEC R48 `(_ZN10layer_norm31ln_parallel_residual_bwd_kernelINS_13Kernel_traitsIf6__halffS2_fjLj2048ELj1ELj1ELj4ELj16ENS_18Kernel_traits_baseILj2048EfS2_fS2_fjLj128EEEEELb1ELb1ELb1EEEvNS_9BwdParamsE) ;  /* 0xffffd88030007950 */ /* 0x000fea0003c3ffff */
.L_x_1335:
        /* <DEDUP_REMOVED lines=16> */
.L_x_1858:


//--------------------- .text._ZN10layer_norm31ln_parallel_residual_bwd_kernelINS_13Kernel_traitsI6__halfffffjLj2048ELj1ELj1ELj4ELj16ENS_18Kernel_traits_baseILj2048ES2_ffffjLj128EEEEELb0ELb0ELb0EEEvNS_9BwdParamsE --------------------------
	.section	.text._ZN10layer_norm31ln_parallel_residual_bwd_kernelINS_13Kernel_traitsI6__halfffffjLj2048ELj1ELj1ELj4ELj16ENS_18Kernel_traits_baseILj2048ES2_ffffjLj128EEEEELb0ELb0ELb0EEEvNS_9BwdParamsE,"ax",@progbits
	.sectioninfo	@"SHI_REGISTERS=177"
	.align	128
        .global         _ZN10layer_norm31ln_parallel_residual_bwd_kernelINS_13Kernel_traitsI6__halfffffjLj2048ELj1ELj1ELj4ELj16ENS_18Kernel_traits_baseILj2048ES2_ffffjLj128EEEEELb0ELb0ELb0EEEvNS_9BwdParamsE
        .type           _ZN10layer_norm31ln_parallel_residual_bwd_kernelINS_13Kernel_traitsI6__halfffffjLj2048ELj1ELj1ELj4ELj16ENS_18Kernel_traits_baseILj2048ES2_ffffjLj128EEEEELb0ELb0ELb0EEEvNS_9BwdParamsE,@function
        .size           _ZN10layer_norm31ln_parallel_residual_bwd_kernelINS_13Kernel_traitsI6__halfffffjLj2048ELj1ELj1ELj4ELj16ENS_18Kernel_traits_baseILj2048ES2_ffffjLj128EEEEELb0ELb0ELb0EEEvNS_9BwdParamsE,(.L_x_1859 - _ZN10layer_norm31ln_parallel_residual_bwd_kernelINS_13Kernel_traitsI6__halfffffjLj2048ELj1ELj1ELj4ELj16ENS_18Kernel_traits_baseILj2048ES2_ffffjLj128EEEEELb0ELb0ELb0EEEvNS_9BwdParamsE)
        .other          _ZN10layer_norm31ln_parallel_residual_bwd_kernelINS_13Kernel_traitsI6__halfffffjLj2048ELj1ELj1ELj4ELj16ENS_18Kernel_traits_baseILj2048ES2_ffffjLj128EEEEELb0ELb0ELb0EEEvNS_9BwdParamsE,@"STO_CUDA_ENTRY STV_DEFAULT"
_ZN10layer_norm31ln_parallel_residual_bwd_kernelINS_13Kernel_traitsI6__halfffffjLj2048ELj1ELj1ELj4ELj16ENS_18Kernel_traits_baseILj2048ES2_ffffjLj128EEEEELb0ELb0ELb0EEEvNS_9BwdParamsE:
.text._ZN10layer_norm31ln_parallel_residual_bwd_kernelINS_13Kernel_traitsI6__halfffffjLj2048ELj1ELj1ELj4ELj16ENS_18Kernel_traits_baseILj2048ES2_ffffjLj128EEEEELb0ELb0ELb0EEEvNS_9BwdParamsE:
        /* <DEDUP_REMOVED lines=11> */
[C---:B------:R-:W-:Y:S02]  /*00b0*/  ISETP.GE.U32.AND P4, PT, R0.reuse, 0x100, PT ;  /* 0x000001000000780c */ /* 0x040fe40003f86070 */
[C---:B------:R-:W-:Y:S02]  /*00c0*/  ISETP.GE.U32.AND P5, PT, R0.reuse, 0x180, PT ;  /* 0x000001800000780c */ /* 0x040fe40003fa6070 */
[----:B------:R-:W-:-:S07]  /*00d0*/  ISETP.GE.U32.AND P6, PT, R0, 0x200, PT ;  /* 0x000002000000780c */ /* 0x000fce0003fc6070 */
[----:B------:R-:W-:Y:S02]  /*00e0*/  @P3 MOV R5, 0x8 ;  /* 0x0000000800053802 */ /* 0x000fe40000000f00 */
[----:B------:R-:W-:Y:S02]  /*00f0*/  @P4 MOV R13, 0x8 ;  /* 0x00000008000d4802 */ /* 0x000fe40000000f00 */
[----:B------:R-:W-:Y:S01]  /*0100*/  @P5 MOV R17, 0x8 ;  /* 0x0000000800115802 */ /* 0x000fe20000000f00 */
[----:B------:R-:W-:Y:S01]  /*0110*/  @P3 IMAD.WIDE.U32 R2, R8, R5, c[0x0][0x1b0] ;  /* 0x00006c0008023625 */ /* 0x000fe200078e0005 */
[----:B------:R-:W-:-:S03]  /*0120*/  @P6 MOV R9, 0x8 ;  /* 0x0000000800096802 */ /* 0x000fc60000000f00 */
[C---:B------:R-:W-:Y:S01]  /*0130*/  @P3 IMAD.WIDE.U32 R4, R8.reuse, R5, c[0x0][0x1b8] ;  /* 0x00006e0008043625 */ /* 0x040fe200078e0005 */
[----:B------:R1:W5:Y:S01]  /*0140*/  @P3 LDG.E.64 R68, [R2.64] ;  /* 0x0000000402443981 */ /* 0x000362000c1e1b00 */
[----:B------:R-:W-:Y:S02]  /*0150*/  @P3 LOP3.LUT R8, R8, 0x80, RZ, 0xfc, !PT ;  /* 0x0000008008083812 */ /* 0x000fe400078efcff */
[----:B0-----:R-:W-:Y:S01]  /*0160*/  LEA.HI R0, R174, UR6, RZ, 0x19 ;  /* 0x00000006ae007c11 */ /* 0x001fe2000f8fc8ff */
[----:B------:R0:W5:Y:S02]  /*0170*/  @P3 LDG.E.64 R70, [R4.64] ;  /* 0x0000000404463981 */ /* 0x000164000c1e1b00 */
[----:B------:R-:W-:-:S04]  /*0180*/  @P4 IMAD.WIDE.U32 R10, R8, R13, c[0x0][0x1b0] ;  /* 0x00006c00080a4625 */ /* 0x000fc800078e000d */
[C---:B------:R-:W-:Y:S01]  /*0190*/  @P4 IMAD.WIDE.U32 R12, R8.reuse, R13, c[0x0][0x1b8] ;  /* 0x00006e00080c4625 */ /* 0x040fe200078e000d */
[----:B------:R-:W-:Y:S01]  /*01a0*/  @P4 IADD3 R8, R8, 0x80, RZ ;  /* 0x0000008008084810 */ /* 0x000fe20007ffe0ff */
[----:B------:R2:W5:Y:S01]  /*01b0*/  @P4 LDG.E.64 R72, [R10.64] ;  /* 0x000000040a484981 */ /* 0x000562000c1e1b00 */
[----:B------:R-:W-:-:S03]  /*01c0*/  ISETP.GE.AND P0, PT, R0, c[0x0][0x164], PT ;  /* 0x0000590000007a0c */ /* 0x000fc60003f06270 */
[CC--:B------:R-:W-:Y:S01]  /*01d0*/  @P5 IMAD.WIDE.U32 R14, R8.reuse, R17.reuse, c[0x0][0x1b0] ;  /* 0x00006c00080e5625 */ /* 0x0c0fe200078e0011 */
[----:B------:R3:W5:Y:S03]  /*01e0*/  @P4 LDG.E.64 R74, [R12.64] ;  /* 0x000000040c4a4981 */ /* 0x000766000c1e1b00 */
[C---:B------:R-:W-:Y:S01]  /*01f0*/  @P5 IMAD.WIDE.U32 R16, R8.reuse, R17, c[0x0][0x1b8] ;  /* 0x00006e0008105625 */ /* 0x040fe200078e0011 */
[----:B------:R-:W-:Y:S01]  /*0200*/  @P5 IADD3 R8, R8, 0x80, RZ ;  /* 0x0000008008085810 */ /* 0x000fe20007ffe0ff */
[----:B------:R4:W5:Y:S04]  /*0210*/  @P5 LDG.E.64 R76, [R14.64] ;  /* 0x000000040e4c5981 */ /* 0x000968000c1e1b00 */
[CC--:B------:R-:W-:Y:S01]  /*0220*/  @P6 IMAD.WIDE.U32 R6, R8.reuse, R9.reuse, c[0x0][0x1b0] ;  /* 0x00006c0008066625 */ /* 0x0c0fe200078e0009 */
[----:B------:R0:W5:Y:S03]  /*0230*/  @P5 LDG.E.64 R78, [R16.64] ;  /* 0x00000004104e5981 */ /* 0x000166000c1e1b00 */
[----:B------:R-:W-:Y:S01]  /*0240*/  @P6 IMAD.WIDE.U32 R8, R8, R9, c[0x0][0x1b8] ;  /* 0x00006e0008086625 */ /* 0x000fe200078e0009 */
[----:B------:R0:W5:Y:S01]  /*0250*/  @P6 LDG.E.64 R80, [R6.64] ;  /* 0x0000000406506981 */ /* 0x000162000c1e1b00 */
[----:B------:R-:W-:Y:S01]  /*0260*/  CS2R R64, SRZ ;  /* 0x0000000000407805 */ /* 0x000fe2000001ff00 */
[----:B------:R-:W-:Y:S01]  /*0270*/  CS2R R66, SRZ ;  /* 0x0000000000427805 */ /* 0x000fe2000001ff00 */
[----:B------:R-:W-:Y:S01]  /*0280*/  CS2R R60, SRZ ;  /* 0x00000000003c7805 */ /* 0x000fe2000001ff00 */
[----:B------:R0:W5:Y:S01]  /*0290*/  @P6 LDG.E.64 R82, [R8.64] ;  /* 0x0000000408526981 */ /* 0x000162000c1e1b00 */
        /* <DEDUP_REMOVED lines=23> */
[----:B---3--:R-:W-:Y:S01]  /*0410*/  CS2R R12, SRZ ;  /* 0x00000000000c7805 */ /* 0x008fe2000001ff00 */
[----:B----4-:R-:W-:Y:S01]  /*0420*/  CS2R R14, SRZ ;  /* 0x00000000000e7805 */ /* 0x010fe2000001ff00 */
[----:B------:R-:W-:Y:S01]  /*0430*/  CS2R R8, SRZ ;  /* 0x0000000000087805 */ /* 0x000fe2000001ff00 */
[----:B--2---:R-:W-:Y:S01]  /*0440*/  CS2R R10, SRZ ;  /* 0x00000000000a7805 */ /* 0x004fe2000001ff00 */
[----:B------:R-:W-:Y:S01]  /*0450*/  CS2R R4, SRZ ;  /* 0x0000000000047805 */ /* 0x000fe2000001ff00 */
[----:B------:R-:W-:Y:S01]  /*0460*/  CS2R R6, SRZ ;  /* 0x0000000000067805 */ /* 0x000fe2000001ff00 */
[----:B------:R-:W-:Y:S05]  /*0470*/  @P0 BRA `(.L_x_1336) ;  /* 0x0000219000000947 */ /* 0x000fea0003800000 */
[----:B-1---5:R-:W-:Y:S01]  /*0480*/  MOV R3, R68 ;  /* 0x0000004400037202 */ /* 0x022fe20000000f00 */
[----:B------:R-:W-:Y:S01]  /*0490*/  HFMA2.MMA R134, -RZ, RZ, 0, 5.9604644775390625e-08 ;  /* 0x00000001ff867435 */ /* 0x000fe200000001ff */
[----:B------:R-:W-:-:S02]  /*04a0*/  SHF.R.U64 R2, R68, 0x10, R69 ;  /* 0x0000001044027819 */ /* 0x000fc40000001245 */
[----:B------:R-:W-:Y:S01]  /*04b0*/  MOV R105, R69 ;  /* 0x0000004500697202 */ /* 0x000fe20000000f00 */
[----:B------:R-:W-:Y:S01]  /*04c0*/  HADD2.F32 R3, -RZ, R3.H0_H0 ;  /* 0x20000003ff037230 */ /* 0x000fe20000004100 */
[----:B------:R-:W-:Y:S01]  /*04d0*/  SHF.R.U32.HI R104, RZ, 0x10, R69 ;  /* 0x00000010ff687819 */ /* 0x000fe20000011645 */
[----:B------:R-:W-:Y:S01]  /*04e0*/  HADD2.F32 R2, -RZ, R2.H0_H0 ;  /* 0x20000002ff027230 */ /* 0x000fe20000004100 */
[----:B------:R-:W-:Y:S01]  /*04f0*/  MOV R107, R70 ;  /* 0x00000046006b7202 */ /* 0x000fe20000000f00 */
[----:B------:R-:W-:Y:S01]  /*0500*/  HADD2.F32 R105, -RZ, R105.H0_H0 ;  /* 0x20000069ff697230 */ /* 0x000fe20000004100 */
[--C-:B------:R-:W-:Y:S01]  /*0510*/  SHF.R.U64 R106, R70, 0x10, R71.reuse ;  /* 0x00000010466a7819 */ /* 0x100fe20000001247 */
[----:B------:R-:W-:Y:S01]  /*0520*/  HADD2.F32 R104, -RZ, R104.H0_H0 ;  /* 0x20000068ff687230 */ /* 0x000fe20000004100 */
        /* <DEDUP_REMOVED lines=52> */
[----:B------:R-:W-:Y:S01]  /*0870*/  MOV R65, RZ ;  /* 0x000000ff00417202 */ /* 0x000fe20000000f00 */
[----:B------:R-:W-:-:S02]  /*0880*/  HADD2.F32 R133, -RZ, R133.H0_H0 ;  /* 0x20000085ff857230 */ /* 0x000fc40000004100 */
[----:B------:R-:W-:Y:S02]  /*0890*/  HADD2.F32 R132, -RZ, R132.H0_H0 ;  /* 0x20000084ff847230 */ /* 0x000fe40000004100 */
.L_x_1355:
[----:B------:R-:W-:-:S05]  /*08a0*/  MOV R95, 0x4 ;  /* 0x00000004005f7802 */ /* 0x000fca0000000f00 */
[----:B------:R-:W-:-:S04]  /*08b0*/  IMAD.WIDE R92, R0, R95, c[0x0][0x1a0] ;  /* 0x00006800005c7625 */ /* 0x000fc800078e025f */
[C---:B------:R-:W-:Y:S02]  /*08c0*/  IMAD.WIDE R94, R0.reuse, R95, c[0x0][0x1a8] ;  /* 0x00006a00005e7625 */ /* 0x040fe400078e025f */
[----:B------:R-:W2:Y:S04]  /*08d0*/  LDG.E R92, [R92.64] ;  /* 0x000000045c5c7981 */ /* 0x000ea8000c1e1900 */
[----:B------:R0:W5:Y:S01]  /*08e0*/  LDG.E R140, [R94.64] ;  /* 0x000000045e8c7981 */ /* 0x000162000c1e1900 */
[----:B------:R-:W-:Y:S01]  /*08f0*/  IMAD R96, R0, c[0x0][0x168], RZ ;  /* 0x00005a0000607a24 */ /* 0x000fe200078e02ff */
[----:B------:R-:W-:Y:S01]  /*0900*/  ULDC.U8 UR6, c[0x0][0x1f0] ;  /* 0x00007c0000067ab9 */ /* 0x000fe20000000000 */
[----:B------:R-:W-:Y:S01]  /*0910*/  BSSY B0, `(.L_x_1337) ;  /* 0x0000043000007945 */ /* 0x000fe20003800000 */
[----:B------:R-:W-:-:S02]  /*0920*/  ISETP.NE.AND P0, PT, RZ, UR6, PT ;  /* 0x00000006ff007c0c */ /* 0x000fc4000bf05270 */
[----:B------:R-:W-:Y:S02]  /*0930*/  SHF.R.S32.HI R97, RZ, 0x1f, R96 ;  /* 0x0000001fff617819 */ /* 0x000fe40000011460 */
[----:B------:R-:W-:Y:S02]  /*0940*/  LOP3.LUT P1, RZ, R134, 0xff, RZ, 0xc0, !PT ;  /* 0x000000ff86ff7812 */ /* 0x000fe4000782c0ff */
[----:B------:R-:W-:Y:S02]  /*0950*/  LEA.HI R97, R97, R96, RZ, 0x2 ;  /* 0x0000006061617211 */ /* 0x000fe400078f10ff */
[----:B------:R-:W-:Y:S02]  /*0960*/  LOP3.LUT R96, R174, 0x7f, RZ, 0xc0, !PT ;  /* 0x0000007fae607812 */ /* 0x000fe400078ec0ff */
[----:B------:R-:W-:Y:S02]  /*0970*/  MOV R171, RZ ;  /* 0x000000ff00ab7202 */ /* 0x000fe40000000f00 */
[----:B------:R-:W-:-:S02]  /*0980*/  LEA.HI.SX32 R137, R97, R96, 0x1e ;  /* 0x0000006061897211 */ /* 0x000fc400078ff2ff */
[----:B------:R-:W-:Y:S02]  /*0990*/  MOV R172, RZ ;  /* 0x000000ff00ac7202 */ /* 0x000fe40000000f00 */
[----:B------:R-:W-:Y:S02]  /*09a0*/  SHF.R.U32.HI R169, RZ, 0x5, R174 ;  /* 0x00000005ffa97819 */ /* 0x000fe400000116ae */
[----:B------:R-:W-:Y:S02]  /*09b0*/  MOV R173, R137 ;  /* 0x0000008900ad7202 */ /* 0x000fe40000000f00 */
[----:B--2---:R-:W-:Y:S01]  /*09c0*/  FSEL R170, R92, RZ, !P0 ;  /* 0x000000ff5caa7208 */ /* 0x004fe20004000000 */
[----:B------:R-:W-:Y:S05]  /*09d0*/  @!P3 BRA `(.L_x_1338) ;  /* 0x000003600000b947 */ /* 0x000fea0003800000 */
[----:B0-----:R-:W-:Y:S01]  /*09e0*/  HFMA2.MMA R100, -RZ, RZ, 0, 9.5367431640625e-07 ;  /* 0x00000010ff647435 */ /* 0x001fe200000001ff */
[----:B------:R-:W-:-:S04]  /*09f0*/  LEA R92, P0, R137, c[0x0][0x188], 0x4 ;  /* 0x00006200895c7a11 */ /* 0x000fc800078020ff */
[----:B------:R-:W-:-:S05]  /*0a00*/  LEA.HI.X R93, R137, c[0x0][0x18c], RZ, 0x4, P0 ;  /* 0x00006300895d7a11 */ /* 0x000fca00000f24ff */
[CC--:B------:R-:W-:Y:S01]  /*0a10*/  IMAD.WIDE.U32 R96, R137.reuse, R100.reuse, c[0x0][0x210] ;  /* 0x0000840089607625 */ /* 0x0c0fe200078e0064 */
[----:B------:R-:W2:Y:S03]  /*0a20*/  LDG.E.128 R92, [R92.64] ;  /* 0x000000045c5c7981 */ /* 0x000ea6000c1e1d00 */
        /* <DEDUP_REMOVED lines=8> */
[----:B------:R-:W-:Y:S01]  /*0ab0*/  IADD3 R173, R137, 0x80, RZ ;  /* 0x0000008089ad7810 */ /* 0x000fe20007ffe0ff */
[C---:B--2---:R-:W-:Y:S02]  /*0ac0*/  FADD.FTZ R157, -R170.reuse, R92 ;  /* 0x0000005caa9d7221 */ /* 0x044fe40000010100 */
[C---:B------:R-:W-:Y:S02]  /*0ad0*/  FADD.FTZ R159, -R170.reuse, R93 ;  /* 0x0000005daa9f7221 */ /* 0x040fe40000010100 */
[----:B------:R-:W-:Y:S02]  /*0ae0*/  FADD.FTZ R93, -R170, R94 ;  /* 0x0000005eaa5d7221 */ /* 0x000fe40000010100 */
[----:B---3--:R-:W-:Y:S02]  /*0af0*/  FMUL.FTZ R158, R107, R96 ;  /* 0x000000606b9e7220 */ /* 0x008fe40000410000 */
[----:B------:R-:W-:-:S02]  /*0b00*/  FMUL.FTZ R92, R106, R97 ;  /* 0x000000616a5c7220 */ /* 0x000fc40000410000 */
[C---:B-----5:R-:W-:Y:S02]  /*0b10*/  FMUL.FTZ R157, R140.reuse, R157 ;  /* 0x0000009d8c9d7220 */ /* 0x060fe40000410000 */
[----:B----4-:R-:W-:Y:S02]  /*0b20*/  FFMA.FTZ R158, R3, R100, R158 ;  /* 0x00000064039e7223 */ /* 0x010fe4000001009e */
[----:B------:R-:W-:Y:S02]  /*0b30*/  FMUL.FTZ R160, R140, R159 ;  /* 0x0000009f8ca07220 */ /* 0x000fe40000410000 */
[----:B------:R-:W-:Y:S02]  /*0b40*/  FADD.FTZ R95, -R170, R95 ;  /* 0x0000005faa5f7221 */ /* 0x000fe40000010100 */
[----:B------:R-:W-:Y:S02]  /*0b50*/  FFMA.FTZ R159, R2, R101, R92 ;  /* 0x00000065029f7223 */ /* 0x000fe4000001005c */
[----:B0-----:R-:W-:-:S02]  /*0b60*/  FMUL.FTZ R163, R140, R93 ;  /* 0x0000005d8ca37220 */ /* 0x001fc40000410000 */
[----:B------:R-:W-:Y:S02]  /*0b70*/  FMUL.FTZ R164, R109, R98 ;  /* 0x000000626da47220 */ /* 0x000fe40000410000 */
[----:B------:R-:W-:Y:S02]  /*0b80*/  FADD.FTZ R92, RZ, R158 ;  /* 0x0000009eff5c7221 */ /* 0x000fe40000010000 */
[----:B------:R-:W-:Y:S02]  /*0b90*/  FFMA.FTZ R93, R157, R158, RZ ;  /* 0x0000009e9d5d7223 */ /* 0x000fe400000100ff */
[----:B------:R-:W-:Y:S02]  /*0ba0*/  FMUL.FTZ R162, R140, R95 ;  /* 0x0000005f8ca27220 */ /* 0x000fe40000410000 */
[----:B------:R-:W-:Y:S02]  /*0bb0*/  FMUL.FTZ R165, R108, R99 ;  /* 0x000000636ca57220 */ /* 0x000fe40000410000 */
[----:B------:R-:W-:-:S02]  /*0bc0*/  FFMA.FTZ R164, R105, R102, R164 ;  /* 0x0000006669a47223 */ /* 0x000fc400000100a4 */
[----:B------:R-:W-:Y:S02]  /*0bd0*/  FADD.FTZ R95, R92, R159 ;  /* 0x0000009f5c5f7221 */ /* 0x000fe40000010000 */
        /* <DEDUP_REMOVED lines=22> */
.L_x_1338:
[----:B0-----:R-:W-:Y:S05]  /*0d40*/  BSYNC B0 ;  /* 0x0000000000007941 */ /* 0x001fea0003800000 */
.L_x_1337:
        /* <DEDUP_REMOVED lines=16> */
[----:B--2---:R-:W-:Y:S02]  /*0e50*/  FMUL.FTZ R142, R115, R96 ;  /* 0x00000060738e7220 */ /* 0x004fe40000410000 */
[C---:B---3--:R-:W-:Y:S02]  /*0e60*/  FADD.FTZ R139, -R170.reuse, R92 ;  /* 0x0000005caa8b7221 */ /* 0x048fe40000010100 */
[----:B------:R-:W-:Y:S02]  /*0e70*/  FADD.FTZ R149, -R170, R93 ;  /* 0x0000005daa957221 */ /* 0x000fe40000010100 */
[----:B------:R-:W-:Y:S02]  /*0e80*/  FMUL.FTZ R92, R114, R97 ;  /* 0x00000061725c7220 */ /* 0x000fe40000410000 */
[----:B-----5:R-:W-:-:S02]  /*0e90*/  FMUL.FTZ R139, R140, R139 ;  /* 0x0000008b8c8b7220 */ /* 0x020fc40000410000 */
[----:B----4-:R-:W-:Y:S02]  /*0ea0*/  FFMA.FTZ R142, R111, R100, R142 ;  /* 0x000000646f8e7223 */ /* 0x010fe4000001008e */
[----:B------:R-:W-:Y:S02]  /*0eb0*/  FMUL.FTZ R144, R140, R149 ;  /* 0x000000958c907220 */ /* 0x000fe40000410000 */
[----:B------:R-:W-:Y:S02]  /*0ec0*/  FFMA.FTZ R149, R110, R101, R92 ;  /* 0x000000656e957223 */ /* 0x000fe4000001005c */
[----:B------:R-:W-:Y:S02]  /*0ed0*/  FADD.FTZ R151, -R170, R94 ;  /* 0x0000005eaa977221 */ /* 0x000fe40000010100 */
[----:B0-----:R-:W-:Y:S02]  /*0ee0*/  FMUL.FTZ R166, R117, R98 ;  /* 0x0000006275a67220 */ /* 0x001fe40000410000 */
        /* <DEDUP_REMOVED lines=9> */
[----:B------:R-:W-:Y:S02]  /*0f80*/  FFMA.FTZ R167, R112, R103, R167 ;  /* 0x0000006770a77223 */ /* 0x000fe400000100a7 */
[----:B------:R-:W-:Y:S02]  /*0f90*/  FADD.FTZ R92, R93, R166 ;  /* 0x000000a65d5c7221 */ /* 0x000fe40000010000 */
[----:B------:R-:W-:Y:S02]  /*0fa0*/  FFMA.FTZ R172, R151, R166, R172 ;  /* 0x000000a697ac7223 */ /* 0x000fe400000100ac */
[----:B------:R-:W-:-:S02]  /*0fb0*/  FADD.FTZ R44, R44, R100 ;  /* 0x000000642c2c7221 */ /* 0x000fc40000010000 */
[-C--:B------:R-:W-:Y:S02]  /*0fc0*/  FFMA.FTZ R60, R100, R139.reuse, R60 ;  /* 0x0000008b643c7223 */ /* 0x080fe4000001003c */
[----:B------:R-:W-:Y:S02]  /*0fd0*/  FADD.FTZ R12, R12, R96 ;  /* 0x000000600c0c7221 */ /* 0x000fe40000010000 */
[----:B------:R-:W-:Y:S02]  /*0fe0*/  FFMA.FTZ R28, R96, R139, R28 ;  /* 0x0000008b601c7223 */ /* 0x000fe4000001001c */
[----:B------:R-:W-:Y:S02]  /*0ff0*/  FADD.FTZ R45, R45, R101 ;  /* 0x000000652d2d7221 */ /* 0x000fe40000010000 */
[----:B------:R-:W-:Y:S02]  /*1000*/  FFMA.FTZ R61, R101, R144, R61 ;  /* 0x00000090653d7223 */ /* 0x000fe4000001003d */
[----:B------:R-:W-:-:S02]  /*1010*/  FADD.FTZ R13, R13, R97 ;  /* 0x000000610d0d7221 */ /* 0x000fc40000010000 */
[----:B------:R-:W-:Y:S02]  /*1020*/  FFMA.FTZ R29, R97, R144, R29 ;  /* 0x00000090611d7223 */ /* 0x000fe4000001001d */
[----:B------:R-:W-:Y:S02]  /*1030*/  FADD.FTZ R46, R46, R102 ;  /* 0x000000662e2e7221 */ /* 0x000fe40000010000 */
[-C--:B------:R-:W-:Y:S02]  /*1040*/  FFMA.FTZ R62, R102, R151.reuse, R62 ;  /* 0x00000097663e7223 */ /* 0x080fe4000001003e */
        /* <DEDUP_REMOVED lines=8> */
.L_x_1340:
[----:B------:R-:W-:Y:S05]  /*10d0*/  BSYNC B0 ;  /* 0x0000000000007941 */ /* 0x000fea0003800000 */
.L_x_1339:
[----:B------:R-:W-:Y:S01]  /*10e0*/  BSSY B0, `(.L_x_1341) ;  /* 0x0000038000007945 */ /* 0x000fe20003800000 */
[----:B------:R-:W-:Y:S05]  /*10f0*/  @!P5 BRA `(.L_x_1342) ;  /* 0x000003600000d947 */ /* 0x000fea0003800000 */
[----:B------:R-:W-:Y:S01]  /*1100*/  HFMA2.MMA R96, -RZ, RZ, 0, 9.5367431640625e-07 ;  /* 0x00000010ff607435 */ /* 0x000fe200000001ff */
        /* <DEDUP_REMOVED lines=13> */
[----:B--2---:R-:W-:-:S04]  /*11e0*/  FADD.FTZ R135, -R170, R100 ;  /* 0x00000064aa877221 */ /* 0x004fc80000010100 */
[----:B-----5:R-:W-:Y:S02]  /*11f0*/  FMUL.FTZ R135, R140, R135 ;  /* 0x000000878c877220 */ /* 0x020fe40000410000 */
[----:B---3--:R-:W-:Y:S02]  /*1200*/  FMUL.FTZ R136, R123, R92 ;  /* 0x0000005c7b887220 */ /* 0x008fe40000410000 */
[----:B------:R-:W-:Y:S02]  /*1210*/  FADD.FTZ R141, -R170, R101 ;  /* 0x00000065aa8d7221 */ /* 0x000fe40000010100 */
[----:B----4-:R-:W-:Y:S02]  /*1220*/  FADD.FTZ R40, R40, R96 ;  /* 0x0000006028287221 */ /* 0x010fe40000010000 */
[----:B------:R-:W-:Y:S02]  /*1230*/  FFMA.FTZ R136, R119, R96, R136 ;  /* 0x0000006077887223 */ /* 0x000fe40000010088 */
[----:B------:R-:W-:-:S02]  /*1240*/  FFMA.FTZ R56, R96, R135, R56 ;  /* 0x0000008760387223 */ /* 0x000fc40000010038 */
[----:B------:R-:W-:Y:S02]  /*1250*/  FMUL.FTZ R96, R122, R93 ;  /* 0x0000005d7a607220 */ /* 0x000fe40000410000 */
[----:B------:R-:W-:Y:S02]  /*1260*/  FADD.FTZ R8, R8, R92 ;  /* 0x0000005c08087221 */ /* 0x000fe40000010000 */
[----:B------:R-:W-:Y:S02]  /*1270*/  FMUL.FTZ R138, R140, R141 ;  /* 0x0000008d8c8a7220 */ /* 0x000fe40000410000 */
[----:B------:R-:W-:Y:S02]  /*1280*/  FFMA.FTZ R24, R92, R135, R24 ;  /* 0x000000875c187223 */ /* 0x000fe40000010018 */
[----:B------:R-:W-:Y:S02]  /*1290*/  FADD.FTZ R143, -R170, R102 ;  /* 0x00000066aa8f7221 */ /* 0x000fe40000010100 */
[----:B------:R-:W-:-:S02]  /*12a0*/  FFMA.FTZ R141, R118, R97, R96 ;  /* 0x00000061768d7223 */ /* 0x000fc40000010060 */
[----:B------:R-:W-:Y:S02]  /*12b0*/  FMUL.FTZ R146, R125, R94 ;  /* 0x0000005e7d927220 */ /* 0x000fe40000410000 */
[----:B------:R-:W-:Y:S02]  /*12c0*/  FADD.FTZ R92, R171, R136 ;  /* 0x00000088ab5c7221 */ /* 0x000fe40000010000 */
[----:B------:R-:W-:Y:S02]  /*12d0*/  FFMA.FTZ R172, R135, R136, R172 ;  /* 0x0000008887ac7223 */ /* 0x000fe400000100ac */
[----:B------:R-:W-:Y:S02]  /*12e0*/  FADD.FTZ R9, R9, R93 ;  /* 0x0000005d09097221 */ /* 0x000fe40000010000 */
[----:B------:R-:W-:Y:S02]  /*12f0*/  FFMA.FTZ R25, R93, R138, R25 ;  /* 0x0000008a5d197223 */ /* 0x000fe40000010019 */
[----:B------:R-:W-:-:S02]  /*1300*/  FADD.FTZ R103, -R170, R103 ;  /* 0x00000067aa677221 */ /* 0x000fc40000010100 */
[----:B------:R-:W-:Y:S02]  /*1310*/  FMUL.FTZ R143, R140, R143 ;  /* 0x0000008f8c8f7220 */ /* 0x000fe40000410000 */
[----:B------:R-:W-:Y:S02]  /*1320*/  FFMA.FTZ R146, R121, R98, R146 ;  /* 0x0000006279927223 */ /* 0x000fe40000010092 */
[----:B0-----:R-:W-:Y:S02]  /*1330*/  FMUL.FTZ R153, R124, R95 ;  /* 0x0000005f7c997220 */ /* 0x001fe40000410000 */
        /* <DEDUP_REMOVED lines=18> */
.L_x_1342:
[----:B------:R-:W-:Y:S05]  /*1460*/  BSYNC B0 ;  /* 0x0000000000007941 */ /* 0x000fea0003800000 */
.L_x_1341:
        /* <DEDUP_REMOVED lines=15> */
[----:B--2---:R-:W-:Y:S02]  /*1560*/  FMUL.FTZ R148, R131, R96 ;  /* 0x0000006083947220 */ /* 0x004fe40000410000 */
[C---:B---3--:R-:W-:Y:S02]  /*1570*/  FADD.FTZ R145, -R170.reuse, R92 ;  /* 0x0000005caa917221 */ /* 0x048fe40000010100 */
[----:B------:R-:W-:Y:S02]  /*1580*/  FADD.FTZ R147, -R170, R93 ;  /* 0x0000005daa937221 */ /* 0x000fe40000010100 */
[----:B------:R-:W-:Y:S02]  /*1590*/  FMUL.FTZ R92, R130, R97 ;  /* 0x00000061825c7220 */ /* 0x000fe40000410000 */
[----:B-----5:R-:W-:Y:S02]  /*15a0*/  FMUL.FTZ R145, R140, R145 ;  /* 0x000000918c917220 */ /* 0x020fe40000410000 */
[----:B----4-:R-:W-:-:S02]  /*15b0*/  FFMA.FTZ R148, R127, R100, R148 ;  /* 0x000000647f947223 */ /* 0x010fc40000010094 */
[----:B------:R-:W-:Y:S02]  /*15c0*/  FMUL.FTZ R150, R140, R147 ;  /* 0x000000938c967220 */ /* 0x000fe40000410000 */
[----:B------:R-:W-:Y:S02]  /*15d0*/  FADD.FTZ R93, -R170, R94 ;  /* 0x0000005eaa5d7221 */ /* 0x000fe40000010100 */
[----:B------:R-:W-:Y:S02]  /*15e0*/  FFMA.FTZ R147, R126, R101, R92 ;  /* 0x000000657e937223 */ /* 0x000fe4000001005c */
[----:B------:R-:W-:Y:S02]  /*15f0*/  FMUL.FTZ R156, R133, R98 ;  /* 0x00000062859c7220 */ /* 0x000fe40000410000 */
[----:B------:R-:W-:Y:S02]  /*1600*/  FADD.FTZ R92, R171, R148 ;  /* 0x00000094ab5c7221 */ /* 0x000fe40000010000 */
[----:B------:R-:W-:-:S02]  /*1610*/  FFMA.FTZ R172, R145, R148, R172 ;  /* 0x0000009491ac7223 */ /* 0x000fc400000100ac */
[----:B0-----:R-:W-:Y:S02]  /*1620*/  FMUL.FTZ R155, R140, R93 ;  /* 0x0000005d8c9b7220 */ /* 0x001fe40000410000 */
[----:B------:R-:W-:Y:S02]  /*1630*/  FADD.FTZ R95, -R170, R95 ;  /* 0x0000005faa5f7221 */ /* 0x000fe40000010100 */
[----:B------:R-:W-:Y:S02]  /*1640*/  FMUL.FTZ R161, R132, R99 ;  /* 0x0000006384a17220 */ /* 0x000fe40000410000 */
[----:B------:R-:W-:Y:S02]  /*1650*/  FFMA.FTZ R156, R129, R102, R156 ;  /* 0x00000066819c7223 */ /* 0x000fe4000001009c */
        /* <DEDUP_REMOVED lines=24> */
.L_x_1344:
[----:B------:R-:W-:Y:S05]  /*17e0*/  BSYNC B0 ;  /* 0x0000000000007941 */ /* 0x000fea0003800000 */
.L_x_1343:
[----:B------:R-:W-:Y:S02]  /*17f0*/  LOP3.LUT R100, R169, 0x7fffffc, RZ, 0xc0, !PT ;  /* 0x07fffffca9647812 */ /* 0x000fe400078ec0ff */
[----:B------:R-:W-:Y:S02]  /*1800*/  LOP3.LUT P0, RZ, R174, 0x1f, RZ, 0xc0, !PT ;  /* 0x0000001faeff7812 */ /* 0x000fe4000780c0ff */
[----:B------:R-:W-:Y:S01]  /*1810*/  @!P1 IADD3 R100, R100, 0x4, RZ ;  /* 0x0000000464649810 */ /* 0x000fe20007ffe0ff */
[----:B------:R-:W-:Y:S08]  /*1820*/  BRA.DIV ~URZ, `(.L_x_1345) ;  /* 0x000011627f007947 */ /* 0x000ff0000b800000 */
[----:B------:R0:W1:Y:S02]  /*1830*/  SHFL.DOWN PT, R94, R171, 0x10, 0x1f ;  /* 0x0a001f00ab5e7f89 */ /* 0x00006400000e0000 */
.L_x_1362:
        /* <DEDUP_REMOVED lines=18> */
.L_x_1363:
        /* <DEDUP_REMOVED lines=35> */
[----:B------:R-:W-:Y:S01]  /*1b90*/  FADD.FTZ R95, R159, -R92 ;  /* 0x8000005c9f5f7221 */ /* 0x000fe20000010000 */
[----:B------:R-:W-:Y:S01]  /*1ba0*/  HFMA2.MMA R98, -RZ, RZ, 0, 9.5367431640625e-07 ;  /* 0x00000010ff627435 */ /* 0x000fe200000001ff */
[----:B------:R-:W-:-:S02]  /*1bb0*/  FADD.FTZ R97, R164, -R97 ;  /* 0x80000061a4617221 */ /* 0x000fc40000010000 */
[----:B------:R-:W-:Y:S02]  /*1bc0*/  FADD.FTZ R99, R165, -R94 ;  /* 0x8000005ea5637221 */ /* 0x000fe40000010000 */
[C---:B-----5:R-:W-:Y:S02]  /*1bd0*/  FMUL.FTZ R92, R140.reuse, R93 ;  /* 0x0000005d8c5c7220 */ /* 0x060fe40000410000 */
[C---:B------:R-:W-:Y:S02]  /*1be0*/  FMUL.FTZ R93, R140.reuse, R95 ;  /* 0x0000005f8c5d7220 */ /* 0x040fe40000410000 */
[C---:B------:R-:W-:Y:S02]  /*1bf0*/  FMUL.FTZ R94, R140.reuse, R97 ;  /* 0x000000618c5e7220 */ /* 0x040fe40000410000 */
[----:B------:R-:W-:Y:S02]  /*1c00*/  FMUL.FTZ R95, R140, R99 ;  /* 0x000000638c5f7220 */ /* 0x000fe40000410000 */
[----:B------:R-:W-:-:S02]  /*1c10*/  @P1 FADD.FTZ R92, R68, R92 ;  /* 0x0000005c445c1221 */ /* 0x000fc40000010000 */
[----:B------:R-:W-:Y:S02]  /*1c20*/  @P1 FADD.FTZ R93, R69, R93 ;  /* 0x0000005d455d1221 */ /* 0x000fe40000010000 */
[----:B------:R-:W-:Y:S01]  /*1c30*/  @P1 FADD.FTZ R94, R70, R94 ;  /* 0x0000005e465e1221 */ /* 0x000fe20000010000 */
[----:B------:R-:W-:Y:S01]  /*1c40*/  SEL R88, R92, R88, P0 ;  /* 0x000000585c587207 */ /* 0x000fe20000000000 */
[----:B------:R-:W-:Y:S01]  /*1c50*/  @P1 FADD.FTZ R95, R71, R95 ;  /* 0x0000005f475f1221 */ /* 0x000fe20000010000 */
[----:B------:R-:W-:Y:S01]  /*1c60*/  ISETP.NE.U32.AND P1, PT, RZ, c[0x0][0x250], PT ;  /* 0x00009400ff007a0c */ /* 0x000fe20003f25070 */
[-C--:B------:R-:W-:Y:S01]  /*1c70*/  @P0 IMAD.WIDE.U32 R96, R137, R98.reuse, c[0x0][0x258] ;  /* 0x0000960089600625 */ /* 0x080fe200078e0062 */
[----:B------:R-:W-:Y:S02]  /*1c80*/  SEL R89, R93, R89, P0 ;  /* 0x000000595d597207 */ /* 0x000fe40000000000 */
[----:B------:R-:W-:Y:S01]  /*1c90*/  ISETP.NE.AND.EX P1, PT, RZ, c[0x0][0x254], PT, P1 ;  /* 0x00009500ff007a0c */ /* 0x000fe20003f25310 */
[----:B------:R-:W-:Y:S01]  /*1ca0*/  IMAD.WIDE.U32 R98, R137, R98, c[0x0][0x248] ;  /* 0x0000920089627625 */ /* 0x000fe200078e0062 */
[----:B------:R-:W-:-:S02]  /*1cb0*/  SEL R90, R94, R90, P0 ;  /* 0x0000005a5e5a7207 */ /* 0x000fc40000000000 */
[----:B------:R-:W-:Y:S02]  /*1cc0*/  SEL R84, R92, R84, P1 ;  /* 0x000000545c547207 */ /* 0x000fe40000800000 */
[----:B------:R-:W-:Y:S02]  /*1cd0*/  SEL R85, R93, R85, P1 ;  /* 0x000000555d557207 */ /* 0x000fe40000800000 */
[----:B------:R-:W-:Y:S02]  /*1ce0*/  SEL R86, R94, R86, P1 ;  /* 0x000000565e567207 */ /* 0x000fe40000800000 */
[----:B------:R-:W-:Y:S02]  /*1cf0*/  SEL R87, R95, R87, P1 ;  /* 0x000000575f577207 */ /* 0x000fe40000800000 */
[----:B------:R-:W-:Y:S02]  /*1d00*/  @P2 LEA R100, P1, R137, c[0x0][0x250], 0x4 ;  /* 0x0000940089642a11 */ /* 0x000fe400078220ff */
[----:B------:R-:W-:-:S02]  /*1d10*/  SEL R91, R95, R91, P0 ;  /* 0x0000005b5f5b7207 */ /* 0x000fc40000000000 */
[C---:B------:R-:W-:Y:S02]  /*1d20*/  @P2 LEA.HI.X R101, R137.reuse, c[0x0][0x254], RZ, 0x4, P1 ;  /* 0x0000950089652a11 */ /* 0x040fe400008f24ff */
[----:B------:R-:W-:Y:S01]  /*1d30*/  IADD3 R137, R137, 0x80, RZ ;  /* 0x0000008089897810 */ /* 0x000fe20007ffe0ff */
[----:B------:R0:W-:Y:S04]  /*1d40*/  @P0 STG.E.128 [R96.64], R88 ;  /* 0x0000005860000986 */ /* 0x0001e8000c101d04 */
[----:B------:R0:W-:Y:S04]  /*1d50*/  STG.E.128 [R98.64], R92 ;  /* 0x0000005c62007986 */ /* 0x0001e8000c101d04 */
[----:B------:R0:W-:Y:S02]  /*1d60*/  @P2 STG.E.128 [R100.64], R84 ;  /* 0x0000005464002986 */ /* 0x0001e4000c101d04 */
.L_x_1348:
[----:B------:R-:W-:Y:S05]  /*1d70*/  BSYNC B0 ;  /* 0x0000000000007941 */ /* 0x000fea0003800000 */
.L_x_1347:
        /* <DEDUP_REMOVED lines=14> */
[----:B------:R-:W-:Y:S01]  /*1e60*/  MOV R100, 0x10 ;  /* 0x0000001000647802 */ /* 0x000fe20000000f00 */
        /* <DEDUP_REMOVED lines=28> */
.L_x_1350:
[----:B------:R-:W-:Y:S05]  /*2030*/  BSYNC B0 ;  /* 0x0000000000007941 */ /* 0x000fea0003800000 */
.L_x_1349:
        /* <DEDUP_REMOVED lines=43> */
.L_x_1352:
[----:B------:R-:W-:Y:S05]  /*22f0*/  BSYNC B0 ;  /* 0x0000000000007941 */ /* 0x000fea0003800000 */
.L_x_1351:
        /* <DEDUP_REMOVED lines=38> */
[----:B------:R-:W-:-:S03]  /*2560*/  @P2 LEA.HI.X R101, R137, c[0x0][0x254], RZ, 0x4, P1 ;  /* 0x0000950089652a11 */ /* 0x000fc600008f24ff */
[----:B------:R0:W-:Y:S04]  /*2570*/  @P0 STG.E.128 [R96.64], R88 ;  /* 0x0000005860000986 */ /* 0x0001e8000c101d04 */
[----:B------:R0:W-:Y:S04]  /*2580*/  STG.E.128 [R98.64], R92 ;  /* 0x0000005c62007986 */ /* 0x0001e8000c101d04 */
[----:B------:R0:W-:Y:S02]  /*2590*/  @P2 STG.E.128 [R100.64], R84 ;  /* 0x0000005464002986 */ /* 0x0001e4000c101d04 */
.L_x_1354:
[----:B------:R-:W-:Y:S05]  /*25a0*/  BSYNC B0 ;  /* 0x0000000000007941 */ /* 0x000fea0003800000 */
.L_x_1353:
[----:B------:R-:W-:Y:S02]  /*25b0*/  IADD3 R0, R0, c[0x0][0x160], RZ ;  /* 0x0000580000007a10 */ /* 0x000fe40007ffe0ff */
[----:B------:R-:W-:-:S02]  /*25c0*/  LOP3.LUT P1, RZ, R134, 0xff, RZ, 0xc0, !PT ;  /* 0x000000ff86ff7812 */ /* 0x000fc4000782c0ff */
[----:B------:R-:W-:Y:S02]  /*25d0*/  ISETP.GE.AND P0, PT, R0, c[0x0][0x164], PT ;  /* 0x0000590000007a0c */ /* 0x000fe40003f06270 */
[----:B------:R-:W-:-:S11]  /*25e0*/  SEL R134, RZ, 0x1, P1 ;  /* 0x00000001ff867807 */ /* 0x000fd60000800000 */
[----:B0----5:R-:W-:Y:S01]  /*25f0*/  @P0 CALL.REL.NOINC `(.L_x_1336) ;  /* 0x0000001000000944 */ /* 0x021fe20003c00000 */
[----:B------:R-:W-:Y:S05]  /*2600*/  BRA `(.L_x_1355) ;  /* 0xffffe29000007947 */ /* 0x000fea000383ffff */
.L_x_1336:
[----:B-1----:R-:W0:Y:S01]  /*2610*/  S2UR UR6, SR_CTAID.X ;  /* 0x00000000000679c3 */ /* 0x002e220000002500 */
[----:B------:R-:W0:Y:S01]  /*2620*/  S2R R2, SR_TID.X ;  /* 0x0000000000027919 */ /* 0x000e220000002100 */
[----:B------:R-:W-:Y:S01]  /*2630*/  BSSY B0, `(.L_x_1356) ;  /* 0x0000010000007945 */ /* 0x000fe20003800000 */
[C---:B0-----:R-:W-:Y:S02]  /*2640*/  LEA.HI R0, R2.reuse, UR6, RZ, 0x19 ;  /* 0x0000000602007c11 */ /* 0x041fe4000f8fc8ff */
[----:B------:R-:W-:-:S03]  /*2650*/  LOP3.LUT R3, R2, 0x7f, RZ, 0xc0, !PT ;  /* 0x0000007f02037812 */ /* 0x000fc600078ec0ff */
[----:B------:R-:W-:-:S05]  /*2660*/  IMAD R0, R0, c[0x0][0x168], RZ ;  /* 0x00005a0000007a24 */ /* 0x000fca00078e02ff */
[----:B------:R-:W-:Y:S01]  /*2670*/  LEA.HI R0, R0, R3, RZ, 0x1e ;  /* 0x0000000300007211 */ /* 0x000fe200078ff0ff */
[----:B------:R-:W-:Y:S05]  /*2680*/  @!P3 BRA `(.L_x_1357) ;  /* 0x000000a00000b947 */ /* 0x000fea0003800000 */
[----:B-----5:R-:W-:-:S10]  /*2690*/  HFMA2.MMA R73, -RZ, RZ, 0, 9.5367431640625e-07 ;  /* 0x00000010ff497435 */ /* 0x020fd400000001ff */
[----:B------:R-:W-:-:S04]  /*26a0*/  IMAD.WIDE.U32 R2, R0, R73, c[0x0][0x220] ;  /* 0x0000880000027625 */ /* 0x000fc800078e0049 */
[CC--:B------:R-:W-:Y:S01]  /*26b0*/  IMAD.WIDE.U32 R68, R0.reuse, R73.reuse, c[0x0][0x228] ;  /* 0x00008a0000447625 */ /* 0x0c0fe200078e0049 */
[----:B------:R0:W-:Y:S03]  /*26c0*/  STG.E.128 [R2.64], R48 ;  /* 0x0000003002007986 */ /* 0x0001e6000c101d04 */
[CC--:B------:R-:W-:Y:S01]  /*26d0*/  IMAD.WIDE.U32 R70, R0.reuse, R73.reuse, c[0x0][0x230] ;  /* 0x00008c0000467625 */ /* 0x0c0fe200078e0049 */
[----:B------:R0:W-:Y:S03]  /*26e0*/  STG.E.128 [R68.64], R64 ;  /* 0x0000004044007986 */ /* 0x0001e6000c101d04 */
[C---:B------:R-:W-:Y:S01]  /*26f0*/  IMAD.WIDE.U32 R72, R0.reuse, R73, c[0x0][0x238] ;  /* 0x00008e0000487625 */ /* 0x040fe200078e0049 */
[----:B------:R0:W-:Y:S01]  /*2700*/  STG.E.128 [R70.64], R16 ;  /* 0x0000001046007986 */ /* 0x0001e2000c101d04 */
[----:B------:R-:W-:-:S03]  /*2710*/  IADD3 R0, R0, 0x80, RZ ;  /* 0x0000008000007810 */ /* 0x000fc60007ffe0ff */
[----:B------:R0:W-:Y:S04]  /*2720*/  STG.E.128 [R72.64], R32 ;  /* 0x0000002048007986 */ /* 0x0001e8000c101d04 */
.L_x_1357:
[----:B------:R-:W-:Y:S05]  /*2730*/  BSYNC B0 ;  /* 0x0000000000007941 */ /* 0x000fea0003800000 */
.L_x_1356:
[----:B------:R-:W-:Y:S01]  /*2740*/  BSSY B0, `(.L_x_1358) ;  /* 0x000000c000007945 */ /* 0x000fe20003800000 */
[----:B------:R-:W-:Y:S05]  /*2750*/  @!P4 BRA `(.L_x_1359) ;  /* 0x000000a00000c947 */ /* 0x000fea0003800000 */
[----:B0-----:R-:W-:-:S05]  /*2760*/  MOV R33, 0x10 ;  /* 0x0000001000217802 */ /* 0x001fca0000000f00 */
        /* <DEDUP_REMOVED lines=9> */
.L_x_1359:
[----:B------:R-:W-:Y:S05]  /*2800*/  BSYNC B0 ;  /* 0x0000000000007941 */ /* 0x000fea0003800000 */
.L_x_1358:
[----:B------:R-:W-:Y:S01]  /*2810*/  BSSY B0, `(.L_x_1360) ;  /* 0x000000c000007945 */ /* 0x000fe20003800000 */
[----:B------:R-:W-:Y:S05]  /*2820*/  @!P5 BRA `(.L_x_1361) ;  /* 0x000000a00000d947 */ /* 0x000fea0003800000 */
[----:B0-----:R-:W-:-:S10]  /*2830*/  HFMA2.MMA R17, -RZ, RZ, 0, 9.5367431640625e-07 ;  /* 0x00000010ff117435 */ /* 0x001fd400000001ff */
        /* <DEDUP_REMOVED lines=9> */
.L_x_1361:
[----:B------:R-:W-:Y:S05]  /*28d0*/  BSYNC B0 ;  /* 0x0000000000007941 */ /* 0x000fea0003800000 */
.L_x_1360:
[----:B------:R-:W-:Y:S05]  /*28e0*/  @!P6 EXIT ;  /* 0x000000000000e94d */ /* 0x000fea0003800000 */
[----:B0-----:R-:W-:-:S05]  /*28f0*/  MOV R13, 0x10 ;  /* 0x00000010000d7802 */ /* 0x001fca0000000f00 */
[----:B------:R-:W-:-:S04]  /*2900*/  IMAD.WIDE.U32 R2, R0, R13, c[0x0][0x220] ;  /* 0x0000880000027625 */ /* 0x000fc800078e000d */
[CC--:B------:R-:W-:Y:S01]  /*2910*/  IMAD.WIDE.U32 R8, R0.reuse, R13.reuse, c[0x0][0x228] ;  /* 0x00008a0000087625 */ /* 0x0c0fe200078e000d */
[----:B------:R-:W-:Y:S03]  /*2920*/  STG.E.128 [R2.64], R36 ;  /* 0x0000002402007986 */ /* 0x000fe6000c101d04 */
[CC--:B------:R-:W-:Y:S01]  /*2930*/  IMAD.WIDE.U32 R10, R0.reuse, R13.reuse, c[0x0][0x230] ;  /* 0x00008c00000a7625 */ /* 0x0c0fe200078e000d */
[----:B------:R-:W-:Y:S03]  /*2940*/  STG.E.128 [R8.64], R52 ;  /* 0x0000003408007986 */ /* 0x000fe6000c101d04 */
[----:B------:R-:W-:Y:S01]  /*2950*/  IMAD.WIDE.U32 R12, R0, R13, c[0x0][0x238] ;  /* 0x00008e00000c7625 */ /* 0x000fe200078e000d */
[----:B------:R-:W-:Y:S04]  /*2960*/  STG.E.128 [R10.64], R4 ;  /* 0x000000040a007986 */ /* 0x000fe8000c101d04 */
[----:B------:R-:W-:Y:S01]  /*2970*/  STG.E.128 [R12.64], R20 ;  /* 0x000000140c007986 */ /* 0x000fe2000c101d04 */
[----:B------:R-:W-:Y:S05]  /*2980*/  EXIT ;  /* 0x000000000000794d */ /* 0x000fea0003800000 */
.L_x_1345:
[----:B------:R-:W-:Y:S01]  /*2990*/  HFMA2.MMA R102, -RZ, RZ, 0, 9.5367431640625e-07 ;  /* 0x00000010ff667435 */ /* 0x000fe200000001ff */
[----:B------:R-:W-:-:S02]  /*29a0*/  MOV R95, R171 ;  /* 0x000000ab005f7202 */ /* 0x000fc40000000f00 */
[----:B------:R-:W-:Y:S02]  /*29b0*/  MOV R97, 0x1f ;  /* 0x0000001f00617802 */ /* 0x000fe40000000f00 */
[----:B------:R-:W-:Y:S02]  /*29c0*/  MOV R170, 0xffffffff ;  /* 0xffffffff00aa7802 */ /* 0x000fe40000000f00 */
[----:B------:R-:W-:Y:S02]  /*29d0*/  MOV R92, 0x29f0 ;  /* 0x000029f0005c7802 */ /* 0x000fe40000000f00 */
[----:B-----5:R-:W-:Y:S05]  /*29e0*/  CALL.REL.NOINC `($__internal_96_$__cuda_sm70_shflsync_down_p) ;  /* 0x0000046000007944 */ /* 0x020fea0003c00000 */
[----:B-1----:R-:W-:Y:S01]  /*29f0*/  MOV R94, R95 ;  /* 0x0000005f005e7202 */ /* 0x002fe20000000f00 */
[----:B0-----:R-:W-:Y:S05]  /*2a00*/  BRA `(.L_x_1362) ;  /* 0xffffee3000007947 */ /* 0x001fea000383ffff */
.L_x_1346:
[----:B------:R-:W-:Y:S01]  /*2a10*/  HFMA2.MMA R102, -RZ, RZ, 0, 9.5367431640625e-07 ;  /* 0x00000010ff667435 */ /* 0x000fe200000001ff */
[----:B------:R-:W-:Y:S02]  /*2a20*/  MOV R95, R172 ;  /* 0x000000ac005f7202 */ /* 0x000fe40000000f00 */
[----:B------:R-:W-:Y:S02]  /*2a30*/  MOV R97, 0x1f ;  /* 0x0000001f00617802 */ /* 0x000fe40000000f00 */
[----:B------:R-:W-:-:S02]  /*2a40*/  MOV R170, 0xffffffff ;  /* 0xffffffff00aa7802 */ /* 0x000fc40000000f00 */
[----:B------:R-:W-:Y:S02]  /*2a50*/  MOV R92, 0x2a70 ;  /* 0x00002a70005c7802 */ /* 0x000fe40000000f00 */
[----:B01---5:R-:W-:Y:S05]  /*2a60*/  CALL.REL.NOINC `($__internal_96_$__cuda_sm70_shflsync_down_p) ;  /* 0x000003e000007944 */ /* 0x023fea0003c00000 */
[----:B------:R-:W-:Y:S01]  /*2a70*/  FADD.FTZ R171, R94, R171 ;  /* 0x000000ab5eab7221 */ /* 0x000fe20000010000 */
[----:B0-----:R-:W-:Y:S01]  /*2a80*/  HFMA2.MMA R102, -RZ, RZ, 0, 4.76837158203125e-07 ;  /* 0x00000008ff667435 */ /* 0x001fe200000001ff */
[----:B-1----:R-:W-:Y:S01]  /*2a90*/  FADD.FTZ R172, R172, R95 ;  /* 0x0000005facac7221 */ /* 0x002fe20000010000 */
[----:B------:R-:W-:Y:S02]  /*2aa0*/  MOV R97, 0x1f ;  /* 0x0000001f00617802 */ /* 0x000fe40000000f00 */
[----:B------:R-:W-:Y:S02]  /*2ab0*/  MOV R170, 0xffffffff ;  /* 0xffffffff00aa7802 */ /* 0x000fe40000000f00 */
[----:B------:R-:W-:Y:S02]  /*2ac0*/  MOV R95, R171 ;  /* 0x000000ab005f7202 */ /* 0x000fe40000000f00 */
[----:B------:R-:W-:Y:S02]  /*2ad0*/  MOV R92, 0x2af0 ;  /* 0x00002af0005c7802 */ /* 0x000fe40000000f00 */
[----:B------:R-:W-:Y:S05]  /*2ae0*/  CALL.REL.NOINC `($__internal_96_$__cuda_sm70_shflsync_down_p) ;  /* 0x0000036000007944 */ /* 0x000fea0003c00000 */
[----:B0-----:R-:W-:Y:S01]  /*2af0*/  HFMA2.MMA R102, -RZ, RZ, 0, 4.76837158203125e-07 ;  /* 0x00000008ff667435 */ /* 0x001fe200000001ff */
[----:B-1----:R-:W-:-:S02]  /*2b00*/  MOV R94, R95 ;  /* 0x0000005f005e7202 */ /* 0x002fc40000000f00 */
[----:B------:R-:W-:Y:S02]  /*2b10*/  MOV R95, R172 ;  /* 0x000000ac005f7202 */ /* 0x000fe40000000f00 */
[----:B------:R-:W-:Y:S02]  /*2b20*/  MOV R97, 0x1f ;  /* 0x0000001f00617802 */ /* 0x000fe40000000f00 */
[----:B------:R-:W-:Y:S02]  /*2b30*/  MOV R170, 0xffffffff ;  /* 0xffffffff00aa7802 */ /* 0x000fe40000000f00 */
[----:B------:R-:W-:Y:S02]  /*2b40*/  MOV R92, 0x2b60 ;  /* 0x00002b60005c7802 */ /* 0x000fe40000000f00 */
[----:B------:R-:W-:Y:S05]  /*2b50*/  CALL.REL.NOINC `($__internal_96_$__cuda_sm70_shflsync_down_p) ;  /* 0x000002f000007944 */ /* 0x000fea0003c00000 */
[----:B------:R-:W-:Y:S01]  /*2b60*/  FADD.FTZ R171, R94, R171 ;  /* 0x000000ab5eab7221 */ /* 0x000fe20000010000 */
[----:B0-----:R-:W-:Y:S01]  /*2b70*/  HFMA2.MMA R102, -RZ, RZ, 0, 2.384185791015625e-07 ;  /* 0x00000004ff667435 */ /* 0x001fe200000001ff */
[----:B-1----:R-:W-:Y:S01]  /*2b80*/  FADD.FTZ R172, R172, R95 ;  /* 0x0000005facac7221 */ /* 0x002fe20000010000 */
[----:B------:R-:W-:Y:S02]  /*2b90*/  MOV R97, 0x1f ;  /* 0x0000001f00617802 */ /* 0x000fe40000000f00 */
[----:B------:R-:W-:-:S02]  /*2ba0*/  MOV R170, 0xffffffff ;  /* 0xffffffff00aa7802 */ /* 0x000fc40000000f00 */
[----:B------:R-:W-:Y:S02]  /*2bb0*/  MOV R95, R171 ;  /* 0x000000ab005f7202 */ /* 0x000fe40000000f00 */
[----:B------:R-:W-:Y:S02]  /*2bc0*/  MOV R92, 0x2be0 ;  /* 0x00002be0005c7802 */ /* 0x000fe40000000f00 */
[----:B------:R-:W-:Y:S05]  /*2bd0*/  CALL.REL.NOINC `($__internal_96_$__cuda_sm70_shflsync_down_p) ;  /* 0x0000027000007944 */ /* 0x000fea0003c00000 */
[----:B0-----:R-:W-:Y:S01]  /*2be0*/  HFMA2.MMA R102, -RZ, RZ, 0, 2.384185791015625e-07 ;  /* 0x00000004ff667435 */ /* 0x001fe200000001ff */
[----:B-1----:R-:W-:Y:S02]  /*2bf0*/  MOV R94, R95 ;  /* 0x0000005f005e7202 */ /* 0x002fe40000000f00 */
[----:B------:R-:W-:Y:S02]  /*2c00*/  MOV R95, R172 ;  /* 0x000000ac005f7202 */ /* 0x000fe40000000f00 */
[----:B------:R-:W-:Y:S02]  /*2c10*/  MOV R97, 0x1f ;  /* 0x0000001f00617802 */ /* 0x000fe40000000f00 */
[----:B------:R-:W-:Y:S02]  /*2c20*/  MOV R170, 0xffffffff ;  /* 0xffffffff00aa7802 */ /* 0x000fe40000000f00 */
[----:B------:R-:W-:-:S02]  /*2c30*/  MOV R92, 0x2c50 ;  /* 0x00002c50005c7802 */ /* 0x000fc40000000f00 */
[----:B------:R-:W-:Y:S05]  /*2c40*/  CALL.REL.NOINC `($__internal_96_$__cuda_sm70_shflsync_down_p) ;  /* 0x0000020000007944 */ /* 0x000fea0003c00000 */
[----:B------:R-:W-:Y:S01]  /*2c50*/  FADD.FTZ R171, R94, R171 ;  /* 0x000000ab5eab7221 */ /* 0x000fe20000010000 */
[----:B0-----:R-:W-:Y:S01]  /*2c60*/  HFMA2.MMA R102, -RZ, RZ, 0, 1.1920928955078125e-07 ;  /* 0x00000002ff667435 */ /* 0x001fe200000001ff */
[----:B-1----:R-:W-:Y:S01]  /*2c70*/  FADD.FTZ R98, R172, R95 ;  /* 0x0000005fac627221 */ /* 0x002fe20000010000 */
[----:B------:R-:W-:-:S02]  /*2c80*/  MOV R97, 0x1f ;  /* 0x0000001f00617802 */ /* 0x000fc40000000f00 */
[----:B------:R-:W-:Y:S02]  /*2c90*/  MOV R170, 0xffffffff ;  /* 0xffffffff00aa7802 */ /* 0x000fe40000000f00 */
[----:B------:R-:W-:Y:S02]  /*2ca0*/  MOV R95, R171 ;  /* 0x000000ab005f7202 */ /* 0x000fe40000000f00 */
[----:B------:R-:W-:Y:S02]  /*2cb0*/  MOV R92, 0x2cd0 ;  /* 0x00002cd0005c7802 */ /* 0x000fe40000000f00 */
[----:B------:R-:W-:Y:S05]  /*2cc0*/  CALL.REL.NOINC `($__internal_96_$__cuda_sm70_shflsync_down_p) ;  /* 0x0000018000007944 */ /* 0x000fea0003c00000 */
[----:B0-----:R-:W-:Y:S01]  /*2cd0*/  HFMA2.MMA R102, -RZ, RZ, 0, 1.1920928955078125e-07 ;  /* 0x00000002ff667435 */ /* 0x001fe200000001ff */
[----:B-1----:R-:W-:Y:S02]  /*2ce0*/  MOV R94, R95 ;  /* 0x0000005f005e7202 */ /* 0x002fe40000000f00 */
[----:B------:R-:W-:Y:S02]  /*2cf0*/  MOV R95, R98 ;  /* 0x00000062005f7202 */ /* 0x000fe40000000f00 */
[----:B------:R-:W-:Y:S02]  /*2d00*/  MOV R97, 0x1f ;  /* 0x0000001f00617802 */ /* 0x000fe40000000f00 */
[----:B------:R-:W-:-:S02]  /*2d10*/  MOV R170, 0xffffffff ;  /* 0xffffffff00aa7802 */ /* 0x000fc40000000f00 */
[----:B------:R-:W-:Y:S02]  /*2d20*/  MOV R92, 0x2d40 ;  /* 0x00002d40005c7802 */ /* 0x000fe40000000f00 */
[----:B------:R-:W-:Y:S05]  /*2d30*/  CALL.REL.NOINC `($__internal_96_$__cuda_sm70_shflsync_down_p) ;  /* 0x0000011000007944 */ /* 0x000fea0003c00000 */
[----:B------:R-:W-:Y:S01]  /*2d40*/  FADD.FTZ R96, R94, R171 ;  /* 0x000000ab5e607221 */ /* 0x000fe20000010000 */
[----:B0-----:R-:W-:Y:S01]  /*2d50*/  HFMA2.MMA R102, -RZ, RZ, 0, 5.9604644775390625e-08 ;  /* 0x00000001ff667435 */ /* 0x001fe200000001ff */
[----:B-1----:R-:W-:Y:S01]  /*2d60*/  FADD.FTZ R98, R98, R95 ;  /* 0x0000005f62627221 */ /* 0x002fe20000010000 */
[----:B------:R-:W-:Y:S02]  /*2d70*/  MOV R97, 0x1f ;  /* 0x0000001f00617802 */ /* 0x000fe40000000f00 */
[----:B------:R-:W-:Y:S02]  /*2d80*/  MOV R170, 0xffffffff ;  /* 0xffffffff00aa7802 */ /* 0x000fe40000000f00 */
[----:B------:R-:W-:Y:S02]  /*2d90*/  MOV R95, R96 ;  /* 0x00000060005f7202 */ /* 0x000fe40000000f00 */
[----:B------:R-:W-:Y:S02]  /*2da0*/  MOV R92, 0x2dc0 ;  /* 0x00002dc0005c7802 */ /* 0x000fe40000000f00 */
[----:B------:R-:W-:Y:S05]  /*2db0*/  CALL.REL.NOINC `($__internal_96_$__cuda_sm70_shflsync_down_p) ;  /* 0x0000009000007944 */ /* 0x000fea0003c00000 */
[----:B0-----:R-:W-:Y:S01]  /*2dc0*/  HFMA2.MMA R102, -RZ, RZ, 0, 5.9604644775390625e-08 ;  /* 0x00000001ff667435 */ /* 0x001fe200000001ff */
[----:B-1----:R-:W-:-:S02]  /*2dd0*/  MOV R99, R95 ;  /* 0x0000005f00637202 */ /* 0x002fc40000000f00 */
[----:B------:R-:W-:Y:S02]  /*2de0*/  MOV R95, R98 ;  /* 0x00000062005f7202 */ /* 0x000fe40000000f00 */
[----:B------:R-:W-:Y:S02]  /*2df0*/  MOV R97, 0x1f ;  /* 0x0000001f00617802 */ /* 0x000fe40000000f00 */
[----:B------:R-:W-:Y:S02]  /*2e00*/  MOV R170, 0xffffffff ;  /* 0xffffffff00aa7802 */ /* 0x000fe40000000f00 */
[----:B------:R-:W-:Y:S02]  /*2e10*/  MOV R92, 0x2e30 ;  /* 0x00002e30005c7802 */ /* 0x000fe40000000f00 */
[----:B------:R-:W-:Y:S05]  /*2e20*/  CALL.REL.NOINC `($__internal_96_$__cuda_sm70_shflsync_down_p) ;  /* 0x0000002000007944 */ /* 0x000fea0003c00000 */
[----:B-1----:R-:W-:Y:S01]  /*2e30*/  MOV R93, R95 ;  /* 0x0000005f005d7202 */ /* 0x002fe20000000f00 */
[----:B0-----:R-:W-:Y:S05]  /*2e40*/  BRA `(.L_x_1363) ;  /* 0xffffeb1000007947 */ /* 0x001fea000383ffff */
        .weak           $__internal_96_$__cuda_sm70_shflsync_down_p
        .type           $__internal_96_$__cuda_sm70_shflsync_down_p,@function
        .size           $__internal_96_$__cuda_sm70_shflsync_down_p,(.L_x_1859 - $__internal_96_$__cuda_sm70_shflsync_down_p)
$__internal_96_$__cuda_sm70_shflsync_down_p:
[----:B------:R-:W-:Y:S01]  /*2e50*/  HFMA2.MMA R93, -RZ, RZ, 0, 0 ;  /* 0x00000000ff5d7435 */ /* 0x000fe200000001ff */
[----:B------:R-:W-:Y:S04]  /*2e60*/  WARPSYNC R170 ;  /* 0x000000aa00007348 */ /* 0x000fe80003800000 */
[----:B------:R0:W1:Y:S01]  /*2e70*/  SHFL.DOWN PT, R95, R95, R102, R97 ;  /* 0x080000665f5f7389 */ /* 0x00006200000e0061 */
[----:B------:R-:W-:Y:S05]  /*2e80*/  RET.REL.NODEC R92 `(_ZN10layer_norm31ln_parallel_residual_bwd_kernelINS_13Kernel_traitsI6__halfffffjLj2048ELj1ELj1ELj4ELj16ENS_18Kernel_traits_baseILj2048ES2_ffffjLj128EEEEELb0ELb0ELb0EEEvNS_9BwdParamsE) ;  /* 0xffffd1705c007950 */ /* 0x000fea0003c3ffff */
.L_x_1364:
        /* <DEDUP_REMOVED lines=15> */
.L_x_1859:


//--------------------- .text._ZN10layer_norm31ln_parallel_residual_bwd_kernelINS_13Kernel_traitsI6__halfffffjLj2048ELj1ELj1ELj4ELj16ENS_18Kernel_traits_baseILj2048ES2_ffffjLj128EEEEELb0ELb0ELb1EEEvNS_9BwdParamsE --------------------------
	.section	.text._ZN10layer_norm31ln_parallel_residual_bwd_kernelINS_13Kernel_traitsI6__halfffffjLj2048ELj1ELj1ELj4ELj16ENS_18Kernel_traits_baseILj2048ES2_ffffjLj128EEEEELb0ELb0ELb1EEEvNS_9BwdParamsE,"ax",@progbits
	.sectioninfo	@"SHI_REGISTERS=190"
	.align	128
        .global         _ZN10layer_norm31ln_parallel_residual_bwd_kernelINS_13Kernel_traitsI6__halfffffjLj2048ELj1ELj1ELj4ELj16ENS_18Kernel_traits_baseILj2048ES2_ffffjLj128EEEEELb0ELb0ELb1EEEvNS_9BwdParamsE
        .type           _ZN10layer_norm31ln_parallel_residual_bwd_kernelINS_13Kernel_traitsI6__halfffffjLj2048ELj1ELj1ELj4ELj16ENS_18Kernel_traits_baseILj2048ES2_ffffjLj128EEEEELb0ELb0ELb1EEEvNS_9BwdParamsE,@function
        .size           _ZN10layer_norm31ln_parallel_residual_bwd_kernelINS_13Kernel_traitsI6__halfffffjLj2048ELj1ELj1ELj4ELj16ENS_18Kernel_traits_baseILj2048ES2_ffffjLj128EEEEELb0ELb0ELb1EEEvNS_9BwdParamsE,(.L_x_1860 - _ZN10layer_norm31ln_parallel_residual_bwd_kernelINS_13Kernel_traitsI6__halfffffjLj2048ELj1ELj1ELj4ELj16ENS_18Kernel_traits_baseILj2048ES2_ffffjLj128EEEEELb0ELb0ELb1EEEvNS_9BwdParamsE)
        .other          _ZN10layer_norm31ln_parallel_residual_bwd_kernelINS_13Kernel_traitsI6__halfffffjLj2048ELj1ELj1ELj4ELj16ENS_18Kernel_traits_baseILj2048ES2_ffffjLj128EEEEELb0ELb0ELb1EEEvNS_9BwdParamsE,@"STO_CUDA_ENTRY STV_DEFAULT"
_ZN10layer_norm31ln_parallel_residual_bwd_kernelINS_13Kernel_traitsI6__halfffffjLj2048ELj1ELj1ELj4ELj16ENS_18Kernel_traits_baseILj2048ES2_ffffjLj128EEEEELb0ELb0ELb1EEEvNS_9BwdParamsE:
.text._ZN10layer_norm31ln_parallel_residual_bwd_kernelINS_13Kernel_traitsI6__halfffffjLj2048ELj1ELj1ELj4ELj16ENS_18Kernel_traits_baseILj2048ES2_ffffjLj128EEEEELb0ELb0ELb1EEEvNS_9BwdParamsE:
        /* <DEDUP_REMOVED lines=40> */
.L_x_1365:
[----:B------:R-:W-:-:S04]  /*0280*/  SHF.L.U32 R0, R128, 0x3, RZ ;  /* 0x0000000380007819 */ /* 0x000fc800000006ff */
[----:B------:R-:W-:-:S04]  /*0290*/  LOP3.LUT R0, R0, 0x3f8, RZ, 0xc0, !PT ;  /* 0x000003f800007812 */ /* 0x000fc800078ec0ff */
[----:B------:R-:W-:-:S04]  /*02a0*/  IADD3 R2, P0, R0, c[0x0][0x1b0], RZ ;  /* 0x00006c0000027a10 */ /* 0x000fc80007f1e0ff */
[----:B------:R-:W-:Y:S02]  /*02b0*/  IADD3.X R3, RZ, c[0x0][0x1b4], RZ, P0, !PT ;  /* 0x00006d00ff037a10 */ /* 0x000fe400007fe4ff */
[----:B------:R-:W-:-:S03]  /*02c0*/  IADD3 R4, P0, R0, c[0x0][0x1b8], RZ ;  /* 0x00006e0000047a10 */ /* 0x000fc60007f1e0ff */
[----:B------:R-:W2:Y:S01]  /*02d0*/  LDG.E.64 R148, [R2.64] ;  /* 0x0000000402947981 */ /* 0x000ea2000c1e1b00 */
[----:B------:R-:W-:-:S03]  /*02e0*/  IADD3.X R5, RZ, c[0x0][0x1bc], RZ, P0, !PT ;  /* 0x00006f00ff057a10 */ /* 0x000fc600007fe4ff */
[----:B------:R-:W3:Y:S04]  /*02f0*/  LDG.E.64 R152, [R2.64+0x400] ;  /* 0x0004000402987981 */ /* 0x000ee8000c1e1b00 */
[----:B------:R-:W4:Y:S04]  /*0300*/  LDG.E.64 R156, [R2.64+0x800] ;  /* 0x00080004029c7981 */ /* 0x000f28000c1e1b00 */
[----:B------:R-:W5:Y:S04]  /*0310*/  LDG.E.64 R160, [R2.64+0xc00] ;  /* 0x000c000402a07981 */ /* 0x000f68000c1e1b00 */
[----:B------:R-:W5:Y:S04]  /*0320*/  LDG.E.64 R164, [R4.64] ;  /* 0x0000000404a47981 */ /* 0x000f68000c1e1b00 */
[----:B------:R-:W5:Y:S04]  /*0330*/  LDG.E.64 R168, [R4.64+0x400] ;  /* 0x0004000404a87981 */ /* 0x000f68000c1e1b00 */
[----:B------:R-:W5:Y:S04]  /*0340*/  LDG.E.64 R172, [R4.64+0x800] ;  /* 0x0008000404ac7981 */ /* 0x000f68000c1e1b00 */
[----:B------:R-:W5:Y:S01]  /*0350*/  LDG.E.64 R176, [R4.64+0xc00] ;  /* 0x000c000404b07981 */ /* 0x000f62000c1e1b00 */
[----:B------:R-:W-:Y:S01]  /*0360*/  HFMA2.MMA R184, -RZ, RZ, 0, 5.9604644775390625e-08 ;  /* 0x00000001ffb87435 */ /* 0x000fe200000001ff */
[----:B------:R-:W-:Y:S01]  /*0370*/  CS2R R126, SRZ ;  /* 0x00000000007e7805 */ /* 0x000fe2000001ff00 */
[----:B------:R-:W-:Y:S01]  /*0380*/  HFMA2.MMA R0, -RZ, RZ, 0, 0 ;  /* 0x00000000ff007435 */ /* 0x000fe200000001ff */
[----:B------:R-:W-:Y:S01]  /*0390*/  MOV R129, RZ ;  /* 0x000000ff00817202 */ /* 0x000fe20000000f00 */
        /* <DEDUP_REMOVED lines=31> */
[--C-:B--2---:R-:W-:Y:S01]  /*0590*/  SHF.R.U64 R146, R148, 0x10, R149.reuse ;  /* 0x0000001094927819 */ /* 0x104fe20000001295 */
[----:B------:R-:W-:Y:S01]  /*05a0*/  HADD2.F32 R147, -RZ, R148.H0_H0 ;  /* 0x20000094ff937230 */ /* 0x000fe20000004100 */
[----:B------:R-:W-:Y:S01]  /*05b0*/  SHF.R.U32.HI R148, RZ, 0x10, R149 ;  /* 0x00000010ff947819 */ /* 0x000fe20000011695 */
[----:B------:R-:W-:Y:S01]  /*05c0*/  HADD2.F32 R149, -RZ, R149.H0_H0 ;  /* 0x20000095ff957230 */ /* 0x000fe20000004100 */
[--C-:B---3--:R-:W-:Y:S01]  /*05d0*/  SHF.R.U64 R150, R152, 0x10, R153.reuse ;  /* 0x0000001098967819 */ /* 0x108fe20000001299 */
[----:B------:R-:W-:Y:S01]  /*05e0*/  HADD2.F32 R151, -RZ, R152.H0_H0 ;  /* 0x20000098ff977230 */ /* 0x000fe20000004100 */
[----:B------:R-:W-:Y:S01]  /*05f0*/  SHF.R.U32.HI R152, RZ, 0x10, R153 ;  /* 0x00000010ff987819 */ /* 0x000fe20000011699 */
[----:B------:R-:W-:Y:S01]  /*0600*/  HADD2.F32 R153, -RZ, R153.H0_H0 ;  /* 0x20000099ff997230 */ /* 0x000fe20000004100 */
[--C-:B----4-:R-:W-:Y:S01]  /*0610*/  SHF.R.U64 R154, R156, 0x10, R157.reuse ;  /* 0x000000109c9a7819 */ /* 0x110fe2000000129d */
[----:B------:R-:W-:Y:S01]  /*0620*/  HADD2.F32 R155, -RZ, R156.H0_H0 ;  /* 0x2000009cff9b7230 */ /* 0x000fe20000004100 */
[----:B------:R-:W-:Y:S01]  /*0630*/  SHF.R.U32.HI R156, RZ, 0x10, R157 ;  /* 0x00000010ff9c7819 */ /* 0x000fe2000001169d */
[----:B------:R-:W-:Y:S01]  /*0640*/  HADD2.F32 R157, -RZ, R157.H0_H0 ;  /* 0x2000009dff9d7230 */ /* 0x000fe20000004100 */
[--C-:B-----5:R-:W-:Y:S01]  /*0650*/  SHF.R.U64 R158, R160, 0x10, R161.reuse ;  /* 0x00000010a09e7819 */ /* 0x120fe200000012a1 */
[----:B------:R-:W-:Y:S01]  /*0660*/  HADD2.F32 R159, -RZ, R160.H0_H0 ;  /* 0x200000a0ff9f7230 */ /* 0x000fe20000004100 */
[----:B------:R-:W-:Y:S01]  /*0670*/  SHF.R.U32.HI R160, RZ, 0x10, R161 ;  /* 0x00000010ffa07819 */ /* 0x000fe200000116a1 */
[----:B------:R-:W-:Y:S01]  /*0680*/  HADD2.F32 R161, -RZ, R161.H0_H0 ;  /* 0x200000a1ffa17230 */ /* 0x000fe20000004100 */
[--C-:B------:R-:W-:Y:S01]  /*0690*/  SHF.R.U64 R162, R164, 0x10, R165.reuse ;  /* 0x00000010a4a27819 */ /* 0x100fe200000012a5 */
        /* <DEDUP_REMOVED lines=14> */
[----:B------:R-:W-:-:S02]  /*0780*/  HADD2.F32 R177, -RZ, R177.H0_H0 ;  /* 0x200000b1ffb17230 */ /* 0x000fc40000004100 */
[----:B------:R-:W-:Y:S02]  /*0790*/  HADD2.F32 R146, -RZ, R146.H0_H0 ;  /* 0x20000092ff927230 */ /* 0x000fe40000004100 */
[----:B------:R-:W-:Y:S02]  /*07a0*/  HADD2.F32 R148, -RZ, R148.H0_H0 ;  /* 0x20000094ff947230 */ /* 0x000fe40000004100 */
[----:B------:R-:W-:Y:S02]  /*07b0*/  HADD2.F32 R150, -RZ, R150.H0_H0 ;  /* 0x20000096ff967230 */ /* 0x000fe40000004100 */
[----:B------:R-:W-:Y:S02]  /*07c0*/  HADD2.F32 R152, -RZ, R152.H0_H0 ;  /* 0x20000098ff987230 */ /* 0x000fe40000004100 */
[----:B------:R-:W-:Y:S02]  /*07d0*/  HADD2.F32 R154, -RZ, R154.H0_H0 ;  /* 0x2000009aff9a7230 */ /* 0x000fe40000004100 */
        /* <DEDUP_REMOVED lines=11> */
.L_x_1372:
[----:B------:R-:W-:Y:S01]  /*0890*/  IMAD R2, R145, c[0x0][0x168], RZ ;  /* 0x00005a0091027a24 */ /* 0x000fe200078e02ff */
[----:B------:R-:W-:Y:S02]  /*08a0*/  MOV R54, 0x4 ;  /* 0x0000000400367802 */ /* 0x000fe40000000f00 */
[----:B------:R-:W-:Y:S02]  /*08b0*/  LOP3.LUT R29, R128, 0x7f, RZ, 0xc0, !PT ;  /* 0x0000007f801d7812 */ /* 0x000fe400078ec0ff */
[----:B------:R-:W-:-:S02]  /*08c0*/  SHF.R.S32.HI R3, RZ, 0x1f, R2 ;  /* 0x0000001fff037819 */ /* 0x000fc40000011402 */
[----:B------:R-:W-:Y:S02]  /*08d0*/  MOV R80, 0x10 ;  /* 0x0000001000507802 */ /* 0x000fe40000000f00 */
[----:B------:R-:W-:Y:S01]  /*08e0*/  LEA.HI R178, R3, R2, RZ, 0x2 ;  /* 0x0000000203b27211 */ /* 0x000fe200078f10ff */
[----:B------:R-:W-:-:S03]  /*08f0*/  IMAD.WIDE R2, R145, R54, c[0x0][0x1a0] ;  /* 0x0000680091027625 */ /* 0x000fc600078e0236 */
[----:B------:R-:W-:Y:S02]  /*0900*/  LEA.HI.SX32 R178, R178, R29, 0x1e ;  /* 0x0000001db2b27211 */ /* 0x000fe400078ff2ff */
[----:B------:R0:W2:Y:S01]  /*0910*/  LDG.E R185, [R2.64] ;  /* 0x0000000402b97981 */ /* 0x0000a2000c1e1900 */
[----:B------:R-:W-:-:S04]  /*0920*/  IMAD.WIDE R54, R145, R54, c[0x0][0x1a8] ;  /* 0x00006a0091367625 */ /* 0x000fc800078e0236 */
[CC--:B------:R-:W-:Y:S01]  /*0930*/  IMAD.WIDE.U32 R28, R178.reuse, R80.reuse, c[0x0][0x188] ;  /* 0x00006200b21c7625 */ /* 0x0c0fe200078e0050 */
[C---:B------:R-:W-:Y:S01]  /*0940*/  IADD3 R183, R178.reuse, 0x80, RZ ;  /* 0x00000080b2b77810 */ /* 0x040fe20007ffe0ff */
[----:B------:R1:W3:Y:S02]  /*0950*/  LDG.E R180, [R54.64] ;  /* 0x0000000436b47981 */ /* 0x0002e4000c1e1900 */
[CC--:B------:R-:W-:Y:S02]  /*0960*/  IMAD.WIDE.U32 R36, R178.reuse, R80.reuse, c[0x0][0x210] ;  /* 0x00008400b2247625 */ /* 0x0c0fe400078e0050 */
[----:B------:R-:W4:Y:S02]  /*0970*/  LDG.E.128 R28, [R28.64] ;  /* 0x000000041c1c7981 */ /* 0x000f24000c1e1d00 */
[CC--:B------:R-:W-:Y:S01]  /*0980*/  IMAD.WIDE.U32 R40, R183.reuse, R80.reuse, c[0x0][0x188] ;  /* 0x00006200b7287625 */ /* 0x0c0fe200078e0050 */
[----:B------:R-:W-:Y:S01]  /*0990*/  IADD3 R181, R178, 0x100, RZ ;  /* 0x00000100b2b57810 */ /* 0x000fe20007ffe0ff */
[----:B------:R-:W3:Y:S02]  /*09a0*/  LDG.E.128 R36, [R36.64] ;  /* 0x0000000424247981 */ /* 0x000ee4000c1e1d00 */
[----:B------:R-:W-:-:S02]  /*09b0*/  IMAD.WIDE.U32 R48, R183, R80, c[0x0][0x210] ;  /* 0x00008400b7307625 */ /* 0x000fc400078e0050 */
[----:B------:R-:W3:Y:S02]  /*09c0*/  LDG.E.128 R40, [R40.64] ;  /* 0x0000000428287981 */ /* 0x000ee4000c1e1d00 */
[CC--:B------:R-:W-:Y:S01]  /*09d0*/  IMAD.WIDE.U32 R32, R178.reuse, R80.reuse, c[0x0][0x208] ;  /* 0x00008200b2207625 */ /* 0x0c0fe200078e0050 */
[----:B------:R-:W-:Y:S01]  /*09e0*/  IADD3 R182, R178, 0x180, RZ ;  /* 0x00000180b2b67810 */ /* 0x000fe20007ffe0ff */
[----:B------:R-:W3:Y:S02]  /*09f0*/  LDG.E.128 R48, [R48.64] ;  /* 0x0000000430307981 */ /* 0x000ee4000c1e1d00 */
[-C--:B------:R-:W-:Y:S02]  /*0a00*/  IMAD.WIDE.U32 R52, R181, R80.reuse, c[0x0][0x188] ;  /* 0x00006200b5347625 */ /* 0x080fe400078e0050 */
[----:B------:R-:W3:Y:S02]  /*0a10*/  LDG.E.128 R32, [R32.64] ;  /* 0x0000000420207981 */ /* 0x000ee4000c1e1d00 */
[----:B------:R-:W-:-:S02]  /*0a20*/  IMAD.WIDE.U32 R44, R183, R80, c[0x0][0x208] ;  /* 0x00008200b72c7625 */ /* 0x000fc400078e0050 */
[----:B-1----:R-:W3:Y:S02]  /*0a30*/  LDG.E.128 R52, [R52.64] ;  /* 0x0000000434347981 */ /* 0x002ee4000c1e1d00 */
[-C--:B------:R-:W-:Y:S02]  /*0a40*/  IMAD.WIDE.U32 R64, R182, R80.reuse, c[0x0][0x188] ;  /* 0x00006200b6407625 */ /* 0x080fe400078e0050 */
[----:B------:R-:W3:Y:S04]  /*0a50*/  LDG.E.128 R44, [R44.64] ;  /* 0x000000042c2c7981 */ /* 0x000ee8000c1e1d00 */
[----:B------:R-:W3:Y:S01]  /*0a60*/  LDG.E.128 R64, [R64.64] ;  /* 0x0000000440407981 */ /* 0x000ee2000c1e1d00 */
[----:B------:R-:W-:-:S04]  /*0a70*/  IMAD.WIDE.U32 R60, R181, R80, c[0x0][0x210] ;  /* 0x00008400b53c7625 */ /* 0x000fc800078e0050 */
[-C--:B------:R-:W-:Y:S02]  /*0a80*/  IMAD.WIDE.U32 R56, R181, R80.reuse, c[0x0][0x208] ;  /* 0x00008200b5387625 */ /* 0x080fe400078e0050 */
[----:B------:R-:W3:Y:S04]  /*0a90*/  LDG.E.128 R60, [R60.64] ;  /* 0x000000043c3c7981 */ /* 0x000ee8000c1e1d00 */
[----:B------:R-:W3:Y:S01]  /*0aa0*/  LDG.E.128 R56, [R56.64] ;  /* 0x0000000438387981 */ /* 0x000ee2000c1e1d00 */
[----:B------:R-:W-:-:S04]  /*0ab0*/  IMAD.WIDE.U32 R72, R182, R80, c[0x0][0x210] ;  /* 0x00008400b6487625 */ /* 0x000fc800078e0050 */
[----:B------:R-:W-:Y:S02]  /*0ac0*/  IMAD.WIDE.U32 R68, R182, R80, c[0x0][0x208] ;  /* 0x00008200b6447625 */ /* 0x000fe400078e0050 */
[----:B------:R-:W3:Y:S04]  /*0ad0*/  LDG.E.128 R72, [R72.64] ;  /* 0x0000000448487981 */ /* 0x000ee8000c1e1d00 */
[----:B------:R-:W3:Y:S01]  /*0ae0*/  LDG.E.128 R68, [R68.64] ;  /* 0x0000000444447981 */ /* 0x000ee2000c1e1d00 */
[----:B------:R-:W-:-:S04]  /*0af0*/  ISETP.NE.U32.AND P0, PT, RZ, c[0x0][0x218], PT ;  /* 0x00008600ff007a0c */ /* 0x000fc80003f05070 */
[----:B------:R-:W-:Y:S01]  /*0b00*/  ISETP.NE.AND.EX P0, PT, RZ, c[0x0][0x21c], PT, P0 ;  /* 0x00008700ff007a0c */ /* 0x000fe20003f05300 */
[----:B------:R-:W-:-:S12]  /*0b10*/  ULDC.U8 UR6, c[0x0][0x1f0] ;  /* 0x00007c0000067ab9 */ /* 0x000fd80000000000 */
[----:B0-----:R-:W-:-:S04]  /*0b20*/  @P0 IMAD.WIDE.U32 R2, R178, R80, c[0x0][0x218] ;  /* 0x00008600b2020625 */ /* 0x001fc800078e0050 */
[-C--:B------:R-:W-:Y:S01]  /*0b30*/  @P0 IMAD.WIDE.U32 R76, R183, R80.reuse, c[0x0][0x218] ;  /* 0x00008600b74c0625 */ /* 0x080fe200078e0050 */
[----:B------:R0:W5:Y:S03]  /*0b40*/  @P0 LDG.E.128 R4, [R2.64] ;  /* 0x0000000402040981 */ /* 0x000166000c1e1d00 */
[-C--:B------:R-:W-:Y:S01]  /*0b50*/  @P0 IMAD.WIDE.U32 R78, R181, R80.reuse, c[0x0][0x218] ;  /* 0x00008600b54e0625 */ /* 0x080fe200078e0050 */
[----:B------:R1:W5:Y:S03]  /*0b60*/  @P0 LDG.E.128 R8, [R76.64] ;  /* 0x000000044c080981 */ /* 0x000366000c1e1d00 */
[----:B------:R-:W-:Y:S01]  /*0b70*/  @P0 IMAD.WIDE.U32 R80, R182, R80, c[0x0][0x218] ;  /* 0x00008600b6500625 */ /* 0x000fe200078e0050 */
[----:B------:R0:W5:Y:S04]  /*0b80*/  @P0 LDG.E.128 R12, [R78.64] ;  /* 0x000000044e0c0981 */ /* 0x000168000c1e1d00 */
[----:B------:R3:W5:Y:S01]  /*0b90*/  @P0 LDG.E.128 R16, [R80.64] ;  /* 0x0000000450100981 */ /* 0x000762000c1e1d00 */
[----:B------:R-:W-:-:S02]  /*0ba0*/  ISETP.NE.AND P0, PT, RZ, UR6, PT ;  /* 0x00000006ff007c0c */ /* 0x000fc4000bf05270 */
[----:B------:R-:W-:Y:S02]  /*0bb0*/  LOP3.LUT P5, RZ, R184, 0xff, RZ, 0xc0, !PT ;  /* 0x000000ffb8ff7812 */ /* 0x000fe400078ac0ff */
[----:B------:R-:W-:Y:S02]  /*0bc0*/  IADD3 R145, R145, c[0x0][0x160], RZ ;  /* 0x0000580091917a10 */ /* 0x000fe40007ffe0ff */
[----:B------:R-:W-:Y:S02]  /*0bd0*/  LOP3.LUT P1, RZ, R128, 0x1f, RZ, 0xc0, !PT ;  /* 0x0000001f80ff7812 */ /* 0x000fe4000782c0ff */
[----:B------:R-:W-:Y:S02]  /*0be0*/  ISETP.GE.AND P4, PT, R145, c[0x0][0x164], PT ;  /* 0x0000590091007a0c */ /* 0x000fe40003f86270 */
[----:B--2---:R-:W-:-:S05]  /*0bf0*/  FSEL R186, R185, RZ, !P0 ;  /* 0x000000ffb9ba7208 */ /* 0x004fca0004000000 */
[C---:B----4-:R-:W-:Y:S02]  /*0c00*/  FADD.FTZ R31, -R186.reuse, R31 ;  /* 0x0000001fba1f7221 */ /* 0x050fe40000010100 */
[----:B------:R-:W-:Y:S02]  /*0c10*/  FADD.FTZ R29, -R186, R29 ;  /* 0x0000001dba1d7221 */ /* 0x000fe40000010100 */
[----:B---3--:R-:W-:Y:S02]  /*0c20*/  FMUL.FTZ R81, R180, R31 ;  /* 0x0000001fb4517220 */ /* 0x008fe40000410000 */
[----:B------:R-:W-:Y:S02]  /*0c30*/  FMUL.FTZ R184, R164, R39 ;  /* 0x00000027a4b87220 */ /* 0x000fe40000410000 */
[C---:B------:R-:W-:Y:S02]  /*0c40*/  FADD.FTZ R130, R39.reuse, R130 ;  /* 0x0000008227827221 */ /* 0x040fe40000010000 */
[----:B------:R-:W-:-:S02]  /*0c50*/  FFMA.FTZ R132, R39, R81, R132 ;  /* 0x0000005127847223 */ /* 0x000fc40000010084 */
[C---:B------:R-:W-:Y:S02]  /*0c60*/  FADD.FTZ R187, -R186.reuse, R30 ;  /* 0x0000001ebabb7221 */ /* 0x040fe40000010100 */
[----:B------:R-:W-:Y:S02]  /*0c70*/  FADD.FTZ R39, -R186, R41 ;  /* 0x00000029ba277221 */ /* 0x000fe40000010100 */
[----:B-1----:R-:W-:Y:S02]  /*0c80*/  FMUL.FTZ R77, R180, R29 ;  /* 0x0000001db44d7220 */ /* 0x002fe40000410000 */
[C---:B------:R-:W-:Y:S02]  /*0c90*/  FADD.FTZ R29, -R186.reuse, R42 ;  /* 0x0000002aba1d7221 */ /* 0x040fe40000010100 */
[----:B------:R-:W-:Y:S02]  /*0ca0*/  FADD.FTZ R185, -R186, R28 ;  /* 0x0000001cbab97221 */ /* 0x000fe40000010100 */
[----:B0-----:R-:W-:-:S02]  /*0cb0*/  FMUL.FTZ R79, R163, R36 ;  /* 0x00000024a34f7220 */ /* 0x001fc40000410000 */
[----:B------:R-:W-:Y:S02]  /*0cc0*/  FADD.FTZ R3, -R186, R40 ;  /* 0x00000028ba037221 */ /* 0x000fe40000010100 */
[----:B------:R-:W-:Y:S02]  /*0cd0*/  FMUL.FTZ R80, R180, R187 ;  /* 0x000000bbb4507220 */ /* 0x000fe40000410000 */
[----:B------:R-:W-:Y:S02]  /*0ce0*/  FMUL.FTZ R40, R166, R49 ;  /* 0x00000031a6287220 */ /* 0x000fe40000410000 */
[C---:B------:R-:W-:Y:S02]  /*0cf0*/  FMUL.FTZ R39, R180.reuse, R39 ;  /* 0x00000027b4277220 */ /* 0x040fe40000410000 */
[C---:B------:R-:W-:Y:S02]  /*0d00*/  FMUL.FTZ R42, R180.reuse, R29 ;  /* 0x0000001db42a7220 */ /* 0x040fe40000410000 */
[----:B------:R-:W-:-:S02]  /*0d10*/  FMUL.FTZ R76, R180, R185 ;  /* 0x000000b9b44c7220 */ /* 0x000fc40000410000 */
[----:B------:R-:W-:Y:S02]  /*0d20*/  FMUL.FTZ R78, R162, R37 ;  /* 0x00000025a24e7220 */ /* 0x000fe40000410000 */
[----:B------:R-:W-:Y:S02]  /*0d30*/  FFMA.FTZ R79, R147, R32, R79 ;  /* 0x00000020934f7223 */ /* 0x000fe4000001004f */
[----:B------:R-:W-:Y:S02]  /*0d40*/  FADD.FTZ R29, -R186, R54 ;  /* 0x00000036ba1d7221 */ /* 0x000fe40000010100 */
[----:B------:R-:W-:Y:S02]  /*0d50*/  FMUL.FTZ R185, R165, R38 ;  /* 0x00000026a5b97220 */ /* 0x000fe40000410000 */
[C---:B------:R-:W-:Y:S02]  /*0d60*/  FADD.FTZ R131, R38.reuse, R131 ;  /* 0x0000008326837221 */ /* 0x040fe40000010000 */
[----:B------:R-:W-:-:S02]  /*0d70*/  FFMA.FTZ R133, R38, R80, R133 ;  /* 0x0000005026857223 */ /* 0x000fc40000010085 */
[C---:B------:R-:W-:Y:S02]  /*0d80*/  FADD.FTZ R92, R45.reuse, R92 ;  /* 0x0000005c2d5c7221 */ /* 0x040fe40000010000 */
[----:B------:R-:W-:Y:S02]  /*0d90*/  FFMA.FTZ R0, R45, R39, R0 ;  /* 0x000000272d007223 */ /* 0x000fe40000010000 */
[----:B------:R-:W-:Y:S02]  /*0da0*/  FFMA.FTZ R40, R150, R45, R40 ;  /* 0x0000002d96287223 */ /* 0x000fe40000010028 */
[----:B------:R-:W-:Y:S02]  /*0db0*/  FMUL.FTZ R38, R180, R3 ;  /* 0x00000003b4267220 */ /* 0x000fe40000410000 */
[----:B------:R-:W-:Y:S02]  /*0dc0*/  FMUL.FTZ R45, R169, R50 ;  /* 0x00000032a92d7220 */ /* 0x000fe40000410000 */
[----:B------:R-:W-:-:S02]  /*0dd0*/  FADD.FTZ R119, R50, R119 ;  /* 0x0000007732777221 */ /* 0x000fc40000010000 */
[----:B------:R-:W-:Y:S02]  /*0de0*/  FFMA.FTZ R109, R50, R42, R109 ;  /* 0x0000002a326d7223 */ /* 0x000fe4000001006d */
[----:B------:R-:W-:Y:S02]  /*0df0*/  FADD.FTZ R3, -R186, R52 ;  /* 0x00000034ba037221 */ /* 0x000fe40000010100 */
[----:B------:R-:W-:Y:S02]  /*0e00*/  FFMA.FTZ R78, R146, R33, R78 ;  /* 0x00000021924e7223 */ /* 0x000fe4000001004e */
[----:B------:R-:W-:Y:S02]  /*0e10*/  FMUL.FTZ R50, R180, R29 ;  /* 0x0000001db4327220 */ /* 0x000fe40000410000 */
[----:B------:R-:W-:Y:S02]  /*0e20*/  FFMA.FTZ R2, R76, R79, RZ ;  /* 0x0000004f4c027223 */ /* 0x000fe400000100ff */
[----:B------:R-:W-:-:S02]  /*0e30*/  FADD.FTZ R29, RZ, R79 ;  /* 0x0000004fff1d7221 */ /* 0x000fc40000010000 */
[C---:B------:R-:W-:Y:S02]  /*0e40*/  FADD.FTZ R97, R46.reuse, R97 ;  /* 0x000000612e617221 */ /* 0x040fe40000010000 */
[----:B------:R-:W-:Y:S02]  /*0e50*/  FFMA.FTZ R85, R46, R42, R85 ;  /* 0x0000002a2e557223 */ /* 0x000fe40000010055 */
[----:B------:R-:W-:Y:S02]  /*0e60*/  FFMA.FTZ R45, R153, R46, R45 ;  /* 0x0000002e992d7223 */ /* 0x000fe4000001002d */
[----:B------:R-:W-:Y:S02]  /*0e70*/  FMUL.FTZ R46, R180, R3 ;  /* 0x00000003b42e7220 */ /* 0x000fe40000410000 */
[----:B------:R-:W-:Y:S02]  /*0e80*/  FFMA.FTZ R185, R149, R34, R185 ;  /* 0x0000002295b97223 */ /* 0x000fe400000100b9 */
[----:B------:R-:W-:-:S02]  /*0e90*/  FADD.FTZ R3, -R186, R64 ;  /* 0x00000040ba037221 */ /* 0x000fc40000010100 */
[----:B------:R-:W-:Y:S02]  /*0ea0*/  FFMA.FTZ R2, R77, R78, R2 ;  /* 0x0000004e4d027223 */ /* 0x000fe40000010002 */
[----:B------:R-:W-:Y:S02]  /*0eb0*/  FADD.FTZ R28, R78, R29 ;  /* 0x0000001d4e1c7221 */ /* 0x000fe40000010000 */
[----:B------:R-:W-:Y:S02]  /*0ec0*/  FFMA.FTZ R184, R148, R35, R184 ;  /* 0x0000002394b87223 */ /* 0x000fe400000100b8 */
        /* <DEDUP_REMOVED lines=9> */
[----:B------:R-:W-:Y:S02]  /*0f60*/  FADD.FTZ R43, -R186, R43 ;  /* 0x0000002bba2b7221 */ /* 0x000fe40000010100 */
[C---:B------:R-:W-:Y:S02]  /*0f70*/  FADD.FTZ R95, R44.reuse, R95 ;  /* 0x0000005f2c5f7221 */ /* 0x040fe40000010000 */
[----:B------:R-:W-:Y:S02]  /*0f80*/  FFMA.FTZ R83, R44, R38, R83 ;  /* 0x000000262c537223 */ /* 0x000fe40000010053 */
[----:B------:R-:W-:Y:S02]  /*0f90*/  FMUL.FTZ R44, R168, R51 ;  /* 0x00000033a82c7220 */ /* 0x000fe40000410000 */
[----:B------:R-:W-:Y:S02]  /*0fa0*/  FFMA.FTZ R2, R39, R40, R2 ;  /* 0x0000002827027223 */ /* 0x000fe40000010002 */
[----:B------:R-:W-:-:S02]  /*0fb0*/  FADD.FTZ R28, R40, R3 ;  /* 0x00000003281c7221 */ /* 0x000fc40000010000 */
[----:B------:R-:W-:Y:S02]  /*0fc0*/  FMUL.FTZ R43, R180, R43 ;  /* 0x0000002bb42b7220 */ /* 0x000fe40000410000 */
[C---:B------:R-:W-:Y:S02]  /*0fd0*/  FADD.FTZ R118, R49.reuse, R118 ;  /* 0x0000007631767221 */ /* 0x040fe40000010000 */
[----:B------:R-:W-:Y:S02]  /*0fe0*/  FFMA.FTZ R104, R49, R39, R104 ;  /* 0x0000002731687223 */ /* 0x000fe40000010068 */
[----:B------:R-:W-:Y:S02]  /*0ff0*/  FFMA.FTZ R44, R152, R47, R44 ;  /* 0x0000002f982c7223 */ /* 0x000fe4000001002c */
[----:B------:R-:W-:Y:S02]  /*1000*/  FMUL.FTZ R49, R171, R60 ;  /* 0x0000003cab317220 */ /* 0x000fe40000410000 */
[----:B------:R-:W-:-:S02]  /*1010*/  FFMA.FTZ R2, R42, R45, R2 ;  /* 0x0000002d2a027223 */ /* 0x000fc40000010002 */
[----:B------:R-:W-:Y:S02]  /*1020*/  FADD.FTZ R3, R45, R28 ;  /* 0x0000001c2d037221 */ /* 0x000fe40000010000 */
[C---:B------:R-:W-:Y:S02]  /*1030*/  FADD.FTZ R94, R47.reuse, R94 ;  /* 0x0000005e2f5e7221 */ /* 0x040fe40000010000 */
[----:B------:R-:W-:Y:S02]  /*1040*/  FFMA.FTZ R82, R47, R43, R82 ;  /* 0x0000002b2f527223 */ /* 0x000fe40000010052 */
[C---:B------:R-:W-:Y:S02]  /*1050*/  FADD.FTZ R121, R48.reuse, R121 ;  /* 0x0000007930797221 */ /* 0x040fe40000010000 */
[----:B------:R-:W-:Y:S02]  /*1060*/  FFMA.FTZ R107, R48, R38, R107 ;  /* 0x00000026306b7223 */ /* 0x000fe4000001006b */
[----:B------:R-:W-:-:S02]  /*1070*/  FADD.FTZ R47, -R186, R53 ;  /* 0x00000035ba2f7221 */ /* 0x000fc40000010100 */
[----:B------:R-:W-:Y:S02]  /*1080*/  FMUL.FTZ R48, R170, R61 ;  /* 0x0000003daa307220 */ /* 0x000fe40000410000 */
[----:B------:R-:W-:Y:S02]  /*1090*/  FFMA.FTZ R49, R155, R56, R49 ;  /* 0x000000389b317223 */ /* 0x000fe40000010031 */
[----:B------:R-:W-:Y:S02]  /*10a0*/  FFMA.FTZ R2, R43, R44, R2 ;  /* 0x0000002c2b027223 */ /* 0x000fe40000010002 */
[----:B------:R-:W-:Y:S02]  /*10b0*/  FADD.FTZ R28, R44, R3 ;  /* 0x000000032c1c7221 */ /* 0x000fe40000010000 */
[----:B------:R-:W-:Y:S02]  /*10c0*/  FMUL.FTZ R47, R180, R47 ;  /* 0x0000002fb42f7220 */ /* 0x000fe40000410000 */
[----:B------:R-:W-:-:S02]  /*10d0*/  FFMA.FTZ R48, R154, R57, R48 ;  /* 0x000000399a307223 */ /* 0x000fc40000010030 */
[----:B------:R-:W-:Y:S02]  /*10e0*/  FMUL.FTZ R53, R173, R62 ;  /* 0x0000003ead357220 */ /* 0x000fe40000410000 */
[----:B------:R-:W-:Y:S02]  /*10f0*/  FFMA.FTZ R2, R46, R49, R2 ;  /* 0x000000312e027223 */ /* 0x000fe40000010002 */
[----:B------:R-:W-:Y:S02]  /*1100*/  FADD.FTZ R3, R49, R28 ;  /* 0x0000001c31037221 */ /* 0x000fe40000010000 */
[C---:B------:R-:W-:Y:S02]  /*1110*/  FADD.FTZ R116, R51.reuse, R116 ;  /* 0x0000007433747221 */ /* 0x040fe40000010000 */
[----:B------:R-:W-:Y:S02]  /*1120*/  FFMA.FTZ R106, R51, R43, R106 ;  /* 0x0000002b336a7223 */ /* 0x000fe4000001006a */
[----:B------:R-:W-:-:S02]  /*1130*/  FADD.FTZ R51, -R186, R55 ;  /* 0x00000037ba337221 */ /* 0x000fc40000010100 */
[----:B------:R-:W-:Y:S02]  /*1140*/  FMUL.FTZ R52, R172, R63 ;  /* 0x0000003fac347220 */ /* 0x000fe40000410000 */
[----:B------:R-:W-:Y:S02]  /*1150*/  FFMA.FTZ R53, R157, R58, R53 ;  /* 0x0000003a9d357223 */ /* 0x000fe40000010035 */
[----:B------:R-:W-:Y:S02]  /*1160*/  FFMA.FTZ R2, R47, R48, R2 ;  /* 0x000000302f027223 */ /* 0x000fe40000010002 */
[----:B------:R-:W-:Y:S02]  /*1170*/  FADD.FTZ R28, R48, R3 ;  /* 0x00000003301c7221 */ /* 0x000fe40000010000 */
[----:B------:R-:W-:Y:S02]  /*1180*/  FADD.FTZ R65, -R186, R65 ;  /* 0x00000041ba417221 */ /* 0x000fe40000010100 */
[----:B------:R-:W-:-:S02]  /*1190*/  FMUL.FTZ R51, R180, R51 ;  /* 0x00000033b4337220 */ /* 0x000fc40000410000 */
[----:B------:R-:W-:Y:S02]  /*11a0*/  FFMA.FTZ R52, R156, R59, R52 ;  /* 0x0000003b9c347223 */ /* 0x000fe40000010034 */
[----:B------:R-:W-:Y:S02]  /*11b0*/  FMUL.FTZ R55, R175, R72 ;  /* 0x00000048af377220 */ /* 0x000fe40000410000 */
[----:B------:R-:W-:Y:S02]  /*11c0*/  FFMA.FTZ R2, R50, R53, R2 ;  /* 0x0000003532027223 */ /* 0x000fe40000010002 */
[C---:B------:R-:W-:Y:S02]  /*11d0*/  FADD.FTZ R99, R56.reuse, R99 ;  /* 0x0000006338637221 */ /* 0x040fe40000010000 */
[----:B------:R-:W-:Y:S02]  /*11e0*/  FFMA.FTZ R87, R56, R46, R87 ;  /* 0x0000002e38577223 */ /* 0x000fe40000010057 */
[----:B------:R-:W-:-:S02]  /*11f0*/  FADD.FTZ R3, R53, R28 ;  /* 0x0000001c35037221 */ /* 0x000fc40000010000 */
[C---:B------:R-:W-:Y:S02]  /*1200*/  FADD.FTZ R96, R57.reuse, R96 ;  /* 0x0000006039607221 */ /* 0x040fe40000010000 */
[----:B------:R-:W-:Y:S02]  /*1210*/  FFMA.FTZ R84, R57, R47, R84 ;  /* 0x0000002f39547223 */ /* 0x000fe40000010054 */
[----:B------:R-:W-:Y:S02]  /*1220*/  FMUL.FTZ R56, R180, R65 ;  /* 0x00000041b4387220 */ /* 0x000fe40000410000 */
[----:B------:R-:W-:Y:S02]  /*1230*/  FADD.FTZ R57, -R186, R66 ;  /* 0x00000042ba397221 */ /* 0x000fe40000010100 */
[----:B------:R-:W-:Y:S02]  /*1240*/  FMUL.FTZ R29, R174, R73 ;  /* 0x00000049ae1d7220 */ /* 0x000fe40000410000 */
[----:B------:R-:W-:-:S02]  /*1250*/  FFMA.FTZ R55, R159, R68, R55 ;  /* 0x000000449f377223 */ /* 0x000fc40000010037 */
[----:B------:R-:W-:Y:S02]  /*1260*/  FFMA.FTZ R28, R51, R52, R2 ;  /* 0x00000034331c7223 */ /* 0x000fe40000010002 */
[----:B------:R-:W-:Y:S02]  /*1270*/  FADD.FTZ R2, R52, R3 ;  /* 0x0000000334027221 */ /* 0x000fe40000010000 */
[C---:B------:R-:W-:Y:S02]  /*1280*/  FADD.FTZ R100, R69.reuse, R100 ;  /* 0x0000006445647221 */ /* 0x040fe40000010000 */
[----:B------:R-:W-:Y:S02]  /*1290*/  FFMA.FTZ R88, R69, R56, R88 ;  /* 0x0000003845587223 */ /* 0x000fe40000010058 */
[----:B------:R-:W-:Y:S02]  /*12a0*/  FFMA.FTZ R69, R158, R69, R29 ;  /* 0x000000459e457223 */ /* 0x000fe4000001001d */
[----:B------:R-:W-:-:S02]  /*12b0*/  FMUL.FTZ R57, R180, R57 ;  /* 0x00000039b4397220 */ /* 0x000fc40000410000 */
[----:B------:R-:W-:Y:S02]  /*12c0*/  FADD.FTZ R67, -R186, R67 ;  /* 0x00000043ba437221 */ /* 0x000fe40000010100 */
[----:B------:R-:W-:Y:S02]  /*12d0*/  FMUL.FTZ R29, R177, R74 ;  /* 0x0000004ab11d7220 */ /* 0x000fe40000410000 */
[----:B------:R-:W-:Y:S02]  /*12e0*/  FFMA.FTZ R3, R54, R55, R28 ;  /* 0x0000003736037223 */ /* 0x000fe4000001001c */
[----:B------:R-:W-:Y:S02]  /*12f0*/  FADD.FTZ R2, R55, R2 ;  /* 0x0000000237027221 */ /* 0x000fe40000010000 */
[C---:B------:R-:W-:Y:S02]  /*1300*/  FADD.FTZ R101, R58.reuse, R101 ;  /* 0x000000653a657221 */ /* 0x040fe40000010000 */
[----:B------:R-:W-:-:S02]  /*1310*/  FFMA.FTZ R89, R58, R50, R89 ;  /* 0x000000323a597223 */ /* 0x000fc40000010059 */
[C---:B------:R-:W-:Y:S02]  /*1320*/  FADD.FTZ R105, R70.reuse, R105 ;  /* 0x0000006946697221 */ /* 0x040fe40000010000 */
[----:B------:R-:W-:Y:S02]  /*1330*/  FFMA.FTZ R93, R70, R57, R93 ;  /* 0x00000039465d7223 */ /* 0x000fe4000001005d */
[----:B------:R-:W-:Y:S02]  /*1340*/  FFMA.FTZ R70, R161, R70, R29 ;  /* 0x00000046a1467223 */ /* 0x000fe4000001001d */
[----:B------:R-:W-:Y:S02]  /*1350*/  FMUL.FTZ R58, R180, R67 ;  /* 0x00000043b43a7220 */ /* 0x000fe40000410000 */
[----:B------:R-:W-:Y:S02]  /*1360*/  FFMA.FTZ R28, R56, R69, R3 ;  /* 0x00000045381c7223 */ /* 0x000fe40000010003 */
[----:B------:R-:W-:-:S02]  /*1370*/  FMUL.FTZ R29, R176, R75 ;  /* 0x0000004bb01d7220 */ /* 0x000fc40000410000 */
[----:B------:R-:W-:Y:S02]  /*1380*/  FADD.FTZ R3, R2, R69 ;  /* 0x0000004502037221 */ /* 0x000fe40000010000 */
[C---:B------:R-:W-:Y:S02]  /*1390*/  FADD.FTZ R102, R71.reuse, R102 ;  /* 0x0000006647667221 */ /* 0x040fe40000010000 */
[----:B------:R-:W-:Y:S02]  /*13a0*/  FFMA.FTZ R90, R71, R58, R90 ;  /* 0x0000003a475a7223 */ /* 0x000fe4000001005a */
[----:B------:R-:W-:Y:S02]  /*13b0*/  FFMA.FTZ R71, R160, R71, R29 ;  /* 0x00000047a0477223 */ /* 0x000fe4000001001d */
[----:B------:R-:W-:Y:S02]  /*13c0*/  FFMA.FTZ R28, R57, R70, R28 ;  /* 0x00000046391c7223 */ /* 0x000fe4000001001c */
[----:B------:R-:W-:-:S02]  /*13d0*/  FADD.FTZ R2, R3, R70 ;  /* 0x0000004603027221 */ /* 0x000fc40000010000 */
[C---:B------:R-:W-:Y:S02]  /*13e0*/  FADD.FTZ R142, R33.reuse, R142 ;  /* 0x0000008e218e7221 */ /* 0x040fe40000010000 */
[----:B------:R-:W-:Y:S02]  /*13f0*/  FFMA.FTZ R144, R33, R77, R144 ;  /* 0x0000004d21907223 */ /* 0x000fe40000010090 */
[C---:B------:R-:W-:Y:S02]  /*1400*/  FADD.FTZ R143, R32.reuse, R143 ;  /* 0x0000008f208f7221 */ /* 0x040fe40000010000 */
[----:B------:R-:W-:Y:S02]  /*1410*/  FFMA.FTZ R179, R32, R76, R179 ;  /* 0x0000004c20b37223 */ /* 0x000fe400000100b3 */
[C---:B------:R-:W-:Y:S02]  /*1420*/  FADD.FTZ R135, R34.reuse, R135 ;  /* 0x0000008722877221 */ /* 0x040fe40000010000 */
[----:B------:R-:W-:-:S02]  /*1430*/  FFMA.FTZ R137, R34, R80, R137 ;  /* 0x0000005022897223 */ /* 0x000fc40000010089 */
        /* <DEDUP_REMOVED lines=26> */
[----:B------:R-:W-:Y:S02]  /*15e0*/  FFMA.FTZ R33, R58, R71, R28 ;  /* 0x000000473a217223 */ /* 0x000fe4000001001c */
[----:B------:R-:W-:Y:S01]  /*15f0*/  FADD.FTZ R31, R2, R71 ;  /* 0x00000047021f7221 */ /* 0x000fe20000010000 */
[----:B------:R-:W-:Y:S05]  /*1600*/  BRA.DIV ~URZ, `(.L_x_1367) ;  /* 0x000011b27f007947 */ /* 0x000fea000b800000 */
[----:B------:R0:W1:Y:S02]  /*1610*/  SHFL.DOWN PT, R28, R31, 0x10, 0x1f ;  /* 0x0a001f001f1c7f89 */ /* 0x00006400000e0000 */
.L_x_1373:
        /* <DEDUP_REMOVED lines=18> */
.L_x_1374:
[----:B------:R-:W-:Y:S01]  /*1740*/  PLOP3.LUT P0, PT, PT, PT, PT, 0x80, 0x0 ;  /* 0x000000000000781c */ /* 0x000fe20003f0f070 */
[----:B--2---:R-:W-:Y:S01]  /*1750*/  FADD.FTZ R2, R32, R31 ;  /* 0x0000001f20027221 */ /* 0x004fe20000010000 */
[----:B------:R-:W-:Y:S01]  /*1760*/  @!P1 PLOP3.LUT P0, PT, P5, PT, PT, 0x80, 0x0 ;  /* 0x000000000000981c */ /* 0x000fe20002f0f070 */
[----:B------:R-:W-:Y:S01]  /*1770*/  ULDC.U8 UR6, c[0x0][0x1f0] ;  /* 0x00007c0000067ab9 */ /* 0x000fe20000000000 */
[----:B------:R-:W-:Y:S01]  /*1780*/  SHF.R.U32.HI R3, RZ, 0x5, R128 ;  /* 0x00000005ff037819 */ /* 0x000fe20000011680 */
[----:B------:R-:W-:-:S03]  /*1790*/  HFMA2.MMA R62, -RZ, RZ, 0, 9.5367431640625e-07 ;  /* 0x00000010ff3e7435 */ /* 0x000fc600000001ff */
[C---:B------:R-:W-:Y:S02]  /*17a0*/  @!P1 LOP3.LUT R28, R3.reuse, 0x7fffffc, RZ, 0xc0, !PT ;  /* 0x07fffffc031c9812 */ /* 0x040fe400078ec0ff */
[----:B------:R-:W-:-:S04]  /*17b0*/  LOP3.LUT R37, R3, 0x7fffffc, RZ, 0xc0, !PT ;  /* 0x07fffffc03257812 */ /* 0x000fc800078ec0ff */
[----:B------:R-:W-:Y:S02]  /*17c0*/  @!P5 IADD3 R37, R37, 0x4, RZ ;  /* 0x000000042525d810 */ /* 0x000fe40007ffe0ff */
[----:B------:R-:W-:Y:S02]  /*17d0*/  @!P0 IADD3 R28, R28, 0x4, RZ ;  /* 0x000000041c1c8810 */ /* 0x000fe40007ffe0ff */
[----:B------:R-:W-:Y:S01]  /*17e0*/  ISETP.NE.AND P0, PT, RZ, UR6, PT ;  /* 0x00000006ff007c0c */ /* 0x000fe2000bf05270 */
[----:B------:R-:W-:Y:S01]  /*17f0*/  WARPSYNC 0xffffffff ;  /* 0xffffffff00007948 */ /* 0x000fe20003800000 */
[----:B------:R-:W-:Y:S01]  /*1800*/  @!P1 LOP3.LUT R36, R28, 0x3, R3, 0xf8, !PT ;  /* 0x000000031c249812 */ /* 0x000fe200078ef803 */
[----:B-1----:R-:W-:Y:S01]  /*1810*/  FADD.FTZ R3, R34, R33 ;  /* 0x0000002122037221 */ /* 0x002fe20000010000 */
[----:B------:R-:W-:-:S04]  /*1820*/  SHF.L.U32 R37, R37, 0x3, RZ ;  /* 0x0000000325257819 */ /* 0x000fc800000006ff */
[----:B------:R1:W-:Y:S04]  /*1830*/  @!P1 STS.64 [R36.X8+0x2000], R2 ;  /* 0x0020000224009388 */ /* 0x0003e80000008a00 */
[----:B------:R-:W-:Y:S01]  /*1840*/  BAR.SYNC.DEFER_BLOCKING 0x0 ;  /* 0x0000000000007b1d */ /* 0x000fe20000010000 */
[----:B------:R-:W-:-:S04]  /*1850*/  ISETP.NE.U32.AND P1, PT, RZ, c[0x0][0x258], PT ;  /* 0x00009600ff007a0c */ /* 0x000fc80003f25070 */
[----:B------:R-:W-:Y:S01]  /*1860*/  ISETP.NE.AND.EX P1, PT, RZ, c[0x0][0x25c], PT, P1 ;  /* 0x00009700ff007a0c */ /* 0x000fe20003f25310 */
[----:B-1----:R-:W-:Y:S01]  /*1870*/  IMAD.WIDE.U32 R2, R178, R62, c[0x0][0x248] ;  /* 0x00009200b2027625 */ /* 0x002fe200078e003e */
[----:B0-----:R-:W0:Y:S04]  /*1880*/  LDS.128 R28, [R37+0x2000] ;  /* 0x00200000251c7984 */ /* 0x001e280000000c00 */
[----:B------:R-:W1:Y:S01]  /*1890*/  LDS.128 R32, [R37+0x2010] ;  /* 0x0020100025207984 */ /* 0x000e620000000c00 */
        /* <DEDUP_REMOVED lines=19> */
[----:B------:R-:W-:Y:S02]  /*19d0*/  FADD.FTZ R185, R185, -R80 ;  /* 0x80000050b9b97221 */ /* 0x000fe40000010000 */
[----:B------:R-:W-:Y:S02]  /*19e0*/  FADD.FTZ R81, R184, -R81 ;  /* 0x80000051b8517221 */ /* 0x000fe40000010000 */
[C---:B------:R-:W-:Y:S02]  /*19f0*/  FMUL.FTZ R28, R180.reuse, R79 ;  /* 0x0000004fb41c7220 */ /* 0x040fe40000410000 */
[C---:B------:R-:W-:Y:S02]  /*1a00*/  FMUL.FTZ R29, R180.reuse, R77 ;  /* 0x0000004db41d7220 */ /* 0x040fe40000410000 */
[C---:B------:R-:W-:Y:S02]  /*1a10*/  FMUL.FTZ R30, R180.reuse, R185 ;  /* 0x000000b9b41e7220 */ /* 0x040fe40000410000 */
[----:B------:R-:W-:-:S02]  /*1a20*/  FMUL.FTZ R31, R180, R81 ;  /* 0x00000051b41f7220 */ /* 0x000fc40000410000 */
[----:B-----5:R-:W-:Y:S02]  /*1a30*/  @P0 FADD.FTZ R28, R4, R28 ;  /* 0x0000001c041c0221 */ /* 0x020fe40000010000 */
[----:B------:R-:W-:Y:S02]  /*1a40*/  @P0 FADD.FTZ R29, R5, R29 ;  /* 0x0000001d051d0221 */ /* 0x000fe40000010000 */
[----:B------:R-:W-:Y:S02]  /*1a50*/  @P0 FADD.FTZ R30, R6, R30 ;  /* 0x0000001e061e0221 */ /* 0x000fe40000010000 */
[----:B------:R-:W-:Y:S01]  /*1a60*/  @P0 FADD.FTZ R31, R7, R31 ;  /* 0x0000001f071f0221 */ /* 0x000fe20000010000 */
[----:B------:R-:W-:Y:S05]  /*1a70*/  @!P1 BRA `(.L_x_1369) ;  /* 0x0000009000009947 */ /* 0x000fea0003800000 */
[----:B------:R-:W-:Y:S02]  /*1a80*/  ISETP.NE.U32.AND P2, PT, RZ, c[0x0][0x258], PT ;  /* 0x00009600ff007a0c */ /* 0x000fe40003f45070 */
[----:B------:R-:W-:Y:S02]  /*1a90*/  MOV R37, 0x10 ;  /* 0x0000001000257802 */ /* 0x000fe40000000f00 */
[----:B------:R-:W-:-:S03]  /*1aa0*/  ISETP.NE.AND.EX P2, PT, RZ, c[0x0][0x25c], PT, P2 ;  /* 0x00009700ff007a0c */ /* 0x000fc60003f45320 */
[----:B------:R-:W-:Y:S01]  /*1ab0*/  IMAD.WIDE.U32 R36, R178, R37, c[0x0][0x258] ;  /* 0x00009600b2247625 */ /* 0x000fe200078e0025 */
[----:B------:R-:W-:Y:S02]  /*1ac0*/  SEL R35, R31, R23, P2 ;  /* 0x000000171f237207 */ /* 0x000fe40001000000 */
[----:B------:R-:W-:Y:S02]  /*1ad0*/  SEL R34, R30, R22, P2 ;  /* 0x000000161e227207 */ /* 0x000fe40001000000 */
[----:B------:R-:W-:Y:S02]  /*1ae0*/  SEL R33, R29, R21, P2 ;  /* 0x000000151d217207 */ /* 0x000fe40001000000 */
[----:B------:R-:W-:-:S05]  /*1af0*/  SEL R32, R28, R20, P2 ;  /* 0x000000141c207207 */ /* 0x000fca0001000000 */
[----:B------:R0:W-:Y:S02]  /*1b00*/  STG.E.128 [R36.64], R32 ;  /* 0x0000002024007986 */ /* 0x0001e4000c101d04 */
.L_x_1369:
[----:B------:R1:W-:Y:S01]  /*1b10*/  STG.E.128 [R2.64], R28 ;  /* 0x0000001c02007986 */ /* 0x0003e2000c101d04 */
[----:B------:R-:W-:-:S04]  /*1b20*/  ISETP.NE.U32.AND P2, PT, RZ, c[0x0][0x250], PT ;  /* 0x00009400ff007a0c */ /* 0x000fc80003f45070 */
[----:B------:R-:W-:-:S13]  /*1b30*/  ISETP.NE.AND.EX P2, PT, RZ, c[0x0][0x254], PT, P2 ;  /* 0x00009500ff007a0c */ /* 0x000fda0003f45320 */
[----:B------:R-:W-:Y:S05]  /*1b40*/  @!P2 BRA `(.L_x_1370) ;  /* 0x000000800000a947 */ /* 0x000fea0003800000 */
[----:B-1----:R-:W-:Y:S01]  /*1b50*/  ISETP.NE.U32.AND P3, PT, RZ, c[0x0][0x250], PT ;  /* 0x00009400ff007a0c */ /* 0x002fe20003f65070 */
[----:B------:R-:W-:-:S03]  /*1b60*/  IMAD.WIDE.U32 R2, R178, R62, c[0x0][0x250] ;  /* 0x00009400b2027625 */ /* 0x000fc600078e003e */
[----:B------:R-:W-:-:S04]  /*1b70*/  ISETP.NE.AND.EX P3, PT, RZ, c[0x0][0x254], PT, P3 ;  /* 0x00009500ff007a0c */ /* 0x000fc80003f65330 */
[----:B------:R-:W-:Y:S02]  /*1b80*/  SEL R31, R31, R27, P3 ;  /* 0x0000001b1f1f7207 */ /* 0x000fe40001800000 */
[----:B------:R-:W-:Y:S02]  /*1b90*/  SEL R30, R30, R26, P3 ;  /* 0x0000001a1e1e7207 */ /* 0x000fe40001800000 */
[----:B------:R-:W-:Y:S02]  /*1ba0*/  SEL R29, R29, R25, P3 ;  /* 0x000000191d1d7207 */ /* 0x000fe40001800000 */
[----:B------:R-:W-:-:S05]  /*1bb0*/  SEL R28, R28, R24, P3 ;  /* 0x000000181c1c7207 */ /* 0x000fca0001800000 */
[----:B------:R1:W-:Y:S02]  /*1bc0*/  STG.E.128 [R2.64], R28 ;  /* 0x0000001c02007986 */ /* 0x0003e4000c101d04 */
.L_x_1370:
[-CC-:B-1----:R-:W-:Y:S01]  /*1bd0*/  FFMA.FTZ R38, R38, R59.reuse, R60.reuse ;  /* 0x0000003b26267223 */ /* 0x182fe2000001003c */
[----:B------:R-:W-:Y:S01]  /*1be0*/  ISETP.NE.U32.AND P6, PT, RZ, c[0x0][0x258], PT ;  /* 0x00009600ff007a0c */ /* 0x000fe20003fc5070 */
[-CC-:B------:R-:W-:Y:S01]  /*1bf0*/  FFMA.FTZ R39, R39, R59.reuse, R60.reuse ;  /* 0x0000003b27277223 */ /* 0x180fe2000001003c */
[----:B------:R-:W-:Y:S01]  /*1c00*/  ISETP.NE.U32.AND P3, PT, RZ, c[0x0][0x250], PT ;  /* 0x00009400ff007a0c */ /* 0x000fe20003f65070 */
[-CC-:B------:R-:W-:Y:S01]  /*1c10*/  FFMA.FTZ R42, R42, R59.reuse, R60.reuse ;  /* 0x0000003b2a2a7223 */ /* 0x180fe2000001003c */
[----:B------:R-:W-:Y:S01]  /*1c20*/  ISETP.NE.AND.EX P6, PT, RZ, c[0x0][0x25c], PT, P6 ;  /* 0x00009700ff007a0c */ /* 0x000fe20003fc5360 */
[-CC-:B------:R-:W-:Y:S01]  /*1c30*/  FFMA.FTZ R43, R43, R59.reuse, R60.reuse ;  /* 0x0000003b2b2b7223 */ /* 0x180fe2000001003c */
[----:B------:R-:W-:Y:S01]  /*1c40*/  ISETP.NE.AND.EX P3, PT, RZ, c[0x0][0x254], PT, P3 ;  /* 0x00009500ff007a0c */ /* 0x000fe20003f65330 */
[-CC-:B------:R-:W-:Y:S01]  /*1c50*/  FFMA.FTZ R50, R50, R59.reuse, R60.reuse ;  /* 0x0000003b32327223 */ /* 0x180fe2000001003c */
[----:B------:R-:W-:Y:S01]  /*1c60*/  IADD3 R63, R178, 0x180, RZ ;  /* 0x00000180b23f7810 */ /* 0x000fe20007ffe0ff */
[----:B------:R-:W-:Y:S01]  /*1c70*/  FFMA.FTZ R51, R51, R59, R60 ;  /* 0x0000003b33337223 */ /* 0x000fe2000001003c */
[----:B------:R-:W-:Y:S01]  /*1c80*/  SEL R184, RZ, 0x1, P5 ;  /* 0x00000001ffb87807 */ /* 0x000fe20002800000 */
[----:B------:R-:W-:-:S02]  /*1c90*/  FADD.FTZ R41, R41, -R38 ;  /* 0x8000002629297221 */ /* 0x000fc40000010000 */
[----:B------:R-:W-:Y:S02]  /*1ca0*/  FADD.FTZ R39, R40, -R39 ;  /* 0x8000002728277221 */ /* 0x000fe40000010000 */
[----:B------:R-:W-:Y:S02]  /*1cb0*/  FADD.FTZ R45, R45, -R42 ;  /* 0x8000002a2d2d7221 */ /* 0x000fe40000010000 */
[----:B------:R-:W-:Y:S02]  /*1cc0*/  FADD.FTZ R43, R44, -R43 ;  /* 0x8000002b2c2b7221 */ /* 0x000fe40000010000 */
[-CC-:B------:R-:W-:Y:S02]  /*1cd0*/  FFMA.FTZ R46, R46, R59.reuse, R60.reuse ;  /* 0x0000003b2e2e7223 */ /* 0x180fe4000001003c */
[----:B------:R-:W-:Y:S02]  /*1ce0*/  FFMA.FTZ R47, R47, R59, R60 ;  /* 0x0000003b2f2f7223 */ /* 0x000fe4000001003c */
[----:B------:R-:W-:-:S02]  /*1cf0*/  FADD.FTZ R31, R53, -R50 ;  /* 0x80000032351f7221 */ /* 0x000fc40000010000 */
[----:B------:R-:W-:Y:S02]  /*1d00*/  FADD.FTZ R51, R52, -R51 ;  /* 0x8000003334337221 */ /* 0x000fe40000010000 */
[-CC-:B------:R-:W-:Y:S02]  /*1d10*/  FFMA.FTZ R54, R54, R59.reuse, R60.reuse ;  /* 0x0000003b36367223 */ /* 0x180fe4000001003c */
[-CC-:B------:R-:W-:Y:S02]  /*1d20*/  FFMA.FTZ R56, R56, R59.reuse, R60.reuse ;  /* 0x0000003b38387223 */ /* 0x180fe4000001003c */
[-CC-:B------:R-:W-:Y:S02]  /*1d30*/  FFMA.FTZ R57, R57, R59.reuse, R60.reuse ;  /* 0x0000003b39397223 */ /* 0x180fe4000001003c */
[----:B------:R-:W-:Y:S02]  /*1d40*/  FFMA.FTZ R58, R58, R59, R60 ;  /* 0x0000003b3a3a7223 */ /* 0x000fe4000001003c */
[----:B0-----:R-:W-:-:S02]  /*1d50*/  FMUL.FTZ R32, R180, R41 ;  /* 0x00000029b4207220 */ /* 0x001fc40000410000 */
[C---:B------:R-:W-:Y:S02]  /*1d60*/  FMUL.FTZ R33, R180.reuse, R39 ;  /* 0x00000027b4217220 */ /* 0x040fe40000410000 */
[C---:B------:R-:W-:Y:S02]  /*1d70*/  FMUL.FTZ R34, R180.reuse, R45 ;  /* 0x0000002db4227220 */ /* 0x040fe40000410000 */
[----:B------:R-:W-:Y:S02]  /*1d80*/  FMUL.FTZ R35, R180, R43 ;  /* 0x0000002bb4237220 */ /* 0x000fe40000410000 */
[----:B------:R-:W-:Y:S02]  /*1d90*/  FADD.FTZ R49, R49, -R46 ;  /* 0x8000002e31317221 */ /* 0x000fe40000010000 */
[----:B------:R-:W-:Y:S02]  /*1da0*/  FADD.FTZ R47, R48, -R47 ;  /* 0x8000002f302f7221 */ /* 0x000fe40000010000 */
[----:B------:R-:W-:-:S02]  /*1db0*/  FMUL.FTZ R30, R180, R31 ;  /* 0x0000001fb41e7220 */ /* 0x000fc40000410000 */
[----:B------:R-:W-:Y:S02]  /*1dc0*/  FMUL.FTZ R31, R180, R51 ;  /* 0x00000033b41f7220 */ /* 0x000fe40000410000 */
[----:B------:R-:W-:Y:S02]  /*1dd0*/  FADD.FTZ R59, R55, -R54 ;  /* 0x80000036373b7221 */ /* 0x000fe40000010000 */
[----:B------:R-:W-:Y:S02]  /*1de0*/  FADD.FTZ R69, R69, -R56 ;  /* 0x8000003845457221 */ /* 0x000fe40000010000 */
[----:B------:R-:W-:Y:S01]  /*1df0*/  FADD.FTZ R61, R70, -R57 ;  /* 0x80000039463d7221 */ /* 0x000fe20000010000 */
[----:B------:R-:W-:Y:S01]  /*1e00*/  IADD3 R57, R178, 0x80, RZ ;  /* 0x00000080b2397810 */ /* 0x000fe20007ffe0ff */
[----:B------:R-:W-:Y:S02]  /*1e10*/  @P0 FADD.FTZ R32, R8, R32 ;  /* 0x0000002008200221 */ /* 0x000fe40000010000 */
[----:B------:R-:W-:-:S02]  /*1e20*/  @P0 FADD.FTZ R33, R9, R33 ;  /* 0x0000002109210221 */ /* 0x000fc40000010000 */
[----:B------:R-:W-:Y:S01]  /*1e30*/  @P0 FADD.FTZ R34, R10, R34 ;  /* 0x000000220a220221 */ /* 0x000fe20000010000 */
[----:B------:R-:W-:Y:S01]  /*1e40*/  @P1 SEL R36, R32, R20, P6 ;  /* 0x0000001420241207 */ /* 0x000fe20003000000 */
[----:B------:R-:W-:Y:S01]  /*1e50*/  @P0 FADD.FTZ R35, R11, R35 ;  /* 0x000000230b230221 */ /* 0x000fe20000010000 */
[----:B------:R-:W-:Y:S01]  /*1e60*/  @P1 SEL R37, R33, R21, P6 ;  /* 0x0000001521251207 */ /* 0x000fe20003000000 */
[----:B------:R-:W-:Y:S01]  /*1e70*/  FADD.FTZ R51, R71, -R58 ;  /* 0x8000003a47337221 */ /* 0x000fe20000010000 */
[----:B------:R-:W-:Y:S01]  /*1e80*/  @P1 SEL R38, R34, R22, P6 ;  /* 0x0000001622261207 */ /* 0x000fe20003000000 */
[C---:B------:R-:W-:Y:S01]  /*1e90*/  FMUL.FTZ R28, R180.reuse, R49 ;  /* 0x00000031b41c7220 */ /* 0x040fe20000410000 */
[C---:B------:R-:W-:Y:S01]  /*1ea0*/  @P1 SEL R39, R35.reuse, R23, P6 ;  /* 0x0000001723271207 */ /* 0x040fe20003000000 */
[C---:B------:R-:W-:Y:S01]  /*1eb0*/  FMUL.FTZ R29, R180.reuse, R47 ;  /* 0x0000002fb41d7220 */ /* 0x040fe20000410000 */
[----:B------:R-:W-:Y:S01]  /*1ec0*/  SEL R43, R35, R27, P3 ;  /* 0x0000001b232b7207 */ /* 0x000fe20001800000 */
[----:B------:R-:W-:Y:S01]  /*1ed0*/  FMUL.FTZ R48, R180, R59 ;  /* 0x0000003bb4307220 */ /* 0x000fe20000410000 */
[----:B------:R-:W-:Y:S01]  /*1ee0*/  SEL R42, R34, R26, P3 ;  /* 0x0000001a222a7207 */ /* 0x000fe20001800000 */
[C---:B------:R-:W-:Y:S01]  /*1ef0*/  FMUL.FTZ R49, R180.reuse, R69 ;  /* 0x00000045b4317220 */ /* 0x040fe20000410000 */
[----:B------:R-:W-:Y:S01]  /*1f00*/  SEL R41, R33, R25, P3 ;  /* 0x0000001921297207 */ /* 0x000fe20001800000 */
[----:B------:R-:W-:Y:S01]  /*1f10*/  FMUL.FTZ R50, R180, R61 ;  /* 0x0000003db4327220 */ /* 0x000fe20000410000 */
[----:B------:R-:W-:Y:S01]  /*1f20*/  IADD3 R61, R178, 0x100, RZ ;  /* 0x00000100b23d7810 */ /* 0x000fe20007ffe0ff */
[----:B------:R-:W-:Y:S01]  /*1f30*/  FMUL.FTZ R51, R180, R51 ;  /* 0x00000033b4337220 */ /* 0x000fe20000410000 */
[----:B------:R-:W-:Y:S01]  /*1f40*/  SEL R40, R32, R24, P3 ;  /* 0x0000001820287207 */ /* 0x000fe20001800000 */
[----:B------:R-:W-:-:S04]  /*1f50*/  @P1 IMAD.WIDE.U32 R2, R183, R62, c[0x0][0x258] ;  /* 0x00009600b7021625 */ /* 0x000fc800078e003e */
[----:B------:R-:W-:Y:S01]  /*1f60*/  @P0 FADD.FTZ R28, R12, R28 ;  /* 0x0000001c0c1c0221 */ /* 0x000fe20000010000 */
[----:B------:R0:W-:Y:S01]  /*1f70*/  @P1 STG.E.128 [R2.64], R36 ;  /* 0x0000002402001986 */ /* 0x0001e2000c101d04 */
[----:B------:R-:W-:Y:S02]  /*1f80*/  @P0 FADD.FTZ R29, R13, R29 ;  /* 0x0000001d0d1d0221 */ /* 0x000fe40000010000 */
[----:B------:R-:W-:Y:S01]  /*1f90*/  @P0 FADD.FTZ R30, R14, R30 ;  /* 0x0000001e0e1e0221 */ /* 0x000fe20000010000 */
[----:B------:R-:W-:Y:S01]  /*1fa0*/  @P1 SEL R44, R28, R20, P6 ;  /* 0x000000141c2c1207 */ /* 0x000fe20003000000 */
[----:B------:R-:W-:Y:S01]  /*1fb0*/  @P0 FADD.FTZ R31, R15, R31 ;  /* 0x0000001f0f1f0221 */ /* 0x000fe20000010000 */
[----:B------:R-:W-:Y:S01]  /*1fc0*/  @P1 SEL R45, R29, R21, P6 ;  /* 0x000000151d2d1207 */ /* 0x000fe20003000000 */
[----:B------:R-:W-:Y:S01]  /*1fd0*/  IMAD.WIDE.U32 R56, R62, R57, c[0x0][0x248] ;  /* 0x000092003e387625 */ /* 0x000fe200078e0039 */
[----:B------:R-:W-:Y:S02]  /*1fe0*/  @P1 SEL R46, R30, R22, P6 ;  /* 0x000000161e2e1207 */ /* 0x000fe40003000000 */
[----:B------:R-:W-:Y:S01]  /*1ff0*/  @P1 SEL R47, R31, R23, P6 ;  /* 0x000000171f2f1207 */ /* 0x000fe20003000000 */
[----:B------:R-:W-:Y:S01]  /*2000*/  @P0 FADD.FTZ R48, R16, R48 ;  /* 0x0000003010300221 */ /* 0x000fe20000010000 */
[----:B------:R1:W-:Y:S01]  /*2010*/  STG.E.128 [R56.64], R32 ;  /* 0x0000002038007986 */ /* 0x0003e2000c101d04 */
[----:B------:R-:W-:-:S02]  /*2020*/  @P0 FADD.FTZ R49, R17, R49 ;  /* 0x0000003111310221 */ /* 0x000fc40000010000 */
[----:B------:R-:W-:Y:S01]  /*2030*/  @P0 FADD.FTZ R50, R18, R50 ;  /* 0x0000003212320221 */ /* 0x000fe20000010000 */
[----:B------:R-:W-:Y:S01]  /*2040*/  SEL R20, R48, R20, P6 ;  /* 0x0000001430147207 */ /* 0x000fe20003000000 */
[----:B------:R-:W-:Y:S01]  /*2050*/  @P0 FADD.FTZ R51, R19, R51 ;  /* 0x0000003313330221 */ /* 0x000fe20000010000 */
[----:B------:R-:W-:Y:S01]  /*2060*/  SEL R21, R49, R21, P6 ;  /* 0x0000001531157207 */ /* 0x000fe20003000000 */
[----:B------:R-:W-:Y:S01]  /*2070*/  @P2 IMAD.WIDE.U32 R52, R183, R62, c[0x0][0x250] ;  /* 0x00009400b7342625 */ /* 0x000fe200078e003e */
[----:B------:R-:W-:Y:S02]  /*2080*/  SEL R22, R50, R22, P6 ;  /* 0x0000001632167207 */ /* 0x000fe40003000000 */
[----:B------:R-:W-:Y:S01]  /*2090*/  SEL R23, R51, R23, P6 ;  /* 0x0000001733177207 */ /* 0x000fe20003000000 */
[----:B------:R-:W-:Y:S01]  /*20a0*/  @P1 IMAD.WIDE.U32 R54, R181, R62, c[0x0][0x258] ;  /* 0x00009600b5361625 */ /* 0x000fe200078e003e */
[----:B------:R2:W-:Y:S03]  /*20b0*/  @P2 STG.E.128 [R52.64], R40 ;  /* 0x0000002834002986 */ /* 0x0005e6000c101d04 */
[----:B0-----:R-:W-:Y:S01]  /*20c0*/  IMAD.WIDE.U32 R2, R62, R61, c[0x0][0x248] ;  /* 0x000092003e027625 */ /* 0x001fe200078e003d */
[----:B------:R2:W-:Y:S01]  /*20d0*/  @P1 STG.E.128 [R54.64], R44 ;  /* 0x0000002c36001986 */ /* 0x0005e2000c101d04 */
[----:B-1----:R-:W-:-:S02]  /*20e0*/  SEL R35, R31, R27, P3 ;  /* 0x0000001b1f237207 */ /* 0x002fc40001800000 */
[----:B------:R-:W-:Y:S01]  /*20f0*/  @P2 IMAD.WIDE.U32 R58, R181, R62, c[0x0][0x250] ;  /* 0x00009400b53a2625 */ /* 0x000fe200078e003e */
[----:B------:R-:W-:Y:S01]  /*2100*/  SEL R34, R30, R26, P3 ;  /* 0x0000001a1e227207 */ /* 0x000fe20001800000 */
[----:B------:R2:W-:Y:S01]  /*2110*/  STG.E.128 [R2.64], R28 ;  /* 0x0000001c02007986 */ /* 0x0005e2000c101d04 */
[----:B------:R-:W-:Y:S01]  /*2120*/  SEL R33, R29, R25, P3 ;  /* 0x000000191d217207 */ /* 0x000fe20001800000 */
[----:B------:R-:W-:Y:S01]  /*2130*/  @P1 IMAD.WIDE.U32 R36, R182, R62, c[0x0][0x258] ;  /* 0x00009600b6241625 */ /* 0x000fe200078e003e */
[-C--:B------:R-:W-:Y:S02]  /*2140*/  SEL R32, R28, R24.reuse, P3 ;  /* 0x000000181c207207 */ /* 0x080fe40001800000 */
[----:B------:R-:W-:Y:S01]  /*2150*/  SEL R24, R48, R24, P3 ;  /* 0x0000001830187207 */ /* 0x000fe20001800000 */
[----:B------:R-:W-:Y:S01]  /*2160*/  IMAD.WIDE.U32 R38, R62, R63, c[0x0][0x248] ;  /* 0x000092003e267625 */ /* 0x000fe200078e003f */
[----:B------:R-:W-:Y:S01]  /*2170*/  SEL R25, R49, R25, P3 ;  /* 0x0000001931197207 */ /* 0x000fe20001800000 */
[----:B------:R2:W-:Y:S01]  /*2180*/  @P2 STG.E.128 [R58.64], R32 ;  /* 0x000000203a002986 */ /* 0x0005e2000c101d04 */
[----:B------:R-:W-:Y:S01]  /*2190*/  SEL R26, R50, R26, P3 ;  /* 0x0000001a321a7207 */ /* 0x000fe20001800000 */
[----:B------:R-:W-:Y:S01]  /*21a0*/  @P2 IMAD.WIDE.U32 R182, R182, R62, c[0x0][0x250] ;  /* 0x00009400b6b62625 */ /* 0x000fe200078e003e */
[----:B------:R-:W-:Y:S01]  /*21b0*/  SEL R27, R51, R27, P3 ;  /* 0x0000001b331b7207 */ /* 0x000fe20001800000 */
[----:B------:R2:W-:Y:S04]  /*21c0*/  @P1 STG.E.128 [R36.64], R20 ;  /* 0x0000001424001986 */ /* 0x0005e8000c101d04 */
[----:B------:R2:W-:Y:S04]  /*21d0*/  STG.E.128 [R38.64], R48 ;  /* 0x0000003026007986 */ /* 0x0005e8000c101d04 */
[----:B------:R2:W-:Y:S02]  /*21e0*/  @P2 STG.E.128 [R182.64], R24 ;  /* 0x00000018b6002986 */ /* 0x0005e4000c101d04 */
[----:B--2---:R-:W-:Y:S01]  /*21f0*/  @P4 CALL.REL.NOINC `(.L_x_1371) ;  /* 0x0000001000004944 */ /* 0x004fe20003c00000 */
[----:B------:R-:W-:Y:S05]  /*2200*/  BRA `(.L_x_1372) ;  /* 0xffffe68000007947 */ /* 0x000fea000383ffff */
.L_x_1371:
        /* <DEDUP_REMOVED lines=64> */
.L_x_1366:
[----:B------:R-:W0:Y:S01]  /*2610*/  S2UR UR6, SR_CTAID.X ;  /* 0x00000000000679c3 */ /* 0x000e220000002500 */
[----:B------:R-:W-:Y:S01]  /*2620*/  HFMA2.MMA R41, -RZ, RZ, 0, 9.5367431640625e-07 ;  /* 0x00000010ff297435 */ /* 0x000fe200000001ff */
        /* <DEDUP_REMOVED lines=8> */
[----:B------:R-:W-:Y:S03]  /*26b0*/  STG.E.128 [R36.64], R4 ;  /* 0x0000000424007986 */ /* 0x000fe6000c101d04 */
[----:B------:R-:W-:Y:S01]  /*26c0*/  IMAD.WIDE.U32 R40, R0, R41, c[0x0][0x238] ;  /* 0x00008e0000287625 */ /* 0x000fe200078e0029 */
[----:B------:R-:W-:Y:S04]  /*26d0*/  STG.E.128 [R38.64], R16 ;  /* 0x0000001026007986 */ /* 0x000fe8000c101d04 */
        /* <DEDUP_REMOVED lines=14> */
.L_x_1367:
[----:B------:R-:W-:Y:S01]  /*27c0*/  HFMA2.MMA R34, -RZ, RZ, 0, 9.5367431640625e-07 ;  /* 0x00000010ff227435 */ /* 0x000fe200000001ff */
[----:B------:R-:W-:-:S02]  /*27d0*/  MOV R29, R31 ;  /* 0x0000001f001d7202 */ /* 0x000fc40000000f00 */
[----:B------:R-:W-:Y:S02]  /*27e0*/  MOV R30, 0x1f ;  /* 0x0000001f001e7802 */ /* 0x000fe40000000f00 */
[----:B------:R-:W-:Y:S02]  /*27f0*/  MOV R35, 0xffffffff ;  /* 0xffffffff00237802 */ /* 0x000fe40000000f00 */
[----:B------:R-:W-:Y:S02]  /*2800*/  MOV R2, 0x2820 ;  /* 0x0000282000027802 */ /* 0x000fe40000000f00 */
[----:B-----5:R-:W-:Y:S05]  /*2810*/  CALL.REL.NOINC `($__internal_97_$__cuda_sm70_shflsync_down_p) ;  /* 0x0000045000007944 */ /* 0x020fea0003c00000 */
[----:B-1----:R-:W-:Y:S01]  /*2820*/  MOV R28, R34 ;  /* 0x00000022001c7202 */ /* 0x002fe20000000f00 */
[----:B0-----:R-:W-:Y:S05]  /*2830*/  BRA `(.L_x_1373) ;  /* 0xffffede000007947 */ /* 0x001fea000383ffff */
.L_x_1368:
[----:B------:R-:W-:Y:S01]  /*2840*/  HFMA2.MMA R34, -RZ, RZ, 0, 9.5367431640625e-07 ;  /* 0x00000010ff227435 */ /* 0x000fe200000001ff */
[----:B------:R-:W-:Y:S02]  /*2850*/  MOV R29, R33 ;  /* 0x00000021001d7202 */ /* 0x000fe40000000f00 */
[----:B------:R-:W-:Y:S02]  /*2860*/  MOV R30, 0x1f ;  /* 0x0000001f001e7802 */ /* 0x000fe40000000f00 */
[----:B------:R-:W-:-:S02]  /*2870*/  MOV R35, 0xffffffff ;  /* 0xffffffff00237802 */ /* 0x000fc40000000f00 */
[----:B------:R-:W-:Y:S02]  /*2880*/  MOV R2, 0x28a0 ;  /* 0x000028a000027802 */ /* 0x000fe40000000f00 */
[----:B01---5:R-:W-:Y:S05]  /*2890*/  CALL.REL.NOINC `($__internal_97_$__cuda_sm70_shflsync_down_p) ;  /* 0x000003d000007944 */ /* 0x023fea0003c00000 */
[----:B------:R-:W-:Y:S01]  /*28a0*/  FADD.FTZ R31, R31, R28 ;  /* 0x0000001c1f1f7221 */ /* 0x000fe20000010000 */
[----:B0-----:R-:W-:Y:S01]  /*28b0*/  MOV R30, 0x1f ;  /* 0x0000001f001e7802 */ /* 0x001fe20000000f00 */
[----:B-1----:R-:W-:Y:S01]  /*28c0*/  FADD.FTZ R33, R33, R34 ;  /* 0x0000002221217221 */ /* 0x002fe20000010000 */
[----:B------:R-:W-:Y:S01]  /*28d0*/  HFMA2.MMA R34, -RZ, RZ, 0, 4.76837158203125e-07 ;  /* 0x00000008ff227435 */ /* 0x000fe200000001ff */
[----:B------:R-:W-:Y:S02]  /*28e0*/  MOV R35, 0xffffffff ;  /* 0xffffffff00237802 */ /* 0x000fe40000000f00 */
[----:B------:R-:W-:Y:S02]  /*28f0*/  MOV R29, R31 ;  /* 0x0000001f001d7202 */ /* 0x000fe40000000f00 */
[----:B------:R-:W-:Y:S02]  /*2900*/  MOV R2, 0x2920 ;  /* 0x0000292000027802 */ /* 0x000fe40000000f00 */
[----:B------:R-:W-:Y:S05]  /*2910*/  CALL.REL.NOINC `($__internal_97_$__cuda_sm70_shflsync_down_p) ;  /* 0x0000035000007944 */ /* 0x000fea0003c00000 */
[----:B-1----:R-:W-:Y:S01]  /*2920*/  MOV R28, R34 ;  /* 0x00000022001c7202 */ /* 0x002fe20000000f00 */
[----:B------:R-:W-:Y:S01]  /*2930*/  HFMA2.MMA R34, -RZ, RZ, 0, 4.76837158203125e-07 ;  /* 0x00000008ff227435 */ /* 0x000fe200000001ff */
[----:B0-----:R-:W-:-:S02]  /*2940*/  MOV R29, R33 ;  /* 0x00000021001d7202 */ /* 0x001fc40000000f00 */
[----:B------:R-:W-:Y:S02]  /*2950*/  MOV R30, 0x1f ;  /* 0x0000001f001e7802 */ /* 0x000fe40000000f00 */
[----:B------:R-:W-:Y:S02]  /*2960*/  MOV R35, 0xffffffff ;  /* 0xffffffff00237802 */ /* 0x000fe40000000f00 */
[----:B------:R-:W-:Y:S02]  /*2970*/  MOV R2, 0x2990 ;  /* 0x0000299000027802 */ /* 0x000fe40000000f00 */
[----:B------:R-:W-:Y:S05]  /*2980*/  CALL.REL.NOINC `($__internal_97_$__cuda_sm70_shflsync_down_p) ;  /* 0x000002e000007944 */ /* 0x000fea0003c00000 */
[----:B------:R-:W-:Y:S01]  /*2990*/  FADD.FTZ R31, R28, R31 ;  /* 0x0000001f1c1f7221 */ /* 0x000fe20000010000 */
[----:B0-----:R-:W-:Y:S01]  /*29a0*/  MOV R30, 0x1f ;  /* 0x0000001f001e7802 */ /* 0x001fe20000000f00 */
[----:B-1----:R-:W-:Y:S01]  /*29b0*/  FADD.FTZ R33, R33, R34 ;  /* 0x0000002221217221 */ /* 0x002fe20000010000 */
[----:B------:R-:W-:Y:S01]  /*29c0*/  HFMA2.MMA R34, -RZ, RZ, 0, 2.384185791015625e-07 ;  /* 0x00000004ff227435 */ /* 0x000fe200000001ff */
[----:B------:R-:W-:Y:S02]  /*29d0*/  MOV R35, 0xffffffff ;  /* 0xffffffff00237802 */ /* 0x000fe40000000f00 */
[----:B------:R-:W-:-:S02]  /*29e0*/  MOV R29, R31 ;  /* 0x0000001f001d7202 */ /* 0x000fc40000000f00 */
[----:B------:R-:W-:Y:S02]  /*29f0*/  MOV R2, 0x2a10 ;  /* 0x00002a1000027802 */ /* 0x000fe40000000f00 */
[----:B------:R-:W-:Y:S05]  /*2a00*/  CALL.REL.NOINC `($__internal_97_$__cuda_sm70_shflsync_down_p) ;  /* 0x0000026000007944 */ /* 0x000fea0003c00000 */
[----:B-1----:R-:W-:Y:S01]  /*2a10*/  MOV R28, R34 ;  /* 0x00000022001c7202 */ /* 0x002fe20000000f00 */
[----:B------:R-:W-:Y:S01]  /*2a20*/  HFMA2.MMA R34, -RZ, RZ, 0, 2.384185791015625e-07 ;  /* 0x00000004ff227435 */ /* 0x000fe200000001ff */
[----:B0-----:R-:W-:Y:S02]  /*2a30*/  MOV R29, R33 ;  /* 0x00000021001d7202 */ /* 0x001fe40000000f00 */
[----:B------:R-:W-:Y:S02]  /*2a40*/  MOV R30, 0x1f ;  /* 0x0000001f001e7802 */ /* 0x000fe40000000f00 */
[----:B------:R-:W-:Y:S02]  /*2a50*/  MOV R35, 0xffffffff ;  /* 0xffffffff00237802 */ /* 0x000fe40000000f00 */
[----:B------:R-:W-:Y:S02]  /*2a60*/  MOV R2, 0x2a80 ;  /* 0x00002a8000027802 */ /* 0x000fe40000000f00 */
[----:B------:R-:W-:Y:S05]  /*2a70*/  CALL.REL.NOINC `($__internal_97_$__cuda_sm70_shflsync_down_p) ;  /* 0x000001f000007944 */ /* 0x000fea0003c00000 */
[----:B------:R-:W-:Y:S01]  /*2a80*/  FADD.FTZ R31, R28, R31 ;  /* 0x0000001f1c1f7221 */ /* 0x000fe20000010000 */
[----:B0-----:R-:W-:Y:S01]  /*2a90*/  MOV R30, 0x1f ;  /* 0x0000001f001e7802 */ /* 0x001fe20000000f00 */
[----:B-1----:R-:W-:Y:S01]  /*2aa0*/  FADD.FTZ R33, R33, R34 ;  /* 0x0000002221217221 */ /* 0x002fe20000010000 */
[----:B------:R-:W-:Y:S01]  /*2ab0*/  HFMA2.MMA R34, -RZ, RZ, 0, 1.1920928955078125e-07 ;  /* 0x00000002ff227435 */ /* 0x000fe200000001ff */
[----:B------:R-:W-:-:S02]  /*2ac0*/  MOV R35, 0xffffffff ;  /* 0xffffffff00237802 */ /* 0x000fc40000000f00 */
[----:B------:R-:W-:Y:S02]  /*2ad0*/  MOV R29, R31 ;  /* 0x0000001f001d7202 */ /* 0x000fe40000000f00 */
[----:B------:R-:W-:Y:S02]  /*2ae0*/  MOV R2, 0x2b00 ;  /* 0x00002b0000027802 */ /* 0x000fe40000000f00 */
[----:B------:R-:W-:Y:S05]  /*2af0*/  CALL.REL.NOINC `($__internal_97_$__cuda_sm70_shflsync_down_p) ;  /* 0x0000017000007944 */ /* 0x000fea0003c00000 */
[----:B-1----:R-:W-:Y:S01]  /*2b00*/  MOV R28, R34 ;  /* 0x00000022001c7202 */ /* 0x002fe20000000f00 */
[----:B------:R-:W-:Y:S01]  /*2b10*/  HFMA2.MMA R34, -RZ, RZ, 0, 1.1920928955078125e-07 ;  /* 0x00000002ff227435 */ /* 0x000fe200000001ff */
[----:B0-----:R-:W-:Y:S02]  /*2b20*/  MOV R29, R33 ;  /* 0x00000021001d7202 */ /* 0x001fe40000000f00 */
[----:B------:R-:W-:Y:S02]  /*2b30*/  MOV R30, 0x1f ;  /* 0x0000001f001e7802 */ /* 0x000fe40000000f00 */
[----:B------:R-:W-:Y:S02]  /*2b40*/  MOV R35, 0xffffffff ;  /* 0xffffffff00237802 */ /* 0x000fe40000000f00 */
[----:B------:R-:W-:-:S02]  /*2b50*/  MOV R2, 0x2b70 ;  /* 0x00002b7000027802 */ /* 0x000fc40000000f00 */
[----:B------:R-:W-:Y:S05]  /*2b60*/  CALL.REL.NOINC `($__internal_97_$__cuda_sm70_shflsync_down_p) ;  /* 0x0000010000007944 */ /* 0x000fea0003c00000 */
[----:B------:R-:W-:Y:S01]  /*2b70*/  FADD.FTZ R31, R28, R31 ;  /* 0x0000001f1c1f7221 */ /* 0x000fe20000010000 */
[----:B0-----:R-:W-:Y:S01]  /*2b80*/  MOV R30, 0x1f ;  /* 0x0000001f001e7802 */ /* 0x001fe20000000f00 */
[----:B-1----:R-:W-:Y:S01]  /*2b90*/  FADD.FTZ R33, R33, R34 ;  /* 0x0000002221217221 */ /* 0x002fe20000010000 */
[----:B------:R-:W-:Y:S01]  /*2ba0*/  HFMA2.MMA R34, -RZ, RZ, 0, 5.9604644775390625e-08 ;  /* 0x00000001ff227435 */ /* 0x000fe200000001ff */
[----:B------:R-:W-:-:S02]  /*2bb0*/  MOV R35, 0xffffffff ;  /* 0xffffffff00237802 */ /* 0x000fc40000000f00 */
[----:B------:R-:W-:Y:S02]  /*2bc0*/  MOV R29, R31 ;  /* 0x0000001f001d7202 */ /* 0x000fe40000000f00 */
[----:B------:R-:W-:Y:S02]  /*2bd0*/  MOV R2, 0x2bf0 ;  /* 0x00002bf000027802 */ /* 0x000fe40000000f00 */
[----:B------:R-:W-:Y:S05]  /*2be0*/  CALL.REL.NOINC `($__internal_97_$__cuda_sm70_shflsync_down_p) ;  /* 0x0000008000007944 */ /* 0x000fea0003c00000 */
[----:B-1----:R-:W-:Y:S01]  /*2bf0*/  MOV R32, R34 ;  /* 0x0000002200207202 */ /* 0x002fe20000000f00 */
[----:B------:R-:W-:Y:S01]  /*2c00*/  HFMA2.MMA R34, -RZ, RZ, 0, 5.9604644775390625e-08 ;  /* 0x00000001ff227435 */ /* 0x000fe200000001ff */
[----:B0-----:R-:W-:Y:S02]  /*2c10*/  MOV R29, R33 ;  /* 0x00000021001d7202 */ /* 0x001fe40000000f00 */
[----:B------:R-:W-:Y:S02]  /*2c20*/  MOV R30, 0x1f ;  /* 0x0000001f001e7802 */ /* 0x000fe40000000f00 */
[----:B------:R-:W-:Y:S02]  /*2c30*/  MOV R35, 0xffffffff ;  /* 0xffffffff00237802 */ /* 0x000fe40000000f00 */
[----:B------:R-:W-:-:S02]  /*2c40*/  MOV R2, 0x2c60 ;  /* 0x00002c6000027802 */ /* 0x000fc40000000f00 */
[----:B------:R-:W-:Y:S05]  /*2c50*/  CALL.REL.NOINC `($__internal_97_$__cuda_sm70_shflsync_down_p) ;  /* 0x0000001000007944 */ /* 0x000fea0003c00000 */
[----:B01----:R-:W-:Y:S05]  /*2c60*/  BRA `(.L_x_1374) ;  /* 0xffffead000007947 */ /* 0x003fea000383ffff */
        .weak           $__internal_97_$__cuda_sm70_shflsync_down_p
        .type           $__internal_97_$__cuda_sm70_shflsync_down_p,@function
        .size           $__internal_97_$__cuda_sm70_shflsync_down_p,(.L_x_1860 - $__internal_97_$__cuda_sm70_shflsync_down_p)
$__internal_97_$__cuda_sm70_shflsync_down_p:
[----:B------:R-:W-:Y:S01]  /*2c70*/  HFMA2.MMA R3, -RZ, RZ, 0, 0 ;  /* 0x00000000ff037435 */ /* 0x000fe200000001ff */
[----:B------:R-:W-:Y:S04]  /*2c80*/  WARPSYNC R35 ;  /* 0x0000002300007348 */ /* 0x000fe80003800000 */
[----:B------:R0:W1:Y:S01]  /*2c90*/  SHFL.DOWN PT, R34, R29, R34, R30 ;  /* 0x080000221d227389 */ /* 0x00006200000e001e */
[----:B------:R-:W-:Y:S05]  /*2ca0*/  RET.REL.NODEC R2 `(_ZN10layer_norm31ln_parallel_residual_bwd_kernelINS_13Kernel_traitsI6__halfffffjLj2048ELj1ELj1ELj4ELj16ENS_18Kernel_traits_baseILj2048ES2_ffffjLj128EEEEELb0ELb0ELb1EEEvNS_9BwdParamsE) ;  /* 0xffffd35002007950 */ /* 0x000fea0003c3ffff */
.L_x_1375:
        /* <DEDUP_REMOVED lines=13> */
.L_x_1860:


//--------------------- .text._ZN10layer_norm31ln_parallel_residual_bwd_kernelINS_13Kernel_traitsI6__halfffffjLj2048ELj1ELj1ELj4ELj16ENS_18Kernel_traits_baseILj2048ES2_ffffjLj128EEEEELb0ELb1ELb0EEEvNS_9BwdParamsE --------------------------
	.section	.text._ZN10layer_norm31ln_parallel_residual_bwd_kernelINS_13Kernel_traitsI6__halfffffjLj2048ELj1ELj1ELj4ELj16ENS_18Kernel_traits_baseILj2048ES2_ffffjLj128EEEEELb0ELb1ELb0EEEvNS_9BwdParamsE,"ax",@progbits
	.sectioninfo	@"SHI_REGISTERS=127"
	.align	128
        .global         _ZN10layer_norm31ln_parallel_residual_bwd_kernelINS_13Kernel_traitsI6__halfffffjLj2048ELj1ELj1ELj4ELj16ENS_18Kernel_traits_baseILj2048ES2_ffffjLj128EEEEELb0ELb1ELb0EEEvNS_9BwdParamsE
        .type           _ZN10layer_norm31ln_parallel_residual_bwd_kernelINS_13Kernel_traitsI6__halfffffjLj2048ELj1ELj1ELj4ELj16ENS_18Kernel_traits_baseILj2048ES2_ffffjLj128EEEEELb0ELb1ELb0EEEvNS_9BwdParamsE,@function
        .size           _ZN10layer_norm31ln_parallel_residual_bwd_kernelINS_13Kernel_traitsI6__halfffffjLj2048ELj1ELj1ELj4ELj16ENS_18Kernel_traits_baseILj2048ES2_ffffjLj128EEEEELb0ELb1ELb0EEEvNS_9BwdParamsE,(.L_x_1861 - _ZN10layer_norm31ln_parallel_residual_bwd_kernelINS_13Kernel_traitsI6__halfffffjLj2048ELj1ELj1ELj4ELj16ENS_18Kernel_traits_baseILj2048ES2_ffffjLj128EEEEELb0ELb1ELb0EEEvNS_9BwdParamsE)
        .other          _ZN10layer_norm31ln_parallel_residual_bwd_kernelINS_13Kernel_traitsI6__halfffffjLj2048ELj1ELj1ELj4ELj16ENS_18Kernel_traits_baseILj2048ES2_ffffjLj128EEEEELb0ELb1ELb0EEEvNS_9BwdParamsE,@"STO_CUDA_ENTRY STV_DEFAULT"
_ZN10layer_norm31ln_parallel_residual_bwd_kernelINS_13Kernel_traitsI6__halfffffjLj2048ELj1ELj1ELj4ELj16ENS_18Kernel_traits_baseILj2048ES2_ffffjLj128EEEEELb0ELb1ELb0EEEvNS_9BwdParamsE:
.text._ZN10layer_norm31ln_parallel_residual_bwd_kernelINS_13Kernel_traitsI6__halfffffjLj2048ELj1ELj1ELj4ELj16ENS_18Kernel_traits_baseILj2048ES2_ffffjLj128EEEEELb0ELb1ELb0EEEvNS_9BwdParamsE:
        /* <DEDUP_REMOVED lines=10> */
[C---:B------:R-:W-:Y:S02]  /*00a0*/  ISETP.GE.U32.AND P3, PT, R0.reuse, 0x100, PT ;  /* 0x000001000000780c */ /* 0x040fe40003f66070 */
[C---:B------:R-:W-:Y:S02]  /*00b0*/  ISETP.GE.U32.AND P4, PT, R0.reuse, 0x180, PT ;  /* 0x000001800000780c */ /* 0x040fe40003f86070 */
[----:B------:R-:W-:-:S07]  /*00c0*/  ISETP.GE.U32.AND P5, PT, R0, 0x200, PT ;  /* 0x000002000000780c */ /* 0x000fce0003fa6070 */
[----:B------:R-:W-:Y:S02]  /*00d0*/  @P2 MOV R3, 0x8 ;  /* 0x0000000800032802 */ /* 0x000fe40000000f00 */
[----:B------:R-:W-:Y:S02]  /*00e0*/  @P3 MOV R15, 0x8 ;  /* 0x00000008000f3802 */ /* 0x000fe40000000f00 */
[----:B------:R-:W-:Y:S01]  /*00f0*/  @P4 MOV R17, 0x8 ;  /* 0x0000000800114802 */ /* 0x000fe20000000f00 */
[C---:B------:R-:W-:Y:S01]  /*0100*/  @P2 IMAD.WIDE.U32 R2, R10.reuse, R3, c[0x0][0x1b0] ;  /* 0x00006c000a022625 */ /* 0x040fe200078e0003 */
[----:B------:R-:W-:Y:S02]  /*0110*/  @P2 LOP3.LUT R10, R10, 0x80, RZ, 0xfc, !PT ;  /* 0x000000800a0a2812 */ /* 0x000fe400078efcff */
[----:B------:R-:W-:Y:S02]  /*0120*/  @P5 MOV R11, 0x8 ;  /* 0x00000008000b5802 */ /* 0x000fe40000000f00 */
[----:B------:R0:W5:Y:S01]  /*0130*/  @P2 LDG.E.64 R4, [R2.64] ;  /* 0x0000000402042981 */ /* 0x000162000c1e1b00 */
[C---:B------:R-:W-:Y:S01]  /*0140*/  @P3 IMAD.WIDE.U32 R14, R10.reuse, R15, c[0x0][0x1b0] ;  /* 0x00006c000a0e3625 */ /* 0x040fe200078e000f */
[----:B------:R-:W-:-:S04]  /*0150*/  @P3 IADD3 R10, R10, 0x80, RZ ;  /* 0x000000800a0a3810 */ /* 0x000fc80007ffe0ff */
[----:B------:R0:W5:Y:S01]  /*0160*/  @P3 LDG.E.64 R6, [R14.64] ;  /* 0x000000040e063981 */ /* 0x000162000c1e1b00 */
[C---:B------:R-:W-:Y:S01]  /*0170*/  @P4 IMAD.WIDE.U32 R16, R10.reuse, R17, c[0x0][0x1b0] ;  /* 0x00006c000a104625 */ /* 0x040fe200078e0011 */
[----:B------:R-:W-:-:S04]  /*0180*/  @P4 IADD3 R10, R10, 0x80, RZ ;  /* 0x000000800a0a4810 */ /* 0x000fc80007ffe0ff */
[----:B------:R0:W5:Y:S01]  /*0190*/  @P4 LDG.E.64 R8, [R16.64] ;  /* 0x0000000410084981 */ /* 0x000162000c1e1b00 */
[----:B------:R-:W-:-:S05]  /*01a0*/  @P5 IMAD.WIDE.U32 R10, R10, R11, c[0x0][0x1b0] ;  /* 0x00006c000a0a5625 */ /* 0x000fca00078e000b */
[----:B------:R0:W5:Y:S01]  /*01b0*/  @P5 LDG.E.64 R12, [R10.64] ;  /* 0x000000040a0c5981 */ /* 0x000162000c1e1b00 */
        /* <DEDUP_REMOVED lines=20> */
[--C-:B0----5:R-:W-:Y:S01]  /*0300*/  SHF.R.U64 R0, R4, 0x10, R5.reuse ;  /* 0x0000001004007819 */ /* 0x121fe20000001205 */
[----:B------:R-:W-:Y:S01]  /*0310*/  HFMA2.MMA R83, -RZ, RZ, 0, 5.9604644775390625e-08 ;  /* 0x00000001ff537435 */ /* 0x000fe200000001ff */
[----:B------:R-:W-:Y:S02]  /*0320*/  MOV R2, R5 ;  /* 0x0000000500027202 */ /* 0x000fe40000000f00 */
[----:B------:R-:W-:Y:S01]  /*0330*/  SHF.R.U32.HI R3, RZ, 0x10, R5 ;  /* 0x00000010ff037819 */ /* 0x000fe20000011605 */
[----:B------:R-:W-:Y:S01]  /*0340*/  HADD2.F32 R0, -RZ, R0.H0_H0 ;  /* 0x20000000ff007230 */ /* 0x000fe20000004100 */
[----:B------:R-:W-:Y:S01]  /*0350*/  MOV R10, R7 ;  /* 0x00000007000a7202 */ /* 0x000fe20000000f00 */
[----:B------:R-:W-:Y:S01]  /*0360*/  HADD2.F32 R2, -RZ, R2.H0_H0 ;  /* 0x20000002ff027230 */ /* 0x000fe20000004100 */
[----:B------:R-:W-:Y:S01]  /*0370*/  MOV R15, R4 ;  /* 0x00000004000f7202 */ /* 0x000fe20000000f00 */
[----:B------:R-:W-:Y:S01]  /*0380*/  HADD2.F32 R3, -RZ, R3.H0_H0 ;  /* 0x20000003ff037230 */ /* 0x000fe20000004100 */
[----:B------:R-:W-:-:S02]  /*0390*/  SHF.R.U64 R5, R6, 0x10, R7 ;  /* 0x0000001006057819 */ /* 0x000fc40000001207 */
[----:B------:R-:W-:Y:S01]  /*03a0*/  MOV R11, R8 ;  /* 0x00000008000b7202 */ /* 0x000fe20000000f00 */
[----:B------:R-:W-:Y:S01]  /*03b0*/  HADD2.F32 R15, -RZ, R15.H0_H0 ;  /* 0x2000000fff0f7230 */ /* 0x000fe20000004100 */
[----:B------:R-:W-:Y:S01]  /*03c0*/  MOV R14, R9 ;  /* 0x00000009000e7202 */ /* 0x000fe20000000f00 */
[----:B------:R-:W-:Y:S01]  /*03d0*/  HADD2.F32 R5, -RZ, R5.H0_H0 ;  /* 0x20000005ff057230 */ /* 0x000fe20000004100 */
[----:B------:R-:W-:Y:S01]  /*03e0*/  MOV R4, R6 ;  /* 0x0000000600047202 */ /* 0x000fe20000000f00 */
[----:B------:R-:W-:Y:S01]  /*03f0*/  HADD2.F32 R6, -RZ, R10.H0_H0 ;  /* 0x2000000aff067230 */ /* 0x000fe20000004100 */
[----:B------:R-:W-:Y:S01]  /*0400*/  SHF.R.U32.HI R7, RZ, 0x10, R7 ;  /* 0x00000010ff077819 */ /* 0x000fe20000011607 */
[----:B------:R-:W-:Y:S01]  /*0410*/  HADD2.F32 R10, -RZ, R14.H0_H0 ;  /* 0x2000000eff0a7230 */ /* 0x000fe20000004100 */
[--C-:B------:R-:W-:Y:S01]  /*0420*/  SHF.R.U64 R24, R8, 0x10, R9.reuse ;  /* 0x0000001008187819 */ /* 0x100fe20000001209 */
        /* <DEDUP_REMOVED lines=14> */
[----:B------:R-:W-:Y:S02]  /*0510*/  HADD2.F32 R80, -RZ, R80.H0_H0 ;  /* 0x20000050ff507230 */ /* 0x000fe40000004100 */
.L_x_1395:
[----:B------:R-:W-:-:S05]  /*0520*/  MOV R73, 0x4 ;  /* 0x0000000400497802 */ /* 0x000fca0000000f00 */
[----:B------:R-:W-:-:S04]  /*0530*/  IMAD.WIDE R74, R84, R73, c[0x0][0x1a0] ;  /* 0x00006800544a7625 */ /* 0x000fc800078e0249 */
[C---:B------:R-:W-:Y:S02]  /*0540*/  IMAD.WIDE R72, R84.reuse, R73, c[0x0][0x1a8] ;  /* 0x00006a0054487625 */ /* 0x040fe400078e0249 */
[----:B------:R-:W2:Y:S04]  /*0550*/  LDG.E R74, [R74.64] ;  /* 0x000000044a4a7981 */ /* 0x000ea8000c1e1900 */
[----:B------:R0:W5:Y:S01]  /*0560*/  LDG.E R85, [R72.64] ;  /* 0x0000000448557981 */ /* 0x000162000c1e1900 */
[----:B------:R-:W-:Y:S01]  /*0570*/  IMAD R76, R84, c[0x0][0x168], RZ ;  /* 0x00005a00544c7a24 */ /* 0x000fe200078e02ff */
[----:B------:R-:W-:Y:S01]  /*0580*/  LOP3.LUT R82, R81, 0x7f, RZ, 0xc0, !PT ;  /* 0x0000007f51527812 */ /* 0x000fe200078ec0ff */
[----:B------:R-:W-:Y:S01]  /*0590*/  ULDC.U8 UR6, c[0x0][0x1f0] ;  /* 0x00007c0000067ab9 */ /* 0x000fe20000000000 */
[----:B------:R-:W-:Y:S01]  /*05a0*/  BSSY B0, `(.L_x_1377) ;  /* 0x0000033000007945 */ /* 0x000fe20003800000 */
[----:B------:R-:W-:-:S02]  /*05b0*/  ISETP.NE.AND P0, PT, RZ, UR6, PT ;  /* 0x00000006ff007c0c */ /* 0x000fc4000bf05270 */
[----:B------:R-:W-:Y:S02]  /*05c0*/  SHF.R.S32.HI R77, RZ, 0x1f, R76 ;  /* 0x0000001fff4d7819 */ /* 0x000fe4000001144c */
[----:B------:R-:W-:Y:S02]  /*05d0*/  LOP3.LUT P1, RZ, R83, 0xff, RZ, 0xc0, !PT ;  /* 0x000000ff53ff7812 */ /* 0x000fe4000782c0ff */
[----:B------:R-:W-:Y:S02]  /*05e0*/  LEA.HI R77, R77, R76, RZ, 0x2 ;  /* 0x0000004c4d4d7211 */ /* 0x000fe400078f10ff */
[----:B------:R-:W-:Y:S02]  /*05f0*/  MOV R121, RZ ;  /* 0x000000ff00797202 */ /* 0x000fe40000000f00 */
[----:B------:R-:W-:Y:S02]  /*0600*/  LEA.HI.SX32 R82, R77, R82, 0x1e ;  /* 0x000000524d527211 */ /* 0x000fe400078ff2ff */
[----:B------:R-:W-:-:S02]  /*0610*/  MOV R119, RZ ;  /* 0x000000ff00777202 */ /* 0x000fc40000000f00 */
[----:B------:R-:W-:Y:S02]  /*0620*/  MOV R99, R82 ;  /* 0x0000005200637202 */ /* 0x000fe40000000f00 */
[----:B--2---:R-:W-:Y:S01]  /*0630*/  FSEL R98, R74, RZ, !P0 ;  /* 0x000000ff4a627208 */ /* 0x004fe20004000000 */
[----:B------:R-:W-:Y:S05]  /*0640*/  @!P2 BRA `(.L_x_1378) ;  /* 0x000002800000a947 */ /* 0x000fea0003800000 */
[----:B0-----:R-:W-:Y:S01]  /*0650*/  LEA R72, P0, R82, c[0x0][0x188], 0x4 ;  /* 0x0000620052487a11 */ /* 0x001fe200078020ff */
[----:B------:R-:W-:-:S03]  /*0660*/  HFMA2.MMA R77, -RZ, RZ, 0, 9.5367431640625e-07 ;  /* 0x00000010ff4d7435 */ /* 0x000fc600000001ff */
        /* <DEDUP_REMOVED lines=9> */
[----:B------:R-:W-:Y:S01]  /*0700*/  IADD3 R99, R82, 0x80, RZ ;  /* 0x0000008052637810 */ /* 0x000fe20007ffe0ff */
[C---:B--2---:R-:W-:Y:S02]  /*0710*/  FADD.FTZ R92, -R98.reuse, R72 ;  /* 0x00000048625c7221 */ /* 0x044fe40000010100 */
[----:B------:R-:W-:Y:S02]  /*0720*/  FADD.FTZ R102, -R98, R73 ;  /* 0x0000004962667221 */ /* 0x000fe40000010100 */
[C---:B-----5:R-:W-:Y:S02]  /*0730*/  FMUL.FTZ R93, R85.reuse, R92 ;  /* 0x0000005c555d7220 */ /* 0x060fe40000410000 */
[----:B------:R-:W-:Y:S02]  /*0740*/  FMUL.FTZ R92, R85, R102 ;  /* 0x00000066555c7220 */ /* 0x000fe40000410000 */
[----:B---3--:R-:W-:-:S02]  /*0750*/  FMUL.FTZ R102, R15, R76 ;  /* 0x0000004c0f667220 */ /* 0x008fc40000410000 */
[----:B------:R-:W-:Y:S02]  /*0760*/  FADD.FTZ R74, -R98, R74 ;  /* 0x0000004a624a7221 */ /* 0x000fe40000010100 */
[----:B------:R-:W-:Y:S02]  /*0770*/  FMUL.FTZ R111, R0, R77 ;  /* 0x0000004d006f7220 */ /* 0x000fe40000410000 */
[----:B------:R-:W-:Y:S02]  /*0780*/  FADD.FTZ R72, RZ, R102 ;  /* 0x00000066ff487221 */ /* 0x000fe40000010000 */
[----:B------:R-:W-:Y:S02]  /*0790*/  FFMA.FTZ R73, R93, R102, RZ ;  /* 0x000000665d497223 */ /* 0x000fe400000100ff */
[----:B------:R-:W-:Y:S02]  /*07a0*/  FADD.FTZ R122, -R98, R75 ;  /* 0x0000004b627a7221 */ /* 0x000fe40000010100 */
[----:B------:R-:W-:-:S02]  /*07b0*/  FMUL.FTZ R109, R85, R74 ;  /* 0x0000004a556d7220 */ /* 0x000fc40000410000 */
[----:B------:R-:W-:Y:S02]  /*07c0*/  FMUL.FTZ R120, R2, R78 ;  /* 0x0000004e02787220 */ /* 0x000fe40000410000 */
[----:B------:R-:W-:Y:S02]  /*07d0*/  FADD.FTZ R75, R72, R111 ;  /* 0x0000006f484b7221 */ /* 0x000fe40000010000 */
[----:B------:R-:W-:Y:S02]  /*07e0*/  FFMA.FTZ R73, R92, R111, R73 ;  /* 0x0000006f5c497223 */ /* 0x000fe40000010049 */
[----:B------:R-:W-:Y:S02]  /*07f0*/  FMUL.FTZ R113, R3, R79 ;  /* 0x0000004f03717220 */ /* 0x000fe40000410000 */
[----:B0-----:R-:W-:Y:S02]  /*0800*/  FMUL.FTZ R118, R85, R122 ;  /* 0x0000007a55767220 */ /* 0x001fe40000410000 */
        /* <DEDUP_REMOVED lines=12> */
.L_x_1378:
[----:B0-----:R-:W-:Y:S05]  /*08d0*/  BSYNC B0 ;  /* 0x0000000000007941 */ /* 0x001fea0003800000 */
.L_x_1377:
        /* <DEDUP_REMOVED lines=19> */
[C---:B------:R-:W-:Y:S02]  /*0a10*/  FADD.FTZ R74, -R98.reuse, R74 ;  /* 0x0000004a624a7221 */ /* 0x040fe40000010100 */
[----:B------:R-:W-:Y:S02]  /*0a20*/  FMUL.FTZ R107, R5, R77 ;  /* 0x0000004d056b7220 */ /* 0x000fe40000410000 */
[----:B------:R-:W-:Y:S02]  /*0a30*/  FADD.FTZ R72, R121, R100 ;  /* 0x0000006479487221 */ /* 0x000fe40000010000 */
[----:B------:R-:W-:Y:S02]  /*0a40*/  FFMA.FTZ R119, R91, R100, R119 ;  /* 0x000000645b777223 */ /* 0x000fe40000010077 */
[----:B------:R-:W-:Y:S02]  /*0a50*/  FADD.FTZ R114, -R98, R75 ;  /* 0x0000004b62727221 */ /* 0x000fe40000010100 */
[----:B------:R-:W-:-:S02]  /*0a60*/  FMUL.FTZ R97, R85, R74 ;  /* 0x0000004a55617220 */ /* 0x000fc40000410000 */
[----:B0-----:R-:W-:Y:S02]  /*0a70*/  FMUL.FTZ R116, R6, R78 ;  /* 0x0000004e06747220 */ /* 0x001fe40000410000 */
        /* <DEDUP_REMOVED lines=16> */
.L_x_1380:
[----:B------:R-:W-:Y:S05]  /*0b80*/  BSYNC B0 ;  /* 0x0000000000007941 */ /* 0x000fea0003800000 */
.L_x_1379:
[----:B------:R-:W-:Y:S01]  /*0b90*/  BSSY B0, `(.L_x_1381) ;  /* 0x000002a000007945 */ /* 0x000fe20003800000 */
[----:B------:R-:W-:Y:S05]  /*0ba0*/  @!P4 BRA `(.L_x_1382) ;  /* 0x000002800000c947 */ /* 0x000fea0003800000 */
[----:B------:R-:W-:Y:S01]  /*0bb0*/  LEA R72, P0, R99, c[0x0][0x188], 0x4 ;  /* 0x0000620063487a11 */ /* 0x000fe200078020ff */
[----:B------:R-:W-:-:S03]  /*0bc0*/  HFMA2.MMA R76, -RZ, RZ, 0, 9.5367431640625e-07 ;  /* 0x00000010ff4c7435 */ /* 0x000fc600000001ff */
[----:B------:R-:W-:Y:S02]  /*0bd0*/  LEA.HI.X R73, R99, c[0x0][0x18c], RZ, 0x4, P0 ;  /* 0x0000630063497a11 */ /* 0x000fe400000f24ff */
[----:B------:R-:W-:-:S04]  /*0be0*/  ISETP.NE.U32.AND P0, PT, RZ, c[0x0][0x218], PT ;  /* 0x00008600ff007a0c */ /* 0x000fc80003f05070 */
[----:B------:R-:W2:Y:S01]  /*0bf0*/  LDG.E.128 R72, [R72.64] ;  /* 0x0000000448487981 */ /* 0x000ea2000c1e1d00 */
[----:B------:R-:W-:Y:S01]  /*0c00*/  IMAD.WIDE.U32 R76, R99, R76, c[0x0][0x208] ;  /* 0x00008200634c7625 */ /* 0x000fe200078e004c */
[----:B------:R-:W-:-:S05]  /*0c10*/  ISETP.NE.AND.EX P0, PT, RZ, c[0x0][0x21c], PT, P0 ;  /* 0x00008700ff007a0c */ /* 0x000fca0003f05300 */
[----:B------:R-:W3:Y:S08]  /*0c20*/  LDG.E.128 R76, [R76.64] ;  /* 0x000000044c4c7981 */ /* 0x000ef0000c1e1d00 */
        /* <DEDUP_REMOVED lines=32> */
.L_x_1382:
[----:B0-----:R-:W-:Y:S05]  /*0e30*/  BSYNC B0 ;  /* 0x0000000000007941 */ /* 0x001fea0003800000 */
.L_x_1381:
[----:B------:R-:W-:Y:S01]  /*0e40*/  BSSY B0, `(.L_x_1383) ;  /* 0x0000029000007945 */ /* 0x000fe20003800000 */
[----:B------:R-:W-:Y:S05]  /*0e50*/  @!P5 BRA `(.L_x_1384) ;  /* 0x000002700000d947 */ /* 0x000fea0003800000 */
[----:B------:R-:W-:Y:S02]  /*0e60*/  LEA R72, P0, R99, c[0x0][0x188], 0x4 ;  /* 0x0000620063487a11 */ /* 0x000fe400078020ff */
[----:B------:R-:W-:-:S02]  /*0e70*/  MOV R76, 0x10 ;  /* 0x00000010004c7802 */ /* 0x000fc40000000f00 */
[C---:B------:R-:W-:Y:S02]  /*0e80*/  LEA.HI.X R73, R99.reuse, c[0x0][0x18c], RZ, 0x4, P0 ;  /* 0x0000630063497a11 */ /* 0x040fe400000f24ff */
[----:B------:R-:W-:Y:S01]  /*0e90*/  ISETP.NE.U32.AND P0, PT, RZ, c[0x0][0x218], PT ;  /* 0x00008600ff007a0c */ /* 0x000fe20003f05070 */
[----:B------:R-:W-:-:S03]  /*0ea0*/  IMAD.WIDE.U32 R76, R99, R76, c[0x0][0x208] ;  /* 0x00008200634c7625 */ /* 0x000fc600078e004c */
[----:B------:R-:W2:Y:S01]  /*0eb0*/  LDG.E.128 R72, [R72.64] ;  /* 0x0000000448487981 */ /* 0x000ea2000c1e1d00 */
[----:B------:R-:W-:-:S03]  /*0ec0*/  ISETP.NE.AND.EX P0, PT, RZ, c[0x0][0x21c], PT, P0 ;  /* 0x00008700ff007a0c */ /* 0x000fc60003f05300 */
[----:B------:R-:W3:Y:S10]  /*0ed0*/  LDG.E.128 R76, [R76.64] ;  /* 0x000000044c4c7981 */ /* 0x000ef4000c1e1d00 */
[----:B------:R-:W-:-:S04]  /*0ee0*/  @P0 LEA R122, P6, R99, c[0x0][0x218], 0x4 ;  /* 0x00008600637a0a11 */ /* 0x000fc800078c20ff */
[----:B------:R-:W-:-:S05]  /*0ef0*/  @P0 LEA.HI.X R123, R99, c[0x0][0x21c], RZ, 0x4, P6 ;  /* 0x00008700637b0a11 */ /* 0x000fca00030f24ff */
[----:B------:R0:W5:Y:S01]  /*0f00*/  @P0 LDG.E.128 R64, [R122.64] ;  /* 0x000000047a400981 */ /* 0x000162000c1e1d00 */
[C---:B--2---:R-:W-:Y:S02]  /*0f10*/  FADD.FTZ R86, -R98.reuse, R72 ;  /* 0x0000004862567221 */ /* 0x044fe40000010100 */
[----:B------:R-:W-:Y:S02]  /*0f20*/  FADD.FTZ R94, -R98, R73 ;  /* 0x00000049625e7221 */ /* 0x000fe40000010100 */
[C---:B-----5:R-:W-:Y:S02]  /*0f30*/  FMUL.FTZ R87, R85.reuse, R86 ;  /* 0x0000005655577220 */ /* 0x060fe40000410000 */
[----:B------:R-:W-:Y:S02]  /*0f40*/  FMUL.FTZ R86, R85, R94 ;  /* 0x0000005e55567220 */ /* 0x000fe40000410000 */
[----:B---3--:R-:W-:Y:S02]  /*0f50*/  FMUL.FTZ R94, R12, R76 ;  /* 0x0000004c0c5e7220 */ /* 0x008fe40000410000 */
[----:B------:R-:W-:-:S02]  /*0f60*/  FADD.FTZ R74, -R98, R74 ;  /* 0x0000004a624a7221 */ /* 0x000fc40000010100 */
[----:B------:R-:W-:Y:S02]  /*0f70*/  FMUL.FTZ R103, R13, R77 ;  /* 0x0000004d0d677220 */ /* 0x000fe40000410000 */
[----:B------:R-:W-:Y:S02]  /*0f80*/  FADD.FTZ R72, R121, R94 ;  /* 0x0000005e79487221 */ /* 0x000fe40000010000 */
[----:B------:R-:W-:Y:S02]  /*0f90*/  FFMA.FTZ R119, R87, R94, R119 ;  /* 0x0000005e57777223 */ /* 0x000fe40000010077 */
        /* <DEDUP_REMOVED lines=19> */
.L_x_1384:
[----:B0-----:R-:W-:Y:S05]  /*10d0*/  BSYNC B0 ;  /* 0x0000000000007941 */ /* 0x001fea0003800000 */
.L_x_1383:
[----:B------:R-:W-:Y:S02]  /*10e0*/  SHF.R.U32.HI R74, RZ, 0x5, R81 ;  /* 0x00000005ff4a7819 */ /* 0x000fe40000011651 */
[----:B------:R-:W-:Y:S02]  /*10f0*/  LOP3.LUT P0, RZ, R81, 0x1f, RZ, 0xc0, !PT ;  /* 0x0000001f51ff7812 */ /* 0x000fe4000780c0ff */
[----:B------:R-:W-:-:S04]  /*1100*/  LOP3.LUT R122, R74, 0x7fffffc, RZ, 0xc0, !PT ;  /* 0x07fffffc4a7a7812 */ /* 0x000fc800078ec0ff */
[----:B------:R-:W-:Y:S01]  /*1110*/  @!P1 IADD3 R122, R122, 0x4, RZ ;  /* 0x000000047a7a9810 */ /* 0x000fe20007ffe0ff */
[----:B------:R-:W-:Y:S05]  /*1120*/  BRA.DIV ~URZ, `(.L_x_1385) ;  /* 0x00000fd27f007947 */ /* 0x000fea000b800000 */
[----:B------:R0:W1:Y:S02]  /*1130*/  SHFL.DOWN PT, R98, R121, 0x10, 0x1f ;  /* 0x0a001f0079627f89 */ /* 0x00006400000e0000 */
.L_x_1396:
        /* <DEDUP_REMOVED lines=18> */
.L_x_1397:
[----:B------:R-:W-:Y:S01]  /*1260*/  @!P0 LOP3.LUT R73, R74, 0x3, RZ, 0xc0, !PT ;  /* 0x000000034a498812 */ /* 0x000fe200078ec0ff */
[----:B-1-3--:R-:W-:Y:S01]  /*1270*/  FADD.FTZ R98, R79, R98 ;  /* 0x000000624f627221 */ /* 0x00afe20000010000 */
[----:B------:R-:W-:Y:S01]  /*1280*/  ULDC.U8 UR6, c[0x0][0x1f0] ;  /* 0x00007c0000067ab9 */ /* 0x000fe20000000000 */
[----:B--2---:R-:W-:Y:S01]  /*1290*/  FADD.FTZ R99, R72, R99 ;  /* 0x0000006348637221 */ /* 0x004fe20000010000 */
[----:B------:R-:W-:Y:S02]  /*12a0*/  @!P0 IADD3 R119, R122, R73, RZ ;  /* 0x000000497a778210 */ /* 0x000fe40007ffe0ff */
[----:B------:R-:W-:Y:S01]  /*12b0*/  ISETP.NE.AND P1, PT, RZ, UR6, PT ;  /* 0x00000006ff007c0c */ /* 0x000fe2000bf25270 */
[----:B------:R-:W-:Y:S01]  /*12c0*/  WARPSYNC 0xffffffff ;  /* 0xffffffff00007948 */ /* 0x000fe20003800000 */
[----:B------:R-:W-:Y:S01]  /*12d0*/  BSSY B0, `(.L_x_1387) ;  /* 0x000003a000007945 */ /* 0x000fe20003800000 */
[----:B------:R-:W-:Y:S04]  /*12e0*/  @!P0 STS.64 [R119.X8+0x2000], R98 ;  /* 0x0020006277008388 */ /* 0x000fe80000008a00 */
[----:B------:R-:W-:Y:S06]  /*12f0*/  BAR.SYNC.DEFER_BLOCKING 0x0 ;  /* 0x0000000000007b1d */ /* 0x000fec0000010000 */
[----:B------:R-:W1:Y:S04]  /*1300*/  LDS.128 R72, [R122.X8+0x2000] ;  /* 0x002000007a487984 */ /* 0x000e680000008c00 */
[----:B------:R-:W2:Y:S01]  /*1310*/  LDS.128 R76, [R122.X8+0x2010] ;  /* 0x002010007a4c7984 */ /* 0x000ea20000008c00 */
[----:B01----:R-:W-:-:S02]  /*1320*/  FADD.FTZ R121, RZ, R72 ;  /* 0x00000048ff797221 */ /* 0x003fc40000010000 */
[----:B------:R-:W-:Y:S02]  /*1330*/  FADD.FTZ R72, RZ, R73 ;  /* 0x00000049ff487221 */ /* 0x000fe40000010000 */
[----:B------:R-:W-:Y:S02]  /*1340*/  FADD.FTZ R121, R74, R121 ;  /* 0x000000794a797221 */ /* 0x000fe40000010000 */
[----:B------:R-:W-:Y:S02]  /*1350*/  FADD.FTZ R72, R75, R72 ;  /* 0x000000484b487221 */ /* 0x000fe40000010000 */
[----:B--2---:R-:W-:Y:S02]  /*1360*/  FADD.FTZ R121, R121, R76 ;  /* 0x0000004c79797221 */ /* 0x004fe40000010000 */
        /* <DEDUP_REMOVED lines=13> */
[----:B------:R-:W-:Y:S01]  /*1440*/  ISETP.NE.AND.EX P1, PT, RZ, c[0x0][0x25c], PT, P1 ;  /* 0x00009700ff007a0c */ /* 0x000fe20003f25310 */
[-CC-:B------:R-:W-:Y:S02]  /*1450*/  FFMA.FTZ R73, R109, R78.reuse, R79.reuse ;  /* 0x0000004e6d497223 */ /* 0x180fe4000001004f */
[----:B------:R-:W-:-:S02]  /*1460*/  FFMA.FTZ R98, R118, R78, R79 ;  /* 0x0000004e76627223 */ /* 0x000fc4000001004f */
[----:B------:R-:W-:Y:S02]  /*1470*/  FADD.FTZ R74, R111, -R74 ;  /* 0x8000004a6f4a7221 */ /* 0x000fe40000010000 */
        /* <DEDUP_REMOVED lines=11> */
[----:B------:R-:W-:Y:S01]  /*1530*/  ISETP.NE.U32.AND P0, PT, RZ, c[0x0][0x250], PT ;  /* 0x00009400ff007a0c */ /* 0x000fe20003f05070 */
[----:B------:R-:W-:Y:S01]  /*1540*/  IMAD.MOV.U32 R77, RZ, RZ, 0x10 ;  /* 0x00000010ff4d7424 */ /* 0x000fe200078e00ff */
[----:B------:R-:W-:-:S02]  /*1550*/  SEL R69, R73, R69, P1 ;  /* 0x0000004549457207 */ /* 0x000fc40000800000 */
[----:B------:R-:W-:Y:S01]  /*1560*/  ISETP.NE.AND.EX P0, PT, RZ, c[0x0][0x254], PT, P0 ;  /* 0x00009500ff007a0c */ /* 0x000fe20003f05300 */
[----:B------:R-:W-:Y:S01]  /*1570*/  @P1 IMAD.WIDE.U32 R98, R82, R77, c[0x0][0x258] ;  /* 0x0000960052621625 */ /* 0x000fe200078e004d */
[----:B------:R-:W-:Y:S02]  /*1580*/  SEL R70, R74, R70, P1 ;  /* 0x000000464a467207 */ /* 0x000fe40000800000 */
[----:B------:R-:W-:Y:S01]  /*1590*/  SEL R71, R75, R71, P1 ;  /* 0x000000474b477207 */ /* 0x000fe20000800000 */
[----:B------:R-:W-:-:S04]  /*15a0*/  IMAD.WIDE.U32 R76, R82, R77, c[0x0][0x248] ;  /* 0x00009200524c7625 */ /* 0x000fc800078e004d */
[----:B------:R0:W-:Y:S01]  /*15b0*/  @P1 STG.E.128 [R98.64], R68 ;  /* 0x0000004462001986 */ /* 0x0001e2000c101d04 */
[----:B------:R-:W-:-:S03]  /*15c0*/  ISETP.NE.U32.AND P1, PT, RZ, c[0x0][0x250], PT ;  /* 0x00009400ff007a0c */ /* 0x000fc60003f25070 */
[C---:B------:R-:W-:Y:S01]  /*15d0*/  @P0 LEA R122, P6, R82.reuse, c[0x0][0x250], 0x4 ;  /* 0x00009400527a0a11 */ /* 0x040fe200078c20ff */
[----:B------:R0:W-:Y:S01]  /*15e0*/  STG.E.128 [R76.64], R72 ;  /* 0x000000484c007986 */ /* 0x0001e2000c101d04 */
[----:B------:R-:W-:Y:S02]  /*15f0*/  ISETP.NE.AND.EX P1, PT, RZ, c[0x0][0x254], PT, P1 ;  /* 0x00009500ff007a0c */ /* 0x000fe40003f25310 */
[----:B------:R-:W-:Y:S02]  /*1600*/  @P0 LEA.HI.X R123, R82, c[0x0][0x254], RZ, 0x4, P6 ;  /* 0x00009500527b0a11 */ /* 0x000fe400030f24ff */
[----:B------:R-:W-:Y:S02]  /*1610*/  SEL R24, R72, R24, P1 ;  /* 0x0000001848187207 */ /* 0x000fe40000800000 */
[----:B------:R-:W-:Y:S02]  /*1620*/  SEL R25, R73, R25, P1 ;  /* 0x0000001949197207 */ /* 0x000fe40000800000 */
[----:B------:R-:W-:-:S02]  /*1630*/  SEL R26, R74, R26, P1 ;  /* 0x0000001a4a1a7207 */ /* 0x000fc40000800000 */
[----:B------:R-:W-:Y:S02]  /*1640*/  SEL R27, R75, R27, P1 ;  /* 0x0000001b4b1b7207 */ /* 0x000fe40000800000 */
[----:B------:R-:W-:-:S03]  /*1650*/  IADD3 R82, R82, 0x80, RZ ;  /* 0x0000008052527810 */ /* 0x000fc60007ffe0ff */
[----:B------:R0:W-:Y:S04]  /*1660*/  @P0 STG.E.128 [R122.64], R24 ;  /* 0x000000187a000986 */ /* 0x0001e8000c101d04 */
.L_x_1388:
[----:B------:R-:W-:Y:S05]  /*1670*/  BSYNC B0 ;  /* 0x0000000000007941 */ /* 0x000fea0003800000 */
.L_x_1387:
[----:B------:R-:W-:Y:S01]  /*1680*/  BSSY B0, `(.L_x_1389) ;  /* 0x000002b000007945 */ /* 0x000fe20003800000 */
[----:B------:R-:W-:Y:S05]  /*1690*/  @!P3 BRA `(.L_x_1390) ;  /* 0x000002900000b947 */ /* 0x000fea0003800000 */
[----:B------:R-:W-:Y:S01]  /*16a0*/  ISETP.NE.U32.AND P0, PT, RZ, c[0x0][0x218], PT ;  /* 0x00008600ff007a0c */ /* 0x000fe20003f05070 */
[-CC-:B0-----:R-:W-:Y:S01]  /*16b0*/  FFMA.FTZ R73, R91, R78.reuse, R79.reuse ;  /* 0x0000004e5b497223 */ /* 0x181fe2000001004f */
[----:B------:R-:W-:Y:S01]  /*16c0*/  ISETP.NE.U32.AND P1, PT, RZ, c[0x0][0x258], PT ;  /* 0x00009600ff007a0c */ /* 0x000fe20003f25070 */
[-C--:B------:R-:W-:Y:S01]  /*16d0*/  FFMA.FTZ R74, R90, R78.reuse, R79 ;  /* 0x0000004e5a4a7223 */ /* 0x080fe2000001004f */
[----:B------:R-:W-:Y:S01]  /*16e0*/  ISETP.NE.AND.EX P0, PT, RZ, c[0x0][0x21c], PT, P0 ;  /* 0x00008700ff007a0c */ /* 0x000fe20003f05300 */
[----:B------:R-:W-:Y:S01]  /*16f0*/  FADD.FTZ R72, R100, -R73 ;  /* 0x8000004964487221 */ /* 0x000fe20000010000 */
[----:B------:R-:W-:Y:S01]  /*1700*/  ISETP.NE.AND.EX P1, PT, RZ, c[0x0][0x25c], PT, P1 ;  /* 0x00009700ff007a0c */ /* 0x000fe20003f25310 */
[-CC-:B------:R-:W-:Y:S01]  /*1710*/  FFMA.FTZ R73, R97, R78.reuse, R79.reuse ;  /* 0x0000004e61497223 */ /* 0x180fe2000001004f */
[----:B------:R-:W-:Y:S01]  /*1720*/  HFMA2.MMA R77, -RZ, RZ, 0, 9.5367431640625e-07 ;  /* 0x00000010ff4d7435 */ /* 0x000fe200000001ff */
        /* <DEDUP_REMOVED lines=14> */
[----:B------:R-:W-:Y:S01]  /*1810*/  @P1 IMAD.WIDE.U32 R98, R82, R77, c[0x0][0x258] ;  /* 0x0000960052621625 */ /* 0x000fe200078e004d */
[----:B------:R-:W-:-:S02]  /*1820*/  SEL R69, R73, R69, P1 ;  /* 0x0000004549457207 */ /* 0x000fc40000800000 */
[----:B------:R-:W-:Y:S01]  /*1830*/  ISETP.NE.AND.EX P0, PT, RZ, c[0x0][0x254], PT, P0 ;  /* 0x00009500ff007a0c */ /* 0x000fe20003f05300 */
[----:B------:R-:W-:Y:S01]  /*1840*/  IMAD.WIDE.U32 R76, R82, R77, c[0x0][0x248] ;  /* 0x00009200524c7625 */ /* 0x000fe200078e004d */
[----:B------:R-:W-:Y:S02]  /*1850*/  SEL R70, R74, R70, P1 ;  /* 0x000000464a467207 */ /* 0x000fe40000800000 */
[----:B------:R-:W-:-:S05]  /*1860*/  SEL R71, R75, R71, P1 ;  /* 0x000000474b477207 */ /* 0x000fca0000800000 */
        /* <DEDUP_REMOVED lines=12> */
.L_x_1390:
[----:B------:R-:W-:Y:S05]  /*1930*/  BSYNC B0 ;  /* 0x0000000000007941 */ /* 0x000fea0003800000 */
.L_x_1389:
        /* <DEDUP_REMOVED lines=10> */
[----:B------:R-:W-:Y:S01]  /*19e0*/  MOV R77, 0x10 ;  /* 0x00000010004d7802 */ /* 0x000fe20000000f00 */
        /* <DEDUP_REMOVED lines=32> */
.L_x_1392:
[----:B------:R-:W-:Y:S05]  /*1bf0*/  BSYNC B0 ;  /* 0x0000000000007941 */ /* 0x000fea0003800000 */
.L_x_1391:
        /* <DEDUP_REMOVED lines=12> */
[----:B------:R-:W-:Y:S02]  /*1cc0*/  FADD.FTZ R72, R94, -R73 ;  /* 0x800000495e487221 */ /* 0x000fe40000010000 */
[----:B------:R-:W-:Y:S02]  /*1cd0*/  FADD.FTZ R76, R108, -R75 ;  /* 0x8000004b6c4c7221 */ /* 0x000fe40000010000 */
[----:B------:R-:W-:Y:S01]  /*1ce0*/  FADD.FTZ R78, R104, -R79 ;  /* 0x8000004f684e7221 */ /* 0x000fe20000010000 */
[----:B------:R-:W-:Y:S01]  /*1cf0*/  HFMA2.MMA R79, -RZ, RZ, 0, 9.5367431640625e-07 ;  /* 0x00000010ff4f7435 */ /* 0x000fe200000001ff */
        /* <DEDUP_REMOVED lines=9> */
[----:B------:R-:W-:Y:S01]  /*1d90*/  ISETP.NE.AND.EX P0, PT, RZ, c[0x0][0x254], PT, P6 ;  /* 0x00009500ff007a0c */ /* 0x000fe20003f05360 */
[----:B------:R-:W-:Y:S01]  /*1da0*/  @P1 IMAD.WIDE.U32 R98, R82, R79, c[0x0][0x258] ;  /* 0x0000960052621625 */ /* 0x000fe200078e004f */
[----:B------:R-:W-:-:S02]  /*1db0*/  SEL R69, R73, R69, P1 ;  /* 0x0000004549457207 */ /* 0x000fc40000800000 */
[----:B------:R-:W-:Y:S01]  /*1dc0*/  SEL R70, R74, R70, P1 ;  /* 0x000000464a467207 */ /* 0x000fe20000800000 */
[----:B------:R-:W-:Y:S01]  /*1dd0*/  IMAD.WIDE.U32 R78, R82, R79, c[0x0][0x248] ;  /* 0x00009200524e7625 */ /* 0x000fe200078e004f */
[----:B------:R-:W-:-:S05]  /*1de0*/  SEL R71, R75, R71, P1 ;  /* 0x000000474b477207 */ /* 0x000fca0000800000 */
[----:B------:R0:W-:Y:S01]  /*1df0*/  @P1 STG.E.128 [R98.64], R68 ;  /* 0x0000004462001986 */ /* 0x0001e2000c101d04 */
[----:B------:R-:W-:Y:S02]  /*1e00*/  ISETP.NE.U32.AND P1, PT, RZ, c[0x0][0x250], PT ;  /* 0x00009400ff007a0c */ /* 0x000fe40003f25070 */
[C---:B------:R-:W-:Y:S01]  /*1e10*/  @P0 LEA R76, P6, R82.reuse, c[0x0][0x250], 0x4 ;  /* 0x00009400524c0a11 */ /* 0x040fe200078c20ff */
[----:B------:R0:W-:Y:S01]  /*1e20*/  STG.E.128 [R78.64], R72 ;  /* 0x000000484e007986 */ /* 0x0001e2000c101d04 */
[----:B------:R-:W-:Y:S02]  /*1e30*/  ISETP.NE.AND.EX P1, PT, RZ, c[0x0][0x254], PT, P1 ;  /* 0x00009500ff007a0c */ /* 0x000fe40003f25310 */
[----:B------:R-:W-:Y:S02]  /*1e40*/  @P0 LEA.HI.X R77, R82, c[0x0][0x254], RZ, 0x4, P6 ;  /* 0x00009500524d0a11 */ /* 0x000fe400030f24ff */
[----:B------:R-:W-:Y:S02]  /*1e50*/  SEL R24, R72, R24, P1 ;  /* 0x0000001848187207 */ /* 0x000fe40000800000 */
[----:B------:R-:W-:-:S02]  /*1e60*/  SEL R25, R73, R25, P1 ;  /* 0x0000001949197207 */ /* 0x000fc40000800000 */
[----:B------:R-:W-:Y:S02]  /*1e70*/  SEL R26, R74, R26, P1 ;  /* 0x0000001a4a1a7207 */ /* 0x000fe40000800000 */
[----:B------:R-:W-:-:S05]  /*1e80*/  SEL R27, R75, R27, P1 ;  /* 0x0000001b4b1b7207 */ /* 0x000fca0000800000 */
[----:B------:R0:W-:Y:S02]  /*1e90*/  @P0 STG.E.128 [R76.64], R24 ;  /* 0x000000184c000986 */ /* 0x0001e4000c101d04 */
.L_x_1394:
[----:B------:R-:W-:Y:S05]  /*1ea0*/  BSYNC B0 ;  /* 0x0000000000007941 */ /* 0x000fea0003800000 */
.L_x_1393:
[----:B------:R-:W-:Y:S02]  /*1eb0*/  IADD3 R84, R84, c[0x0][0x160], RZ ;  /* 0x0000580054547a10 */ /* 0x000fe40007ffe0ff */
[----:B------:R-:W-:Y:S02]  /*1ec0*/  LOP3.LUT P1, RZ, R83, 0xff, RZ, 0xc0, !PT ;  /* 0x000000ff53ff7812 */ /* 0x000fe4000782c0ff */
[----:B------:R-:W-:Y:S02]  /*1ed0*/  ISETP.GE.AND P0, PT, R84, c[0x0][0x164], PT ;  /* 0x0000590054007a0c */ /* 0x000fe40003f06270 */
[----:B------:R-:W-:-:S11]  /*1ee0*/  SEL R83, RZ, 0x1, P1 ;  /* 0x00000001ff537807 */ /* 0x000fd60000800000 */
[----:B0----5:R-:W-:Y:S01]  /*1ef0*/  @P0 CALL.REL.NOINC `(.L_x_1376) ;  /* 0x0000001000000944 */ /* 0x021fe20003c00000 */
[----:B------:R-:W-:Y:S05]  /*1f00*/  BRA `(.L_x_1395) ;  /* 0xffffe61000007947 */ /* 0x000fea000383ffff */
.L_x_1376:
[----:B0-----:R-:W0:Y:S01]  /*1f10*/  S2UR UR6, SR_CTAID.X ;  /* 0x00000000000679c3 */ /* 0x001e220000002500 */
[----:B------:R-:W0:Y:S01]  /*1f20*/  S2R R2, SR_TID.X ;  /* 0x0000000000027919 */ /* 0x000e220000002100 */
[----:B-----5:R-:W-:Y:S02]  /*1f30*/  @P2 MOV R5, 0x10 ;  /* 0x0000001000052802 */ /* 0x020fe40000000f00 */
[----:B------:R-:W-:Y:S02]  /*1f40*/  @P3 MOV R9, 0x10 ;  /* 0x0000001000093802 */ /* 0x000fe40000000f00 */
[----:B------:R-:W-:Y:S02]  /*1f50*/  @P4 MOV R13, 0x10 ;  /* 0x00000010000d4802 */ /* 0x000fe40000000f00 */
[C---:B0-----:R-:W-:Y:S02]  /*1f60*/  LEA.HI R0, R2.reuse, UR6, RZ, 0x19 ;  /* 0x0000000602007c11 */ /* 0x041fe4000f8fc8ff */
[----:B------:R-:W-:-:S03]  /*1f70*/  LOP3.LUT R3, R2, 0x7f, RZ, 0xc0, !PT ;  /* 0x0000007f02037812 */ /* 0x000fc600078ec0ff */
[----:B------:R-:W-:-:S05]  /*1f80*/  IMAD R0, R0, c[0x0][0x168], RZ ;  /* 0x00005a0000007a24 */ /* 0x000fca00078e02ff */
[----:B------:R-:W-:-:S05]  /*1f90*/  LEA.HI R0, R0, R3, RZ, 0x1e ;  /* 0x0000000300007211 */ /* 0x000fca00078ff0ff */
[----:B------:R-:W-:-:S04]  /*1fa0*/  @P2 IMAD.WIDE.U32 R2, R0, R5, c[0x0][0x220] ;  /* 0x0000880000022625 */ /* 0x000fc800078e0005 */
[C---:B------:R-:W-:Y:S01]  /*1fb0*/  @P2 IMAD.WIDE.U32 R4, R0.reuse, R5, c[0x0][0x228] ;  /* 0x00008a0000042625 */ /* 0x040fe200078e0005 */
[----:B------:R-:W-:Y:S01]  /*1fc0*/  @P2 IADD3 R0, R0, 0x80, RZ ;  /* 0x0000008000002810 */ /* 0x000fe20007ffe0ff */
[----:B------:R0:W-:Y:S04]  /*1fd0*/  @P2 STG.E.128 [R2.64], R36 ;  /* 0x0000002402002986 */ /* 0x0001e8000c101d04 */
[CC--:B------:R-:W-:Y:S01]  /*1fe0*/  @P3 IMAD.WIDE.U32 R6, R0.reuse, R9.reuse, c[0x0][0x220] ;  /* 0x0000880000063625 */ /* 0x0c0fe200078e0009 */
[----:B------:R0:W-:Y:S03]  /*1ff0*/  @P2 STG.E.128 [R4.64], R20 ;  /* 0x0000001404002986 */ /* 0x0001e6000c101d04 */
[C---:B------:R-:W-:Y:S01]  /*2000*/  @P3 IMAD.WIDE.U32 R8, R0.reuse, R9, c[0x0][0x228] ;  /* 0x00008a0000083625 */ /* 0x040fe200078e0009 */
[----:B------:R-:W-:Y:S01]  /*2010*/  @P3 IADD3 R0, R0, 0x80, RZ ;  /* 0x0000008000003810 */ /* 0x000fe20007ffe0ff */
[----:B------:R0:W-:Y:S04]  /*2020*/  @P3 STG.E.128 [R6.64], R56 ;  /* 0x0000003806003986 */ /* 0x0001e8000c101d04 */
[CC--:B------:R-:W-:Y:S01]  /*2030*/  @P4 IMAD.WIDE.U32 R10, R0.reuse, R13.reuse, c[0x0][0x220] ;  /* 0x00008800000a4625 */ /* 0x0c0fe200078e000d */
[----:B------:R0:W-:Y:S03]  /*2040*/  @P3 STG.E.128 [R8.64], R52 ;  /* 0x0000003408003986 */ /* 0x0001e6000c101d04 */
[C---:B------:R-:W-:Y:S01]  /*2050*/  @P4 IMAD.WIDE.U32 R12, R0.reuse, R13, c[0x0][0x228] ;  /* 0x00008a00000c4625 */ /* 0x040fe200078e000d */
[----:B------:R0:W-:Y:S01]  /*2060*/  @P4 STG.E.128 [R10.64], R40 ;  /* 0x000000280a004986 */ /* 0x0001e2000c101d04 */
[----:B------:R-:W-:-:S03]  /*2070*/  @P4 IADD3 R0, R0, 0x80, RZ ;  /* 0x0000008000004810 */ /* 0x000fc60007ffe0ff */
[----:B------:R0:W-:Y:S01]  /*2080*/  @P4 STG.E.128 [R12.64], R28 ;  /* 0x0000001c0c004986 */ /* 0x0001e2000c101d04 */
[----:B------:R-:W-:Y:S05]  /*2090*/  @!P5 EXIT ;  /* 0x000000000000d94d */ /* 0x000fea0003800000 */
[----:B0-----:R-:W-:-:S10]  /*20a0*/  HFMA2.MMA R5, -RZ, RZ, 0, 9.5367431640625e-07 ;  /* 0x00000010ff057435 */ /* 0x001fd400000001ff */
[----:B------:R-:W-:-:S04]  /*20b0*/  IMAD.WIDE.U32 R2, R0, R5, c[0x0][0x220] ;  /* 0x0000880000027625 */ /* 0x000fc800078e0005 */
[----:B------:R-:W-:Y:S01]  /*20c0*/  IMAD.WIDE.U32 R4, R0, R5, c[0x0][0x228] ;  /* 0x00008a0000047625 */ /* 0x000fe200078e0005 */
[----:B------:R-:W-:Y:S04]  /*20d0*/  STG.E.128 [R2.64], R44 ;  /* 0x0000002c02007986 */ /* 0x000fe8000c101d04 */
[----:B------:R-:W-:Y:S01]  /*20e0*/  STG.E.128 [R4.64], R32 ;  /* 0x0000002004007986 */ /* 0x000fe2000c101d04 */
[----:B------:R-:W-:Y:S05]  /*20f0*/  EXIT ;  /* 0x000000000000794d */ /* 0x000fea0003800000 */
.L_x_1385:
[----:B------:R-:W-:Y:S01]  /*2100*/  HFMA2.MMA R77, -RZ, RZ, 0, 9.5367431640625e-07 ;  /* 0x00000010ff4d7435 */ /* 0x000fe200000001ff */
[----:B------:R-:W-:Y:S02]  /*2110*/  MOV R78, R121 ;  /* 0x00000079004e7202 */ /* 0x000fe40000000f00 */
[----:B------:R-:W-:Y:S02]  /*2120*/  MOV R75, 0x1f ;  /* 0x0000001f004b7802 */ /* 0x000fe40000000f00 */
[----:B------:R-:W-:-:S02]  /*2130*/  MOV R76, 0xffffffff ;  /* 0xffffffff004c7802 */ /* 0x000fc40000000f00 */
[----:B------:R-:W-:Y:S02]  /*2140*/  MOV R72, 0x2160 ;  /* 0x0000216000487802 */ /* 0x000fe40000000f00 */
[----:B-----5:R-:W-:Y:S05]  /*2150*/  CALL.REL.NOINC `($__internal_98_$__cuda_sm70_shflsync_down_p) ;  /* 0x0000046000007944 */ /* 0x020fea0003c00000 */
[----:B-1----:R-:W-:Y:S01]  /*2160*/  MOV R98, R76 ;  /* 0x0000004c00627202 */ /* 0x002fe20000000f00 */
[----:B0-----:R-:W-:Y:S05]  /*2170*/  BRA `(.L_x_1396) ;  /* 0xffffefc000007947 */ /* 0x001fea000383ffff */
.L_x_1386:
[----:B------:R-:W-:Y:S01]  /*2180*/  HFMA2.MMA R77, -RZ, RZ, 0, 9.5367431640625e-07 ;  /* 0x00000010ff4d7435 */ /* 0x000fe200000001ff */
[----:B------:R-:W-:Y:S02]  /*2190*/  MOV R78, R119 ;  /* 0x00000077004e7202 */ /* 0x000fe40000000f00 */
[----:B------:R-:W-:Y:S02]  /*21a0*/  MOV R75, 0x1f ;  /* 0x0000001f004b7802 */ /* 0x000fe40000000f00 */
[----:B------:R-:W-:Y:S02]  /*21b0*/  MOV R76, 0xffffffff ;  /* 0xffffffff004c7802 */ /* 0x000fe40000000f00 */
[----:B------:R-:W-:Y:S02]  /*21c0*/  MOV R72, 0x21e0 ;  /* 0x000021e000487802 */ /* 0x000fe40000000f00 */
[----:B01---5:R-:W-:Y:S05]  /*21d0*/  CALL.REL.NOINC `($__internal_98_$__cuda_sm70_shflsync_down_p) ;  /* 0x000003e000007944 */ /* 0x023fea0003c00000 */
[----:B------:R-:W-:Y:S01]  /*21e0*/  FADD.FTZ R98, R98, R121 ;  /* 0x0000007962627221 */ /* 0x000fe20000010000 */
[----:B0-----:R-:W-:Y:S01]  /*21f0*/  HFMA2.MMA R77, -RZ, RZ, 0, 4.76837158203125e-07 ;  /* 0x00000008ff4d7435 */ /* 0x001fe200000001ff */
[----:B-1----:R-:W-:Y:S01]  /*2200*/  FADD.FTZ R119, R119, R76 ;  /* 0x0000004c77777221 */ /* 0x002fe20000010000 */
[----:B------:R-:W-:Y:S01]  /*2210*/  MOV R76, 0xffffffff ;  /* 0xffffffff004c7802 */ /* 0x000fe20000000f00 */
[----:B------:R-:W-:Y:S01]  /*2220*/  IMAD.MOV.U32 R75, RZ, RZ, 0x1f ;  /* 0x0000001fff4b7424 */ /* 0x000fe200078e00ff */
[----:B------:R-:W-:-:S02]  /*2230*/  MOV R78, R98 ;  /* 0x00000062004e7202 */ /* 0x000fc40000000f00 */
[----:B------:R-:W-:Y:S02]  /*2240*/  MOV R72, 0x2260 ;  /* 0x0000226000487802 */ /* 0x000fe40000000f00 */
[----:B------:R-:W-:Y:S05]  /*2250*/  CALL.REL.NOINC `($__internal_98_$__cuda_sm70_shflsync_down_p) ;  /* 0x0000036000007944 */ /* 0x000fea0003c00000 */
[----:B0-----:R-:W-:Y:S01]  /*2260*/  HFMA2.MMA R77, -RZ, RZ, 0, 4.76837158203125e-07 ;  /* 0x00000008ff4d7435 */ /* 0x001fe200000001ff */
[----:B-1----:R-:W-:Y:S02]  /*2270*/  MOV R79, R76 ;  /* 0x0000004c004f7202 */ /* 0x002fe40000000f00 */
[----:B------:R-:W-:Y:S02]  /*2280*/  MOV R78, R119 ;  /* 0x00000077004e7202 */ /* 0x000fe40000000f00 */
[----:B------:R-:W-:Y:S02]  /*2290*/  MOV R75, 0x1f ;  /* 0x0000001f004b7802 */ /* 0x000fe40000000f00 */
[----:B------:R-:W-:Y:S02]  /*22a0*/  MOV R76, 0xffffffff ;  /* 0xffffffff004c7802 */ /* 0x000fe40000000f00 */
[----:B------:R-:W-:Y:S02]  /*22b0*/  MOV R72, 0x22d0 ;  /* 0x000022d000487802 */ /* 0x000fe40000000f00 */
[----:B------:R-:W-:Y:S05]  /*22c0*/  CALL.REL.NOINC `($__internal_98_$__cuda_sm70_shflsync_down_p) ;  /* 0x000002f000007944 */ /* 0x000fea0003c00000 */
[----:B------:R-:W-:Y:S01]  /*22d0*/  FADD.FTZ R98, R79, R98 ;  /* 0x000000624f627221 */ /* 0x000fe20000010000 */
[----:B0-----:R-:W-:Y:S01]  /*22e0*/  HFMA2.MMA R77, -RZ, RZ, 0, 2.384185791015625e-07 ;  /* 0x00000004ff4d7435 */ /* 0x001fe200000001ff */
[----:B-1----:R-:W-:Y:S01]  /*22f0*/  FADD.FTZ R119, R119, R76 ;  /* 0x0000004c77777221 */ /* 0x002fe20000010000 */
[----:B------:R-:W-:-:S02]  /*2300*/  MOV R75, 0x1f ;  /* 0x0000001f004b7802 */ /* 0x000fc40000000f00 */
[----:B------:R-:W-:Y:S02]  /*2310*/  MOV R76, 0xffffffff ;  /* 0xffffffff004c7802 */ /* 0x000fe40000000f00 */
[----:B------:R-:W-:Y:S02]  /*2320*/  MOV R78, R98 ;  /* 0x00000062004e7202 */ /* 0x000fe40000000f00 */
[----:B------:R-:W-:Y:S02]  /*2330*/  MOV R72, 0x2350 ;  /* 0x0000235000487802 */ /* 0x000fe40000000f00 */
[----:B------:R-:W-:Y:S05]  /*2340*/  CALL.REL.NOINC `($__internal_98_$__cuda_sm70_shflsync_down_p) ;  /* 0x0000027000007944 */ /* 0x000fea0003c00000 */
[----:B0-----:R-:W-:Y:S01]  /*2350*/  HFMA2.MMA R77, -RZ, RZ, 0, 2.384185791015625e-07 ;  /* 0x00000004ff4d7435 */ /* 0x001fe200000001ff */
[----:B-1----:R-:W-:Y:S02]  /*2360*/  MOV R79, R76 ;  /* 0x0000004c004f7202 */ /* 0x002fe40000000f00 */
[----:B------:R-:W-:Y:S02]  /*2370*/  MOV R78, R119 ;  /* 0x00000077004e7202 */ /* 0x000fe40000000f00 */
[----:B------:R-:W-:Y:S02]  /*2380*/  MOV R75, 0x1f ;  /* 0x0000001f004b7802 */ /* 0x000fe40000000f00 */
[----:B------:R-:W-:-:S02]  /*2390*/  MOV R76, 0xffffffff ;  /* 0xffffffff004c7802 */ /* 0x000fc40000000f00 */
[----:B------:R-:W-:Y:S02]  /*23a0*/  MOV R72, 0x23c0 ;  /* 0x000023c000487802 */ /* 0x000fe40000000f00 */
[----:B------:R-:W-:Y:S05]  /*23b0*/  CALL.REL.NOINC `($__internal_98_$__cuda_sm70_shflsync_down_p) ;  /* 0x0000020000007944 */ /* 0x000fea0003c00000 */
[----:B------:R-:W-:Y:S01]  /*23c0*/  FADD.FTZ R98, R79, R98 ;  /* 0x000000624f627221 */ /* 0x000fe20000010000 */
[----:B0-----:R-:W-:Y:S01]  /*23d0*/  HFMA2.MMA R77, -RZ, RZ, 0, 1.1920928955078125e-07 ;  /* 0x00000002ff4d7435 */ /* 0x001fe200000001ff */
[----:B-1----:R-:W-:Y:S01]  /*23e0*/  FADD.FTZ R99, R119, R76 ;  /* 0x0000004c77637221 */ /* 0x002fe20000010000 */
[----:B------:R-:W-:Y:S01]  /*23f0*/  MOV R76, 0xffffffff ;  /* 0xffffffff004c7802 */ /* 0x000fe20000000f00 */
[----:B------:R-:W-:Y:S01]  /*2400*/  IMAD.MOV.U32 R75, RZ, RZ, 0x1f ;  /* 0x0000001fff4b7424 */ /* 0x000fe200078e00ff */
[----:B------:R-:W-:Y:S02]  /*2410*/  MOV R78, R98 ;  /* 0x00000062004e7202 */ /* 0x000fe40000000f00 */
[----:B------:R-:W-:Y:S02]  /*2420*/  MOV R72, 0x2440 ;  /* 0x0000244000487802 */ /* 0x000fe40000000f00 */
[----:B------:R-:W-:Y:S05]  /*2430*/  CALL.REL.NOINC `($__internal_98_$__cuda_sm70_shflsync_down_p) ;  /* 0x0000018000007944 */ /* 0x000fea0003c00000 */
[----:B0-----:R-:W-:Y:S01]  /*2440*/  HFMA2.MMA R77, -RZ, RZ, 0, 1.1920928955078125e-07 ;  /* 0x00000002ff4d7435 */ /* 0x001fe200000001ff */
[----:B-1----:R-:W-:Y:S02]  /*2450*/  MOV R79, R76 ;  /* 0x0000004c004f7202 */ /* 0x002fe40000000f00 */
[----:B------:R-:W-:-:S02]  /*2460*/  MOV R78, R99 ;  /* 0x00000063004e7202 */ /* 0x000fc40000000f00 */
[----:B------:R-:W-:Y:S02]  /*2470*/  MOV R75, 0x1f ;  /* 0x0000001f004b7802 */ /* 0x000fe40000000f00 */
[----:B------:R-:W-:Y:S02]  /*2480*/  MOV R76, 0xffffffff ;  /* 0xffffffff004c7802 */ /* 0x000fe40000000f00 */
[----:B------:R-:W-:Y:S02]  /*2490*/  MOV R72, 0x24b0 ;  /* 0x000024b000487802 */ /* 0x000fe40000000f00 */
[----:B------:R-:W-:Y:S05]  /*24a0*/  CALL.REL.NOINC `($__internal_98_$__cuda_sm70_shflsync_down_p) ;  /* 0x0000011000007944 */ /* 0x000fea0003c00000 */
[----:B------:R-:W-:Y:S01]  /*24b0*/  FADD.FTZ R98, R79, R98 ;  /* 0x000000624f627221 */ /* 0x000fe20000010000 */
[----:B0-----:R-:W-:Y:S01]  /*24c0*/  HFMA2.MMA R77, -RZ, RZ, 0, 5.9604644775390625e-08 ;  /* 0x00000001ff4d7435 */ /* 0x001fe200000001ff */
[----:B-1----:R-:W-:Y:S01]  /*24d0*/  FADD.FTZ R99, R99, R76 ;  /* 0x0000004c63637221 */ /* 0x002fe20000010000 */
[----:B------:R-:W-:Y:S02]  /*24e0*/  MOV R75, 0x1f ;  /* 0x0000001f004b7802 */ /* 0x000fe40000000f00 */
[----:B------:R-:W-:Y:S02]  /*24f0*/  MOV R76, 0xffffffff ;  /* 0xffffffff004c7802 */ /* 0x000fe40000000f00 */
[----:B------:R-:W-:-:S02]  /*2500*/  MOV R78, R98 ;  /* 0x00000062004e7202 */ /* 0x000fc40000000f00 */
[----:B------:R-:W-:Y:S02]  /*2510*/  MOV R72, 0x2530 ;  /* 0x0000253000487802 */ /* 0x000fe40000000f00 */
[----:B------:R-:W-:Y:S05]  /*2520*/  CALL.REL.NOINC `($__internal_98_$__cuda_sm70_shflsync_down_p) ;  /* 0x0000009000007944 */ /* 0x000fea0003c00000 */
[----:B0-----:R-:W-:Y:S01]  /*2530*/  HFMA2.MMA R77, -RZ, RZ, 0, 5.9604644775390625e-08 ;  /* 0x00000001ff4d7435 */ /* 0x001fe200000001ff */
[----:B-1----:R-:W-:Y:S02]  /*2540*/  MOV R79, R76 ;  /* 0x0000004c004f7202 */ /* 0x002fe40000000f00 */
[----:B------:R-:W-:Y:S02]  /*2550*/  MOV R78, R99 ;  /* 0x00000063004e7202 */ /* 0x000fe40000000f00 */
[----:B------:R-:W-:Y:S02]  /*2560*/  MOV R75, 0x1f ;  /* 0x0000001f004b7802 */ /* 0x000fe40000000f00 */
[----:B------:R-:W-:Y:S02]  /*2570*/  MOV R76, 0xffffffff ;  /* 0xffffffff004c7802 */ /* 0x000fe40000000f00 */
[----:B------:R-:W-:Y:S02]  /*2580*/  MOV R72, 0x25a0 ;  /* 0x000025a000487802 */ /* 0x000fe40000000f00 */
[----:B------:R-:W-:Y:S05]  /*2590*/  CALL.REL.NOINC `($__internal_98_$__cuda_sm70_shflsync_down_p) ;  /* 0x0000002000007944 */ /* 0x000fea0003c00000 */
[----:B-1----:R-:W-:Y:S01]  /*25a0*/  MOV R72, R76 ;  /* 0x0000004c00487202 */ /* 0x002fe20000000f00 */
[----:B0-----:R-:W-:Y:S05]  /*25b0*/  BRA `(.L_x_1397) ;  /* 0xffffeca000007947 */ /* 0x001fea000383ffff */
        .weak           $__internal_98_$__cuda_sm70_shflsync_down_p
        .type           $__internal_98_$__cuda_sm70_shflsync_down_p,@function
        .size           $__internal_98_$__cuda_sm70_shflsync_down_p,(.L_x_1861 - $__internal_98_$__cuda_sm70_shflsync_down_p)
$__internal_98_$__cuda_sm70_shflsync_down_p:
[----:B------:R-:W-:Y:S01]  /*25c0*/  HFMA2.MMA R73, -RZ, RZ, 0, 0 ;  /* 0x00000000ff497435 */ /* 0x000fe200000001ff */
[----:B------:R-:W-:Y:S04]  /*25d0*/  WARPSYNC R76 ;  /* 0x0000004c00007348 */ /* 0x000fe80003800000 */
[----:B------:R0:W1:Y:S01]  /*25e0*/  SHFL.DOWN PT, R76, R78, R77, R75 ;  /* 0x0800004d4e4c7389 */ /* 0x00006200000e004b */
[----:B------:R-:W-:Y:S05]  /*25f0*/  RET.REL.NODEC R72 `(_ZN10layer_norm31ln_parallel_residual_bwd_kernelINS_13Kernel_traitsI6__halfffffjLj2048ELj1ELj1ELj4ELj16ENS_18Kernel_traits_baseILj2048ES2_ffffjLj128EEEEELb0ELb1ELb0EEEvNS_9BwdParamsE) ;  /* 0xffffda0048007950 */ /* 0x000fea0003c3ffff */
.L_x_1398:
        /* <DEDUP_REMOVED lines=16> */
.L_x_1861:


//--------------------- .text._ZN10layer_norm31ln_parallel_residual_bwd_kernelINS_13Kernel_traitsI6__halfffffjLj2048ELj1ELj1ELj4ELj16ENS_18Kernel_traits_baseILj2048ES2_ffffjLj128EEEEELb0ELb1ELb1EEEvNS_9BwdParamsE --------------------------
	.section	.text._ZN10layer_norm31ln_parallel_residual_bwd_kernelINS_13Kernel_traitsI6__halfffffjLj2048ELj1ELj1ELj4ELj16ENS_18Kernel_traits_baseILj2048ES2_ffffjLj128EEEEELb0ELb1ELb1EEEvNS_9BwdParamsE,"ax",@progbits
	.sectioninfo	@"SHI_REGISTERS=128"
	.align	128
        .global         _ZN10layer_norm31ln_parallel_residual_bwd_kernelINS_13Kernel_traitsI6__halfffffjLj2048ELj1ELj1ELj4ELj16ENS_18Kernel_traits_baseILj2048ES2_ffffjLj128EEEEELb0ELb1ELb1EEEvNS_9BwdParamsE
        .type           _ZN10layer_norm31ln_parallel_residual_bwd_kernelINS_13Kernel_traitsI6__halfffffjLj2048ELj1ELj1ELj4ELj16ENS_18Kernel_traits_baseILj2048ES2_ffffjLj128EEEEELb0ELb1ELb1EEEvNS_9BwdParamsE,@function
        .size           _ZN10layer_norm31ln_parallel_residual_bwd_kernelINS_13Kernel_traitsI6__halfffffjLj2048ELj1ELj1ELj4ELj16ENS_18Kernel_traits_baseILj2048ES2_ffffjLj128EEEEELb0ELb1ELb1EEEvNS_9BwdParamsE,(.L_x_1862 - _ZN10layer_norm31ln_parallel_residual_bwd_kernelINS_13Kernel_traitsI6__halfffffjLj2048ELj1ELj1ELj4ELj16ENS_18Kernel_traits_baseILj2048ES2_ffffjLj128EEEEELb0ELb1ELb1EEEvNS_9BwdParamsE)
        .other          _ZN10layer_norm31ln_parallel_residual_bwd_kernelINS_13Kernel_traitsI6__halfffffjLj2048ELj1ELj1ELj4ELj16ENS_18Kernel_traits_baseILj2048ES2_ffffjLj128EEEEELb0ELb1ELb1EEEvNS_9BwdParamsE,@"STO_CUDA_ENTRY STV_DEFAULT"
_ZN10layer_norm31ln_parallel_residual_bwd_kernelINS_13Kernel_traitsI6__halfffffjLj2048ELj1ELj1ELj4ELj16ENS_18Kernel_traits_baseILj2048ES2_ffffjLj128EEEEELb0ELb1ELb1EEEvNS_9BwdParamsE:
.text._ZN10layer_norm31ln_parallel_residual_bwd_kernelINS_13Kernel_traitsI6__halfffffjLj2048ELj1ELj1ELj4ELj16ENS_18Kernel_traits_baseILj2048ES2_ffffjLj128EEEEELb0ELb1ELb1EEEvNS_9BwdParamsE:
        /* <DEDUP_REMOVED lines=24> */
.L_x_1399:
[----:B------:R-:W-:-:S04]  /*0180*/  SHF.L.U32 R2, R0, 0x3, RZ ;  /* 0x0000000300027819 */ /* 0x000fc800000006ff */
[----:B------:R-:W-:-:S04]  /*0190*/  LOP3.LUT R2, R2, 0x3f8, RZ, 0xc0, !PT ;  /* 0x000003f802027812 */ /* 0x000fc800078ec0ff */
[----:B------:R-:W-:-:S04]  /*01a0*/  IADD3 R2, P0, R2, c[0x0][0x1b0], RZ ;  /* 0x00006c0002027a10 */ /* 0x000fc80007f1e0ff */
[----:B------:R-:W-:-:S05]  /*01b0*/  IADD3.X R3, RZ, c[0x0][0x1b4], RZ, P0, !PT ;  /* 0x00006d00ff037a10 */ /* 0x000fca00007fe4ff */
[----:B------:R0:W2:Y:S04]  /*01c0*/  LDG.E.64 R102, [R2.64] ;  /* 0x0000000402667981 */ /* 0x0000a8000c1e1b00 */
[----:B------:R0:W3:Y:S04]  /*01d0*/  LDG.E.64 R98, [R2.64+0x400] ;  /* 0x0004000402627981 */ /* 0x0000e8000c1e1b00 */
[----:B------:R0:W4:Y:S04]  /*01e0*/  LDG.E.64 R94, [R2.64+0x800] ;  /* 0x00080004025e7981 */ /* 0x000128000c1e1b00 */
[----:B------:R0:W5:Y:S01]  /*01f0*/  LDG.E.64 R90, [R2.64+0xc00] ;  /* 0x000c0004025a7981 */ /* 0x000162000c1e1b00 */
        /* <DEDUP_REMOVED lines=41> */
.L_x_1406:
[----:B------:R-:W-:Y:S01]  /*0490*/  IMAD R44, R106, c[0x0][0x168], RZ ;  /* 0x00005a006a2c7a24 */ /* 0x000fe200078e02ff */
[----:B------:R-:W-:Y:S02]  /*04a0*/  MOV R63, 0x4 ;  /* 0x00000004003f7802 */ /* 0x000fe40000000f00 */
[----:B------:R-:W-:Y:S02]  /*04b0*/  LOP3.LUT R46, R0, 0x7f, RZ, 0xc0, !PT ;  /* 0x0000007f002e7812 */ /* 0x000fe400078ec0ff */
[----:B------:R-:W-:Y:S01]  /*04c0*/  SHF.R.S32.HI R45, RZ, 0x1f, R44 ;  /* 0x0000001fff2d7819 */ /* 0x000fe2000001142c */
[----:B------:R-:W-:Y:S01]  /*04d0*/  IMAD.WIDE R122, R106, R63, c[0x0][0x1a0] ;  /* 0x000068006a7a7625 */ /* 0x000fe200078e023f */
[----:B------:R-:W-:Y:S02]  /*04e0*/  MOV R112, 0x10 ;  /* 0x0000001000707802 */ /* 0x000fe40000000f00 */
[----:B------:R-:W-:-:S03]  /*04f0*/  LEA.HI R45, R45, R44, RZ, 0x2 ;  /* 0x0000002c2d2d7211 */ /* 0x000fc600078f10ff */
[----:B------:R-:W2:Y:S01]  /*0500*/  LDG.E R122, [R122.64] ;  /* 0x000000047a7a7981 */ /* 0x000ea2000c1e1900 */
[----:B------:R-:W-:-:S04]  /*0510*/  LEA.HI.SX32 R109, R45, R46, 0x1e ;  /* 0x0000002e2d6d7211 */ /* 0x000fc800078ff2ff */
[C---:B------:R-:W-:Y:S01]  /*0520*/  IADD3 R111, R109.reuse, 0x80, RZ ;  /* 0x000000806d6f7810 */ /* 0x040fe20007ffe0ff */
[----:B------:R-:W-:-:S04]  /*0530*/  IMAD.WIDE.U32 R44, R109, R112, c[0x0][0x188] ;  /* 0x000062006d2c7625 */ /* 0x000fc800078e0070 */
[----:B------:R-:W-:Y:S02]  /*0540*/  IMAD.WIDE R62, R106, R63, c[0x0][0x1a8] ;  /* 0x00006a006a3e7625 */ /* 0x000fe400078e023f */
[----:B------:R-:W3:Y:S02]  /*0550*/  LDG.E.128 R44, [R44.64] ;  /* 0x000000042c2c7981 */ /* 0x000ee4000c1e1d00 */
[----:B------:R-:W-:Y:S02]  /*0560*/  IMAD.WIDE.U32 R52, R111, R112, c[0x0][0x188] ;  /* 0x000062006f347625 */ /* 0x000fe400078e0070 */
[----:B------:R0:W4:Y:S01]  /*0570*/  LDG.E R110, [R62.64] ;  /* 0x000000043e6e7981 */ /* 0x000122000c1e1900 */
[----:B------:R-:W-:-:S03]  /*0580*/  IADD3 R108, R109, 0x100, RZ ;  /* 0x000001006d6c7810 */ /* 0x000fc60007ffe0ff */
[----:B------:R-:W4:Y:S01]  /*0590*/  LDG.E.128 R52, [R52.64] ;  /* 0x0000000434347981 */ /* 0x000f22000c1e1d00 */
[----:B------:R-:W-:-:S04]  /*05a0*/  IMAD.WIDE.U32 R56, R111, R112, c[0x0][0x208] ;  /* 0x000082006f387625 */ /* 0x000fc800078e0070 */
[CC--:B------:R-:W-:Y:S02]  /*05b0*/  IMAD.WIDE.U32 R48, R109.reuse, R112.reuse, c[0x0][0x208] ;  /* 0x000082006d307625 */ /* 0x0c0fe400078e0070 */
[----:B------:R-:W4:Y:S02]  /*05c0*/  LDG.E.128 R56, [R56.64] ;  /* 0x0000000438387981 */ /* 0x000f24000c1e1d00 */
[CC--:B------:R-:W-:Y:S02]  /*05d0*/  IMAD.WIDE.U32 R60, R108.reuse, R112.reuse, c[0x0][0x188] ;  /* 0x000062006c3c7625 */ /* 0x0c0fe400078e0070 */
[----:B------:R-:W4:Y:S04]  /*05e0*/  LDG.E.128 R48, [R48.64] ;  /* 0x0000000430307981 */ /* 0x000f28000c1e1d00 */
[----:B0-----:R-:W4:Y:S01]  /*05f0*/  LDG.E.128 R60, [R60.64] ;  /* 0x000000043c3c7981 */ /* 0x001f22000c1e1d00 */
[----:B------:R-:W-:Y:S01]  /*0600*/  IADD3 R107, R109, 0x180, RZ ;  /* 0x000001806d6b7810 */ /* 0x000fe20007ffe0ff */
[----:B------:R-:W-:-:S04]  /*0610*/  IMAD.WIDE.U32 R68, R108, R112, c[0x0][0x208] ;  /* 0x000082006c447625 */ /* 0x000fc800078e0070 */
[CC--:B------:R-:W-:Y:S02]  /*0620*/  IMAD.WIDE.U32 R64, R107.reuse, R112.reuse, c[0x0][0x188] ;  /* 0x000062006b407625 */ /* 0x0c0fe400078e0070 */
[----:B------:R-:W4:Y:S04]  /*0630*/  LDG.E.128 R68, [R68.64] ;  /* 0x0000000444447981 */ /* 0x000f28000c1e1d00 */
[----:B------:R-:W4:Y:S01]  /*0640*/  LDG.E.128 R64, [R64.64] ;  /* 0x0000000440407981 */ /* 0x000f22000c1e1d00 */
[----:B------:R-:W-:-:S06]  /*0650*/  IMAD.WIDE.U32 R72, R107, R112, c[0x0][0x208] ;  /* 0x000082006b487625 */ /* 0x000fcc00078e0070 */
[----:B------:R-:W4:Y:S01]  /*0660*/  LDG.E.128 R72, [R72.64] ;  /* 0x0000000448487981 */ /* 0x000f22000c1e1d00 */
[----:B------:R-:W-:-:S04]  /*0670*/  ISETP.NE.U32.AND P0, PT, RZ, c[0x0][0x218], PT ;  /* 0x00008600ff007a0c */ /* 0x000fc80003f05070 */
[----:B------:R-:W-:Y:S01]  /*0680*/  ISETP.NE.AND.EX P0, PT, RZ, c[0x0][0x21c], PT, P0 ;  /* 0x00008700ff007a0c */ /* 0x000fe20003f05300 */
[----:B------:R-:W-:-:S12]  /*0690*/  ULDC.U8 UR6, c[0x0][0x1f0] ;  /* 0x00007c0000067ab9 */ /* 0x000fd80000000000 */
[----:B------:R-:W-:-:S04]  /*06a0*/  @P0 IMAD.WIDE.U32 R118, R109, R112, c[0x0][0x218] ;  /* 0x000086006d760625 */ /* 0x000fc800078e0070 */
        /* <DEDUP_REMOVED lines=13> */
[C---:B---3--:R-:W-:Y:S02]  /*0780*/  FADD.FTZ R45, -R122.reuse, R45 ;  /* 0x0000002d7a2d7221 */ /* 0x048fe40000010100 */
[----:B------:R-:W-:Y:S02]  /*0790*/  FADD.FTZ R47, -R122, R47 ;  /* 0x0000002f7a2f7221 */ /* 0x000fe40000010100 */
[C---:B----4-:R-:W-:Y:S02]  /*07a0*/  FMUL.FTZ R116, R110.reuse, R45 ;  /* 0x0000002d6e747220 */ /* 0x050fe40000410000 */
[----:B0-----:R-:W-:Y:S02]  /*07b0*/  FMUL.FTZ R118, R110, R47 ;  /* 0x0000002f6e767220 */ /* 0x001fe40000410000 */
[C---:B------:R-:W-:Y:S02]  /*07c0*/  FADD.FTZ R45, -R122.reuse, R52 ;  /* 0x000000347a2d7221 */ /* 0x040fe40000010100 */
[----:B------:R-:W-:-:S02]  /*07d0*/  FADD.FTZ R53, -R122, R53 ;  /* 0x000000357a357221 */ /* 0x000fc40000010100 */
[----:B------:R-:W-:Y:S02]  /*07e0*/  FADD.FTZ R47, -R122, R54 ;  /* 0x000000367a2f7221 */ /* 0x000fe40000010100 */
[----:B------:R-:W-:Y:S02]  /*07f0*/  FMUL.FTZ R54, R110, R45 ;  /* 0x0000002d6e367220 */ /* 0x000fe40000410000 */
[----:B------:R-:W-:Y:S02]  /*0800*/  FADD.FTZ R45, -R122, R55 ;  /* 0x000000377a2d7221 */ /* 0x000fe40000010100 */
[----:B------:R-:W-:Y:S02]  /*0810*/  FMUL.FTZ R55, R110, R53 ;  /* 0x000000356e377220 */ /* 0x000fe40000410000 */
[C---:B------:R-:W-:Y:S02]  /*0820*/  FADD.FTZ R121, -R122.reuse, R44 ;  /* 0x0000002c7a797221 */ /* 0x040fe40000010100 */
[----:B-1----:R-:W-:-:S02]  /*0830*/  FADD.FTZ R115, -R122, R46 ;  /* 0x0000002e7a737221 */ /* 0x002fc40000010100 */
[C---:B------:R-:W-:Y:S02]  /*0840*/  FADD.FTZ R7, R56.reuse, R7 ;  /* 0x0000000738077221 */ /* 0x040fe40000010000 */
[----:B------:R-:W-:Y:S02]  /*0850*/  FFMA.FTZ R77, R56, R54, R77 ;  /* 0x00000036384d7223 */ /* 0x000fe4000001004d */
[----:B------:R-:W-:Y:S02]  /*0860*/  FMUL.FTZ R113, R101, R56 ;  /* 0x0000003865717220 */ /* 0x000fe40000410000 */
[----:B------:R-:W-:Y:S02]  /*0870*/  FMUL.FTZ R119, R105, R48 ;  /* 0x0000003069777220 */ /* 0x000fe40000410000 */
[----:B------:R-:W-:Y:S02]  /*0880*/  FADD.FTZ R8, R57, R8 ;  /* 0x0000000839087221 */ /* 0x000fe40000010000 */
[----:B------:R-:W-:-:S02]  /*0890*/  FMUL.FTZ R56, R110, R47 ;  /* 0x0000002f6e387220 */ /* 0x000fc40000410000 */
[----:B------:R-:W-:Y:S02]  /*08a0*/  FFMA.FTZ R78, R57, R55, R78 ;  /* 0x00000037394e7223 */ /* 0x000fe4000001004e */
[----:B------:R-:W-:Y:S02]  /*08b0*/  FMUL.FTZ R112, R100, R57 ;  /* 0x0000003964707220 */ /* 0x000fe40000410000 */
[C---:B------:R-:W-:Y:S02]  /*08c0*/  FMUL.FTZ R114, R110.reuse, R121 ;  /* 0x000000796e727220 */ /* 0x040fe40000410000 */
[C---:B------:R-:W-:Y:S02]  /*08d0*/  FMUL.FTZ R57, R110.reuse, R45 ;  /* 0x0000002d6e397220 */ /* 0x040fe40000410000 */
[----:B------:R-:W-:Y:S02]  /*08e0*/  FMUL.FTZ R117, R110, R115 ;  /* 0x000000736e757220 */ /* 0x000fe40000410000 */
[----:B------:R-:W-:-:S02]  /*08f0*/  FADD.FTZ R53, -R122, R61 ;  /* 0x0000003d7a357221 */ /* 0x000fc40000010100 */
[----:B------:R-:W-:Y:S02]  /*0900*/  FMUL.FTZ R121, R104, R49 ;  /* 0x0000003168797220 */ /* 0x000fe40000410000 */
[C---:B------:R-:W-:Y:S02]  /*0910*/  FADD.FTZ R5, R58.reuse, R5 ;  /* 0x000000053a057221 */ /* 0x040fe40000010000 */
[----:B------:R-:W-:Y:S02]  /*0920*/  FFMA.FTZ R19, R58, R56, R19 ;  /* 0x000000383a137223 */ /* 0x000fe40000010013 */
[----:B------:R-:W-:Y:S02]  /*0930*/  FMUL.FTZ R115, R99, R58 ;  /* 0x0000003a63737220 */ /* 0x000fe40000410000 */
[----:B------:R-:W-:Y:S02]  /*0940*/  FADD.FTZ R44, RZ, R119 ;  /* 0x00000077ff2c7221 */ /* 0x000fe40000010000 */
[----:B------:R-:W-:-:S02]  /*0950*/  FADD.FTZ R6, R59, R6 ;  /* 0x000000063b067221 */ /* 0x000fc40000010000 */
[----:B------:R-:W-:Y:S02]  /*0960*/  FFMA.FTZ R76, R59, R57, R76 ;  /* 0x000000393b4c7223 */ /* 0x000fe4000001004c */
[----:B------:R-:W-:Y:S02]  /*0970*/  FMUL.FTZ R58, R98, R59 ;  /* 0x0000003b623a7220 */ /* 0x000fe40000410000 */
[----:B------:R-:W-:Y:S02]  /*0980*/  FFMA.FTZ R46, R114, R119, RZ ;  /* 0x00000077722e7223 */ /* 0x000fe400000100ff */
[----:B------:R-:W-:Y:S02]  /*0990*/  FADD.FTZ R59, -R122, R60 ;  /* 0x0000003c7a3b7221 */ /* 0x000fe40000010100 */
        /* <DEDUP_REMOVED lines=20> */
[C---:B------:R-:W-:Y:S02]  /*0ae0*/  FADD.FTZ R10, R51.reuse, R10 ;  /* 0x0000000a330a7221 */ /* 0x040fe40000010000 */
[----:B------:R-:W-:Y:S02]  /*0af0*/  FFMA.FTZ R80, R51, R118, R80 ;  /* 0x0000007633507223 */ /* 0x000fe40000010050 */
[----:B------:R-:W-:Y:S02]  /*0b00*/  FADD.FTZ R51, -R122, R64 ;  /* 0x000000407a337221 */ /* 0x000fe40000010100 */
[C---:B------:R-:W-:Y:S02]  /*0b10*/  FADD.FTZ R4, R69.reuse, R4 ;  /* 0x0000000445047221 */ /* 0x040fe40000010000 */
[----:B------:R-:W-:Y:S02]  /*0b20*/  FFMA.FTZ R18, R69, R60, R18 ;  /* 0x0000003c45127223 */ /* 0x000fe40000010012 */
[----:B------:R-:W-:-:S02]  /*0b30*/  FMUL.FTZ R61, R110, R61 ;  /* 0x0000003d6e3d7220 */ /* 0x000fc40000410000 */
[----:B------:R-:W-:Y:S02]  /*0b40*/  FMUL.FTZ R69, R96, R69 ;  /* 0x0000004560457220 */ /* 0x000fe40000410000 */
[----:B------:R-:W-:Y:S02]  /*0b50*/  FADD.FTZ R44, R53, R62 ;  /* 0x0000003e352c7221 */ /* 0x000fe40000010000 */
[----:B------:R-:W-:Y:S02]  /*0b60*/  FFMA.FTZ R46, R59, R62, R46 ;  /* 0x0000003e3b2e7223 */ /* 0x000fe4000001002e */
[C---:B------:R-:W-:Y:S02]  /*0b70*/  FADD.FTZ R86, R49.reuse, R86 ;  /* 0x0000005631567221 */ /* 0x040fe40000010000 */
[----:B------:R-:W-:Y:S02]  /*0b80*/  FFMA.FTZ R88, R49, R116, R88 ;  /* 0x0000007431587223 */ /* 0x000fe40000010058 */
[----:B------:R-:W-:-:S02]  /*0b90*/  FADD.FTZ R49, -R122, R65 ;  /* 0x000000417a317221 */ /* 0x000fc40000010100 */
[C---:B------:R-:W-:Y:S02]  /*0ba0*/  FADD.FTZ R79, R70.reuse, R79 ;  /* 0x0000004f464f7221 */ /* 0x040fe40000010000 */
[----:B------:R-:W-:Y:S02]  /*0bb0*/  FFMA.FTZ R15, R70, R61, R15 ;  /* 0x0000003d460f7223 */ /* 0x000fe4000001000f */
[----:B------:R-:W-:Y:S02]  /*0bc0*/  FMUL.FTZ R65, R110, R51 ;  /* 0x000000336e417220 */ /* 0x000fe40000410000 */
[----:B------:R-:W-:Y:S02]  /*0bd0*/  FADD.FTZ R63, -R122, R63 ;  /* 0x0000003f7a3f7221 */ /* 0x000fe40000010100 */
        /* <DEDUP_REMOVED lines=10> */
[----:B------:R-:W-:Y:S02]  /*0c80*/  FMUL.FTZ R72, R93, R72 ;  /* 0x000000485d487220 */ /* 0x000fe40000410000 */
[----:B------:R-:W-:Y:S02]  /*0c90*/  FADD.FTZ R51, R51, R66 ;  /* 0x0000004233337221 */ /* 0x000fe40000010000 */
[----:B------:R-:W-:Y:S02]  /*0ca0*/  FFMA.FTZ R44, R63, R66, R46 ;  /* 0x000000423f2c7223 */ /* 0x000fe4000001002e */
[----:B------:R-:W-:-:S02]  /*0cb0*/  FADD.FTZ R2, R71, R2 ;  /* 0x0000000247027221 */ /* 0x000fc40000010000 */
[----:B------:R-:W-:Y:S02]  /*0cc0*/  FFMA.FTZ R16, R71, R63, R16 ;  /* 0x0000003f47107223 */ /* 0x000fe40000010010 */
[----:B------:R-:W-:Y:S02]  /*0cd0*/  FADD.FTZ R47, -R122, R67 ;  /* 0x000000437a2f7221 */ /* 0x000fe40000010100 */
[C---:B------:R-:W-:Y:S02]  /*0ce0*/  FMUL.FTZ R71, R110.reuse, R45 ;  /* 0x0000002d6e477220 */ /* 0x040fe40000410000 */
[----:B------:R-:W-:Y:S02]  /*0cf0*/  FMUL.FTZ R67, R110, R49 ;  /* 0x000000316e437220 */ /* 0x000fe40000410000 */
[----:B------:R-:W-:Y:S02]  /*0d00*/  FMUL.FTZ R122, R92, R73 ;  /* 0x000000495c7a7220 */ /* 0x000fe40000410000 */
[----:B------:R-:W-:-:S02]  /*0d10*/  FADD.FTZ R45, R51, R72 ;  /* 0x00000048332d7221 */ /* 0x000fc40000010000 */
[----:B------:R-:W-:Y:S02]  /*0d20*/  FFMA.FTZ R44, R65, R72, R44 ;  /* 0x00000048412c7223 */ /* 0x000fe4000001002c */
[C---:B------:R-:W-:Y:S02]  /*0d30*/  FADD.FTZ R83, R74.reuse, R83 ;  /* 0x000000534a537221 */ /* 0x040fe40000010000 */
[----:B------:R-:W-:Y:S02]  /*0d40*/  FFMA.FTZ R11, R74, R71, R11 ;  /* 0x000000474a0b7223 */ /* 0x000fe4000001000b */
[----:B------:R-:W-:Y:S02]  /*0d50*/  FMUL.FTZ R74, R91, R74 ;  /* 0x0000004a5b4a7220 */ /* 0x000fe40000410000 */
[----:B------:R-:W-:Y:S02]  /*0d60*/  FADD.FTZ R45, R45, R122 ;  /* 0x0000007a2d2d7221 */ /* 0x000fe40000010000 */
[----:B------:R-:W-:-:S02]  /*0d70*/  FFMA.FTZ R44, R67, R122, R44 ;  /* 0x0000007a432c7223 */ /* 0x000fc4000001002c */
[C---:B------:R-:W-:Y:S02]  /*0d80*/  FADD.FTZ R82, R73.reuse, R82 ;  /* 0x0000005249527221 */ /* 0x040fe40000010000 */
[----:B------:R-:W-:Y:S02]  /*0d90*/  FFMA.FTZ R14, R73, R67, R14 ;  /* 0x00000043490e7223 */ /* 0x000fe4000001000e */
[----:B------:R-:W-:Y:S02]  /*0da0*/  FMUL.FTZ R73, R110, R47 ;  /* 0x0000002f6e497220 */ /* 0x000fe40000410000 */
[----:B------:R-:W-:Y:S02]  /*0db0*/  FADD.FTZ R45, R45, R74 ;  /* 0x0000004a2d2d7221 */ /* 0x000fe40000010000 */
[----:B------:R-:W-:Y:S02]  /*0dc0*/  FMUL.FTZ R64, R90, R75 ;  /* 0x0000004b5a407220 */ /* 0x000fe40000410000 */
        /* <DEDUP_REMOVED lines=9> */
[----:B------:R-:W-:Y:S02]  /*0e60*/  FADD.FTZ R46, R45, R64 ;  /* 0x000000402d2e7221 */ /* 0x000fe40000010000 */
[----:B------:R-:W-:Y:S01]  /*0e70*/  FFMA.FTZ R52, R73, R64, R44 ;  /* 0x0000004049347223 */ /* 0x000fe2000001002c */
[----:B------:R-:W-:Y:S05]  /*0e80*/  BRA.DIV ~URZ, `(.L_x_1401) ;  /* 0x00000f127f007947 */ /* 0x000fea000b800000 */
[----:B------:R0:W1:Y:S02]  /*0e90*/  SHFL.DOWN PT, R51, R46, 0x10, 0x1f ;  /* 0x0a001f002e337f89 */ /* 0x00006400000e0000 */
.L_x_1407:
        /* <DEDUP_REMOVED lines=18> */
.L_x_1408:
[----:B------:R-:W-:Y:S01]  /*0fc0*/  PLOP3.LUT P0, PT, PT, PT, PT, 0x80, 0x0 ;  /* 0x000000000000781c */ /* 0x000fe20003f0f070 */
[----:B-12---:R-:W-:Y:S01]  /*0fd0*/  FADD.FTZ R52, R51, R52 ;  /* 0x0000003433347221 */ /* 0x006fe20000010000 */
[----:B------:R-:W-:Y:S01]  /*0fe0*/  @!P1 PLOP3.LUT P0, PT, P5, PT, PT, 0x80, 0x0 ;  /* 0x000000000000981c */ /* 0x000fe20002f0f070 */
[----:B0-----:R-:W-:Y:S01]  /*0ff0*/  FADD.FTZ R53, R48, R53 ;  /* 0x0000003530357221 */ /* 0x001fe20000010000 */
[----:B------:R-:W-:Y:S01]  /*1000*/  SHF.R.U32.HI R44, RZ, 0x5, R0 ;  /* 0x00000005ff2c7819 */ /* 0x000fe20000011600 */
[----:B------:R-:W-:-:S03]  /*1010*/  ULDC.U8 UR6, c[0x0][0x1f0] ;  /* 0x00007c0000067ab9 */ /* 0x000fc60000000000 */
[----:B------:R-:W-:-:S07]  /*1020*/  @!P1 LOP3.LUT R45, R44, 0x7fffffc, RZ, 0xc0, !PT ;  /* 0x07fffffc2c2d9812 */ /* 0x000fce00078ec0ff */
[----:B------:R-:W-:Y:S02]  /*1030*/  @!P0 IADD3 R45, R45, 0x4, RZ ;  /* 0x000000042d2d8810 */ /* 0x000fe40007ffe0ff */
[----:B------:R-:W-:Y:S01]  /*1040*/  ISETP.NE.AND P0, PT, RZ, UR6, PT ;  /* 0x00000006ff007c0c */ /* 0x000fe2000bf05270 */
[----:B------:R-:W-:Y:S01]  /*1050*/  WARPSYNC 0xffffffff ;  /* 0xffffffff00007948 */ /* 0x000fe20003800000 */
[----:B------:R-:W-:Y:S02]  /*1060*/  @!P1 LOP3.LUT R68, R45, 0x3, R44, 0xf8, !PT ;  /* 0x000000032d449812 */ /* 0x000fe400078ef82c */
[----:B------:R-:W-:-:S03]  /*1070*/  LOP3.LUT R44, R44, 0x7fffffc, RZ, 0xc0, !PT ;  /* 0x07fffffc2c2c7812 */ /* 0x000fc600078ec0ff */
[----:B------:R0:W-:Y:S01]  /*1080*/  @!P1 STS.64 [R68.X8+0x2000], R52 ;  /* 0x0020003444009388 */ /* 0x0001e20000008a00 */
[----:B------:R-:W-:-:S03]  /*1090*/  @!P5 IADD3 R44, R44, 0x4, RZ ;  /* 0x000000042c2cd810 */ /* 0x000fc60007ffe0ff */
[----:B------:R-:W-:Y:S01]  /*10a0*/  BAR.SYNC.DEFER_BLOCKING 0x0 ;  /* 0x0000000000007b1d */ /* 0x000fe20000010000 */
[----:B------:R-:W-:Y:S02]  /*10b0*/  SHF.L.U32 R75, R44, 0x3, RZ ;  /* 0x000000032c4b7819 */ /* 0x000fe400000006ff */
[----:B------:R-:W-:-:S04]  /*10c0*/  ISETP.NE.U32.AND P1, PT, RZ, c[0x0][0x258], PT ;  /* 0x00009600ff007a0c */ /* 0x000fc80003f25070 */
[----:B------:R-:W-:Y:S01]  /*10d0*/  ISETP.NE.AND.EX P1, PT, RZ, c[0x0][0x25c], PT, P1 ;  /* 0x00009700ff007a0c */ /* 0x000fe20003f25310 */
[----:B0-----:R-:W-:Y:S01]  /*10e0*/  HFMA2.MMA R68, -RZ, RZ, 0, 9.5367431640625e-07 ;  /* 0x00000010ff447435 */ /* 0x001fe200000001ff */
[----:B------:R-:W0:Y:S04]  /*10f0*/  LDS.128 R44, [R75+0x2000] ;  /* 0x002000004b2c7984 */ /* 0x000e280000000c00 */
        /* <DEDUP_REMOVED lines=26> */
[----:B------:R-:W-:-:S04]  /*12a0*/  IMAD.WIDE.U32 R116, R109, R68, c[0x0][0x248] ;  /* 0x000092006d747625 */ /* 0x000fc800078e0044 */
        /* <DEDUP_REMOVED lines=14> */
.L_x_1403:
[----:B------:R1:W-:Y:S01]  /*1390*/  STG.E.128 [R116.64], R44 ;  /* 0x0000002c74007986 */ /* 0x0003e2000c101d04 */
[----:B------:R-:W-:-:S04]  /*13a0*/  ISETP.NE.U32.AND P2, PT, RZ, c[0x0][0x250], PT ;  /* 0x00009400ff007a0c */ /* 0x000fc80003f45070 */
[----:B------:R-:W-:-:S13]  /*13b0*/  ISETP.NE.AND.EX P2, PT, RZ, c[0x0][0x254], PT, P2 ;  /* 0x00009500ff007a0c */ /* 0x000fda0003f45320 */
[----:B------:R-:W-:Y:S05]  /*13c0*/  @!P2 BRA `(.L_x_1404) ;  /* 0x000000800000a947 */ /* 0x000fea0003800000 */
[----:B-1----:R-:W-:Y:S01]  /*13d0*/  ISETP.NE.U32.AND P3, PT, RZ, c[0x0][0x250], PT ;  /* 0x00009400ff007a0c */ /* 0x002fe20003f65070 */
[----:B0-----:R-:W-:-:S03]  /*13e0*/  IMAD.WIDE.U32 R48, R109, R68, c[0x0][0x250] ;  /* 0x000094006d307625 */ /* 0x001fc600078e0044 */
[----:B------:R-:W-:-:S04]  /*13f0*/  ISETP.NE.AND.EX P3, PT, RZ, c[0x0][0x254], PT, P3 ;  /* 0x00009500ff007a0c */ /* 0x000fc80003f65330 */
[----:B------:R-:W-:Y:S02]  /*1400*/  SEL R47, R47, R43, P3 ;  /* 0x0000002b2f2f7207 */ /* 0x000fe40001800000 */
[----:B------:R-:W-:Y:S02]  /*1410*/  SEL R46, R46, R42, P3 ;  /* 0x0000002a2e2e7207 */ /* 0x000fe40001800000 */
[----:B------:R-:W-:Y:S02]  /*1420*/  SEL R45, R45, R41, P3 ;  /* 0x000000292d2d7207 */ /* 0x000fe40001800000 */
[----:B------:R-:W-:-:S05]  /*1430*/  SEL R44, R44, R40, P3 ;  /* 0x000000282c2c7207 */ /* 0x000fca0001800000 */
[----:B------:R0:W-:Y:S02]  /*1440*/  STG.E.128 [R48.64], R44 ;  /* 0x0000002c30007986 */ /* 0x0001e4000c101d04 */
.L_x_1404:
        /* <DEDUP_REMOVED lines=8> */
[----:B0-----:R-:W-:Y:S01]  /*14d0*/  FFMA.FTZ R47, R65, R53, R52 ;  /* 0x00000035412f7223 */ /* 0x001fe20000010034 */
[----:B------:R-:W-:Y:S01]  /*14e0*/  SEL R120, RZ, 0x1, P5 ;  /* 0x00000001ff787807 */ /* 0x000fe20002800000 */
[----:B------:R-:W-:Y:S01]  /*14f0*/  FADD.FTZ R45, R113, -R54 ;  /* 0x80000036712d7221 */ /* 0x000fe20000010000 */
[----:B------:R-:W-:Y:S01]  /*1500*/  IADD3 R113, R109, 0x80, RZ ;  /* 0x000000806d717810 */ /* 0x000fe20007ffe0ff */
[----:B------:R-:W-:-:S02]  /*1510*/  FADD.FTZ R55, R112, -R55 ;  /* 0x8000003770377221 */ /* 0x000fc40000010000 */
[----:B------:R-:W-:Y:S02]  /*1520*/  FADD.FTZ R115, R115, -R56 ;  /* 0x8000003873737221 */ /* 0x000fe40000010000 */
[----:B------:R-:W-:Y:S02]  /*1530*/  FADD.FTZ R57, R58, -R57 ;  /* 0x800000393a397221 */ /* 0x000fe40000010000 */
[-CC-:B------:R-:W-:Y:S02]  /*1540*/  FFMA.FTZ R51, R67, R53.reuse, R52.reuse ;  /* 0x0000003543337223 */ /* 0x180fe40000010034 */
[-CC-:B------:R-:W-:Y:S02]  /*1550*/  FFMA.FTZ R59, R59, R53.reuse, R52.reuse ;  /* 0x000000353b3b7223 */ /* 0x180fe40000010034 */
[-CC-:B------:R-:W-:Y:S02]  /*1560*/  FFMA.FTZ R60, R60, R53.reuse, R52.reuse ;  /* 0x000000353c3c7223 */ /* 0x180fe40000010034 */
[----:B------:R-:W-:-:S02]  /*1570*/  FFMA.FTZ R61, R61, R53, R52 ;  /* 0x000000353d3d7223 */ /* 0x000fc40000010034 */
[--C-:B------:R-:W-:Y:S02]  /*1580*/  FFMA.FTZ R63, R63, R53, R52.reuse ;  /* 0x000000353f3f7223 */ /* 0x100fe40000010034 */
[----:B------:R-:W-:Y:S02]  /*1590*/  FADD.FTZ R67, R72, -R47 ;  /* 0x8000002f48437221 */ /* 0x000fe40000010000 */
[C---:B------:R-:W-:Y:S02]  /*15a0*/  FMUL.FTZ R44, R110.reuse, R45 ;  /* 0x0000002d6e2c7220 */ /* 0x040fe40000410000 */
[----:B------:R-:W-:Y:S02]  /*15b0*/  FFMA.FTZ R71, R71, R53, R52 ;  /* 0x0000003547477223 */ /* 0x000fe40000010034 */
[C---:B------:R-:W-:Y:S02]  /*15c0*/  FMUL.FTZ R45, R110.reuse, R55 ;  /* 0x000000376e2d7220 */ /* 0x040fe40000410000 */
[----:B------:R-:W-:-:S02]  /*15d0*/  FMUL.FTZ R46, R110, R115 ;  /* 0x000000736e2e7220 */ /* 0x000fc40000410000 */
[----:B------:R-:W-:Y:S02]  /*15e0*/  FMUL.FTZ R47, R110, R57 ;  /* 0x000000396e2f7220 */ /* 0x000fe40000410000 */
[----:B------:R-:W-:Y:S02]  /*15f0*/  FFMA.FTZ R65, R73, R53, R52 ;  /* 0x0000003549417223 */ /* 0x000fe40000010034 */
[----:B------:R-:W-:Y:S02]  /*1600*/  FADD.FTZ R59, R62, -R59 ;  /* 0x8000003b3e3b7221 */ /* 0x000fe40000010000 */
[----:B------:R-:W-:Y:S02]  /*1610*/  FADD.FTZ R49, R69, -R60 ;  /* 0x8000003c45317221 */ /* 0x000fe40000010000 */
[----:B------:R-:W-:Y:S02]  /*1620*/  FADD.FTZ R61, R70, -R61 ;  /* 0x8000003d463d7221 */ /* 0x000fe40000010000 */
[----:B------:R-:W-:-:S02]  /*1630*/  FADD.FTZ R63, R66, -R63 ;  /* 0x8000003f423f7221 */ /* 0x000fc40000010000 */
[----:B------:R-:W-:Y:S02]  /*1640*/  FADD.FTZ R117, R74, -R71 ;  /* 0x800000474a757221 */ /* 0x000fe40000010000 */
[----:B------:R-:W-:Y:S02]  /*1650*/  @P0 FADD.FTZ R44, R24, R44 ;  /* 0x0000002c182c0221 */ /* 0x000fe40000010000 */
[----:B------:R-:W-:Y:S02]  /*1660*/  @P0 FADD.FTZ R45, R25, R45 ;  /* 0x0000002d192d0221 */ /* 0x000fe40000010000 */
[----:B------:R-:W-:Y:S01]  /*1670*/  @P0 FADD.FTZ R46, R26, R46 ;  /* 0x0000002e1a2e0221 */ /* 0x000fe20000010000 */
[----:B------:R-:W-:Y:S01]  /*1680*/  @P1 SEL R52, R44, R36, P6 ;  /* 0x000000242c341207 */ /* 0x000fe20003000000 */
[----:B------:R-:W-:Y:S01]  /*1690*/  @P0 FADD.FTZ R47, R27, R47 ;  /* 0x0000002f1b2f0221 */ /* 0x000fe20000010000 */
[----:B------:R-:W-:Y:S01]  /*16a0*/  @P1 SEL R53, R45, R37, P6 ;  /* 0x000000252d351207 */ /* 0x000fe20003000000 */
[----:B------:R-:W-:Y:S01]  /*16b0*/  @P1 IMAD.WIDE.U32 R70, R111, R68, c[0x0][0x258] ;  /* 0x000096006f461625 */ /* 0x000fe200078e0044 */
[----:B------:R-:W-:-:S02]  /*16c0*/  @P1 SEL R54, R46, R38, P6 ;  /* 0x000000262e361207 */ /* 0x000fc40003000000 */
[----:B------:R-:W-:Y:S01]  /*16d0*/  @P1 SEL R55, R47, R39, P6 ;  /* 0x000000272f371207 */ /* 0x000fe20003000000 */
[----:B------:R-:W-:Y:S01]  /*16e0*/  @P2 IMAD.WIDE.U32 R74, R111, R68, c[0x0][0x250] ;  /* 0x000094006f4a2625 */ /* 0x000fe200078e0044 */
[----:B------:R-:W-:Y:S02]  /*16f0*/  SEL R58, R46, R42, P3 ;  /* 0x0000002a2e3a7207 */ /* 0x000fe40001800000 */
[----:B------:R-:W-:Y:S01]  /*1700*/  SEL R57, R45, R41, P3 ;  /* 0x000000292d397207 */ /* 0x000fe20001800000 */
[----:B------:R-:W-:Y:S01]  /*1710*/  FADD.FTZ R69, R122, -R51 ;  /* 0x800000337a457221 */ /* 0x000fe20000010000 */
[----:B------:R-:W-:Y:S01]  /*1720*/  SEL R56, R44, R40, P3 ;  /* 0x000000282c387207 */ /* 0x000fe20001800000 */
[----:B------:R-:W-:Y:S01]  /*1730*/  FADD.FTZ R111, R64, -R65 ;  /* 0x80000041406f7221 */ /* 0x000fe20000010000 */
[----:B------:R-:W-:Y:S01]  /*1740*/  @P1 STG.E.128 [R70.64], R52 ;  /* 0x0000003446001986 */ /* 0x000fe2000c101d04 */
[C---:B------:R-:W-:Y:S01]  /*1750*/  FMUL.FTZ R48, R110.reuse, R59 ;  /* 0x0000003b6e307220 */ /* 0x040fe20000410000 */
[----:B------:R-:W-:Y:S01]  /*1760*/  SEL R59, R47, R43, P3 ;  /* 0x0000002b2f3b7207 */ /* 0x000fe20001800000 */
[----:B------:R-:W-:-:S02]  /*1770*/  FMUL.FTZ R49, R110, R49 ;  /* 0x000000316e317220 */ /* 0x000fc40000410000 */
[C---:B------:R-:W-:Y:S02]  /*1780*/  FMUL.FTZ R50, R110.reuse, R61 ;  /* 0x0000003d6e327220 */ /* 0x040fe40000410000 */
[C---:B------:R-:W-:Y:S02]  /*1790*/  FMUL.FTZ R51, R110.reuse, R63 ;  /* 0x0000003f6e337220 */ /* 0x040fe40000410000 */
[----:B------:R-:W-:Y:S02]  /*17a0*/  FMUL.FTZ R64, R110, R67 ;  /* 0x000000436e407220 */ /* 0x000fe40000410000 */
[----:B------:R-:W-:-:S04]  /*17b0*/  IMAD.WIDE.U32 R112, R68, R113, c[0x0][0x248] ;  /* 0x0000920044707625 */ /* 0x000fc800078e0071 */
[C---:B------:R-:W-:Y:S01]  /*17c0*/  FMUL.FTZ R65, R110.reuse, R69 ;  /* 0x000000456e417220 */ /* 0x040fe20000410000 */
[C---:B------:R-:W-:Y:S01]  /*17d0*/  IADD3 R69, R109.reuse, 0x100, RZ ;  /* 0x000001006d457810 */ /* 0x040fe20007ffe0ff */
[C---:B------:R-:W-:Y:S01]  /*17e0*/  FMUL.FTZ R66, R110.reuse, R117 ;  /* 0x000000756e427220 */ /* 0x040fe20000410000 */
[----:B------:R0:W-:Y:S01]  /*17f0*/  STG.E.128 [R112.64], R44 ;  /* 0x0000002c70007986 */ /* 0x0001e2000c101d04 */
[----:B------:R-:W-:Y:S01]  /*1800*/  FMUL.FTZ R67, R110, R111 ;  /* 0x0000006f6e437220 */ /* 0x000fe20000410000 */
[----:B------:R-:W-:Y:S01]  /*1810*/  IADD3 R111, R109, 0x180, RZ ;  /* 0x000001806d6f7810 */ /* 0x000fe20007ffe0ff */
[----:B------:R-:W-:Y:S01]  /*1820*/  @P0 FADD.FTZ R48, R28, R48 ;  /* 0x000000301c300221 */ /* 0x000fe20000010000 */
[----:B------:R1:W-:Y:S01]  /*1830*/  @P2 STG.E.128 [R74.64], R56 ;  /* 0x000000384a002986 */ /* 0x0003e2000c101d04 */
[----:B------:R-:W-:Y:S02]  /*1840*/  @P0 FADD.FTZ R49, R29, R49 ;  /* 0x000000311d310221 */ /* 0x000fe40000010000 */
[----:B------:R-:W-:Y:S01]  /*1850*/  @P0 FADD.FTZ R50, R30, R50 ;  /* 0x000000321e320221 */ /* 0x000fe20000010000 */
[----:B------:R-:W-:Y:S01]  /*1860*/  @P1 SEL R60, R48, R36, P6 ;  /* 0x00000024303c1207 */ /* 0x000fe20003000000 */
[----:B------:R-:W-:Y:S01]  /*1870*/  @P0 FADD.FTZ R51, R31, R51 ;  /* 0x000000331f330221 */ /* 0x000fe20000010000 */
[----:B------:R-:W-:Y:S01]  /*1880*/  @P1 SEL R61, R49, R37, P6 ;  /* 0x00000025313d1207 */ /* 0x000fe20003000000 */
[----:B------:R-:W-:Y:S01]  /*1890*/  @P0 FADD.FTZ R64, R32, R64 ;  /* 0x0000004020400221 */ /* 0x000fe20000010000 */
[----:B------:R-:W-:Y:S01]  /*18a0*/  @P1 SEL R62, R50, R38, P6 ;  /* 0x00000026323e1207 */ /* 0x000fe20003000000 */
[----:B------:R-:W-:Y:S01]  /*18b0*/  @P0 FADD.FTZ R65, R33, R65 ;  /* 0x0000004121410221 */ /* 0x000fe20000010000 */
[----:B------:R-:W-:Y:S01]  /*18c0*/  @P1 SEL R63, R51, R39, P6 ;  /* 0x00000027333f1207 */ /* 0x000fe20003000000 */
[----:B------:R-:W-:Y:S01]  /*18d0*/  @P0 FADD.FTZ R66, R34, R66 ;  /* 0x0000004222420221 */ /* 0x000fe20000010000 */
[----:B------:R-:W-:Y:S01]  /*18e0*/  SEL R36, R64, R36, P6 ;  /* 0x0000002440247207 */ /* 0x000fe20003000000 */
[----:B------:R-:W-:Y:S01]  /*18f0*/  @P0 FADD.FTZ R67, R35, R67 ;  /* 0x0000004323430221 */ /* 0x000fe20000010000 */
[----:B0-----:R-:W-:Y:S01]  /*1900*/  SEL R47, R51, R43, P3 ;  /* 0x0000002b332f7207 */ /* 0x001fe20001800000 */
[----:B------:R-:W-:Y:S01]  /*1910*/  @P1 IMAD.WIDE.U32 R72, R108, R68, c[0x0][0x258] ;  /* 0x000096006c481625 */ /* 0x000fe200078e0044 */
[----:B------:R-:W-:-:S02]  /*1920*/  SEL R46, R50, R42, P3 ;  /* 0x0000002a322e7207 */ /* 0x000fc40001800000 */
[----:B------:R-:W-:Y:S01]  /*1930*/  SEL R45, R49, R41, P3 ;  /* 0x00000029312d7207 */ /* 0x000fe20001800000 */
[----:B-1----:R-:W-:Y:S01]  /*1940*/  IMAD.WIDE.U32 R56, R68, R69, c[0x0][0x248] ;  /* 0x0000920044387625 */ /* 0x002fe200078e0045 */
[----:B------:R-:W-:Y:S01]  /*1950*/  SEL R44, R48, R40, P3 ;  /* 0x00000028302c7207 */ /* 0x000fe20001800000 */
[----:B------:R0:W-:Y:S01]  /*1960*/  @P1 STG.E.128 [R72.64], R60 ;  /* 0x0000003c48001986 */ /* 0x0001e2000c101d04 */
[----:B------:R-:W-:Y:S01]  /*1970*/  SEL R37, R65, R37, P6 ;  /* 0x0000002541257207 */ /* 0x000fe20003000000 */
[----:B------:R-:W-:Y:S01]  /*1980*/  @P2 IMAD.WIDE.U32 R108, R108, R68, c[0x0][0x250] ;  /* 0x000094006c6c2625 */ /* 0x000fe200078e0044 */
[----:B------:R-:W-:Y:S01]  /*1990*/  SEL R38, R66, R38, P6 ;  /* 0x0000002642267207 */ /* 0x000fe20003000000 */
[----:B------:R0:W-:Y:S01]  /*19a0*/  STG.E.128 [R56.64], R48 ;  /* 0x0000003038007986 */ /* 0x0001e2000c101d04 */
[----:B------:R-:W-:Y:S01]  /*19b0*/  SEL R39, R67, R39, P6 ;  /* 0x0000002743277207 */ /* 0x000fe20003000000 */
[----:B------:R-:W-:Y:S01]  /*19c0*/  @P1 IMAD.WIDE.U32 R52, R107, R68, c[0x0][0x258] ;  /* 0x000096006b341625 */ /* 0x000fe200078e0044 */
[----:B------:R-:W-:Y:S01]  /*19d0*/  SEL R40, R64, R40, P3 ;  /* 0x0000002840287207 */ /* 0x000fe20001800000 */
[----:B------:R0:W-:Y:S01]  /*19e0*/  @P2 STG.E.128 [R108.64], R44 ;  /* 0x0000002c6c002986 */ /* 0x0001e2000c101d04 */
[----:B------:R-:W-:Y:S01]  /*19f0*/  SEL R41, R65, R41, P3 ;  /* 0x0000002941297207 */ /* 0x000fe20001800000 */
[----:B------:R-:W-:Y:S01]  /*1a00*/  @P2 IMAD.WIDE.U32 R54, R107, R68, c[0x0][0x250] ;  /* 0x000094006b362625 */ /* 0x000fe200078e0044 */
[----:B------:R-:W-:Y:S01]  /*1a10*/  SEL R42, R66, R42, P3 ;  /* 0x0000002a422a7207 */ /* 0x000fe20001800000 */
[----:B------:R0:W-:Y:S01]  /*1a20*/  @P1 STG.E.128 [R52.64], R36 ;  /* 0x0000002434001986 */ /* 0x0001e2000c101d04 */
[----:B------:R-:W-:Y:S01]  /*1a30*/  SEL R43, R67, R43, P3 ;  /* 0x0000002b432b7207 */ /* 0x000fe20001800000 */
[----:B------:R-:W-:-:S05]  /*1a40*/  IMAD.WIDE.U32 R68, R68, R111, c[0x0][0x248] ;  /* 0x0000920044447625 */ /* 0x000fca00078e006f */
[----:B------:R0:W-:Y:S04]  /*1a50*/  STG.E.128 [R68.64], R64 ;  /* 0x0000004044007986 */ /* 0x0001e8000c101d04 */
[----:B------:R0:W-:Y:S02]  /*1a60*/  @P2 STG.E.128 [R54.64], R40 ;  /* 0x0000002836002986 */ /* 0x0001e4000c101d04 */
[----:B0-----:R-:W-:Y:S01]  /*1a70*/  @P4 CALL.REL.NOINC `(.L_x_1405) ;  /* 0x0000001000004944 */ /* 0x001fe20003c00000 */
[----:B------:R-:W-:Y:S05]  /*1a80*/  BRA `(.L_x_1406) ;  /* 0xffffea0000007947 */ /* 0x000fea000383ffff */
.L_x_1405:
        /* <DEDUP_REMOVED lines=32> */
.L_x_1400:
[----:B------:R-:W0:Y:S01]  /*1c90*/  S2UR UR6, SR_CTAID.X ;  /* 0x00000000000679c3 */ /* 0x000e220000002500 */
[----:B------:R-:W-:Y:S01]  /*1ca0*/  HFMA2.MMA R5, -RZ, RZ, 0, 9.5367431640625e-07 ;  /* 0x00000010ff057435 */ /* 0x000fe200000001ff */
[----:B------:R-:W-:-:S02]  /*1cb0*/  LOP3.LUT R3, R0, 0x7f, RZ, 0xc0, !PT ;  /* 0x0000007f00037812 */ /* 0x000fc400078ec0ff */
[----:B0-----:R-:W-:-:S05]  /*1cc0*/  LEA.HI R2, R0, UR6, RZ, 0x19 ;  /* 0x0000000600027c11 */ /* 0x001fca000f8fc8ff */
[----:B------:R-:W-:-:S05]  /*1cd0*/  IMAD R2, R2, c[0x0][0x168], RZ ;  /* 0x00005a0002027a24 */ /* 0x000fca00078e02ff */
[----:B------:R-:W-:-:S05]  /*1ce0*/  LEA.HI R4, R2, R3, RZ, 0x1e ;  /* 0x0000000302047211 */ /* 0x000fca00078ff0ff */
[----:B------:R-:W-:-:S04]  /*1cf0*/  IMAD.WIDE.U32 R2, R4, R5, c[0x0][0x220] ;  /* 0x0000880004027625 */ /* 0x000fc800078e0005 */
        /* <DEDUP_REMOVED lines=8> */
[----:B------:R-:W-:Y:S01]  /*1d80*/  STG.E.128 [R4.64+0x1800], R8 ;  /* 0x0018000804007986 */ /* 0x000fe2000c101d04 */
[----:B------:R-:W-:Y:S05]  /*1d90*/  EXIT ;  /* 0x000000000000794d */ /* 0x000fea0003800000 */
.L_x_1401:
[----:B------:R-:W-:Y:S01]  /*1da0*/  HFMA2.MMA R49, -RZ, RZ, 0, 9.5367431640625e-07 ;  /* 0x00000010ff317435 */ /* 0x000fe200000001ff */
[----:B------:R-:W-:-:S02]  /*1db0*/  MOV R50, R46 ;  /* 0x0000002e00327202 */ /* 0x000fc40000000f00 */
[----:B------:R-:W-:Y:S02]  /*1dc0*/  MOV R48, 0x1f ;  /* 0x0000001f00307802 */ /* 0x000fe40000000f00 */
[----:B------:R-:W-:Y:S02]  /*1dd0*/  MOV R47, 0xffffffff ;  /* 0xffffffff002f7802 */ /* 0x000fe40000000f00 */
[----:B------:R-:W-:Y:S02]  /*1de0*/  MOV R44, 0x1e00 ;  /* 0x00001e00002c7802 */ /* 0x000fe40000000f00 */
[----:B-----5:R-:W-:Y:S05]  /*1df0*/  CALL.REL.NOINC `($__internal_99_$__cuda_sm70_shflsync_down_p) ;  /* 0x0000046000007944 */ /* 0x020fea0003c00000 */
[----:B-1----:R-:W-:Y:S01]  /*1e00*/  MOV R51, R47 ;  /* 0x0000002f00337202 */ /* 0x002fe20000000f00 */
[----:B0-----:R-:W-:Y:S05]  /*1e10*/  BRA `(.L_x_1407) ;  /* 0xfffff08000007947 */ /* 0x001fea000383ffff */
.L_x_1402:
[----:B------:R-:W-:Y:S01]  /*1e20*/  HFMA2.MMA R49, -RZ, RZ, 0, 9.5367431640625e-07 ;  /* 0x00000010ff317435 */ /* 0x000fe200000001ff */
[----:B------:R-:W-:Y:S02]  /*1e30*/  MOV R50, R52 ;  /* 0x0000003400327202 */ /* 0x000fe40000000f00 */
[----:B------:R-:W-:Y:S02]  /*1e40*/  MOV R48, 0x1f ;  /* 0x0000001f00307802 */ /* 0x000fe40000000f00 */
[----:B------:R-:W-:-:S02]  /*1e50*/  MOV R47, 0xffffffff ;  /* 0xffffffff002f7802 */ /* 0x000fc40000000f00 */
[----:B------:R-:W-:Y:S02]  /*1e60*/  MOV R44, 0x1e80 ;  /* 0x00001e80002c7802 */ /* 0x000fe40000000f00 */
[----:B01---5:R-:W-:Y:S05]  /*1e70*/  CALL.REL.NOINC `($__internal_99_$__cuda_sm70_shflsync_down_p) ;  /* 0x000003e000007944 */ /* 0x023fea0003c00000 */
[----:B------:R-:W-:Y:S01]  /*1e80*/  FADD.FTZ R51, R46, R51 ;  /* 0x000000332e337221 */ /* 0x000fe20000010000 */
[----:B0-----:R-:W-:Y:S01]  /*1e90*/  HFMA2.MMA R49, -RZ, RZ, 0, 4.76837158203125e-07 ;  /* 0x00000008ff317435 */ /* 0x001fe200000001ff */
[----:B-1----:R-:W-:Y:S01]  /*1ea0*/  FADD.FTZ R52, R52, R47 ;  /* 0x0000002f34347221 */ /* 0x002fe20000010000 */
[----:B------:R-:W-:Y:S02]  /*1eb0*/  MOV R48, 0x1f ;  /* 0x0000001f00307802 */ /* 0x000fe40000000f00 */
[----:B------:R-:W-:Y:S02]  /*1ec0*/  MOV R47, 0xffffffff ;  /* 0xffffffff002f7802 */ /* 0x000fe40000000f00 */
[----:B------:R-:W-:Y:S02]  /*1ed0*/  MOV R50, R51 ;  /* 0x0000003300327202 */ /* 0x000fe40000000f00 */
[----:B------:R-:W-:Y:S02]  /*1ee0*/  MOV R44, 0x1f00 ;  /* 0x00001f00002c7802 */ /* 0x000fe40000000f00 */
[----:B------:R-:W-:Y:S05]  /*1ef0*/  CALL.REL.NOINC `($__internal_99_$__cuda_sm70_shflsync_down_p) ;  /* 0x0000036000007944 */ /* 0x000fea0003c00000 */
[----:B0-----:R-:W-:Y:S01]  /*1f00*/  HFMA2.MMA R49, -RZ, RZ, 0, 4.76837158203125e-07 ;  /* 0x00000008ff317435 */ /* 0x001fe200000001ff */
[----:B-1----:R-:W-:-:S02]  /*1f10*/  MOV R46, R47 ;  /* 0x0000002f002e7202 */ /* 0x002fc40000000f00 */
[----:B------:R-:W-:Y:S02]  /*1f20*/  MOV R50, R52 ;  /* 0x0000003400327202 */ /* 0x000fe40000000f00 */
[----:B------:R-:W-:Y:S02]  /*1f30*/  MOV R48, 0x1f ;  /* 0x0000001f00307802 */ /* 0x000fe40000000f00 */
[----:B------:R-:W-:Y:S02]  /*1f40*/  MOV R47, 0xffffffff ;  /* 0xffffffff002f7802 */ /* 0x000fe40000000f00 */
[----:B------:R-:W-:Y:S02]  /*1f50*/  MOV R44, 0x1f70 ;  /* 0x00001f70002c7802 */ /* 0x000fe40000000f00 */
[----:B------:R-:W-:Y:S05]  /*1f60*/  CALL.REL.NOINC `($__internal_99_$__cuda_sm70_shflsync_down_p) ;  /* 0x000002f000007944 */ /* 0x000fea0003c00000 */
[----:B------:R-:W-:Y:S01]  /*1f70*/  FADD.FTZ R51, R46, R51 ;  /* 0x000000332e337221 */ /* 0x000fe20000010000 */
[----:B0-----:R-:W-:Y:S01]  /*1f80*/  HFMA2.MMA R49, -RZ, RZ, 0, 2.384185791015625e-07 ;  /* 0x00000004ff317435 */ /* 0x001fe200000001ff */
[----:B-1----:R-:W-:Y:S01]  /*1f90*/  FADD.FTZ R52, R52, R47 ;  /* 0x0000002f34347221 */ /* 0x002fe20000010000 */
[----:B------:R-:W-:Y:S02]  /*1fa0*/  MOV R48, 0x1f ;  /* 0x0000001f00307802 */ /* 0x000fe40000000f00 */
[----:B------:R-:W-:-:S02]  /*1fb0*/  MOV R47, 0xffffffff ;  /* 0xffffffff002f7802 */ /* 0x000fc40000000f00 */
[----:B------:R-:W-:Y:S02]  /*1fc0*/  MOV R50, R51 ;  /* 0x0000003300327202 */ /* 0x000fe40000000f00 */
[----:B------:R-:W-:Y:S02]  /*1fd0*/  MOV R44, 0x1ff0 ;  /* 0x00001ff0002c7802 */ /* 0x000fe40000000f00 */
[----:B------:R-:W-:Y:S05]  /*1fe0*/  CALL.REL.NOINC `($__internal_99_$__cuda_sm70_shflsync_down_p) ;  /* 0x0000027000007944 */ /* 0x000fea0003c00000 */
[----:B0-----:R-:W-:Y:S01]  /*1ff0*/  HFMA2.MMA R49, -RZ, RZ, 0, 2.384185791015625e-07 ;  /* 0x00000004ff317435 */ /* 0x001fe200000001ff */
[----:B-1----:R-:W-:Y:S02]  /*2000*/  MOV R46, R47 ;  /* 0x0000002f002e7202 */ /* 0x002fe40000000f00 */
[----:B------:R-:W-:Y:S02]  /*2010*/  MOV R50, R52 ;  /* 0x0000003400327202 */ /* 0x000fe40000000f00 */
[----:B------:R-:W-:Y:S02]  /*2020*/  MOV R48, 0x1f ;  /* 0x0000001f00307802 */ /* 0x000fe40000000f00 */
[----:B------:R-:W-:Y:S02]  /*2030*/  MOV R47, 0xffffffff ;  /* 0xffffffff002f7802 */ /* 0x000fe40000000f00 */
[----:B------:R-:W-:-:S02]  /*2040*/  MOV R44, 0x2060 ;  /* 0x00002060002c7802 */ /* 0x000fc40000000f00 */
[----:B------:R-:W-:Y:S05]  /*2050*/  CALL.REL.NOINC `($__internal_99_$__cuda_sm70_shflsync_down_p) ;  /* 0x0000020000007944 */ /* 0x000fea0003c00000 */
[----:B------:R-:W-:Y:S01]  /*2060*/  FADD.FTZ R51, R46, R51 ;  /* 0x000000332e337221 */ /* 0x000fe20000010000 */
[----:B0-----:R-:W-:Y:S01]  /*2070*/  HFMA2.MMA R49, -RZ, RZ, 0, 1.1920928955078125e-07 ;  /* 0x00000002ff317435 */ /* 0x001fe200000001ff */
[----:B-1----:R-:W-:Y:S01]  /*2080*/  FADD.FTZ R68, R52, R47 ;  /* 0x0000002f34447221 */ /* 0x002fe20000010000 */
[----:B------:R-:W-:-:S02]  /*2090*/  MOV R48, 0x1f ;  /* 0x0000001f00307802 */ /* 0x000fc40000000f00 */
[----:B------:R-:W-:Y:S02]  /*20a0*/  MOV R47, 0xffffffff ;  /* 0xffffffff002f7802 */ /* 0x000fe40000000f00 */
[----:B------:R-:W-:Y:S02]  /*20b0*/  MOV R50, R51 ;  /* 0x0000003300327202 */ /* 0x000fe40000000f00 */
[----:B------:R-:W-:Y:S02]  /*20c0*/  MOV R44, 0x20e0 ;  /* 0x000020e0002c7802 */ /* 0x000fe40000000f00 */
[----:B------:R-:W-:Y:S05]  /*20d0*/  CALL.REL.NOINC `($__internal_99_$__cuda_sm70_shflsync_down_p) ;  /* 0x0000018000007944 */ /* 0x000fea0003c00000 */
[----:B0-----:R-:W-:Y:S01]  /*20e0*/  HFMA2.MMA R49, -RZ, RZ, 0, 1.1920928955078125e-07 ;  /* 0x00000002ff317435 */ /* 0x001fe200000001ff */
[----:B-1----:R-:W-:Y:S02]  /*20f0*/  MOV R46, R47 ;  /* 0x0000002f002e7202 */ /* 0x002fe40000000f00 */
[----:B------:R-:W-:Y:S02]  /*2100*/  MOV R50, R68 ;  /* 0x0000004400327202 */ /* 0x000fe40000000f00 */
[----:B------:R-:W-:Y:S02]  /*2110*/  MOV R48, 0x1f ;  /* 0x0000001f00307802 */ /* 0x000fe40000000f00 */
[----:B------:R-:W-:-:S02]  /*2120*/  MOV R47, 0xffffffff ;  /* 0xffffffff002f7802 */ /* 0x000fc40000000f00 */
[----:B------:R-:W-:Y:S02]  /*2130*/  MOV R44, 0x2150 ;  /* 0x00002150002c7802 */ /* 0x000fe40000000f00 */
[----:B------:R-:W-:Y:S05]  /*2140*/  CALL.REL.NOINC `($__internal_99_$__cuda_sm70_shflsync_down_p) ;  /* 0x0000011000007944 */ /* 0x000fea0003c00000 */
[----:B------:R-:W-:Y:S01]  /*2150*/  FADD.FTZ R52, R46, R51 ;  /* 0x000000332e347221 */ /* 0x000fe20000010000 */
[----:B0-----:R-:W-:Y:S01]  /*2160*/  HFMA2.MMA R49, -RZ, RZ, 0, 5.9604644775390625e-08 ;  /* 0x00000001ff317435 */ /* 0x001fe200000001ff */
[----:B-1----:R-:W-:Y:S01]  /*2170*/  FADD.FTZ R53, R68, R47 ;  /* 0x0000002f44357221 */ /* 0x002fe20000010000 */
[----:B------:R-:W-:Y:S02]  /*2180*/  MOV R48, 0x1f ;  /* 0x0000001f00307802 */ /* 0x000fe40000000f00 */
[----:B------:R-:W-:Y:S02]  /*2190*/  MOV R47, 0xffffffff ;  /* 0xffffffff002f7802 */ /* 0x000fe40000000f00 */
[----:B------:R-:W-:Y:S02]  /*21a0*/  MOV R50, R52 ;  /* 0x0000003400327202 */ /* 0x000fe40000000f00 */
[----:B------:R-:W-:Y:S02]  /*21b0*/  MOV R44, 0x21d0 ;  /* 0x000021d0002c7802 */ /* 0x000fe40000000f00 */
[----:B------:R-:W-:Y:S05]  /*21c0*/  CALL.REL.NOINC `($__internal_99_$__cuda_sm70_shflsync_down_p) ;  /* 0x0000009000007944 */ /* 0x000fea0003c00000 */
[----:B0-----:R-:W-:Y:S01]  /*21d0*/  HFMA2.MMA R49, -RZ, RZ, 0, 5.9604644775390625e-08 ;  /* 0x00000001ff317435 */ /* 0x001fe200000001ff */
[----:B-1----:R-:W-:-:S02]  /*21e0*/  MOV R51, R47 ;  /* 0x0000002f00337202 */ /* 0x002fc40000000f00 */
[----:B------:R-:W-:Y:S02]  /*21f0*/  MOV R50, R53 ;  /* 0x0000003500327202 */ /* 0x000fe40000000f00 */
[----:B------:R-:W-:Y:S02]  /*2200*/  MOV R48, 0x1f ;  /* 0x0000001f00307802 */ /* 0x000fe40000000f00 */
[----:B------:R-:W-:Y:S02]  /*2210*/  MOV R47, 0xffffffff ;  /* 0xffffffff002f7802 */ /* 0x000fe40000000f00 */
[----:B------:R-:W-:Y:S02]  /*2220*/  MOV R44, 0x2240 ;  /* 0x00002240002c7802 */ /* 0x000fe40000000f00 */
[----:B------:R-:W-:Y:S05]  /*2230*/  CALL.REL.NOINC `($__internal_99_$__cuda_sm70_shflsync_down_p) ;  /* 0x0000002000007944 */ /* 0x000fea0003c00000 */
[----:B01----:R-:W-:Y:S01]  /*2240*/  MOV R48, R47 ;  /* 0x0000002f00307202 */ /* 0x003fe20000000f00 */
[----:B------:R-:W-:Y:S05]  /*2250*/  BRA `(.L_x_1408) ;  /* 0xffffed6000007947 */ /* 0x000fea000383ffff */
        .weak           $__internal_99_$__cuda_sm70_shflsync_down_p
        .type           $__internal_99_$__cuda_sm70_shflsync_down_p,@function
        .size           $__internal_99_$__cuda_sm70_shflsync_down_p,(.L_x_1862 - $__internal_99_$__cuda_sm70_shflsync_down_p)
$__internal_99_$__cuda_sm70_shflsync_down_p:
[----:B------:R-:W-:Y:S01]  /*2260*/  HFMA2.MMA R45, -RZ, RZ, 0, 0 ;  /* 0x00000000ff2d7435 */ /* 0x000fe200000001ff */
[----:B------:R-:W-:Y:S04]  /*2270*/  WARPSYNC R47 ;  /* 0x0000002f00007348 */ /* 0x000fe80003800000 */
[----:B------:R0:W1:Y:S01]  /*2280*/  SHFL.DOWN PT, R47, R50, R49, R48 ;  /* 0x08000031322f7389 */ /* 0x00006200000e0030 */
[----:B------:R-:W-:Y:S05]  /*2290*/  RET.REL.NODEC R44 `(_ZN10layer_norm31ln_parallel_residual_bwd_kernelINS_13Kernel_traitsI6__halfffffjLj2048ELj1ELj1ELj4ELj16ENS_18Kernel_traits_baseILj2048ES2_ffffjLj128EEEEELb0ELb1ELb1EEEvNS_9BwdParamsE) ;  /* 0xffffdd602c007950 */ /* 0x000fea0003c3ffff */
.L_x_1409:
        /* <DEDUP_REMOVED lines=14> */
.L_x_1862:


//--------------------- .text._ZN10layer_norm31ln_parallel_residual_bwd_kernelINS_13Kernel_traitsI6__halfffffjLj2048ELj1ELj1ELj4ELj16ENS_18Kernel_traits_baseILj2048ES2_ffffjLj128EEEEELb1ELb0ELb0EEEvNS_9BwdParamsE --------------------------
	.section	.text._ZN10layer_norm31ln_parallel_residual_bwd_kernelINS_13Kernel_traitsI6__halfffffjLj2048ELj1ELj1ELj4ELj16ENS_18Kernel_traits_baseILj2048ES2_ffffjLj128EEEEELb1ELb0ELb0EEEvNS_9BwdParamsE,"ax",@progbits
	.sectioninfo	@"SHI_REGISTERS=189"
	.align	128
        .global         _ZN10layer_norm31ln_parallel_residual_bwd_kernelINS_13Kernel_traitsI6__halfffffjLj2048ELj1ELj1ELj4ELj16ENS_18Kernel_traits_baseILj2048ES2_ffffjLj128EEEEELb1ELb0ELb0EEEvNS_9BwdParamsE
        .type           _ZN10layer_norm31ln_parallel_residual_bwd_kernelINS_13Kernel_traitsI6__halfffffjLj2048ELj1ELj1ELj4ELj16ENS_18Kernel_traits_baseILj2048ES2_ffffjLj128EEEEELb1ELb0ELb0EEEvNS_9BwdParamsE,@function
        .size           _ZN10layer_norm31ln_parallel_residual_bwd_kernelINS_13Kernel_traitsI6__halfffffjLj2048ELj1ELj1ELj4ELj16ENS_18Kernel_traits_baseILj2048ES2_ffffjLj128EEEEELb1ELb0ELb0EEEvNS_9BwdParamsE,(.L_x_1863 - _ZN10layer_norm31ln_parallel_residual_bwd_kernelINS_13Kernel_traitsI6__halfffffjLj2048ELj1ELj1ELj4ELj16ENS_18Kernel_traits_baseILj2048ES2_ffffjLj128EEEEELb1ELb0ELb0EEEvNS_9BwdParamsE)
        .other          _ZN10layer_norm31ln_parallel_residual_bwd_kernelINS_13Kernel_traitsI6__halfffffjLj2048ELj1ELj1ELj4ELj16ENS_18Kernel_traits_baseILj2048ES2_ffffjLj128EEEEELb1ELb0ELb0EEEvNS_9BwdParamsE,@"STO_CUDA_ENTRY STV_DEFAULT"
_ZN10layer_norm31ln_parallel_residual_bwd_kernelINS_13Kernel_traitsI6__halfffffjLj2048ELj1ELj1ELj4ELj16ENS_18Kernel_traits_baseILj2048ES2_ffffjLj128EEEEELb1ELb0ELb0EEEvNS_9BwdParamsE:
.text._ZN10layer_norm31ln_parallel_residual_bwd_kernelINS_13Kernel_traitsI6__halfffffjLj2048ELj1ELj1ELj4ELj16ENS_18Kernel_traits_baseILj2048ES2_ffffjLj128EEEEELb1ELb0ELb0EEEvNS_9BwdParamsE:
        /* <DEDUP_REMOVED lines=15> */
[----:B------:R-:W-:Y:S02]  /*00f0*/  @P4 IMAD.MOV.U32 R15, RZ, RZ, 0x8 ;  /* 0x00000008ff0f4424 */ /* 0x000fe400078e00ff */
[----:B------:R-:W-:Y:S01]  /*0100*/  @P3 MOV R19, 0x8 ;  /* 0x0000000800133802 */ /* 0x000fe20000000f00 */
[----:B------:R-:W-:Y:S01]  /*0110*/  @P5 IMAD.WIDE.U32 R2, R10, R7, c[0x0][0x1b0] ;  /* 0x00006c000a025625 */ /* 0x000fe200078e0007 */
[----:B------:R-:W-:-:S03]  /*0120*/  @P2 MOV R11, 0x8 ;  /* 0x00000008000b2802 */ /* 0x000fc60000000f00 */
[C---:B------:R-:W-:Y:S01]  /*0130*/  @P5 IMAD.WIDE.U32 R6, R10.reuse, R7, c[0x0][0x1b8] ;  /* 0x00006e000a065625 */ /* 0x040fe200078e0007 */
[----:B------:R1:W5:Y:S01]  /*0140*/  @P5 LDG.E.64 R4, [R2.64] ;  /* 0x0000000402045981 */ /* 0x000362000c1e1b00 */
[----:B------:R-:W-:-:S03]  /*0150*/  @P5 LOP3.LUT R10, R10, 0x80, RZ, 0xfc, !PT ;  /* 0x000000800a0a5812 */ /* 0x000fc600078efcff */
[----:B------:R1:W5:Y:S02]  /*0160*/  @P5 LDG.E.64 R72, [R6.64] ;  /* 0x0000000406485981 */ /* 0x000364000c1e1b00 */
[----:B------:R-:W-:Y:S01]  /*0170*/  @P4 IMAD.WIDE.U32 R12, R10, R15, c[0x0][0x1b0] ;  /* 0x00006c000a0c4625 */ /* 0x000fe200078e000f */
[----:B0-----:R-:W-:-:S03]  /*0180*/  LEA.HI R148, R149, UR6, RZ, 0x19 ;  /* 0x0000000695947c11 */ /* 0x001fc6000f8fc8ff */
        /* <DEDUP_REMOVED lines=40> */
[----:B---3--:R-:W-:Y:S01]  /*0410*/  CS2R R16, SRZ ;  /* 0x0000000000107805 */ /* 0x008fe2000001ff00 */
[----:B----4-:R-:W-:Y:S01]  /*0420*/  CS2R R18, SRZ ;  /* 0x0000000000127805 */ /* 0x010fe2000001ff00 */
[----:B0-----:R-:W-:Y:S01]  /*0430*/  CS2R R12, SRZ ;  /* 0x00000000000c7805 */ /* 0x001fe2000001ff00 */
[----:B--2---:R-:W-:Y:S01]  /*0440*/  CS2R R14, SRZ ;  /* 0x00000000000e7805 */ /* 0x004fe2000001ff00 */
[----:B------:R-:W-:Y:S01]  /*0450*/  CS2R R8, SRZ ;  /* 0x0000000000087805 */ /* 0x000fe2000001ff00 */
[----:B------:R-:W-:Y:S01]  /*0460*/  CS2R R10, SRZ ;  /* 0x00000000000a7805 */ /* 0x000fe2000001ff00 */
[----:B------:R-:W-:Y:S05]  /*0470*/  @P0 BRA `(.L_x_1410) ;  /* 0x0000298000000947 */ /* 0x000fea0003800000 */
[----:B-1----:R-:W0:Y:S01]  /*0480*/  LDC.U8 R147, c[0x0][0x1f0] ;  /* 0x00007c00ff937b82 */ /* 0x002e220000000000 */
[----:B-----5:R-:W-:Y:S01]  /*0490*/  IMAD.MOV.U32 R145, RZ, RZ, R4 ;  /* 0x000000ffff917224 */ /* 0x020fe200078e0004 */
[----:B------:R-:W-:Y:S01]  /*04a0*/  SHF.R.U64 R146, R4, 0x10, R5 ;  /* 0x0000001004927819 */ /* 0x000fe20000001205 */
[----:B------:R-:W-:Y:S01]  /*04b0*/  IMAD.MOV.U32 R139, RZ, RZ, R73 ;  /* 0x000000ffff8b7224 */ /* 0x000fe200078e0049 */
[----:B------:R-:W-:Y:S01]  /*04c0*/  MOV R143, R5 ;  /* 0x00000005008f7202 */ /* 0x000fe20000000f00 */
[----:B------:R-:W-:Y:S01]  /*04d0*/  IMAD.MOV.U32 R133, RZ, RZ, R76 ;  /* 0x000000ffff857224 */ /* 0x000fe200078e004c */
[----:B------:R-:W-:Y:S01]  /*04e0*/  SHF.R.U32.HI R144, RZ, 0x10, R5 ;  /* 0x00000010ff907819 */ /* 0x000fe20000011605 */
[----:B------:R-:W-:Y:S01]  /*04f0*/  IMAD.MOV.U32 R125, RZ, RZ, R80 ;  /* 0x000000ffff7d7224 */ /* 0x000fe200078e0050 */
[----:B------:R-:W-:Y:S01]  /*0500*/  MOV R141, R72 ;  /* 0x00000048008d7202 */ /* 0x000fe20000000f00 */
[----:B------:R-:W-:Y:S01]  /*0510*/  IMAD.MOV.U32 R117, RZ, RZ, R84 ;  /* 0x000000ffff757224 */ /* 0x000fe200078e0054 */
[--C-:B------:R-:W-:Y:S01]  /*0520*/  SHF.R.U64 R142, R72, 0x10, R73.reuse ;  /* 0x00000010488e7819 */ /* 0x100fe20000001249 */
[----:B------:R-:W-:Y:S01]  /*0530*/  HFMA2.MMA R114, -RZ, RZ, 0, 5.9604644775390625e-08 ;  /* 0x00000001ff727435 */ /* 0x000fe200000001ff */
[----:B------:R-:W-:Y:S01]  /*0540*/  SHF.R.U32.HI R140, RZ, 0x10, R73 ;  /* 0x00000010ff8c7819 */ /* 0x000fe20000011649 */
[----:B------:R-:W-:Y:S01]  /*0550*/  HFMA2.MMA R69, -RZ, RZ, 0, 0 ;  /* 0x00000000ff457435 */ /* 0x000fe200000001ff */
        /* <DEDUP_REMOVED lines=52> */
[----:B0-----:R-:W-:Y:S02]  /*08a0*/  HADD2.F32 R116, -RZ, R116.H0_H0 ;  /* 0x20000074ff747230 */ /* 0x001fe40000004100 */
.L_x_1429:
[----:B------:R-:W-:-:S04]  /*08b0*/  IMAD.MOV.U32 R3, RZ, RZ, 0x4 ;  /* 0x00000004ff037424 */ /* 0x000fc800078e00ff */
[----:B------:R-:W-:-:S04]  /*08c0*/  IMAD.WIDE R182, R148, R3, c[0x0][0x1a0] ;  /* 0x0000680094b67625 */ /* 0x000fc800078e0203 */
[----:B------:R-:W-:-:S04]  /*08d0*/  IMAD.WIDE R2, R148, R3, c[0x0][0x1a8] ;  /* 0x00006a0094027625 */ /* 0x000fc800078e0203 */
[----:B------:R-:W-:Y:S01]  /*08e0*/  IMAD R96, R148, c[0x0][0x168], RZ ;  /* 0x00005a0094607a24 */ /* 0x000fe200078e02ff */
[----:B------:R0:W5:Y:S04]  /*08f0*/  LDG.E R180, [R2.64] ;  /* 0x0000000402b47981 */ /* 0x000168000c1e1900 */
[----:B------:R-:W-:Y:S01]  /*0900*/  SHF.R.S32.HI R97, RZ, 0x1f, R96 ;  /* 0x0000001fff617819 */ /* 0x000fe20000011460 */
[----:B------:R-:W-:Y:S01]  /*0910*/  BSSY B0, `(.L_x_1411) ;  /* 0x000004e000007945 */ /* 0x000fe20003800000 */
[----:B------:R-:W-:Y:S01]  /*0920*/  LOP3.LUT P0, RZ, R114, 0xff, RZ, 0xc0, !PT ;  /* 0x000000ff72ff7812 */ /* 0x000fe2000780c0ff */
[----:B------:R1:W5:Y:S01]  /*0930*/  LDG.E R182, [R182.64] ;  /* 0x00000004b6b67981 */ /* 0x000362000c1e1900 */
[----:B------:R-:W-:Y:S02]  /*0940*/  LEA.HI R97, R97, R96, RZ, 0x2 ;  /* 0x0000006061617211 */ /* 0x000fe400078f10ff */
[----:B------:R-:W-:-:S04]  /*0950*/  LOP3.LUT R96, R149, 0x7f, RZ, 0xc0, !PT ;  /* 0x0000007f95607812 */ /* 0x000fc800078ec0ff */
[----:B------:R-:W-:Y:S02]  /*0960*/  LEA.HI.SX32 R113, R97, R96, 0x1e ;  /* 0x0000006061717211 */ /* 0x000fe400078ff2ff */
[----:B------:R-:W-:Y:S02]  /*0970*/  MOV R184, RZ ;  /* 0x000000ff00b87202 */ /* 0x000fe40000000f00 */
[----:B------:R-:W-:Y:S02]  /*0980*/  P2R R185, PR, RZ, 0x1 ;  /* 0x00000001ffb97803 */ /* 0x000fe40000000000 */
[----:B------:R-:W-:Y:S02]  /*0990*/  MOV R186, RZ ;  /* 0x000000ff00ba7202 */ /* 0x000fe40000000f00 */
[----:B------:R-:W-:Y:S02]  /*09a0*/  SHF.R.U32.HI R181, RZ, 0x5, R149 ;  /* 0x00000005ffb57819 */ /* 0x000fe40000011695 */
[----:B-1----:R-:W-:Y:S01]  /*09b0*/  MOV R183, R113 ;  /* 0x0000007100b77202 */ /* 0x002fe20000000f00 */
[----:B------:R-:W-:Y:S05]  /*09c0*/  @!P5 BRA `(.L_x_1412) ;  /* 0x000004200000d947 */ /* 0x000fea0003800000 */
[----:B0-----:R-:W-:Y:S01]  /*09d0*/  LEA R100, P0, R113, c[0x0][0x188], 0x4 ;  /* 0x0000620071647a11 */ /* 0x001fe200078020ff */
[----:B------:R-:W-:-:S03]  /*09e0*/  IMAD.MOV.U32 R104, RZ, RZ, 0x10 ;  /* 0x00000010ff687424 */ /* 0x000fc600078e00ff */
[C---:B------:R-:W-:Y:S01]  /*09f0*/  LEA.HI.X R101, R113.reuse, c[0x0][0x18c], RZ, 0x4, P0 ;  /* 0x0000630071657a11 */ /* 0x040fe200000f24ff */
[----:B------:R-:W-:Y:S01]  /*0a00*/  IMAD.WIDE.U32 R96, R113, R104, c[0x0][0x210] ;  /* 0x0000840071607625 */ /* 0x000fe200078e0068 */
[----:B------:R-:W-:-:S03]  /*0a10*/  ISETP.NE.U32.AND P0, PT, RZ, c[0x0][0x250], PT ;  /* 0x00009400ff007a0c */ /* 0x000fc60003f05070 */
[----:B------:R-:W-:Y:S01]  /*0a20*/  IMAD.WIDE.U32 R104, R113, R104, c[0x0][0x208] ;  /* 0x0000820071687625 */ /* 0x000fe200078e0068 */
[----:B------:R-:W2:Y:S01]  /*0a30*/  LDG.E.128 R100, [R100.64] ;  /* 0x0000000464647981 */ /* 0x000ea2000c1e1d00 */
[----:B------:R-:W-:-:S03]  /*0a40*/  ISETP.NE.AND.EX P0, PT, RZ, c[0x0][0x254], PT, P0 ;  /* 0x00009500ff007a0c */ /* 0x000fc60003f05300 */
[----:B------:R-:W3:Y:S01]  /*0a50*/  LDG.E.128 R96, [R96.64] ;  /* 0x0000000460607981 */ /* 0x000ee2000c1e1d00 */
[----:B------:R-:W-:-:S03]  /*0a60*/  SHF.L.U32 R162, R113, 0x2, RZ ;  /* 0x0000000271a27819 */ /* 0x000fc600000006ff */
[----:B------:R-:W4:Y:S01]  /*0a70*/  LDG.E.128 R104, [R104.64] ;  /* 0x0000000468687981 */ /* 0x000f22000c1e1d00 */
[----:B------:R-:W-:Y:S02]  /*0a80*/  SHF.L.U64.HI R0, R113, 0x2, RZ ;  /* 0x0000000271007819 */ /* 0x000fe400000102ff */
[----:B------:R-:W-:-:S04]  /*0a90*/  IADD3 R2, P1, R162, c[0x0][0x190], RZ ;  /* 0x00006400a2027a10 */ /* 0x000fc80007f3e0ff */
[----:B------:R-:W-:Y:S02]  /*0aa0*/  IADD3.X R3, R0, c[0x0][0x194], RZ, P1, !PT ;  /* 0x0000650000037a10 */ /* 0x000fe40000ffe4ff */
[----:B------:R-:W-:-:S03]  /*0ab0*/  @P0 IADD3 R162, P1, R162, c[0x0][0x198], RZ ;  /* 0x00006600a2a20a10 */ /* 0x000fc60007f3e0ff */
[----:B------:R0:W5:Y:S01]  /*0ac0*/  LDG.E R111, [R2.64] ;  /* 0x00000004026f7981 */ /* 0x000162000c1e1900 */
[----:B------:R-:W-:Y:S02]  /*0ad0*/  @P0 IADD3.X R163, R0, c[0x0][0x19c], RZ, P1, !PT ;  /* 0x0000670000a30a10 */ /* 0x000fe40000ffe4ff */
[----:B------:R-:W-:-:S03]  /*0ae0*/  ISETP.NE.U32.AND P1, PT, RZ, c[0x0][0x218], PT ;  /* 0x00008600ff007a0c */ /* 0x000fc60003f25070 */
[----:B------:R3:W5:Y:S01]  /*0af0*/  @P0 LDG.E R112, [R162.64] ;  /* 0x00000004a2700981 */ /* 0x000762000c1e1900 */
[----:B------:R-:W-:-:S13]  /*0b00*/  ISETP.NE.AND.EX P1, PT, RZ, c[0x0][0x21c], PT, P1 ;  /* 0x00008700ff007a0c */ /* 0x000fda0003f25310 */
[----:B------:R-:W-:-:S04]  /*0b10*/  @P1 LEA R164, P0, R113, c[0x0][0x218], 0x4 ;  /* 0x0000860071a41a11 */ /* 0x000fc800078020ff */
[----:B------:R-:W-:Y:S02]  /*0b20*/  @P1 LEA.HI.X R165, R113, c[0x0][0x21c], RZ, 0x4, P0 ;  /* 0x0000870071a51a11 */ /* 0x000fe400000f24ff */
[----:B------:R-:W-:-:S03]  /*0b30*/  ISETP.NE.AND P0, PT, R147, RZ, PT ;  /* 0x000000ff9300720c */ /* 0x000fc60003f05270 */
[----:B------:R1:W5:Y:S02]  /*0b40*/  @P1 LDG.E.128 R72, [R164.64] ;  /* 0x00000004a4481981 */ /* 0x000364000c1e1d00 */
[----:B-----5:R-:W-:-:S05]  /*0b50*/  FSEL R0, R182, RZ, !P0 ;  /* 0x000000ffb6007208 */ /* 0x020fca0004000000 */
[--C-:B--2---:R-:W-:Y:S02]  /*0b60*/  FADD.FTZ R167, R100, -R0.reuse ;  /* 0x8000000064a77221 */ /* 0x104fe40000010000 */
[----:B---3--:R-:W-:Y:S02]  /*0b70*/  FMUL.FTZ R162, R141, R96 ;  /* 0x000000608da27220 */ /* 0x008fe40000410000 */
[--C-:B------:R-:W-:Y:S02]  /*0b80*/  FADD.FTZ R101, R101, -R0.reuse ;  /* 0x8000000065657221 */ /* 0x100fe40000010000 */
[--C-:B------:R-:W-:Y:S02]  /*0b90*/  FADD.FTZ R183, R102, -R0.reuse ;  /* 0x8000000066b77221 */ /* 0x100fe40000010000 */
[----:B------:R-:W-:Y:S02]  /*0ba0*/  FADD.FTZ R103, R103, -R0 ;  /* 0x8000000067677221 */ /* 0x000fe40000010000 */
[----:B------:R-:W-:-:S02]  /*0bb0*/  FMUL.FTZ R0, R142, R97 ;  /* 0x000000618e007220 */ /* 0x000fc40000410000 */
[C---:B------:R-:W-:Y:S02]  /*0bc0*/  FMUL.FTZ R163, R180.reuse, R167 ;  /* 0x000000a7b4a37220 */ /* 0x040fe40000410000 */
[----:B----4-:R-:W-:Y:S02]  /*0bd0*/  FFMA.FTZ R162, R145, R104, R162 ;  /* 0x0000006891a27223 */ /* 0x010fe400000100a2 */
[----:B------:R-:W-:Y:S02]  /*0be0*/  FMUL.FTZ R160, R180, R101 ;  /* 0x00000065b4a07220 */ /* 0x000fe40000410000 */
[----:B-1----:R-:W-:Y:S02]  /*0bf0*/  FFMA.FTZ R165, R146, R105, R0 ;  /* 0x0000006992a57223 */ /* 0x002fe40000010000 */
[----:B------:R-:W-:Y:S02]  /*0c00*/  FMUL.FTZ R166, R139, R98 ;  /* 0x000000628ba67220 */ /* 0x000fe40000410000 */
[----:B0-----:R-:W-:-:S02]  /*0c10*/  FADD.FTZ R2, RZ, R162 ;  /* 0x000000a2ff027221 */ /* 0x001fc40000010000 */
[----:B------:R-:W-:Y:S02]  /*0c20*/  FFMA.FTZ R3, R163, R162, RZ ;  /* 0x000000a2a3037223 */ /* 0x000fe400000100ff */
[----:B------:R-:W-:Y:S02]  /*0c30*/  FADD.FTZ R21, R21, R97 ;  /* 0x0000006115157221 */ /* 0x000fe40000010000 */
[----:B------:R-:W-:Y:S02]  /*0c40*/  FFMA.FTZ R37, R97, R160, R37 ;  /* 0x000000a061257223 */ /* 0x000fe40000010025 */
[----:B------:R-:W-:Y:S02]  /*0c50*/  FMUL.FTZ R0, R140, R99 ;  /* 0x000000638c007220 */ /* 0x000fe40000410000 */
[----:B------:R-:W-:Y:S02]  /*0c60*/  FMUL.FTZ R167, R180, R183 ;  /* 0x000000b7b4a77220 */ /* 0x000fe40000410000 */
[----:B------:R-:W-:-:S02]  /*0c70*/  FFMA.FTZ R166, R143, R106, R166 ;  /* 0x0000006a8fa67223 */ /* 0x000fc400000100a6 */
[----:B------:R-:W-:Y:S02]  /*0c80*/  FADD.FTZ R97, R2, R165 ;  /* 0x000000a502617221 */ /* 0x000fe40000010000 */
[----:B------:R-:W-:Y:S02]  /*0c90*/  FFMA.FTZ R3, R160, R165, R3 ;  /* 0x000000a5a0037223 */ /* 0x000fe40000010003 */
[----:B------:R-:W-:Y:S02]  /*0ca0*/  FMUL.FTZ R164, R180, R103 ;  /* 0x00000067b4a47220 */ /* 0x000fe40000410000 */
        /* <DEDUP_REMOVED lines=20> */
.L_x_1412:
[----:B0-----:R-:W-:Y:S05]  /*0df0*/  BSYNC B0 ;  /* 0x0000000000007941 */ /* 0x001fea0003800000 */
.L_x_1411:
[----:B------:R-:W-:Y:S01]  /*0e00*/  BSSY B0, `(.L_x_1413) ;  /* 0x0000044000007945 */ /* 0x000fe20003800000 */
[----:B------:R-:W-:Y:S05]  /*0e10*/  @!P4 BRA `(.L_x_1414) ;  /* 0x000004200000c947 */ /* 0x000fea0003800000 */
[C---:B------:R-:W-:Y:S02]  /*0e20*/  LEA R100, P0, R183.reuse, c[0x0][0x188], 0x4 ;  /* 0x00006200b7647a11 */ /* 0x040fe400078020ff */
[----:B------:R-:W-:Y:S02]  /*0e30*/  MOV R104, 0x10 ;  /* 0x0000001000687802 */ /* 0x000fe40000000f00 */
[C---:B------:R-:W-:Y:S02]  /*0e40*/  LEA.HI.X R101, R183.reuse, c[0x0][0x18c], RZ, 0x4, P0 ;  /* 0x00006300b7657a11 */ /* 0x040fe400000f24ff */
[----:B------:R-:W-:Y:S01]  /*0e50*/  ISETP.NE.U32.AND P0, PT, RZ, c[0x0][0x250], PT ;  /* 0x00009400ff007a0c */ /* 0x000fe20003f05070 */
[----:B------:R-:W-:-:S03]  /*0e60*/  IMAD.WIDE.U32 R96, R183, R104, c[0x0][0x210] ;  /* 0x00008400b7607625 */ /* 0x000fc600078e0068 */
[----:B------:R-:W2:Y:S01]  /*0e70*/  LDG.E.128 R100, [R100.64] ;  /* 0x0000000464647981 */ /* 0x000ea2000c1e1d00 */
[C---:B------:R-:W-:Y:S01]  /*0e80*/  IMAD.WIDE.U32 R104, R183.reuse, R104, c[0x0][0x208] ;  /* 0x00008200b7687625 */ /* 0x040fe200078e0068 */
[----:B------:R-:W-:Y:S02]  /*0e90*/  ISETP.NE.AND.EX P0, PT, RZ, c[0x0][0x254], PT, P0 ;  /* 0x00009500ff007a0c */ /* 0x000fe40003f05300 */
        /* <DEDUP_REMOVED lines=16> */
[----:B-----5:R-:W-:Y:S02]  /*0fa0*/  FSEL R4, R182, RZ, !P0 ;  /* 0x000000ffb6047208 */ /* 0x020fe40004000000 */
[----:B------:R-:W-:-:S03]  /*0fb0*/  IADD3 R183, R183, 0x80, RZ ;  /* 0x00000080b7b77810 */ /* 0x000fc60007ffe0ff */
[C---:B--2---:R-:W-:Y:S02]  /*0fc0*/  FADD.FTZ R161, -R4.reuse, R100 ;  /* 0x0000006404a17221 */ /* 0x044fe40000010100 */
[C---:B------:R-:W-:Y:S02]  /*0fd0*/  FADD.FTZ R101, -R4.reuse, R101 ;  /* 0x0000006504657221 */ /* 0x040fe40000010100 */
[C---:B------:R-:W-:Y:S02]  /*0fe0*/  FADD.FTZ R171, -R4.reuse, R102 ;  /* 0x0000006604ab7221 */ /* 0x040fe40000010100 */
[----:B------:R-:W-:Y:S02]  /*0ff0*/  FADD.FTZ R103, -R4, R103 ;  /* 0x0000006704677221 */ /* 0x000fe40000010100 */
[----:B---3--:R-:W-:Y:S02]  /*1000*/  FMUL.FTZ R4, R133, R96 ;  /* 0x0000006085047220 */ /* 0x008fe40000410000 */
[----:B-1----:R-:W-:-:S02]  /*1010*/  FMUL.FTZ R169, R134, R97 ;  /* 0x0000006186a97220 */ /* 0x002fc40000410000 */
[C---:B------:R-:W-:Y:S02]  /*1020*/  FMUL.FTZ R161, R180.reuse, R161 ;  /* 0x000000a1b4a17220 */ /* 0x040fe40000410000 */
[----:B----4-:R-:W-:Y:S02]  /*1030*/  FFMA.FTZ R159, R137, R104, R4 ;  /* 0x00000068899f7223 */ /* 0x010fe40000010004 */
[----:B------:R-:W-:Y:S02]  /*1040*/  FMUL.FTZ R158, R180, R101 ;  /* 0x00000065b49e7220 */ /* 0x000fe40000410000 */
[----:B------:R-:W-:Y:S02]  /*1050*/  FFMA.FTZ R169, R138, R105, R169 ;  /* 0x000000698aa97223 */ /* 0x000fe400000100a9 */
[----:B------:R-:W-:Y:S02]  /*1060*/  FMUL.FTZ R170, R131, R98 ;  /* 0x0000006283aa7220 */ /* 0x000fe40000410000 */
[----:B------:R-:W-:-:S02]  /*1070*/  FADD.FTZ R184, R184, R159 ;  /* 0x0000009fb8b87221 */ /* 0x000fc40000010000 */
[----:B------:R-:W-:Y:S02]  /*1080*/  FFMA.FTZ R186, R161, R159, R186 ;  /* 0x0000009fa1ba7223 */ /* 0x000fe400000100ba */
[----:B------:R-:W-:Y:S02]  /*1090*/  FMUL.FTZ R4, R132, R99 ;  /* 0x0000006384047220 */ /* 0x000fe40000410000 */
[----:B------:R-:W-:Y:S02]  /*10a0*/  FMUL.FTZ R171, R180, R171 ;  /* 0x000000abb4ab7220 */ /* 0x000fe40000410000 */
[----:B------:R-:W-:Y:S02]  /*10b0*/  FFMA.FTZ R170, R135, R106, R170 ;  /* 0x0000006a87aa7223 */ /* 0x000fe400000100aa */
[----:B0-----:R-:W-:Y:S02]  /*10c0*/  FADD.FTZ R3, R184, R169 ;  /* 0x000000a9b8037221 */ /* 0x001fe40000010000 */
[----:B------:R-:W-:-:S02]  /*10d0*/  FFMA.FTZ R186, R158, R169, R186 ;  /* 0x000000a99eba7223 */ /* 0x000fc400000100ba */
        /* <DEDUP_REMOVED lines=22> */
.L_x_1414:
[----:B------:R-:W-:Y:S05]  /*1240*/  BSYNC B0 ;  /* 0x0000000000007941 */ /* 0x000fea0003800000 */
.L_x_1413:
[----:B------:R-:W-:Y:S01]  /*1250*/  BSSY B0, `(.L_x_1415) ;  /* 0x0000044000007945 */ /* 0x000fe20003800000 */
[----:B------:R-:W-:Y:S05]  /*1260*/  @!P3 BRA `(.L_x_1416) ;  /* 0x000004200000b947 */ /* 0x000fea0003800000 */
[----:B------:R-:W-:Y:S01]  /*1270*/  LEA R100, P0, R183, c[0x0][0x188], 0x4 ;  /* 0x00006200b7647a11 */ /* 0x000fe200078020ff */
        /* <DEDUP_REMOVED lines=26> */
[----:B---3--:R-:W-:Y:S02]  /*1420*/  FMUL.FTZ R156, R125, R96 ;  /* 0x000000607d9c7220 */ /* 0x008fe40000410000 */
[----:B------:R-:W-:Y:S02]  /*1430*/  FADD.FTZ R101, -R154, R101 ;  /* 0x000000659a657221 */ /* 0x000fe40000010100 */
[----:B------:R-:W-:Y:S02]  /*1440*/  FMUL.FTZ R100, R126, R97 ;  /* 0x000000617e647220 */ /* 0x000fe40000410000 */
[----:B------:R-:W-:Y:S02]  /*1450*/  FMUL.FTZ R157, R180, R5 ;  /* 0x00000005b49d7220 */ /* 0x000fe40000410000 */
[----:B----4-:R-:W-:-:S02]  /*1460*/  FFMA.FTZ R156, R129, R104, R156 ;  /* 0x00000068819c7223 */ /* 0x010fc4000001009c */
[C---:B------:R-:W-:Y:S02]  /*1470*/  FADD.FTZ R175, -R154.reuse, R102 ;  /* 0x000000669aaf7221 */ /* 0x040fe40000010100 */
[----:B------:R-:W-:Y:S02]  /*1480*/  FADD.FTZ R103, -R154, R103 ;  /* 0x000000679a677221 */ /* 0x000fe40000010100 */
[----:B------:R-:W-:Y:S02]  /*1490*/  FMUL.FTZ R154, R180, R101 ;  /* 0x00000065b49a7220 */ /* 0x000fe40000410000 */
[----:B-1----:R-:W-:Y:S02]  /*14a0*/  FFMA.FTZ R173, R130, R105, R100 ;  /* 0x0000006982ad7223 */ /* 0x002fe40000010064 */
        /* <DEDUP_REMOVED lines=30> */
.L_x_1416:
[----:B------:R-:W-:Y:S05]  /*1690*/  BSYNC B0 ;  /* 0x0000000000007941 */ /* 0x000fea0003800000 */
.L_x_1415:
[----:B------:R-:W-:Y:S01]  /*16a0*/  BSSY B0, `(.L_x_1417) ;  /* 0x0000043000007945 */ /* 0x000fe20003800000 */
[----:B------:R-:W-:Y:S05]  /*16b0*/  @!P2 BRA `(.L_x_1418) ;  /* 0x000004100000a947 */ /* 0x000fea0003800000 */
[----:B------:R-:W-:Y:S01]  /*16c0*/  HFMA2.MMA R104, -RZ, RZ, 0, 9.5367431640625e-07 ;  /* 0x00000010ff687435 */ /* 0x000fe200000001ff */
[----:B------:R-:W-:Y:S02]  /*16d0*/  LEA R100, P1, R183, c[0x0][0x188], 0x4 ;  /* 0x00006200b7647a11 */ /* 0x000fe400078220ff */
[----:B------:R-:W-:-:S02]  /*16e0*/  ISETP.NE.U32.AND P0, PT, RZ, c[0x0][0x250], PT ;  /* 0x00009400ff007a0c */ /* 0x000fc40003f05070 */
[C---:B------:R-:W-:Y:S02]  /*16f0*/  LEA.HI.X R101, R183.reuse, c[0x0][0x18c], RZ, 0x4, P1 ;  /* 0x00006300b7657a11 */ /* 0x040fe400008f24ff */
[----:B------:R-:W-:Y:S02]  /*1700*/  ISETP.NE.AND.EX P0, PT, RZ, c[0x0][0x254], PT, P0 ;  /* 0x00009500ff007a0c */ /* 0x000fe40003f05300 */
[C---:B------:R-:W-:Y:S01]  /*1710*/  SHF.L.U32 R152, R183.reuse, 0x2, RZ ;  /* 0x00000002b7987819 */ /* 0x040fe200000006ff */
[CC--:B------:R-:W-:Y:S01]  /*1720*/  IMAD.WIDE.U32 R96, R183.reuse, R104.reuse, c[0x0][0x210] ;  /* 0x00008400b7607625 */ /* 0x0c0fe200078e0068 */
[----:B------:R-:W2:Y:S01]  /*1730*/  LDG.E.128 R100, [R100.64] ;  /* 0x0000000464647981 */ /* 0x000ea2000c1e1d00 */
[----:B------:R-:W-:Y:S02]  /*1740*/  SHF.R.U32.HI R2, RZ, 0x1e, R183 ;  /* 0x0000001eff027819 */ /* 0x000fe400000116b7 */
[----:B------:R-:W-:Y:S01]  /*1750*/  IMAD.WIDE.U32 R104, R183, R104, c[0x0][0x208] ;  /* 0x00008200b7687625 */ /* 0x000fe200078e0068 */
[----:B------:R-:W-:Y:S01]  /*1760*/  IADD3 R176, P1, R152, c[0x0][0x190], RZ ;  /* 0x0000640098b07a10 */ /* 0x000fe20007f3e0ff */
[----:B------:R-:W3:Y:S03]  /*1770*/  LDG.E.128 R96, [R96.64] ;  /* 0x0000000460607981 */ /* 0x000ee6000c1e1d00 */
[----:B------:R-:W-:Y:S01]  /*1780*/  IADD3.X R177, R2, c[0x0][0x194], RZ, P1, !PT ;  /* 0x0000650002b17a10 */ /* 0x000fe20000ffe4ff */
[----:B------:R-:W4:Y:S01]  /*1790*/  LDG.E.128 R104, [R104.64] ;  /* 0x0000000468687981 */ /* 0x000f22000c1e1d00 */
[----:B------:R-:W-:-:S03]  /*17a0*/  @P0 IADD3 R152, P1, R152, c[0x0][0x198], RZ ;  /* 0x0000660098980a10 */ /* 0x000fc60007f3e0ff */
[----:B------:R0:W5:Y:S01]  /*17b0*/  LDG.E R150, [R176.64] ;  /* 0x00000004b0967981 */ /* 0x000162000c1e1900 */
[----:B------:R-:W-:Y:S02]  /*17c0*/  @P0 IADD3.X R153, R2, c[0x0][0x19c], RZ, P1, !PT ;  /* 0x0000670002990a10 */ /* 0x000fe40000ffe4ff */
[----:B------:R-:W-:-:S03]  /*17d0*/  ISETP.NE.U32.AND P1, PT, RZ, c[0x0][0x218], PT ;  /* 0x00008600ff007a0c */ /* 0x000fc60003f25070 */
[----:B------:R4:W5:Y:S01]  /*17e0*/  @P0 LDG.E R151, [R152.64] ;  /* 0x0000000498970981 */ /* 0x000962000c1e1900 */
[----:B------:R-:W-:Y:S02]  /*17f0*/  ISETP.NE.AND.EX P1, PT, RZ, c[0x0][0x21c], PT, P1 ;  /* 0x00008700ff007a0c */ /* 0x000fe40003f25310 */
[----:B------:R-:W-:-:S04]  /*1800*/  ISETP.NE.AND P0, PT, R147, RZ, PT ;  /* 0x000000ff9300720c */ /* 0x000fc80003f05270 */
[----:B-----5:R-:W-:-:S07]  /*1810*/  FSEL R182, R182, RZ, !P0 ;  /* 0x000000ffb6b67208 */ /* 0x020fce0004000000 */
[----:B------:R-:W-:-:S04]  /*1820*/  @P1 LEA R2, P6, R183, c[0x0][0x218], 0x4 ;  /* 0x00008600b7021a11 */ /* 0x000fc800078c20ff */
[----:B------:R-:W-:-:S05]  /*1830*/  @P1 LEA.HI.X R3, R183, c[0x0][0x21c], RZ, 0x4, P6 ;  /* 0x00008700b7031a11 */ /* 0x000fca00030f24ff */
[----:B------:R1:W5:Y:S01]  /*1840*/  @P1 LDG.E.128 R84, [R2.64] ;  /* 0x0000000402541981 */ /* 0x000362000c1e1d00 */
[C---:B--2---:R-:W-:Y:S02]  /*1850*/  FADD.FTZ R155, -R182.reuse, R100 ;  /* 0x00000064b69b7221 */ /* 0x044fe40000010100 */
[----:B---3--:R-:W-:Y:S02]  /*1860*/  FMUL.FTZ R6, R117, R96 ;  /* 0x0000006075067220 */ /* 0x008fe40000410000 */
[----:B------:R-:W-:Y:S02]  /*1870*/  FADD.FTZ R179, -R182, R101 ;  /* 0x00000065b6b37221 */ /* 0x000fe40000010100 */
[----:B------:R-:W-:Y:S02]  /*1880*/  FMUL.FTZ R100, R118, R97 ;  /* 0x0000006176647220 */ /* 0x000fe40000410000 */
[----:B------:R-:W-:Y:S02]  /*1890*/  FMUL.FTZ R155, R180, R155 ;  /* 0x0000009bb49b7220 */ /* 0x000fe40000410000 */
[----:B----4-:R-:W-:-:S02]  /*18a0*/  FFMA.FTZ R153, R121, R104, R6 ;  /* 0x0000006879997223 */ /* 0x010fc40000010006 */
[----:B------:R-:W-:Y:S02]  /*18b0*/  FADD.FTZ R101, -R182, R102 ;  /* 0x00000066b6657221 */ /* 0x000fe40000010100 */
[----:B------:R-:W-:Y:S02]  /*18c0*/  FMUL.FTZ R152, R180, R179 ;  /* 0x000000b3b4987220 */ /* 0x000fe40000410000 */
[----:B0-----:R-:W-:Y:S02]  /*18d0*/  FFMA.FTZ R177, R122, R105, R100 ;  /* 0x000000697ab17223 */ /* 0x001fe40000010064 */
[----:B------:R-:W-:Y:S02]  /*18e0*/  FMUL.FTZ R178, R115, R98 ;  /* 0x0000006273b27220 */ /* 0x000fe40000410000 */
[----:B------:R-:W-:Y:S02]  /*18f0*/  FADD.FTZ R184, R184, R153 ;  /* 0x00000099b8b87221 */ /* 0x000fe40000010000 */
[----:B------:R-:W-:-:S02]  /*1900*/  FFMA.FTZ R186, R155, R153, R186 ;  /* 0x000000999bba7223 */ /* 0x000fc400000100ba */
[----:B------:R-:W-:Y:S02]  /*1910*/  FADD.FTZ R103, -R182, R103 ;  /* 0x00000067b6677221 */ /* 0x000fe40000010100 */
[----:B------:R-:W-:Y:S02]  /*1920*/  FMUL.FTZ R6, R116, R99 ;  /* 0x0000006374067220 */ /* 0x000fe40000410000 */
[----:B------:R-:W-:Y:S02]  /*1930*/  FMUL.FTZ R179, R180, R101 ;  /* 0x00000065b4b37220 */ /* 0x000fe40000410000 */
[----:B------:R-:W-:Y:S02]  /*1940*/  FFMA.FTZ R178, R119, R106, R178 ;  /* 0x0000006a77b27223 */ /* 0x000fe400000100b2 */
[----:B-1----:R-:W-:Y:S02]  /*1950*/  FADD.FTZ R3, R184, R177 ;  /* 0x000000b1b8037221 */ /* 0x002fe40000010000 */
        /* <DEDUP_REMOVED lines=23> */
.L_x_1418:
[----:B------:R-:W-:Y:S05]  /*1ad0*/  BSYNC B0 ;  /* 0x0000000000007941 */ /* 0x000fea0003800000 */
.L_x_1417:
[----:B------:R-:W-:Y:S02]  /*1ae0*/  ISETP.NE.AND P1, PT, R185, RZ, PT ;  /* 0x000000ffb900720c */ /* 0x000fe40003f25270 */
[----:B------:R-:W-:Y:S02]  /*1af0*/  LOP3.LUT R104, R181, 0x7fffffc, RZ, 0xc0, !PT ;  /* 0x07fffffcb5687812 */ /* 0x000fe400078ec0ff */
[----:B------:R-:W-:-:S09]  /*1b00*/  LOP3.LUT P0, RZ, R149, 0x1f, RZ, 0xc0, !PT ;  /* 0x0000001f95ff7812 */ /* 0x000fd2000780c0ff */
[----:B------:R-:W-:Y:S01]  /*1b10*/  @!P1 IADD3 R104, R104, 0x4, RZ ;  /* 0x0000000468689810 */ /* 0x000fe20007ffe0ff */
[----:B------:R-:W-:Y:S05]  /*1b20*/  BRA.DIV ~URZ, `(.L_x_1419) ;  /* 0x000016527f007947 */ /* 0x000fea000b800000 */
[----:B------:R0:W1:Y:S02]  /*1b30*/  SHFL.DOWN PT, R97, R184, 0x10, 0x1f ;  /* 0x0a001f00b8617f89 */ /* 0x00006400000e0000 */
.L_x_1436:
        /* <DEDUP_REMOVED lines=18> */
.L_x_1437:
[----:B------:R-:W-:Y:S01]  /*1c60*/  @!P0 LOP3.LUT R181, R181, 0x3, RZ, 0xc0, !PT ;  /* 0x00000003b5b58812 */ /* 0x000fe200078ec0ff */
[----:B---3--:R-:W-:Y:S01]  /*1c70*/  FADD.FTZ R2, R101, R98 ;  /* 0x0000006265027221 */ /* 0x008fe20000010000 */
[----:B------:R-:W-:Y:S01]  /*1c80*/  WARPSYNC 0xffffffff ;  /* 0xffffffff00007948 */ /* 0x000fe20003800000 */
[----:B--2---:R-:W-:Y:S01]  /*1c90*/  FADD.FTZ R3, R3, R100 ;  /* 0x0000006403037221 */ /* 0x004fe20000010000 */
[----:B------:R-:W-:Y:S01]  /*1ca0*/  BSSY B0, `(.L_x_1421) ;  /* 0x0000050000007945 */ /* 0x000fe20003800000 */
[----:B------:R-:W-:-:S05]  /*1cb0*/  @!P0 IMAD.IADD R181, R104, 0x1, R181 ;  /* 0x0000000168b58824 */ /* 0x000fca00078e02b5 */
[----:B------:R-:W-:Y:S04]  /*1cc0*/  @!P0 STS.64 [R181.X8+0x2000], R2 ;  /* 0x00200002b5008388 */ /* 0x000fe80000008a00 */
[----:B------:R-:W-:Y:S01]  /*1cd0*/  BAR.SYNC.DEFER_BLOCKING 0x0 ;  /* 0x0000000000007b1d */ /* 0x000fe20000010000 */
[----:B------:R-:W-:-:S05]  /*1ce0*/  ISETP.NE.AND P0, PT, R147, RZ, PT ;  /* 0x000000ff9300720c */ /* 0x000fca0003f05270 */
[----:B-1----:R-:W1:Y:S04]  /*1cf0*/  LDS.128 R96, [R104.X8+0x2000] ;  /* 0x0020000068607984 */ /* 0x002e680000008c00 */
[----:B------:R-:W2:Y:S01]  /*1d00*/  LDS.128 R100, [R104.X8+0x2010] ;  /* 0x0020100068647984 */ /* 0x000ea20000008c00 */
[----:B-1----:R-:W-:Y:S02]  /*1d10*/  FADD.FTZ R105, RZ, R96 ;  /* 0x00000060ff697221 */ /* 0x002fe40000010000 */
[----:B------:R-:W-:Y:S02]  /*1d20*/  FADD.FTZ R96, RZ, R97 ;  /* 0x00000061ff607221 */ /* 0x000fe40000010000 */
[----:B------:R-:W-:Y:S02]  /*1d30*/  FADD.FTZ R105, R98, R105 ;  /* 0x0000006962697221 */ /* 0x000fe40000010000 */
[----:B------:R-:W-:-:S02]  /*1d40*/  FADD.FTZ R96, R99, R96 ;  /* 0x0000006063607221 */ /* 0x000fc40000010000 */
[----:B--2---:R-:W-:Y:S02]  /*1d50*/  FADD.FTZ R105, R105, R100 ;  /* 0x0000006469697221 */ /* 0x004fe40000010000 */
        /* <DEDUP_REMOVED lines=9> */
[----:B------:R-:W-:Y:S01]  /*1df0*/  LOP3.LUT P1, RZ, R112, 0xff, RZ, 0xc0, !PT ;  /* 0x000000ff70ff7812 */ /* 0x000fe2000782c0ff */
[-C--:B------:R-:W-:Y:S01]  /*1e00*/  FFMA.FTZ R2, R160, R104.reuse, R105 ;  /* 0x00000068a0027223 */ /* 0x080fe20000010069 */
[----:B------:R-:W-:Y:S01]  /*1e10*/  ISETP.NE.AND.EX P6, PT, RZ, c[0x0][0x21c], PT, P6 ;  /* 0x00008700ff007a0c */ /* 0x000fe20003fc5360 */
[----:B------:R-:W-:Y:S01]  /*1e20*/  FADD.FTZ R3, R162, -R3 ;  /* 0x80000003a2037221 */ /* 0x000fe20000010000 */
[----:B------:R-:W-:Y:S01]  /*1e30*/  ISETP.NE.U32.AND P0, PT, RZ, c[0x0][0x250], PT ;  /* 0x00009400ff007a0c */ /* 0x000fe20003f05070 */
[----:B------:R-:W-:Y:S02]  /*1e40*/  FADD.FTZ R97, R165, -R2 ;  /* 0x80000002a5617221 */ /* 0x000fe40000010000 */
[----:B-----5:R-:W-:Y:S01]  /*1e50*/  FMUL.FTZ R3, R180, R3 ;  /* 0x00000003b4037220 */ /* 0x020fe20000410000 */
[----:B------:R-:W-:Y:S01]  /*1e60*/  ISETP.NE.AND.EX P0, PT, RZ, c[0x0][0x254], PT, P0 ;  /* 0x00009500ff007a0c */ /* 0x000fe20003f05300 */
[----:B------:R-:W-:-:S02]  /*1e70*/  FFMA.FTZ R101, R164, R104, R105 ;  /* 0x00000068a4657223 */ /* 0x000fc40000010069 */
[----:B------:R-:W-:Y:S02]  /*1e80*/  FFMA.FTZ R99, R167, R104, R105 ;  /* 0x00000068a7637223 */ /* 0x000fe40000010069 */
[----:B------:R-:W-:Y:S02]  /*1e90*/  FMUL.FTZ R2, R180, R97 ;  /* 0x00000061b4027220 */ /* 0x000fe40000410000 */
[----:B------:R-:W-:Y:S02]  /*1ea0*/  @P6 FADD.FTZ R3, R72, R3 ;  /* 0x0000000348036221 */ /* 0x000fe40000010000 */
[----:B------:R-:W-:Y:S02]  /*1eb0*/  FADD.FTZ R101, R0, -R101 ;  /* 0x8000006500657221 */ /* 0x000fe40000010000 */
[----:B------:R-:W-:Y:S02]  /*1ec0*/  FADD.FTZ R99, R166, -R99 ;  /* 0x80000063a6637221 */ /* 0x000fe40000010000 */
[----:B------:R-:W-:-:S02]  /*1ed0*/  FMUL.FTZ R102, R3, c[0x0][0x1e8] ;  /* 0x00007a0003667a20 */ /* 0x000fc40000410000 */
[----:B------:R-:W-:Y:S02]  /*1ee0*/  @P6 FADD.FTZ R2, R73, R2 ;  /* 0x0000000249026221 */ /* 0x000fe40000010000 */
[----:B------:R-:W-:Y:S01]  /*1ef0*/  FMUL.FTZ R100, R180, R101 ;  /* 0x00000065b4647220 */ /* 0x000fe20000410000 */
[----:B------:R-:W-:Y:S01]  /*1f00*/  SEL R97, R102, RZ, P1 ;  /* 0x000000ff66617207 */ /* 0x000fe20000800000 */
[----:B------:R-:W-:Y:S01]  /*1f10*/  FMUL.FTZ R99, R180, R99 ;  /* 0x00000063b4637220 */ /* 0x000fe20000410000 */
[----:B------:R-:W-:Y:S01]  /*1f20*/  LOP3.LUT P1, RZ, R112, 0xff00, RZ, 0xc0, !PT ;  /* 0x0000ff0070ff7812 */ /* 0x000fe2000782c0ff */
[----:B------:R-:W-:Y:S01]  /*1f30*/  FMUL.FTZ R103, R2, c[0x0][0x1e8] ;  /* 0x00007a0002677a20 */ /* 0x000fe20000410000 */
[----:B------:R-:W-:Y:S01]  /*1f40*/  SEL R88, R97, R88, P0 ;  /* 0x0000005861587207 */ /* 0x000fe20000000000 */
[----:B------:R-:W-:Y:S02]  /*1f50*/  @P6 FADD.FTZ R100, R75, R100 ;  /* 0x000000644b646221 */ /* 0x000fe40000010000 */
[----:B------:R-:W-:Y:S01]  /*1f60*/  @P6 FADD.FTZ R99, R74, R99 ;  /* 0x000000634a636221 */ /* 0x000fe20000010000 */
[----:B------:R-:W-:Y:S01]  /*1f70*/  SEL R96, R103, RZ, P1 ;  /* 0x000000ff67607207 */ /* 0x000fe20000800000 */
[----:B------:R-:W-:Y:S01]  /*1f80*/  FMUL.FTZ R107, R100, c[0x0][0x1e8] ;  /* 0x00007a00646b7a20 */ /* 0x000fe20000410000 */
[C---:B------:R-:W-:Y:S01]  /*1f90*/  LOP3.LUT P1, RZ, R112.reuse, 0xff000000, RZ, 0xc0, !PT ;  /* 0xff00000070ff7812 */ /* 0x040fe2000782c0ff */
[----:B------:R-:W-:Y:S01]  /*1fa0*/  FMUL.FTZ R106, R99, c[0x0][0x1e8] ;  /* 0x00007a00636a7a20 */ /* 0x000fe20000410000 */
[----:B------:R-:W-:-:S02]  /*1fb0*/  LOP3.LUT P6, RZ, R112, 0xff0000, RZ, 0xc0, !PT ;  /* 0x00ff000070ff7812 */ /* 0x000fc400078cc0ff */
[----:B------:R-:W-:Y:S02]  /*1fc0*/  SEL R98, R107, RZ, P1 ;  /* 0x000000ff6b627207 */ /* 0x000fe40000800000 */
[----:B------:R-:W-:Y:S02]  /*1fd0*/  SEL R101, R106, RZ, P6 ;  /* 0x000000ff6a657207 */ /* 0x000fe40003000000 */
[----:B------:R-:W-:Y:S02]  /*1fe0*/  LOP3.LUT P1, RZ, R111, 0xff, RZ, 0xc0, !PT ;  /* 0x000000ff6fff7812 */ /* 0x000fe4000782c0ff */
[----:B------:R-:W-:Y:S02]  /*1ff0*/  SEL R89, R96, R89, P0 ;  /* 0x0000005960597207 */ /* 0x000fe40000000000 */
[----:B------:R-:W-:Y:S02]  /*2000*/  ISETP.NE.U32.AND P6, PT, RZ, c[0x0][0x250], PT ;  /* 0x00009400ff007a0c */ /* 0x000fe40003fc5070 */
[----:B------:R-:W-:-:S02]  /*2010*/  SEL R90, R101, R90, P0 ;  /* 0x0000005a655a7207 */ /* 0x000fc40000000000 */
[----:B------:R-:W-:Y:S02]  /*2020*/  SEL R91, R98, R91, P0 ;  /* 0x0000005b625b7207 */ /* 0x000fe40000000000 */
[----:B------:R-:W-:Y:S02]  /*2030*/  SEL R96, R102, RZ, P1 ;  /* 0x000000ff66607207 */ /* 0x000fe40000800000 */
[----:B------:R-:W-:Y:S02]  /*2040*/  ISETP.NE.U32.AND P0, PT, RZ, c[0x0][0x258], PT ;  /* 0x00009600ff007a0c */ /* 0x000fe40003f05070 */
[----:B------:R-:W-:Y:S02]  /*2050*/  LOP3.LUT P1, RZ, R111, 0xff00, RZ, 0xc0, !PT ;  /* 0x0000ff006fff7812 */ /* 0x000fe4000782c0ff */
[----:B------:R-:W-:Y:S02]  /*2060*/  ISETP.NE.AND.EX P6, PT, RZ, c[0x0][0x254], PT, P6 ;  /* 0x00009500ff007a0c */ /* 0x000fe40003fc5360 */
[----:B------:R-:W-:-:S02]  /*2070*/  ISETP.NE.AND.EX P0, PT, RZ, c[0x0][0x25c], PT, P0 ;  /* 0x00009700ff007a0c */ /* 0x000fc40003f05300 */
[----:B------:R-:W-:Y:S02]  /*2080*/  SEL R97, R103, RZ, P1 ;  /* 0x000000ff67617207 */ /* 0x000fe40000800000 */
[----:B------:R-:W-:Y:S02]  /*2090*/  LOP3.LUT P1, RZ, R111, 0xff0000, RZ, 0xc0, !PT ;  /* 0x00ff00006fff7812 */ /* 0x000fe4000782c0ff */
[----:B------:R-:W-:Y:S02]  /*20a0*/  SEL R94, R99, R94, P0 ;  /* 0x0000005e635e7207 */ /* 0x000fe40000000000 */
[----:B------:R-:W-:Y:S02]  /*20b0*/  SEL R98, R106, RZ, P1 ;  /* 0x000000ff6a627207 */ /* 0x000fe40000800000 */
[----:B------:R-:W-:Y:S02]  /*20c0*/  LOP3.LUT P1, RZ, R111, 0xff000000, RZ, 0xc0, !PT ;  /* 0xff0000006fff7812 */ /* 0x000fe4000782c0ff */
[----:B------:R-:W-:-:S02]  /*20d0*/  MOV R106, 0x10 ;  /* 0x00000010006a7802 */ /* 0x000fc40000000f00 */
[----:B------:R-:W-:Y:S02]  /*20e0*/  SEL R93, R2, R93, P0 ;  /* 0x0000005d025d7207 */ /* 0x000fe40000000000 */
[----:B------:R-:W-:Y:S01]  /*20f0*/  SEL R99, R107, RZ, P1 ;  /* 0x000000ff6b637207 */ /* 0x000fe20000800000 */
[C---:B------:R-:W-:Y:S01]  /*2100*/  @P0 IMAD.WIDE.U32 R102, R113.reuse, R106, c[0x0][0x258] ;  /* 0x0000960071660625 */ /* 0x040fe200078e006a */
[----:B------:R-:W-:Y:S02]  /*2110*/  @P6 LEA R2, P1, R113, c[0x0][0x250], 0x4 ;  /* 0x0000940071026a11 */ /* 0x000fe400078220ff */
[----:B------:R-:W-:Y:S02]  /*2120*/  SEL R92, R3, R92, P0 ;  /* 0x0000005c035c7207 */ /* 0x000fe40000000000 */
[----:B------:R-:W-:Y:S01]  /*2130*/  SEL R95, R100, R95, P0 ;  /* 0x0000005f645f7207 */ /* 0x000fe20000000000 */
[C---:B------:R-:W-:Y:S01]  /*2140*/  IMAD.WIDE.U32 R100, R113.reuse, R106, c[0x0][0x248] ;  /* 0x0000920071647625 */ /* 0x040fe200078e006a */
[----:B------:R-:W-:-:S02]  /*2150*/  @P6 LEA.HI.X R3, R113, c[0x0][0x254], RZ, 0x4, P1 ;  /* 0x0000950071036a11 */ /* 0x000fc400008f24ff */
[----:B------:R-:W-:Y:S01]  /*2160*/  IADD3 R113, R113, 0x80, RZ ;  /* 0x0000008071717810 */ /* 0x000fe20007ffe0ff */
[----:B------:R1:W-:Y:S04]  /*2170*/  @P0 STG.E.128 [R102.64], R92 ;  /* 0x0000005c66000986 */ /* 0x0003e8000c101d04 */
[----:B------:R1:W-:Y:S04]  /*2180*/  STG.E.128 [R100.64], R96 ;  /* 0x0000006064007986 */ /* 0x0003e8000c101d04 */
[----:B------:R1:W-:Y:S02]  /*2190*/  @P6 STG.E.128 [R2.64], R88 ;  /* 0x0000005802006986 */ /* 0x0003e4000c101d04 */
.L_x_1422:
[----:B------:R-:W-:Y:S05]  /*21a0*/  BSYNC B0 ;  /* 0x0000000000007941 */ /* 0x000fea0003800000 */
.L_x_1421:
[----:B------:R-:W-:Y:S01]  /*21b0*/  BSSY B0, `(.L_x_1423) ;  /* 0x000003f000007945 */ /* 0x000fe20003800000 */
[----:B------:R-:W-:Y:S05]  /*21c0*/  @!P4 BRA `(.L_x_1424) ;  /* 0x000003d00000c947 */ /* 0x000fea0003800000 */
[----:B------:R-:W-:Y:S01]  /*21d0*/  ISETP.NE.U32.AND P6, PT, RZ, c[0x0][0x218], PT ;  /* 0x00008600ff007a0c */ /* 0x000fe20003fc5070 */
[-CC-:B-1----:R-:W-:Y:S01]  /*21e0*/  FFMA.FTZ R2, R161, R104.reuse, R105.reuse ;  /* 0x00000068a1027223 */ /* 0x182fe20000010069 */
[----:B------:R-:W-:Y:S01]  /*21f0*/  LOP3.LUT P1, RZ, R110, 0xff, RZ, 0xc0, !PT ;  /* 0x000000ff6eff7812 */ /* 0x000fe2000782c0ff */
[-CC-:B------:R-:W-:Y:S01]  /*2200*/  FFMA.FTZ R101, R168, R104.reuse, R105.reuse ;  /* 0x00000068a8657223 */ /* 0x180fe20000010069 */
[----:B------:R-:W-:Y:S01]  /*2210*/  ISETP.NE.AND.EX P6, PT, RZ, c[0x0][0x21c], PT, P6 ;  /* 0x00008700ff007a0c */ /* 0x000fe20003fc5360 */
[----:B------:R-:W-:Y:S01]  /*2220*/  FADD.FTZ R3, R159, -R2 ;  /* 0x800000029f037221 */ /* 0x000fe20000010000 */
[----:B------:R-:W-:Y:S01]  /*2230*/  ISETP.NE.U32.AND P0, PT, RZ, c[0x0][0x250], PT ;  /* 0x00009400ff007a0c */ /* 0x000fe20003f05070 */
[----:B------:R-:W-:-:S02]  /*2240*/  FFMA.FTZ R2, R158, R104, R105 ;  /* 0x000000689e027223 */ /* 0x000fc40000010069 */
[C---:B-----5:R-:W-:Y:S01]  /*2250*/  FMUL.FTZ R3, R180.reuse, R3 ;  /* 0x00000003b4037220 */ /* 0x060fe20000410000 */
[----:B------:R-:W-:Y:S01]  /*2260*/  ISETP.NE.AND.EX P0, PT, RZ, c[0x0][0x254], PT, P0 ;  /* 0x00009500ff007a0c */ /* 0x000fe20003f05300 */
[----:B------:R-:W-:Y:S02]  /*2270*/  FADD.FTZ R97, R169, -R2 ;  /* 0x80000002a9617221 */ /* 0x000fe40000010000 */
[----:B------:R-:W-:Y:S02]  /*2280*/  FFMA.FTZ R99, R171, R104, R105 ;  /* 0x00000068ab637223 */ /* 0x000fe40000010069 */
[----:B------:R-:W-:Y:S02]  /*2290*/  FMUL.FTZ R2, R180, R97 ;  /* 0x00000061b4027220 */ /* 0x000fe40000410000 */
[----:B------:R-:W-:Y:S02]  /*22a0*/  @P6 FADD.FTZ R3, R76, R3 ;  /* 0x000000034c036221 */ /* 0x000fe40000010000 */
[----:B------:R-:W-:-:S02]  /*22b0*/  FADD.FTZ R101, R4, -R101 ;  /* 0x8000006504657221 */ /* 0x000fc40000010000 */
[----:B------:R-:W-:Y:S02]  /*22c0*/  FADD.FTZ R99, R170, -R99 ;  /* 0x80000063aa637221 */ /* 0x000fe40000010000 */
[----:B------:R-:W-:Y:S02]  /*22d0*/  FMUL.FTZ R102, R3, c[0x0][0x1e8] ;  /* 0x00007a0003667a20 */ /* 0x000fe40000410000 */
[----:B------:R-:W-:Y:S02]  /*22e0*/  @P6 FADD.FTZ R2, R77, R2 ;  /* 0x000000024d026221 */ /* 0x000fe40000010000 */
[----:B------:R-:W-:Y:S01]  /*22f0*/  FMUL.FTZ R100, R180, R101 ;  /* 0x00000065b4647220 */ /* 0x000fe20000410000 */
[----:B------:R-:W-:Y:S01]  /*2300*/  SEL R97, R102, RZ, P1 ;  /* 0x000000ff66617207 */ /* 0x000fe20000800000 */
[----:B------:R-:W-:Y:S01]  /*2310*/  FMUL.FTZ R99, R180, R99 ;  /* 0x00000063b4637220 */ /* 0x000fe20000410000 */
[----:B------:R-:W-:Y:S01]  /*2320*/  LOP3.LUT P1, RZ, R110, 0xff00, RZ, 0xc0, !PT ;  /* 0x0000ff006eff7812 */ /* 0x000fe2000782c0ff */
[----:B------:R-:W-:Y:S01]  /*2330*/  FMUL.FTZ R103, R2, c[0x0][0x1e8] ;  /* 0x00007a0002677a20 */ /* 0x000fe20000410000 */
[----:B------:R-:W-:Y:S01]  /*2340*/  SEL R88, R97, R88, P0 ;  /* 0x0000005861587207 */ /* 0x000fe20000000000 */
[----:B------:R-:W-:-:S02]  /*2350*/  @P6 FADD.FTZ R100, R79, R100 ;  /* 0x000000644f646221 */ /* 0x000fc40000010000 */
[----:B------:R-:W-:Y:S01]  /*2360*/  @P6 FADD.FTZ R99, R78, R99 ;  /* 0x000000634e636221 */ /* 0x000fe20000010000 */
[----:B------:R-:W-:Y:S01]  /*2370*/  SEL R96, R103, RZ, P1 ;  /* 0x000000ff67607207 */ /* 0x000fe20000800000 */
[----:B------:R-:W-:Y:S01]  /*2380*/  FMUL.FTZ R107, R100, c[0x0][0x1e8] ;  /* 0x00007a00646b7a20 */ /* 0x000fe20000410000 */
[C---:B------:R-:W-:Y:S01]  /*2390*/  LOP3.LUT P1, RZ, R110.reuse, 0xff000000, RZ, 0xc0, !PT ;  /* 0xff0000006eff7812 */ /* 0x040fe2000782c0ff */
[----:B------:R-:W-:Y:S01]  /*23a0*/  FMUL.FTZ R106, R99, c[0x0][0x1e8] ;  /* 0x00007a00636a7a20 */ /* 0x000fe20000410000 */
[----:B------:R-:W-:Y:S02]  /*23b0*/  LOP3.LUT P6, RZ, R110, 0xff0000, RZ, 0xc0, !PT ;  /* 0x00ff00006eff7812 */ /* 0x000fe400078cc0ff */
[----:B------:R-:W-:Y:S02]  /*23c0*/  SEL R98, R107, RZ, P1 ;  /* 0x000000ff6b627207 */ /* 0x000fe40000800000 */
[----:B------:R-:W-:Y:S02]  /*23d0*/  SEL R101, R106, RZ, P6 ;  /* 0x000000ff6a657207 */ /* 0x000fe40003000000 */
[----:B------:R-:W-:-:S02]  /*23e0*/  LOP3.LUT P1, RZ, R109, 0xff, RZ, 0xc0, !PT ;  /* 0x000000ff6dff7812 */ /* 0x000fc4000782c0ff */
[----:B------:R-:W-:Y:S02]  /*23f0*/  SEL R89, R96, R89, P0 ;  /* 0x0000005960597207 */ /* 0x000fe40000000000 */
[----:B------:R-:W-:Y:S02]  /*2400*/  ISETP.NE.U32.AND P6, PT, RZ, c[0x0][0x250], PT ;  /* 0x00009400ff007a0c */ /* 0x000fe40003fc5070 */
[----:B------:R-:W-:Y:S02]  /*2410*/  SEL R90, R101, R90, P0 ;  /* 0x0000005a655a7207 */ /* 0x000fe40000000000 */
[----:B------:R-:W-:Y:S02]  /*2420*/  SEL R91, R98, R91, P0 ;  /* 0x0000005b625b7207 */ /* 0x000fe40000000000 */
[----:B------:R-:W-:Y:S01]  /*2430*/  SEL R96, R102, RZ, P1 ;  /* 0x000000ff66607207 */ /* 0x000fe20000800000 */
[----:B------:R-:W-:Y:S01]  /*2440*/  HFMA2.MMA R102, -RZ, RZ, 0, 9.5367431640625e-07 ;  /* 0x00000010ff667435 */ /* 0x000fe200000001ff */
[----:B------:R-:W-:-:S02]  /*2450*/  ISETP.NE.U32.AND P0, PT, RZ, c[0x0][0x258], PT ;  /* 0x00009600ff007a0c */ /* 0x000fc40003f05070 */
[----:B------:R-:W-:Y:S02]  /*2460*/  LOP3.LUT P1, RZ, R109, 0xff00, RZ, 0xc0, !PT ;  /* 0x0000ff006dff7812 */ /* 0x000fe4000782c0ff */
[----:B------:R-:W-:Y:S02]  /*2470*/  ISETP.NE.AND.EX P6, PT, RZ, c[0x0][0x254], PT, P6 ;  /* 0x00009500ff007a0c */ /* 0x000fe40003fc5360 */
[----:B------:R-:W-:Y:S02]  /*2480*/  ISETP.NE.AND.EX P0, PT, RZ, c[0x0][0x25c], PT, P0 ;  /* 0x00009700ff007a0c */ /* 0x000fe40003f05300 */
[----:B------:R-:W-:Y:S02]  /*2490*/  SEL R97, R103, RZ, P1 ;  /* 0x000000ff67617207 */ /* 0x000fe40000800000 */
[----:B------:R-:W-:Y:S02]  /*24a0*/  LOP3.LUT P1, RZ, R109, 0xff0000, RZ, 0xc0, !PT ;  /* 0x00ff00006dff7812 */ /* 0x000fe4000782c0ff */
[----:B------:R-:W-:-:S02]  /*24b0*/  SEL R94, R99, R94, P0 ;  /* 0x0000005e635e7207 */ /* 0x000fc40000000000 */
[----:B------:R-:W-:Y:S02]  /*24c0*/  SEL R98, R106, RZ, P1 ;  /* 0x000000ff6a627207 */ /* 0x000fe40000800000 */
[----:B------:R-:W-:Y:S02]  /*24d0*/  LOP3.LUT P1, RZ, R109, 0xff000000, RZ, 0xc0, !PT ;  /* 0xff0000006dff7812 */ /* 0x000fe4000782c0ff */
[----:B------:R-:W-:Y:S02]  /*24e0*/  SEL R93, R2, R93, P0 ;  /* 0x0000005d025d7207 */ /* 0x000fe40000000000 */
[----:B------:R-:W-:Y:S02]  /*24f0*/  SEL R99, R107, RZ, P1 ;  /* 0x000000ff6b637207 */ /* 0x000fe40000800000 */
[C---:B------:R-:W-:Y:S02]  /*2500*/  @P6 LEA R2, P1, R113.reuse, c[0x0][0x250], 0x4 ;  /* 0x0000940071026a11 */ /* 0x040fe400078220ff */
[----:B------:R-:W-:Y:S01]  /*2510*/  SEL R95, R100, R95, P0 ;  /* 0x0000005f645f7207 */ /* 0x000fe20000000000 */
[----:B------:R-:W-:Y:S01]  /*2520*/  @P0 IMAD.WIDE.U32 R100, R113, R102, c[0x0][0x258] ;  /* 0x0000960071640625 */ /* 0x000fe200078e0066 */
[----:B------:R-:W-:-:S02]  /*2530*/  SEL R92, R3, R92, P0 ;  /* 0x0000005c035c7207 */ /* 0x000fc40000000000 */
[C---:B------:R-:W-:Y:S01]  /*2540*/  @P6 LEA.HI.X R3, R113.reuse, c[0x0][0x254], RZ, 0x4, P1 ;  /* 0x0000950071036a11 */ /* 0x040fe200008f24ff */
[C---:B------:R-:W-:Y:S01]  /*2550*/  IMAD.WIDE.U32 R102, R113.reuse, R102, c[0x0][0x248] ;  /* 0x0000920071667625 */ /* 0x040fe200078e0066 */
[----:B------:R-:W-:Y:S01]  /*2560*/  IADD3 R113, R113, 0x80, RZ ;  /* 0x0000008071717810 */ /* 0x000fe20007ffe0ff */
[----:B------:R1:W-:Y:S04]  /*2570*/  @P0 STG.E.128 [R100.64], R92 ;  /* 0x0000005c64000986 */ /* 0x0003e8000c101d04 */
[----:B------:R1:W-:Y:S04]  /*2580*/  STG.E.128 [R102.64], R96 ;  /* 0x0000006066007986 */ /* 0x0003e8000c101d04 */
[----:B------:R1:W-:Y:S02]  /*2590*/  @P6 STG.E.128 [R2.64], R88 ;  /* 0x0000005802006986 */ /* 0x0003e4000c101d04 */
.L_x_1424:
[----:B------:R-:W-:Y:S05]  /*25a0*/  BSYNC B0 ;  /* 0x0000000000007941 */ /* 0x000fea0003800000 */
.L_x_1423:
[----:B------:R-:W-:Y:S01]  /*25b0*/  BSSY B0, `(.L_x_1425) ;  /* 0x000003f000007945 */ /* 0x000fe20003800000 */
[----:B------:R-:W-:Y:S05]  /*25c0*/  @!P3 BRA `(.L_x_1426) ;  /* 0x000003d00000b947 */ /* 0x000fea0003800000 */
[----:B------:R-:W-:Y:S01]  /*25d0*/  ISETP.NE.U32.AND P6, PT, RZ, c[0x0][0x218], PT ;  /* 0x00008600ff007a0c */ /* 0x000fe20003fc5070 */
[-CC-:B-1----:R-:W-:Y:S01]  /*25e0*/  FFMA.FTZ R3, R157, R104.reuse, R105.reuse ;  /* 0x000000689d037223 */ /* 0x182fe20000010069 */
[----:B------:R-:W-:Y:S01]  /*25f0*/  LOP3.LUT P1, RZ, R108, 0xff, RZ, 0xc0, !PT ;  /* 0x000000ff6cff7812 */ /* 0x000fe2000782c0ff */
[----:B------:R-:W-:Y:S01]  /*2600*/  FFMA.FTZ R2, R154, R104, R105 ;  /* 0x000000689a027223 */ /* 0x000fe20000010069 */
[----:B------:R-:W-:Y:S01]  /*2610*/  ISETP.NE.AND.EX P6, PT, RZ, c[0x0][0x21c], PT, P6 ;  /* 0x00008700ff007a0c */ /* 0x000fe20003fc5360 */
[----:B------:R-:W-:Y:S01]  /*2620*/  FADD.FTZ R3, R156, -R3 ;  /* 0x800000039c037221 */ /* 0x000fe20000010000 */
[----:B------:R-:W-:Y:S01]  /*2630*/  ISETP.NE.U32.AND P0, PT, RZ, c[0x0][0x250], PT ;  /* 0x00009400ff007a0c */ /* 0x000fe20003f05070 */
[----:B------:R-:W-:-:S02]  /*2640*/  FADD.FTZ R97, R173, -R2 ;  /* 0x80000002ad617221 */ /* 0x000fc40000010000 */
[----:B-----5:R-:W-:Y:S01]  /*2650*/  FMUL.FTZ R3, R180, R3 ;  /* 0x00000003b4037220 */ /* 0x020fe20000410000 */
[----:B------:R-:W-:Y:S01]  /*2660*/  ISETP.NE.AND.EX P0, PT, RZ, c[0x0][0x254], PT, P0 ;  /* 0x00009500ff007a0c */ /* 0x000fe20003f05300 */
[-CC-:B------:R-:W-:Y:S02]  /*2670*/  FFMA.FTZ R96, R172, R104.reuse, R105.reuse ;  /* 0x00000068ac607223 */ /* 0x180fe40000010069 */
        /* <DEDUP_REMOVED lines=27> */
[----:B------:R-:W-:Y:S02]  /*2830*/  SEL R96, R102, RZ, P1 ;  /* 0x000000ff66607207 */ /* 0x000fe40000800000 */
[----:B------:R-:W-:-:S02]  /*2840*/  ISETP.NE.U32.AND P0, PT, RZ, c[0x0][0x258], PT ;  /* 0x00009600ff007a0c */ /* 0x000fc40003f05070 */
[----:B------:R-:W-:Y:S02]  /*2850*/  LOP3.LUT P1, RZ, R7, 0xff00, RZ, 0xc0, !PT ;  /* 0x0000ff0007ff7812 */ /* 0x000fe4000782c0ff */
[----:B------:R-:W-:Y:S02]  /*2860*/  ISETP.NE.AND.EX P6, PT, RZ, c[0x0][0x254], PT, P6 ;  /* 0x00009500ff007a0c */ /* 0x000fe40003fc5360 */
[----:B------:R-:W-:Y:S02]  /*2870*/  ISETP.NE.AND.EX P0, PT, RZ, c[0x0][0x25c], PT, P0 ;  /* 0x00009700ff007a0c */ /* 0x000fe40003f05300 */
[----:B------:R-:W-:Y:S02]  /*2880*/  SEL R97, R103, RZ, P1 ;  /* 0x000000ff67617207 */ /* 0x000fe40000800000 */
[----:B------:R-:W-:Y:S02]  /*2890*/  LOP3.LUT P1, RZ, R7, 0xff0000, RZ, 0xc0, !PT ;  /* 0x00ff000007ff7812 */ /* 0x000fe4000782c0ff */
[----:B------:R-:W-:-:S02]  /*28a0*/  MOV R102, 0x10 ;  /* 0x0000001000667802 */ /* 0x000fc40000000f00 */
[----:B------:R-:W-:Y:S02]  /*28b0*/  SEL R98, R106, RZ, P1 ;  /* 0x000000ff6a627207 */ /* 0x000fe40000800000 */
[----:B------:R-:W-:Y:S02]  /*28c0*/  LOP3.LUT P1, RZ, R7, 0xff000000, RZ, 0xc0, !PT ;  /* 0xff00000007ff7812 */ /* 0x000fe4000782c0ff */
[----:B------:R-:W-:Y:S02]  /*28d0*/  SEL R94, R99, R94, P0 ;  /* 0x0000005e635e7207 */ /* 0x000fe40000000000 */
[----:B------:R-:W-:Y:S02]  /*28e0*/  SEL R93, R2, R93, P0 ;  /* 0x0000005d025d7207 */ /* 0x000fe40000000000 */
[----:B------:R-:W-:Y:S02]  /*28f0*/  SEL R99, R107, RZ, P1 ;  /* 0x000000ff6b637207 */ /* 0x000fe40000800000 */
[----:B------:R-:W-:-:S02]  /*2900*/  @P6 LEA R2, P1, R113, c[0x0][0x250], 0x4 ;  /* 0x0000940071026a11 */ /* 0x000fc400078220ff */
[----:B------:R-:W-:Y:S01]  /*2910*/  SEL R95, R100, R95, P0 ;  /* 0x0000005f645f7207 */ /* 0x000fe20000000000 */
[----:B------:R-:W-:Y:S01]  /*2920*/  @P0 IMAD.WIDE.U32 R100, R113, R102, c[0x0][0x258] ;  /* 0x0000960071640625 */ /* 0x000fe200078e0066 */
[----:B------:R-:W-:Y:S02]  /*2930*/  SEL R92, R3, R92, P0 ;  /* 0x0000005c035c7207 */ /* 0x000fe40000000000 */
[C---:B------:R-:W-:Y:S01]  /*2940*/  @P6 LEA.HI.X R3, R113.reuse, c[0x0][0x254], RZ, 0x4, P1 ;  /* 0x0000950071036a11 */ /* 0x040fe200008f24ff */
[C---:B------:R-:W-:Y:S01]  /*2950*/  IMAD.WIDE.U32 R102, R113.reuse, R102, c[0x0][0x248] ;  /* 0x0000920071667625 */ /* 0x040fe200078e0066 */
[----:B------:R-:W-:Y:S01]  /*2960*/  IADD3 R113, R113, 0x80, RZ ;  /* 0x0000008071717810 */ /* 0x000fe20007ffe0ff */
[----:B------:R1:W-:Y:S04]  /*2970*/  @P0 STG.E.128 [R100.64], R92 ;  /* 0x0000005c64000986 */ /* 0x0003e8000c101d04 */
[----:B------:R1:W-:Y:S04]  /*2980*/  STG.E.128 [R102.64], R96 ;  /* 0x0000006066007986 */ /* 0x0003e8000c101d04 */
[----:B------:R1:W-:Y:S02]  /*2990*/  @P6 STG.E.128 [R2.64], R88 ;  /* 0x0000005802006986 */ /* 0x0003e4000c101d04 */
.L_x_1426:
[----:B------:R-:W-:Y:S05]  /*29a0*/  BSYNC B0 ;  /* 0x0000000000007941 */ /* 0x000fea0003800000 */
.L_x_1425:
[----:B------:R-:W-:Y:S01]  /*29b0*/  BSSY B0, `(.L_x_1427) ;  /* 0x000003e000007945 */ /* 0x000fe20003800000 */
[----:B------:R-:W-:Y:S05]  /*29c0*/  @!P2 BRA `(.L_x_1428) ;  /* 0x000003c00000a947 */ /* 0x000fea0003800000 */
[----:B------:R-:W-:Y:S01]  /*29d0*/  ISETP.NE.U32.AND P0, PT, RZ, c[0x0][0x218], PT ;  /* 0x00008600ff007a0c */ /* 0x000fe20003f05070 */
[-CC-:B-1----:R-:W-:Y:S01]  /*29e0*/  FFMA.FTZ R2, R155, R104.reuse, R105.reuse ;  /* 0x000000689b027223 */ /* 0x182fe20000010069 */
[----:B------:R-:W-:Y:S01]  /*29f0*/  LOP3.LUT P6, RZ, R151, 0xff, RZ, 0xc0, !PT ;  /* 0x000000ff97ff7812 */ /* 0x000fe200078cc0ff */
[-CC-:B------:R-:W-:Y:S01]  /*2a00*/  FFMA.FTZ R96, R152, R104.reuse, R105.reuse ;  /* 0x0000006898607223 */ /* 0x180fe20000010069 */
[----:B------:R-:W-:Y:S01]  /*2a10*/  ISETP.NE.AND.EX P1, PT, RZ, c[0x0][0x21c], PT, P0 ;  /* 0x00008700ff007a0c */ /* 0x000fe20003f25300 */
[----:B------:R-:W-:Y:S01]  /*2a20*/  FFMA.FTZ R99, R179, R104, R105 ;  /* 0x00000068b3637223 */ /* 0x000fe20000010069 */
[----:B------:R-:W-:Y:S01]  /*2a30*/  ISETP.NE.U32.AND P0, PT, RZ, c[0x0][0x250], PT ;  /* 0x00009400ff007a0c */ /* 0x000fe20003f05070 */
[----:B------:R-:W-:-:S02]  /*2a40*/  FADD.FTZ R3, R153, -R2 ;  /* 0x8000000299037221 */ /* 0x000fc40000010000 */
[----:B------:R-:W-:Y:S01]  /*2a50*/  FFMA.FTZ R105, R176, R104, R105 ;  /* 0x00000068b0697223 */ /* 0x000fe20000010069 */
[----:B------:R-:W-:Y:S01]  /*2a60*/  ISETP.NE.AND.EX P0, PT, RZ, c[0x0][0x254], PT, P0 ;  /* 0x00009500ff007a0c */ /* 0x000fe20003f05300 */
[----:B------:R-:W-:Y:S02]  /*2a70*/  FADD.FTZ R97, R177, -R96 ;  /* 0x80000060b1617221 */ /* 0x000fe40000010000 */
[----:B------:R-:W-:Y:S02]  /*2a80*/  FADD.FTZ R99, R178, -R99 ;  /* 0x80000063b2637221 */ /* 0x000fe40000010000 */
[----:B-----5:R-:W-:Y:S02]  /*2a90*/  FMUL.FTZ R3, R180, R3 ;  /* 0x00000003b4037220 */ /* 0x020fe40000410000 */
[----:B------:R-:W-:Y:S02]  /*2aa0*/  FADD.FTZ R105, R6, -R105 ;  /* 0x8000006906697221 */ /* 0x000fe40000010000 */
[----:B------:R-:W-:-:S02]  /*2ab0*/  FMUL.FTZ R2, R180, R97 ;  /* 0x00000061b4027220 */ /* 0x000fc40000410000 */
[----:B------:R-:W-:Y:S02]  /*2ac0*/  FMUL.FTZ R99, R180, R99 ;  /* 0x00000063b4637220 */ /* 0x000fe40000410000 */
[----:B------:R-:W-:Y:S02]  /*2ad0*/  @P1 FADD.FTZ R3, R84, R3 ;  /* 0x0000000354031221 */ /* 0x000fe40000010000 */
[----:B------:R-:W-:Y:S02]  /*2ae0*/  FMUL.FTZ R180, R180, R105 ;  /* 0x00000069b4b47220 */ /* 0x000fe40000410000 */
[----:B------:R-:W-:Y:S02]  /*2af0*/  @P1 FADD.FTZ R2, R85, R2 ;  /* 0x0000000255021221 */ /* 0x000fe40000010000 */
[----:B------:R-:W-:Y:S02]  /*2b00*/  FMUL.FTZ R100, R3, c[0x0][0x1e8] ;  /* 0x00007a0003647a20 */ /* 0x000fe40000410000 */
[----:B------:R-:W-:-:S02]  /*2b10*/  @P1 FADD.FTZ R99, R86, R99 ;  /* 0x0000006356631221 */ /* 0x000fc40000010000 */
[----:B------:R-:W-:Y:S01]  /*2b20*/  @P1 FADD.FTZ R180, R87, R180 ;  /* 0x000000b457b41221 */ /* 0x000fe20000010000 */
[----:B------:R-:W-:Y:S01]  /*2b30*/  LOP3.LUT P1, RZ, R151, 0xff00, RZ, 0xc0, !PT ;  /* 0x0000ff0097ff7812 */ /* 0x000fe2000782c0ff */
[----:B------:R-:W-:Y:S01]  /*2b40*/  FMUL.FTZ R102, R2, c[0x0][0x1e8] ;  /* 0x00007a0002667a20 */ /* 0x000fe20000410000 */
[----:B------:R-:W-:Y:S01]  /*2b50*/  SEL R97, R100, RZ, P6 ;  /* 0x000000ff64617207 */ /* 0x000fe20003000000 */
[----:B------:R-:W-:Y:S01]  /*2b60*/  FMUL.FTZ R103, R99, c[0x0][0x1e8] ;  /* 0x00007a0063677a20 */ /* 0x000fe20000410000 */
[C---:B------:R-:W-:Y:S01]  /*2b70*/  LOP3.LUT P6, RZ, R151.reuse, 0xff0000, RZ, 0xc0, !PT ;  /* 0x00ff000097ff7812 */ /* 0x040fe200078cc0ff */
[----:B------:R-:W-:Y:S01]  /*2b80*/  FMUL.FTZ R104, R180, c[0x0][0x1e8] ;  /* 0x00007a00b4687a20 */ /* 0x000fe20000410000 */
[----:B------:R-:W-:Y:S02]  /*2b90*/  SEL R96, R102, RZ, P1 ;  /* 0x000000ff66607207 */ /* 0x000fe40000800000 */
[----:B------:R-:W-:Y:S02]  /*2ba0*/  LOP3.LUT P1, RZ, R151, 0xff000000, RZ, 0xc0, !PT ;  /* 0xff00000097ff7812 */ /* 0x000fe4000782c0ff */
[----:B------:R-:W-:-:S02]  /*2bb0*/  SEL R101, R103, RZ, P6 ;  /* 0x000000ff67657207 */ /* 0x000fc40003000000 */
[----:B------:R-:W-:Y:S02]  /*2bc0*/  SEL R98, R104, RZ, P1 ;  /* 0x000000ff68627207 */ /* 0x000fe40000800000 */
[----:B------:R-:W-:Y:S02]  /*2bd0*/  LOP3.LUT P6, RZ, R150, 0xff, RZ, 0xc0, !PT ;  /* 0x000000ff96ff7812 */ /* 0x000fe400078cc0ff */
[----:B------:R-:W-:Y:S02]  /*2be0*/  SEL R89, R96, R89, P0 ;  /* 0x0000005960597207 */ /* 0x000fe40000000000 */
[----:B------:R-:W-:Y:S02]  /*2bf0*/  ISETP.NE.U32.AND P1, PT, RZ, c[0x0][0x250], PT ;  /* 0x00009400ff007a0c */ /* 0x000fe40003f25070 */
[----:B------:R-:W-:Y:S02]  /*2c00*/  SEL R88, R97, R88, P0 ;  /* 0x0000005861587207 */ /* 0x000fe40000000000 */
[----:B------:R-:W-:-:S02]  /*2c10*/  SEL R90, R101, R90, P0 ;  /* 0x0000005a655a7207 */ /* 0x000fc40000000000 */
[----:B------:R-:W-:Y:S02]  /*2c20*/  SEL R91, R98, R91, P0 ;  /* 0x0000005b625b7207 */ /* 0x000fe40000000000 */
[----:B------:R-:W-:Y:S02]  /*2c30*/  SEL R96, R100, RZ, P6 ;  /* 0x000000ff64607207 */ /* 0x000fe40003000000 */
[----:B------:R-:W-:Y:S02]  /*2c40*/  ISETP.NE.U32.AND P0, PT, RZ, c[0x0][0x258], PT ;  /* 0x00009600ff007a0c */ /* 0x000fe40003f05070 */
[----:B------:R-:W-:Y:S02]  /*2c50*/  LOP3.LUT P6, RZ, R150, 0xff00, RZ, 0xc0, !PT ;  /* 0x0000ff0096ff7812 */ /* 0x000fe400078cc0ff */
[----:B------:R-:W-:Y:S02]  /*2c60*/  ISETP.NE.AND.EX P1, PT, RZ, c[0x0][0x254], PT, P1 ;  /* 0x00009500ff007a0c */ /* 0x000fe40003f25310 */
[----:B------:R-:W-:-:S02]  /*2c70*/  ISETP.NE.AND.EX P0, PT, RZ, c[0x0][0x25c], PT, P0 ;  /* 0x00009700ff007a0c */ /* 0x000fc40003f05300 */
[----:B------:R-:W-:Y:S01]  /*2c80*/  SEL R97, R102, RZ, P6 ;  /* 0x000000ff66617207 */ /* 0x000fe20003000000 */
[----:B------:R-:W-:Y:S01]  /*2c90*/  IMAD.MOV.U32 R102, RZ, RZ, 0x10 ;  /* 0x00000010ff667424 */ /* 0x000fe200078e00ff */
[C---:B------:R-:W-:Y:S02]  /*2ca0*/  LOP3.LUT P6, RZ, R150.reuse, 0xff0000, RZ, 0xc0, !PT ;  /* 0x00ff000096ff7812 */ /* 0x040fe400078cc0ff */
[----:B------:R-:W-:Y:S02]  /*2cb0*/  SEL R94, R99, R94, P0 ;  /* 0x0000005e635e7207 */ /* 0x000fe40000000000 */
[----:B------:R-:W-:Y:S02]  /*2cc0*/  SEL R98, R103, RZ, P6 ;  /* 0x000000ff67627207 */ /* 0x000fe40003000000 */
[----:B------:R-:W-:Y:S02]  /*2cd0*/  LOP3.LUT P6, RZ, R150, 0xff000000, RZ, 0xc0, !PT ;  /* 0xff00000096ff7812 */ /* 0x000fe400078cc0ff */
[----:B------:R-:W-:Y:S01]  /*2ce0*/  SEL R93, R2, R93, P0 ;  /* 0x0000005d025d7207 */ /* 0x000fe20000000000 */
[----:B------:R-:W-:Y:S01]  /*2cf0*/  @P0 IMAD.WIDE.U32 R100, R113, R102, c[0x0][0x258] ;  /* 0x0000960071640625 */ /* 0x000fe200078e0066 */
[----:B------:R-:W-:-:S02]  /*2d00*/  SEL R99, R104, RZ, P6 ;  /* 0x000000ff68637207 */ /* 0x000fc40003000000 */
[C---:B------:R-:W-:Y:S01]  /*2d10*/  @P1 LEA R2, P6, R113.reuse, c[0x0][0x250], 0x4 ;  /* 0x0000940071021a11 */ /* 0x040fe200078c20ff */
[----:B------:R-:W-:Y:S01]  /*2d20*/  IMAD.WIDE.U32 R102, R113, R102, c[0x0][0x248] ;  /* 0x0000920071667625 */ /* 0x000fe200078e0066 */
[----:B------:R-:W-:Y:S02]  /*2d30*/  SEL R92, R3, R92, P0 ;  /* 0x0000005c035c7207 */ /* 0x000fe40000000000 */
[----:B------:R-:W-:Y:S02]  /*2d40*/  SEL R95, R180, R95, P0 ;  /* 0x0000005fb45f7207 */ /* 0x000fe40000000000 */
[----:B------:R-:W-:-:S03]  /*2d50*/  @P1 LEA.HI.X R3, R113, c[0x0][0x254], RZ, 0x4, P6 ;  /* 0x0000950071031a11 */ /* 0x000fc600030f24ff */
[----:B------:R1:W-:Y:S04]  /*2d60*/  @P0 STG.E.128 [R100.64], R92 ;  /* 0x0000005c64000986 */ /* 0x0003e8000c101d04 */
[----:B------:R1:W-:Y:S04]  /*2d70*/  STG.E.128 [R102.64], R96 ;  /* 0x0000006066007986 */ /* 0x0003e8000c101d04 */
[----:B------:R1:W-:Y:S02]  /*2d80*/  @P1 STG.E.128 [R2.64], R88 ;  /* 0x0000005802001986 */ /* 0x0003e4000c101d04 */
.L_x_1428:
[----:B------:R-:W-:Y:S05]  /*2d90*/  BSYNC B0 ;  /* 0x0000000000007941 */ /* 0x000fea0003800000 */
.L_x_1427:
[----:B------:R-:W-:Y:S02]  /*2da0*/  IADD3 R148, R148, c[0x0][0x160], RZ ;  /* 0x0000580094947a10 */ /* 0x000fe40007ffe0ff */
[----:B------:R-:W-:-:S02]  /*2db0*/  LOP3.LUT P1, RZ, R114, 0xff, RZ, 0xc0, !PT ;  /* 0x000000ff72ff7812 */ /* 0x000fc4000782c0ff */
[----:B------:R-:W-:Y:S02]  /*2dc0*/  ISETP.GE.AND P0, PT, R148, c[0x0][0x164], PT ;  /* 0x0000590094007a0c */ /* 0x000fe40003f06270 */
[----:B------:R-:W-:-:S11]  /*2dd0*/  SEL R114, RZ, 0x1, P1 ;  /* 0x00000001ff727807 */ /* 0x000fd60000800000 */
[----:B01---5:R-:W-:Y:S01]  /*2de0*/  @P0 CALL.REL.NOINC `(.L_x_1410) ;  /* 0x0000001000000944 */ /* 0x023fe20003c00000 */
[----:B------:R-:W-:Y:S05]  /*2df0*/  BRA `(.L_x_1429) ;  /* 0xffffdab000007947 */ /* 0x000fea000383ffff */
.L_x_1410:
        /* <DEDUP_REMOVED lines=18> */
.L_x_1431:
[----:B------:R-:W-:Y:S05]  /*2f20*/  BSYNC B0 ;  /* 0x0000000000007941 */ /* 0x000fea0003800000 */
.L_x_1430:
[----:B------:R-:W-:Y:S01]  /*2f30*/  BSSY B0, `(.L_x_1432) ;  /* 0x000000c000007945 */ /* 0x000fe20003800000 */
[----:B------:R-:W-:Y:S05]  /*2f40*/  @!P4 BRA `(.L_x_1433) ;  /* 0x000000a00000c947 */ /* 0x000fea0003800000 */
[----:B0-----:R-:W-:-:S05]  /*2f50*/  MOV R21, 0x10 ;  /* 0x0000001000157802 */ /* 0x001fca0000000f00 */
[----:B------:R-:W-:-:S04]  /*2f60*/  IMAD.WIDE.U32 R2, R0, R21, c[0x0][0x220] ;  /* 0x0000880000027625 */ /* 0x000fc800078e0015 */
[CC--:B-----5:R-:W-:Y:S01]  /*2f70*/  IMAD.WIDE.U32 R4, R0.reuse, R21.reuse, c[0x0][0x228] ;  /* 0x00008a0000047625 */ /* 0x0e0fe200078e0015 */
[----:B------:R0:W-:Y:S03]  /*2f80*/  STG.E.128 [R2.64], R48 ;  /* 0x0000003002007986 */ /* 0x0001e6000c101d04 */
[CC--:B------:R-:W-:Y:S01]  /*2f90*/  IMAD.WIDE.U32 R6, R0.reuse, R21.reuse, c[0x0][0x230] ;  /* 0x00008c0000067625 */ /* 0x0c0fe200078e0015 */
[----:B------:R0:W-:Y:S03]  /*2fa0*/  STG.E.128 [R4.64], R64 ;  /* 0x0000004004007986 */ /* 0x0001e6000c101d04 */
[C---:B------:R-:W-:Y:S01]  /*2fb0*/  IMAD.WIDE.U32 R20, R0.reuse, R21, c[0x0][0x238] ;  /* 0x00008e0000147625 */ /* 0x040fe200078e0015 */
[----:B------:R0:W-:Y:S01]  /*2fc0*/  STG.E.128 [R6.64], R16 ;  /* 0x0000001006007986 */ /* 0x0001e2000c101d04 */
[----:B------:R-:W-:-:S03]  /*2fd0*/  IADD3 R0, R0, 0x80, RZ ;  /* 0x0000008000007810 */ /* 0x000fc60007ffe0ff */
[----:B------:R0:W-:Y:S04]  /*2fe0*/  STG.E.128 [R20.64], R32 ;  /* 0x0000002014007986 */ /* 0x0001e8000c101d04 */
.L_x_1433:
[----:B------:R-:W-:Y:S05]  /*2ff0*/  BSYNC B0 ;  /* 0x0000000000007941 */ /* 0x000fea0003800000 */
.L_x_1432:
[----:B------:R-:W-:Y:S01]  /*3000*/  BSSY B0, `(.L_x_1434) ;  /* 0x000000c000007945 */ /* 0x000fe20003800000 */
[----:B------:R-:W-:Y:S05]  /*3010*/  @!P3 BRA `(.L_x_1435) ;  /* 0x000000a00000b947 */ /* 0x000fea0003800000 */
[----:B0-----:R-:W-:-:S10]  /*3020*/  HFMA2.MMA R17, -RZ, RZ, 0, 9.5367431640625e-07 ;  /* 0x00000010ff117435 */ /* 0x001fd400000001ff */
        /* <DEDUP_REMOVED lines=9> */
.L_x_1435:
[----:B------:R-:W-:Y:S05]  /*30c0*/  BSYNC B0 ;  /* 0x0000000000007941 */ /* 0x000fea0003800000 */
.L_x_1434:
[----:B------:R-:W-:Y:S05]  /*30d0*/  @!P2 EXIT ;  /* 0x000000000000a94d */ /* 0x000fea0003800000 */
[----:B0-----:R-:W-:-:S04]  /*30e0*/  IMAD.MOV.U32 R13, RZ, RZ, 0x10 ;  /* 0x00000010ff0d7424 */ /* 0x001fc800078e00ff */
[----:B------:R-:W-:-:S04]  /*30f0*/  IMAD.WIDE.U32 R2, R0, R13, c[0x0][0x220] ;  /* 0x0000880000027625 */ /* 0x000fc800078e000d */
[CC--:B-----5:R-:W-:Y:S01]  /*3100*/  IMAD.WIDE.U32 R4, R0.reuse, R13.reuse, c[0x0][0x228] ;  /* 0x00008a0000047625 */ /* 0x0e0fe200078e000d */
[----:B------:R-:W-:Y:S03]  /*3110*/  STG.E.128 [R2.64], R40 ;  /* 0x0000002802007986 */ /* 0x000fe6000c101d04 */
[CC--:B------:R-:W-:Y:S01]  /*3120*/  IMAD.WIDE.U32 R6, R0.reuse, R13.reuse, c[0x0][0x230] ;  /* 0x00008c0000067625 */ /* 0x0c0fe200078e000d */
[----:B------:R-:W-:Y:S03]  /*3130*/  STG.E.128 [R4.64], R56 ;  /* 0x0000003804007986 */ /* 0x000fe6000c101d04 */
[----:B------:R-:W-:Y:S01]  /*3140*/  IMAD.WIDE.U32 R12, R0, R13, c[0x0][0x238] ;  /* 0x00008e00000c7625 */ /* 0x000fe200078e000d */
[----:B------:R-:W-:Y:S04]  /*3150*/  STG.E.128 [R6.64], R8 ;  /* 0x0000000806007986 */ /* 0x000fe8000c101d04 */
[----:B------:R-:W-:Y:S01]  /*3160*/  STG.E.128 [R12.64], R24 ;  /* 0x000000180c007986 */ /* 0x000fe2000c101d04 */
[----:B------:R-:W-:Y:S05]  /*3170*/  EXIT ;  /* 0x000000000000794d */ /* 0x000fea0003800000 */
.L_x_1419:
[----:B------:R-:W-:Y:S01]  /*3180*/  HFMA2.MMA R102, -RZ, RZ, 0, 9.5367431640625e-07 ;  /* 0x00000010ff667435 */ /* 0x000fe200000001ff */
[----:B------:R-:W-:Y:S01]  /*3190*/  MOV R99, R184 ;  /* 0x000000b800637202 */ /* 0x000fe20000000f00 */
[----:B------:R-:W-:Y:S01]  /*31a0*/  IMAD.MOV.U32 R106, RZ, RZ, -0x1 ;  /* 0xffffffffff6a7424 */ /* 0x000fe200078e00ff */
[----:B------:R-:W-:-:S02]  /*31b0*/  MOV R103, 0x1f ;  /* 0x0000001f00677802 */ /* 0x000fc40000000f00 */
[----:B------:R-:W-:Y:S02]  /*31c0*/  MOV R2, 0x31e0 ;  /* 0x000031e000027802 */ /* 0x000fe40000000f00 */
[----:B-----5:R-:W-:Y:S05]  /*31d0*/  CALL.REL.NOINC `($__internal_100_$__cuda_sm70_shflsync_down_p) ;  /* 0x0000046000007944 */ /* 0x020fea0003c00000 */
[----:B-1----:R-:W-:Y:S01]  /*31e0*/  MOV R97, R99 ;  /* 0x0000006300617202 */ /* 0x002fe20000000f00 */
[----:B0-----:R-:W-:Y:S05]  /*31f0*/  BRA `(.L_x_1436) ;  /* 0xffffe94000007947 */ /* 0x001fea000383ffff */
.L_x_1420:
[----:B------:R-:W-:Y:S01]  /*3200*/  HFMA2.MMA R102, -RZ, RZ, 0, 9.5367431640625e-07 ;  /* 0x00000010ff667435 */ /* 0x000fe200000001ff */
[----:B------:R-:W-:Y:S01]  /*3210*/  MOV R99, R186 ;  /* 0x000000ba00637202 */ /* 0x000fe20000000f00 */
[----:B------:R-:W-:Y:S01]  /*3220*/  IMAD.MOV.U32 R103, RZ, RZ, 0x1f ;  /* 0x0000001fff677424 */ /* 0x000fe200078e00ff */
[----:B------:R-:W-:Y:S02]  /*3230*/  MOV R106, 0xffffffff ;  /* 0xffffffff006a7802 */ /* 0x000fe40000000f00 */
[----:B------:R-:W-:Y:S02]  /*3240*/  MOV R2, 0x3260 ;  /* 0x0000326000027802 */ /* 0x000fe40000000f00 */
[----:B01---5:R-:W-:Y:S05]  /*3250*/  CALL.REL.NOINC `($__internal_100_$__cuda_sm70_shflsync_down_p) ;  /* 0x000003e000007944 */ /* 0x023fea0003c00000 */
[----:B------:R-:W-:Y:S01]  /*3260*/  FADD.FTZ R97, R97, R184 ;  /* 0x000000b861617221 */ /* 0x000fe20000010000 */
[----:B0-----:R-:W-:Y:S01]  /*3270*/  HFMA2.MMA R102, -RZ, RZ, 0, 4.76837158203125e-07 ;  /* 0x00000008ff667435 */ /* 0x001fe200000001ff */
[----:B-1----:R-:W-:Y:S01]  /*3280*/  FADD.FTZ R186, R186, R99 ;  /* 0x00000063baba7221 */ /* 0x002fe20000010000 */
[----:B------:R-:W-:Y:S01]  /*3290*/  MOV R103, 0x1f ;  /* 0x0000001f00677802 */ /* 0x000fe20000000f00 */
[----:B------:R-:W-:Y:S01]  /*32a0*/  IMAD.MOV.U32 R106, RZ, RZ, -0x1 ;  /* 0xffffffffff6a7424 */ /* 0x000fe200078e00ff */
[----:B------:R-:W-:-:S02]  /*32b0*/  MOV R99, R97 ;  /* 0x0000006100637202 */ /* 0x000fc40000000f00 */
[----:B------:R-:W-:Y:S02]  /*32c0*/  MOV R2, 0x32e0 ;  /* 0x000032e000027802 */ /* 0x000fe40000000f00 */
[----:B------:R-:W-:Y:S05]  /*32d0*/  CALL.REL.NOINC `($__internal_100_$__cuda_sm70_shflsync_down_p) ;  /* 0x0000036000007944 */ /* 0x000fea0003c00000 */
[----:B0-----:R-:W-:Y:S01]  /*32e0*/  HFMA2.MMA R103, -RZ, RZ, 0, 1.847743988037109375e-06 ;  /* 0x0000001fff677435 */ /* 0x001fe200000001ff */
[----:B-1----:R-:W-:Y:S01]  /*32f0*/  MOV R96, R99 ;  /* 0x0000006300607202 */ /* 0x002fe20000000f00 */
[----:B------:R-:W-:Y:S01]  /*3300*/  IMAD.MOV.U32 R102, RZ, RZ, 0x8 ;  /* 0x00000008ff667424 */ /* 0x000fe200078e00ff */
[----:B------:R-:W-:Y:S02]  /*3310*/  MOV R99, R186 ;  /* 0x000000ba00637202 */ /* 0x000fe40000000f00 */
[----:B------:R-:W-:Y:S02]  /*3320*/  MOV R106, 0xffffffff ;  /* 0xffffffff006a7802 */ /* 0x000fe40000000f00 */
[----:B------:R-:W-:Y:S02]  /*3330*/  MOV R2, 0x3350 ;  /* 0x0000335000027802 */ /* 0x000fe40000000f00 */
[----:B------:R-:W-:Y:S05]  /*3340*/  CALL.REL.NOINC `($__internal_100_$__cuda_sm70_shflsync_down_p) ;  /* 0x000002f000007944 */ /* 0x000fea0003c00000 */
[----:B------:R-:W-:Y:S01]  /*3350*/  FADD.FTZ R97, R96, R97 ;  /* 0x0000006160617221 */ /* 0x000fe20000010000 */
[----:B0-----:R-:W-:Y:S01]  /*3360*/  HFMA2.MMA R102, -RZ, RZ, 0, 2.384185791015625e-07 ;  /* 0x00000004ff667435 */ /* 0x001fe200000001ff */
[----:B-1----:R-:W-:Y:S01]  /*3370*/  FADD.FTZ R186, R186, R99 ;  /* 0x00000063baba7221 */ /* 0x002fe20000010000 */
[----:B------:R-:W-:Y:S01]  /*3380*/  MOV R106, 0xffffffff ;  /* 0xffffffff006a7802 */ /* 0x000fe20000000f00 */
[----:B------:R-:W-:Y:S01]  /*3390*/  IMAD.MOV.U32 R103, RZ, RZ, 0x1f ;  /* 0x0000001fff677424 */ /* 0x000fe200078e00ff */
[----:B------:R-:W-:-:S02]  /*33a0*/  MOV R99, R97 ;  /* 0x0000006100637202 */ /* 0x000fc40000000f00 */
[----:B------:R-:W-:Y:S02]  /*33b0*/  MOV R2, 0x33d0 ;  /* 0x000033d000027802 */ /* 0x000fe40000000f00 */
[----:B------:R-:W-:Y:S05]  /*33c0*/  CALL.REL.NOINC `($__internal_100_$__cuda_sm70_shflsync_down_p) ;  /* 0x0000027000007944 */ /* 0x000fea0003c00000 */
[----:B0-----:R-:W-:Y:S01]  /*33d0*/  HFMA2.MMA R102, -RZ, RZ, 0, 2.384185791015625e-07 ;  /* 0x00000004ff667435 */ /* 0x001fe200000001ff */
[----:B-1----:R-:W-:Y:S01]  /*33e0*/  MOV R96, R99 ;  /* 0x0000006300607202 */ /* 0x002fe20000000f00 */
[----:B------:R-:W-:Y:S01]  /*33f0*/  IMAD.MOV.U32 R99, RZ, RZ, R186 ;  /* 0x000000ffff637224 */ /* 0x000fe200078e00ba */
[----:B------:R-:W-:Y:S02]  /*3400*/  MOV R103, 0x1f ;  /* 0x0000001f00677802 */ /* 0x000fe40000000f00 */
[----:B------:R-:W-:Y:S02]  /*3410*/  MOV R106, 0xffffffff ;  /* 0xffffffff006a7802 */ /* 0x000fe40000000f00 */
[----:B------:R-:W-:Y:S02]  /*3420*/  MOV R2, 0x3440 ;  /* 0x0000344000027802 */ /* 0x000fe40000000f00 */
[----:B------:R-:W-:Y:S05]  /*3430*/  CALL.REL.NOINC `($__internal_100_$__cuda_sm70_shflsync_down_p) ;  /* 0x0000020000007944 */ /* 0x000fea0003c00000 */
[----:B------:R-:W-:Y:S01]  /*3440*/  FADD.FTZ R97, R96, R97 ;  /* 0x0000006160617221 */ /* 0x000fe20000010000 */
[----:B0-----:R-:W-:Y:S01]  /*3450*/  HFMA2.MMA R103, -RZ, RZ, 0, 1.847743988037109375e-06 ;  /* 0x0000001fff677435 */ /* 0x001fe200000001ff */
[----:B-1----:R-:W-:Y:S01]  /*3460*/  FADD.FTZ R100, R186, R99 ;  /* 0x00000063ba647221 */ /* 0x002fe20000010000 */
[----:B------:R-:W-:Y:S01]  /*3470*/  MOV R106, 0xffffffff ;  /* 0xffffffff006a7802 */ /* 0x000fe20000000f00 */
[----:B------:R-:W-:Y:S01]  /*3480*/  IMAD.MOV.U32 R102, RZ, RZ, 0x2 ;  /* 0x00000002ff667424 */ /* 0x000fe200078e00ff */
[----:B------:R-:W-:-:S02]  /*3490*/  MOV R99, R97 ;  /* 0x0000006100637202 */ /* 0x000fc40000000f00 */
[----:B------:R-:W-:Y:S02]  /*34a0*/  MOV R2, 0x34c0 ;  /* 0x000034c000027802 */ /* 0x000fe40000000f00 */
[----:B------:R-:W-:Y:S05]  /*34b0*/  CALL.REL.NOINC `($__internal_100_$__cuda_sm70_shflsync_down_p) ;  /* 0x0000018000007944 */ /* 0x000fea0003c00000 */
[----:B0-----:R-:W-:Y:S01]  /*34c0*/  HFMA2.MMA R102, -RZ, RZ, 0, 1.1920928955078125e-07 ;  /* 0x00000002ff667435 */ /* 0x001fe200000001ff */
[----:B-1----:R-:W-:Y:S01]  /*34d0*/  IMAD.MOV.U32 R96, RZ, RZ, R99 ;  /* 0x000000ffff607224 */ /* 0x002fe200078e0063 */
[----:B------:R-:W-:Y:S01]  /*34e0*/  MOV R99, R100 ;  /* 0x0000006400637202 */ /* 0x000fe20000000f00 */
[----:B------:R-:W-:Y:S01]  /*34f0*/  IMAD.MOV.U32 R106, RZ, RZ, -0x1 ;  /* 0xffffffffff6a7424 */ /* 0x000fe200078e00ff */
[----:B------:R-:W-:Y:S02]  /*3500*/  MOV R103, 0x1f ;  /* 0x0000001f00677802 */ /* 0x000fe40000000f00 */
[----:B------:R-:W-:Y:S02]  /*3510*/  MOV R2, 0x3530 ;  /* 0x0000353000027802 */ /* 0x000fe40000000f00 */
[----:B------:R-:W-:Y:S05]  /*3520*/  CALL.REL.NOINC `($__internal_100_$__cuda_sm70_shflsync_down_p) ;  /* 0x0000011000007944 */ /* 0x000fea0003c00000 */
[----:B------:R-:W-:Y:S01]  /*3530*/  FADD.FTZ R98, R96, R97 ;  /* 0x0000006160627221 */ /* 0x000fe20000010000 */
[----:B0-----:R-:W-:Y:S01]  /*3540*/  HFMA2.MMA R102, -RZ, RZ, 0, 5.9604644775390625e-08 ;  /* 0x00000001ff667435 */ /* 0x001fe200000001ff */
[----:B-1----:R-:W-:Y:S01]  /*3550*/  FADD.FTZ R100, R100, R99 ;  /* 0x0000006364647221 */ /* 0x002fe20000010000 */
[----:B------:R-:W-:Y:S01]  /*3560*/  MOV R103, 0x1f ;  /* 0x0000001f00677802 */ /* 0x000fe20000000f00 */
[----:B------:R-:W-:Y:S01]  /*3570*/  IMAD.MOV.U32 R99, RZ, RZ, R98 ;  /* 0x000000ffff637224 */ /* 0x000fe200078e0062 */
[----:B------:R-:W-:-:S02]  /*3580*/  MOV R106, 0xffffffff ;  /* 0xffffffff006a7802 */ /* 0x000fc40000000f00 */
[----:B------:R-:W-:Y:S02]  /*3590*/  MOV R2, 0x35b0 ;  /* 0x000035b000027802 */ /* 0x000fe40000000f00 */
[----:B------:R-:W-:Y:S05]  /*35a0*/  CALL.REL.NOINC `($__internal_100_$__cuda_sm70_shflsync_down_p) ;  /* 0x0000009000007944 */ /* 0x000fea0003c00000 */
[----:B0-----:R-:W-:Y:S01]  /*35b0*/  HFMA2.MMA R102, -RZ, RZ, 0, 5.9604644775390625e-08 ;  /* 0x00000001ff667435 */ /* 0x001fe200000001ff */
[----:B-1----:R-:W-:Y:S01]  /*35c0*/  MOV R101, R99 ;  /* 0x0000006300657202 */ /* 0x002fe20000000f00 */
[----:B------:R-:W-:Y:S01]  /*35d0*/  IMAD.MOV.U32 R103, RZ, RZ, 0x1f ;  /* 0x0000001fff677424 */ /* 0x000fe200078e00ff */
[----:B------:R-:W-:Y:S02]  /*35e0*/  MOV R99, R100 ;  /* 0x0000006400637202 */ /* 0x000fe40000000f00 */
[----:B------:R-:W-:Y:S02]  /*35f0*/  MOV R106, 0xffffffff ;  /* 0xffffffff006a7802 */ /* 0x000fe40000000f00 */
[----:B------:R-:W-:Y:S02]  /*3600*/  MOV R2, 0x3620 ;  /* 0x0000362000027802 */ /* 0x000fe40000000f00 */
[----:B------:R-:W-:Y:S05]  /*3610*/  CALL.REL.NOINC `($__internal_100_$__cuda_sm70_shflsync_down_p) ;  /* 0x0000002000007944 */ /* 0x000fea0003c00000 */
[----:B-1----:R-:W-:Y:S01]  /*3620*/  MOV R3, R99 ;  /* 0x0000006300037202 */ /* 0x002fe20000000f00 */
[----:B0-----:R-:W-:Y:S05]  /*3630*/  BRA `(.L_x_1437) ;  /* 0xffffe62000007947 */ /* 0x001fea000383ffff */
        .weak           $__internal_100_$__cuda_sm70_shflsync_down_p
        .type           $__internal_100_$__cuda_sm70_shflsync_down_p,@function
        .size           $__internal_100_$__cuda_sm70_shflsync_down_p,(.L_x_1863 - $__internal_100_$__cuda_sm70_shflsync_down_p)
$__internal_100_$__cuda_sm70_shflsync_down_p:
[----:B------:R-:W-:Y:S01]  /*3640*/  HFMA2.MMA R3, -RZ, RZ, 0, 0 ;  /* 0x00000000ff037435 */ /* 0x000fe200000001ff */
[----:B------:R-:W-:Y:S04]  /*3650*/  WARPSYNC R106 ;  /* 0x0000006a00007348 */ /* 0x000fe80003800000 */
[----:B------:R0:W1:Y:S01]  /*3660*/  SHFL.DOWN PT, R99, R99, R102, R103 ;  /* 0x0800006663637389 */ /* 0x00006200000e0067 */
[----:B------:R-:W-:Y:S05]  /*3670*/  RET.REL.NODEC R2 `(_ZN10layer_norm31ln_parallel_residual_bwd_kernelINS_13Kernel_traitsI6__halfffffjLj2048ELj1ELj1ELj4ELj16ENS_18Kernel_traits_baseILj2048ES2_ffffjLj128EEEEELb1ELb0ELb0EEEvNS_9BwdParamsE) ;  /* 0xffffc98002007950 */ /* 0x000fea0003c3ffff */
.L_x_1438:
        /* <DEDUP_REMOVED lines=16> */
.L_x_1863:


//--------------------- .text._ZN10layer_norm31ln_parallel_residual_bwd_kernelINS_13Kernel_traitsI6__halfffffjLj2048ELj1ELj1ELj4ELj16ENS_18Kernel_traits_baseILj2048ES2_ffffjLj128EEEEELb1ELb0ELb1EEEvNS_9BwdParamsE --------------------------
	.section	.text._ZN10layer_norm31ln_parallel_residual_bwd_kernelINS_13Kernel_traitsI6__halfffffjLj2048ELj1ELj1ELj4ELj16ENS_18Kernel_traits_baseILj2048ES2_ffffjLj128EEEEELb1ELb0ELb1EEEvNS_9BwdParamsE,"ax",@progbits
	.sectioninfo	@"SHI_REGISTERS=205"
	.align	128
        .global         _ZN10layer_norm31ln_parallel_residual_bwd_kernelINS_13Kernel_traitsI6__halfffffjLj2048ELj1ELj1ELj4ELj16ENS_18Kernel_traits_baseILj2048ES2_ffffjLj128EEEEELb1ELb0ELb1EEEvNS_9BwdParamsE
        .type           _ZN10layer_norm31ln_parallel_residual_bwd_kernelINS_13Kernel_traitsI6__halfffffjLj2048ELj1ELj1ELj4ELj16ENS_18Kernel_traits_baseILj2048ES2_ffffjLj128EEEEELb1ELb0ELb1EEEvNS_9BwdParamsE,@function
        .size           _ZN10layer_norm31ln_parallel_residual_bwd_kernelINS_13Kernel_traitsI6__halfffffjLj2048ELj1ELj1ELj4ELj16ENS_18Kernel_traits_baseILj2048ES2_ffffjLj128EEEEELb1ELb0ELb1EEEvNS_9BwdParamsE,(.L_x_1864 - _ZN10layer_norm31ln_parallel_residual_bwd_kernelINS_13Kernel_traitsI6__halfffffjLj2048ELj1ELj1ELj4ELj16ENS_18Kernel_traits_baseILj2048ES2_ffffjLj128EEEEELb1ELb0ELb1EEEvNS_9BwdParamsE)
        .other          _ZN10layer_norm31ln_parallel_residual_bwd_kernelINS_13Kernel_traitsI6__halfffffjLj2048ELj1ELj1ELj4ELj16ENS_18Kernel_traits_baseILj2048ES2_ffffjLj128EEEEELb1ELb0ELb1EEEvNS_9BwdParamsE,@"STO_CUDA_ENTRY STV_DEFAULT"
_ZN10layer_norm31ln_parallel_residual_bwd_kernelINS_13Kernel_traitsI6__halfffffjLj2048ELj1ELj1ELj4ELj16ENS_18Kernel_traits_baseILj2048ES2_ffffjLj128EEEEELb1ELb0ELb1EEEvNS_9BwdParamsE:
.text._ZN10layer_norm31ln_parallel_residual_bwd_kernelINS_13Kernel_traitsI6__halfffffjLj2048ELj1ELj1ELj4ELj16ENS_18Kernel_traits_baseILj2048ES2_ffffjLj128EEEEELb1ELb0ELb1EEEvNS_9BwdParamsE:
        /* <DEDUP_REMOVED lines=40> */
.L_x_1439:
[----:B------:R-:W-:-:S04]  /*0280*/  SHF.L.U32 R0, R121, 0x3, RZ ;  /* 0x0000000379007819 */ /* 0x000fc800000006ff */
[----:B------:R-:W-:-:S04]  /*0290*/  LOP3.LUT R0, R0, 0x3f8, RZ, 0xc0, !PT ;  /* 0x000003f800007812 */ /* 0x000fc800078ec0ff */
[----:B------:R-:W-:-:S04]  /*02a0*/  IADD3 R2, P0, R0, c[0x0][0x1b0], RZ ;  /* 0x00006c0000027a10 */ /* 0x000fc80007f1e0ff */
[----:B------:R-:W-:Y:S02]  /*02b0*/  IADD3.X R3, RZ, c[0x0][0x1b4], RZ, P0, !PT ;  /* 0x00006d00ff037a10 */ /* 0x000fe400007fe4ff */
[----:B------:R-:W-:-:S03]  /*02c0*/  IADD3 R4, P0, R0, c[0x0][0x1b8], RZ ;  /* 0x00006e0000047a10 */ /* 0x000fc60007f1e0ff */
[----:B------:R0:W2:Y:S01]  /*02d0*/  LDG.E.64 R6, [R2.64] ;  /* 0x0000000402067981 */ /* 0x0000a2000c1e1b00 */
[----:B------:R-:W-:-:S03]  /*02e0*/  IADD3.X R5, RZ, c[0x0][0x1bc], RZ, P0, !PT ;  /* 0x00006f00ff057a10 */ /* 0x000fc600007fe4ff */
[----:B------:R0:W3:Y:S04]  /*02f0*/  LDG.E.64 R10, [R2.64+0x400] ;  /* 0x00040004020a7981 */ /* 0x0000e8000c1e1b00 */
[----:B------:R0:W4:Y:S04]  /*0300*/  LDG.E.64 R14, [R2.64+0x800] ;  /* 0x00080004020e7981 */ /* 0x000128000c1e1b00 */
[----:B------:R0:W5:Y:S04]  /*0310*/  LDG.E.64 R18, [R2.64+0xc00] ;  /* 0x000c000402127981 */ /* 0x000168000c1e1b00 */
[----:B------:R1:W5:Y:S04]  /*0320*/  LDG.E.64 R8, [R4.64] ;  /* 0x0000000404087981 */ /* 0x000368000c1e1b00 */
[----:B------:R1:W5:Y:S04]  /*0330*/  LDG.E.64 R12, [R4.64+0x400] ;  /* 0x00040004040c7981 */ /* 0x000368000c1e1b00 */
[----:B------:R1:W5:Y:S04]  /*0340*/  LDG.E.64 R16, [R4.64+0x800] ;  /* 0x0008000404107981 */ /* 0x000368000c1e1b00 */
[----:B------:R1:W5:Y:S01]  /*0350*/  LDG.E.64 R20, [R4.64+0xc00] ;  /* 0x000c000404147981 */ /* 0x000362000c1e1b00 */
[----:B------:R-:W-:Y:S01]  /*0360*/  HFMA2.MMA R140, -RZ, RZ, 0, 5.9604644775390625e-08 ;  /* 0x00000001ff8c7435 */ /* 0x000fe200000001ff */
[----:B------:R-:W-:Y:S01]  /*0370*/  MOV R120, RZ ;  /* 0x000000ff00787202 */ /* 0x000fe20000000f00 */
[----:B------:R-:W-:Y:S01]  /*0380*/  HFMA2.MMA R0, -RZ, RZ, 0, 0 ;  /* 0x00000000ff007435 */ /* 0x000fe200000001ff */
        /* <DEDUP_REMOVED lines=80> */
.L_x_1445:
[C---:B------:R-:W-:Y:S01]  /*0890*/  IMAD R72, R138.reuse, c[0x0][0x168], RZ ;  /* 0x00005a008a487a24 */ /* 0x040fe200078e02ff */
[----:B------:R-:W-:Y:S02]  /*08a0*/  MOV R183, 0x4 ;  /* 0x0000000400b77802 */ /* 0x000fe40000000f00 */
[----:B------:R-:W-:Y:S02]  /*08b0*/  LOP3.LUT R198, R121, 0x7f, RZ, 0xc0, !PT ;  /* 0x0000007f79c67812 */ /* 0x000fe400078ec0ff */
[----:B------:R-:W-:Y:S01]  /*08c0*/  SHF.R.S32.HI R73, RZ, 0x1f, R72 ;  /* 0x0000001fff497819 */ /* 0x000fe20000011448 */
[----:B------:R-:W-:Y:S01]  /*08d0*/  IMAD.WIDE R86, R138, R183, c[0x0][0x1a0] ;  /* 0x000068008a567625 */ /* 0x000fe200078e02b7 */
[----:B------:R-:W-:-:S02]  /*08e0*/  MOV R186, 0x10 ;  /* 0x0000001000ba7802 */ /* 0x000fc40000000f00 */
[----:B------:R-:W-:Y:S02]  /*08f0*/  LEA.HI R73, R73, R72, RZ, 0x2 ;  /* 0x0000004849497211 */ /* 0x000fe400078f10ff */
[----:B------:R0:W2:Y:S02]  /*0900*/  LDG.E R202, [R86.64] ;  /* 0x0000000456ca7981 */ /* 0x0000a4000c1e1900 */
[----:B------:R-:W-:Y:S01]  /*0910*/  LEA.HI.SX32 R198, R73, R198, 0x1e ;  /* 0x000000c649c67211 */ /* 0x000fe200078ff2ff */
[----:B------:R-:W-:-:S04]  /*0920*/  IMAD.WIDE R200, R138, R183, c[0x0][0x1a8] ;  /* 0x00006a008ac87625 */ /* 0x000fc800078e02b7 */
[CC--:B------:R-:W-:Y:S01]  /*0930*/  IMAD.WIDE.U32 R72, R198.reuse, R186.reuse, c[0x0][0x188] ;  /* 0x00006200c6487625 */ /* 0x0c0fe200078e00ba */
[C---:B------:R-:W-:Y:S01]  /*0940*/  IADD3 R199, R198.reuse, 0x80, RZ ;  /* 0x00000080c6c77810 */ /* 0x040fe20007ffe0ff */
[----:B------:R1:W3:Y:S04]  /*0950*/  LDG.E R200, [R200.64] ;  /* 0x00000004c8c87981 */ /* 0x0002e8000c1e1900 */
[----:B------:R-:W4:Y:S01]  /*0960*/  LDG.E.128 R72, [R72.64] ;  /* 0x0000000448487981 */ /* 0x000f22000c1e1d00 */
[C---:B------:R-:W-:Y:S01]  /*0970*/  IMAD.WIDE.U32 R80, R198.reuse, R186, c[0x0][0x210] ;  /* 0x00008400c6507625 */ /* 0x040fe200078e00ba */
[----:B------:R-:W-:-:S03]  /*0980*/  IADD3 R196, R198, 0x100, RZ ;  /* 0x00000100c6c47810 */ /* 0x000fc60007ffe0ff */
[CC--:B------:R-:W-:Y:S01]  /*0990*/  IMAD.WIDE.U32 R84, R199.reuse, R186.reuse, c[0x0][0x188] ;  /* 0x00006200c7547625 */ /* 0x0c0fe200078e00ba */
[----:B------:R-:W-:Y:S01]  /*09a0*/  IADD3 R189, R198, 0x180, RZ ;  /* 0x00000180c6bd7810 */ /* 0x000fe20007ffe0ff */
[----:B------:R-:W3:Y:S02]  /*09b0*/  LDG.E.128 R80, [R80.64] ;  /* 0x0000000450507981 */ /* 0x000ee4000c1e1d00 */
[CC--:B------:R-:W-:Y:S02]  /*09c0*/  IMAD.WIDE.U32 R92, R199.reuse, R186.reuse, c[0x0][0x210] ;  /* 0x00008400c75c7625 */ /* 0x0c0fe400078e00ba */
[----:B0-----:R-:W3:Y:S02]  /*09d0*/  LDG.E.128 R84, [R84.64] ;  /* 0x0000000454547981 */ /* 0x001ee4000c1e1d00 */
[-C--:B------:R-:W-:Y:S02]  /*09e0*/  IMAD.WIDE.U32 R96, R196, R186.reuse, c[0x0][0x188] ;  /* 0x00006200c4607625 */ /* 0x080fe400078e00ba */
[----:B------:R-:W3:Y:S02]  /*09f0*/  LDG.E.128 R92, [R92.64] ;  /* 0x000000045c5c7981 */ /* 0x000ee4000c1e1d00 */
[----:B------:R-:W-:-:S02]  /*0a00*/  IMAD.WIDE.U32 R88, R199, R186, c[0x0][0x208] ;  /* 0x00008200c7587625 */ /* 0x000fc400078e00ba */
[----:B------:R-:W3:Y:S02]  /*0a10*/  LDG.E.128 R96, [R96.64] ;  /* 0x0000000460607981 */ /* 0x000ee4000c1e1d00 */
[CC--:B------:R-:W-:Y:S02]  /*0a20*/  IMAD.WIDE.U32 R108, R189.reuse, R186.reuse, c[0x0][0x188] ;  /* 0x00006200bd6c7625 */ /* 0x0c0fe400078e00ba */
[----:B------:R-:W3:Y:S02]  /*0a30*/  LDG.E.128 R88, [R88.64] ;  /* 0x0000000458587981 */ /* 0x000ee4000c1e1d00 */
[-C--:B------:R-:W-:Y:S02]  /*0a40*/  IMAD.WIDE.U32 R112, R189, R186.reuse, c[0x0][0x210] ;  /* 0x00008400bd707625 */ /* 0x080fe400078e00ba */
[----:B------:R-:W3:Y:S02]  /*0a50*/  LDG.E.128 R108, [R108.64] ;  /* 0x000000046c6c7981 */ /* 0x000ee4000c1e1d00 */
[----:B------:R-:W-:-:S02]  /*0a60*/  IMAD.WIDE.U32 R76, R198, R186, c[0x0][0x208] ;  /* 0x00008200c64c7625 */ /* 0x000fc400078e00ba */
[----:B------:R-:W3:Y:S02]  /*0a70*/  LDG.E.128 R112, [R112.64] ;  /* 0x0000000470707981 */ /* 0x000ee4000c1e1d00 */
        /* <DEDUP_REMOVED lines=9> */
[----:B------:R-:W-:-:S06]  /*0b10*/  IMAD.WIDE.U32 R176, R196, R183, c[0x0][0x190] ;  /* 0x00006400c4b07625 */ /* 0x000fcc00078e00b7 */
[----:B------:R0:W5:Y:S06]  /*0b20*/  LDG.E R176, [R176.64] ;  /* 0x00000004b0b07981 */ /* 0x00016c000c1e1900 */
[----:B------:R-:W-:-:S05]  /*0b30*/  @P0 IMAD.WIDE.U32 R178, R198, R183, c[0x0][0x198] ;  /* 0x00006600c6b20625 */ /* 0x000fca00078e00b7 */
[----:B------:R0:W5:Y:S02]  /*0b40*/  @P0 LDG.E R191, [R178.64] ;  /* 0x00000004b2bf0981 */ /* 0x000164000c1e1900 */
[----:B0-----:R-:W-:-:S06]  /*0b50*/  IMAD.WIDE.U32 R178, R189, R183, c[0x0][0x190] ;  /* 0x00006400bdb27625 */ /* 0x001fcc00078e00b7 */
[----:B------:R0:W5:Y:S01]  /*0b60*/  LDG.E R178, [R178.64] ;  /* 0x00000004b2b27981 */ /* 0x000162000c1e1900 */
[----:B------:R-:W-:-:S04]  /*0b70*/  ISETP.NE.U32.AND P1, PT, RZ, c[0x0][0x218], PT ;  /* 0x00008600ff007a0c */ /* 0x000fc80003f25070 */
[----:B------:R-:W-:Y:S01]  /*0b80*/  ISETP.NE.AND.EX P1, PT, RZ, c[0x0][0x21c], PT, P1 ;  /* 0x00008700ff007a0c */ /* 0x000fe20003f25310 */
[----:B------:R-:W-:-:S04]  /*0b90*/  IMAD.WIDE.U32 R180, R198, R183, c[0x0][0x190] ;  /* 0x00006400c6b47625 */ /* 0x000fc800078e00b7 */
[-C--:B------:R-:W-:Y:S01]  /*0ba0*/  @P0 IMAD.WIDE.U32 R168, R199, R183.reuse, c[0x0][0x198] ;  /* 0x00006600c7a80625 */ /* 0x080fe200078e00b7 */
[----:B-1----:R1:W5:Y:S03]  /*0bb0*/  LDG.E R201, [R180.64] ;  /* 0x00000004b4c97981 */ /* 0x002366000c1e1900 */
[-C--:B------:R-:W-:Y:S01]  /*0bc0*/  @P0 IMAD.WIDE.U32 R170, R196, R183.reuse, c[0x0][0x198] ;  /* 0x00006600c4aa0625 */ /* 0x080fe200078e00b7 */
[----:B------:R-:W-:Y:S01]  /*0bd0*/  ULDC.U8 UR6, c[0x0][0x1f0] ;  /* 0x00007c0000067ab9 */ /* 0x000fe20000000000 */
[----:B------:R0:W5:Y:S02]  /*0be0*/  @P0 LDG.E R193, [R168.64] ;  /* 0x00000004a8c10981 */ /* 0x000164000c1e1900 */
[-C--:B------:R-:W-:Y:S02]  /*0bf0*/  @P0 IMAD.WIDE.U32 R172, R189, R183.reuse, c[0x0][0x198] ;  /* 0x00006600bdac0625 */ /* 0x080fe400078e00b7 */
[----:B------:R0:W5:Y:S02]  /*0c00*/  @P0 LDG.E R194, [R170.64] ;  /* 0x00000004aac20981 */ /* 0x000164000c1e1900 */
[----:B------:R-:W-:-:S02]  /*0c10*/  IMAD.WIDE.U32 R174, R199, R183, c[0x0][0x190] ;  /* 0x00006400c7ae7625 */ /* 0x000fc400078e00b7 */
[----:B------:R4:W5:Y:S02]  /*0c20*/  @P0 LDG.E R195, [R172.64] ;  /* 0x00000004acc30981 */ /* 0x000964000c1e1900 */
[-C--:B-1----:R-:W-:Y:S02]  /*0c30*/  @P1 IMAD.WIDE.U32 R180, R198, R186.reuse, c[0x0][0x218] ;  /* 0x00008600c6b41625 */ /* 0x082fe400078e00ba */
[----:B------:R1:W5:Y:S02]  /*0c40*/  LDG.E R174, [R174.64] ;  /* 0x00000004aeae7981 */ /* 0x000364000c1e1900 */
[-C--:B------:R-:W-:Y:S02]  /*0c50*/  @P1 IMAD.WIDE.U32 R182, R199, R186.reuse, c[0x0][0x218] ;  /* 0x00008600c7b61625 */ /* 0x080fe400078e00ba */
[----:B------:R0:W5:Y:S02]  /*0c60*/  @P1 LDG.E.128 R48, [R180.64] ;  /* 0x00000004b4301981 */ /* 0x000164000c1e1d00 */
[----:B------:R-:W-:-:S02]  /*0c70*/  @P1 IMAD.WIDE.U32 R184, R196, R186, c[0x0][0x218] ;  /* 0x00008600c4b81625 */ /* 0x000fc400078e00ba */
[----:B------:R0:W5:Y:S02]  /*0c80*/  @P1 LDG.E.128 R52, [R182.64] ;  /* 0x00000004b6341981 */ /* 0x000164000c1e1d00 */
[----:B------:R-:W-:Y:S02]  /*0c90*/  @P1 IMAD.WIDE.U32 R186, R189, R186, c[0x0][0x218] ;  /* 0x00008600bdba1625 */ /* 0x000fe400078e00ba */
[----:B------:R0:W5:Y:S04]  /*0ca0*/  @P1 LDG.E.128 R56, [R184.64] ;  /* 0x00000004b8381981 */ /* 0x000168000c1e1d00 */
[----:B------:R0:W5:Y:S01]  /*0cb0*/  @P1 LDG.E.128 R60, [R186.64] ;  /* 0x00000004ba3c1981 */ /* 0x000162000c1e1d00 */
[----:B------:R-:W-:Y:S02]  /*0cc0*/  ISETP.NE.AND P1, PT, RZ, UR6, PT ;  /* 0x00000006ff007c0c */ /* 0x000fe4000bf25270 */
[----:B------:R-:W-:-:S02]  /*0cd0*/  LOP3.LUT P2, RZ, R140, 0xff, RZ, 0xc0, !PT ;  /* 0x000000ff8cff7812 */ /* 0x000fc4000784c0ff */
[----:B------:R-:W-:-:S04]  /*0ce0*/  IADD3 R138, R138, c[0x0][0x160], RZ ;  /* 0x000058008a8a7a10 */ /* 0x000fc80007ffe0ff */
[----:B------:R-:W-:Y:S02]  /*0cf0*/  ISETP.GE.AND P5, PT, R138, c[0x0][0x164], PT ;  /* 0x000059008a007a0c */ /* 0x000fe40003fa6270 */
[----:B--2---:R-:W-:-:S05]  /*0d00*/  FSEL R202, R202, RZ, !P1 ;  /* 0x000000ffcaca7208 */ /* 0x004fca0004800000 */
[--C-:B----4-:R-:W-:Y:S02]  /*0d10*/  FADD.FTZ R173, R74, -R202.reuse ;  /* 0x800000ca4aad7221 */ /* 0x110fe40000010000 */
[----:B------:R-:W-:Y:S02]  /*0d20*/  FADD.FTZ R75, R75, -R202 ;  /* 0x800000ca4b4b7221 */ /* 0x000fe40000010000 */
[C---:B---3--:R-:W-:Y:S02]  /*0d30*/  FMUL.FTZ R172, R200.reuse, R173 ;  /* 0x000000adc8ac7220 */ /* 0x048fe40000410000 */
[----:B------:R-:W-:Y:S02]  /*0d40*/  FMUL.FTZ R173, R200, R75 ;  /* 0x0000004bc8ad7220 */ /* 0x000fe40000410000 */
[----:B0-----:R-:W-:Y:S02]  /*0d50*/  FMUL.FTZ R180, R160, R83 ;  /* 0x00000053a0b47220 */ /* 0x001fe40000410000 */
[----:B------:R-:W-:-:S02]  /*0d60*/  FADD.FTZ R124, R83, R124 ;  /* 0x0000007c537c7221 */ /* 0x000fc40000010000 */
[----:B------:R-:W-:Y:S02]  /*0d70*/  FFMA.FTZ R122, R83, R173, R122 ;  /* 0x000000ad537a7223 */ /* 0x000fe4000001007a */
[----:B------:R-:W-:Y:S02]  /*0d80*/  FADD.FTZ R85, -R202, R85 ;  /* 0x00000055ca557221 */ /* 0x000fe40000010100 */
[----:B------:R-:W-:Y:S02]  /*0d90*/  FADD.FTZ R169, R72, -R202 ;  /* 0x800000ca48a97221 */ /* 0x000fe40000010000 */
[----:B------:R-:W-:Y:S02]  /*0da0*/  FADD.FTZ R83, -R202, R84 ;  /* 0x00000054ca537221 */ /* 0x000fe40000010100 */
[----:B------:R-:W-:Y:S02]  /*0db0*/  FADD.FTZ R73, R73, -R202 ;  /* 0x800000ca49497221 */ /* 0x000fe40000010000 */
[----:B-1----:R-:W-:-:S02]  /*0dc0*/  FMUL.FTZ R175, R155, R82 ;  /* 0x000000529baf7220 */ /* 0x002fc40000410000 */
[C---:B------:R-:W-:Y:S02]  /*0dd0*/  FADD.FTZ R123, R82.reuse, R123 ;  /* 0x0000007b527b7221 */ /* 0x040fe40000010000 */
[----:B------:R-:W-:Y:S02]  /*0de0*/  FFMA.FTZ R125, R82, R172, R125 ;  /* 0x000000ac527d7223 */ /* 0x000fe4000001007d */
[C---:B------:R-:W-:Y:S02]  /*0df0*/  FMUL.FTZ R82, R200.reuse, R85 ;  /* 0x00000055c8527220 */ /* 0x040fe40000410000 */
[C---:B------:R-:W-:Y:S02]  /*0e00*/  FMUL.FTZ R168, R200.reuse, R169 ;  /* 0x000000a9c8a87220 */ /* 0x040fe40000410000 */
[C---:B------:R-:W-:Y:S02]  /*0e10*/  FMUL.FTZ R83, R200.reuse, R83 ;  /* 0x00000053c8537220 */ /* 0x040fe40000410000 */
[----:B------:R-:W-:-:S02]  /*0e20*/  FMUL.FTZ R169, R200, R73 ;  /* 0x00000049c8a97220 */ /* 0x000fc40000410000 */
[C---:B------:R-:W-:Y:S02]  /*0e30*/  FADD.FTZ R75, -R202.reuse, R86 ;  /* 0x00000056ca4b7221 */ /* 0x040fe40000010100 */
[----:B------:R-:W-:Y:S02]  /*0e40*/  FMUL.FTZ R72, R157, R92 ;  /* 0x0000005c9d487220 */ /* 0x000fe40000410000 */
[C---:B------:R-:W-:Y:S02]  /*0e50*/  FADD.FTZ R99, -R202.reuse, R99 ;  /* 0x00000063ca637221 */ /* 0x040fe40000010100 */
[----:B------:R-:W-:Y:S02]  /*0e60*/  FADD.FTZ R87, -R202, R87 ;  /* 0x00000057ca577221 */ /* 0x000fe40000010100 */
[----:B------:R-:W-:Y:S02]  /*0e70*/  FMUL.FTZ R73, R162, R93 ;  /* 0x0000005da2497220 */ /* 0x000fe40000410000 */
[----:B------:R-:W-:-:S02]  /*0e80*/  FADD.FTZ R44, R93, R44 ;  /* 0x0000002c5d2c7221 */ /* 0x000fc40000010000 */
[----:B------:R-:W-:Y:S02]  /*0e90*/  FFMA.FTZ R25, R93, R82, R25 ;  /* 0x000000525d197223 */ /* 0x000fe40000010019 */
[C---:B------:R-:W-:Y:S02]  /*0ea0*/  FADD.FTZ R14, R88.reuse, R14 ;  /* 0x0000000e580e7221 */ /* 0x040fe40000010000 */
[----:B------:R-:W-:Y:S02]  /*0eb0*/  FFMA.FTZ R2, R88, R83, R2 ;  /* 0x0000005358027223 */ /* 0x000fe40000010002 */
[----:B------:R-:W-:Y:S02]  /*0ec0*/  FADD.FTZ R93, -R202, R96 ;  /* 0x00000060ca5d7221 */ /* 0x000fe40000010100 */
[----:B------:R-:W-:Y:S02]  /*0ed0*/  FFMA.FTZ R88, R141, R88, R72 ;  /* 0x000000588d587223 */ /* 0x000fe40000010048 */
[----:B------:R-:W-:-:S02]  /*0ee0*/  FADD.FTZ R13, R89, R13 ;  /* 0x0000000d590d7221 */ /* 0x000fc40000010000 */
[----:B------:R-:W-:Y:S02]  /*0ef0*/  FFMA.FTZ R0, R89, R82, R0 ;  /* 0x0000005259007223 */ /* 0x000fe40000010000 */
[C---:B------:R-:W-:Y:S02]  /*0f00*/  FMUL.FTZ R85, R200.reuse, R75 ;  /* 0x0000004bc8557220 */ /* 0x040fe40000410000 */
[----:B------:R-:W-:Y:S02]  /*0f10*/  FMUL.FTZ R96, R200, R99 ;  /* 0x00000063c8607220 */ /* 0x000fe40000410000 */
[----:B------:R-:W-:Y:S02]  /*0f20*/  FFMA.FTZ R89, R146, R89, R73 ;  /* 0x0000005992597223 */ /* 0x000fe40000010049 */
[----:B------:R-:W-:Y:S02]  /*0f30*/  FMUL.FTZ R72, R159, R94 ;  /* 0x0000005e9f487220 */ /* 0x000fe40000410000 */
[----:B------:R-:W-:-:S02]  /*0f40*/  FMUL.FTZ R84, R200, R87 ;  /* 0x00000057c8547220 */ /* 0x000fc40000410000 */
[----:B------:R-:W-:Y:S02]  /*0f50*/  FADD.FTZ R99, -R202, R108 ;  /* 0x0000006cca637221 */ /* 0x000fe40000010100 */
[----:B------:R-:W-:Y:S02]  /*0f60*/  FMUL.FTZ R73, R164, R95 ;  /* 0x0000005fa4497220 */ /* 0x000fe40000410000 */
[----:B------:R-:W-:Y:S02]  /*0f70*/  FMUL.FTZ R171, R153, R80 ;  /* 0x0000005099ab7220 */ /* 0x000fe40000410000 */
[C---:B------:R-:W-:Y:S02]  /*0f80*/  FADD.FTZ R16, R90.reuse, R16 ;  /* 0x000000105a107221 */ /* 0x040fe40000010000 */
[----:B------:R-:W-:Y:S02]  /*0f90*/  FFMA.FTZ R4, R90, R85, R4 ;  /* 0x000000555a047223 */ /* 0x000fe40000010004 */
[----:B------:R-:W-:-:S02]  /*0fa0*/  FFMA.FTZ R90, R143, R90, R72 ;  /* 0x0000005a8f5a7223 */ /* 0x000fc40000010048 */
[C---:B------:R-:W-:Y:S02]  /*0fb0*/  FADD.FTZ R15, R91.reuse, R15 ;  /* 0x0000000f5b0f7221 */ /* 0x040fe40000010000 */
[----:B------:R-:W-:Y:S02]  /*0fc0*/  FFMA.FTZ R3, R91, R84, R3 ;  /* 0x000000545b037223 */ /* 0x000fe40000010003 */
[----:B------:R-:W-:Y:S02]  /*0fd0*/  FMUL.FTZ R99, R200, R99 ;  /* 0x00000063c8637220 */ /* 0x000fe40000410000 */
[----:B------:R-:W-:Y:S02]  /*0fe0*/  FFMA.FTZ R91, R148, R91, R73 ;  /* 0x0000005b945b7223 */ /* 0x000fe40000010049 */
[----:B------:R-:W-:Y:S02]  /*0ff0*/  FADD.FTZ R97, -R202, R97 ;  /* 0x00000061ca617221 */ /* 0x000fe40000010100 */
[----:B------:R-:W-:-:S02]  /*1000*/  FMUL.FTZ R72, R165, R112 ;  /* 0x00000070a5487220 */ /* 0x000fc40000410000 */
[----:B------:R-:W-:Y:S02]  /*1010*/  FMUL.FTZ R170, R158, R81 ;  /* 0x000000519eaa7220 */ /* 0x000fe40000410000 */
[----:B------:R-:W-:Y:S02]  /*1020*/  FFMA.FTZ R171, R137, R76, R171 ;  /* 0x0000004c89ab7223 */ /* 0x000fe400000100ab */
[----:B------:R-:W-:Y:S02]  /*1030*/  FADD.FTZ R73, -R202, R98 ;  /* 0x00000062ca497221 */ /* 0x000fe40000010100 */
[C---:B------:R-:W-:Y:S02]  /*1040*/  FADD.FTZ R43, R92.reuse, R43 ;  /* 0x0000002b5c2b7221 */ /* 0x040fe40000010000 */
[----:B------:R-:W-:Y:S02]  /*1050*/  FFMA.FTZ R26, R92, R83, R26 ;  /* 0x000000535c1a7223 */ /* 0x000fe4000001001a */
[----:B------:R-:W-:-:S02]  /*1060*/  FADD.FTZ R22, R116, R22 ;  /* 0x0000001674167221 */ /* 0x000fc40000010000 */
[----:B------:R-:W-:Y:S02]  /*1070*/  FFMA.FTZ R10, R116, R99, R10 ;  /* 0x00000063740a7223 */ /* 0x000fe4000001000a */
[----:B------:R-:W-:Y:S02]  /*1080*/  FMUL.FTZ R92, R200, R97 ;  /* 0x00000061c85c7220 */ /* 0x000fe40000410000 */
[----:B------:R-:W-:Y:S02]  /*1090*/  FFMA.FTZ R116, R149, R116, R72 ;  /* 0x0000007495747223 */ /* 0x000fe40000010048 */
[----:B------:R-:W-:Y:S02]  /*10a0*/  FFMA.FTZ R170, R142, R77, R170 ;  /* 0x0000004d8eaa7223 */ /* 0x000fe400000100aa */
[----:B------:R-:W-:Y:S02]  /*10b0*/  FMUL.FTZ R97, R200, R73 ;  /* 0x00000049c8617220 */ /* 0x000fe40000410000 */
[----:B------:R-:W-:-:S02]  /*10c0*/  FFMA.FTZ R72, R168, R171, RZ ;  /* 0x000000aba8487223 */ /* 0x000fc400000100ff */
[----:B------:R-:W-:Y:S02]  /*10d0*/  FADD.FTZ R73, RZ, R171 ;  /* 0x000000abff497221 */ /* 0x000fe40000010000 */
[----:B------:R-:W-:Y:S02]  /*10e0*/  FFMA.FTZ R175, R139, R78, R175 ;  /* 0x0000004e8baf7223 */ /* 0x000fe400000100af */
        /* <DEDUP_REMOVED lines=11> */
[----:B------:R-:W-:Y:S02]  /*11a0*/  FMUL.FTZ R86, R161, R104 ;  /* 0x00000068a1567220 */ /* 0x000fe40000410000 */
[----:B------:R-:W-:Y:S02]  /*11b0*/  FFMA.FTZ R72, R85, R90, R72 ;  /* 0x0000005a55487223 */ /* 0x000fe40000010048 */
[----:B------:R-:W-:Y:S02]  /*11c0*/  FADD.FTZ R74, R90, R73 ;  /* 0x000000495a4a7221 */ /* 0x000fe40000010000 */
[----:B------:R-:W-:Y:S02]  /*11d0*/  FMUL.FTZ R93, R200, R93 ;  /* 0x0000005dc85d7220 */ /* 0x000fe40000410000 */
[----:B------:R-:W-:-:S02]  /*11e0*/  FMUL.FTZ R87, R166, R105 ;  /* 0x00000069a6577220 */ /* 0x000fc40000410000 */
[----:B------:R-:W-:Y:S02]  /*11f0*/  FFMA.FTZ R86, R145, R100, R86 ;  /* 0x0000006491567223 */ /* 0x000fe40000010056 */
[----:B------:R-:W-:Y:S02]  /*1200*/  FFMA.FTZ R72, R84, R91, R72 ;  /* 0x0000005b54487223 */ /* 0x000fe40000010048 */
[----:B------:R-:W-:Y:S02]  /*1210*/  FADD.FTZ R73, R91, R74 ;  /* 0x0000004a5b497221 */ /* 0x000fe40000010000 */
[C---:B------:R-:W-:Y:S02]  /*1220*/  FADD.FTZ R41, R94.reuse, R41 ;  /* 0x000000295e297221 */ /* 0x040fe40000010000 */
[----:B------:R-:W-:Y:S02]  /*1230*/  FFMA.FTZ R28, R94, R85, R28 ;  /* 0x000000555e1c7223 */ /* 0x000fe4000001001c */
[----:B------:R-:W-:-:S02]  /*1240*/  FFMA.FTZ R87, R150, R101, R87 ;  /* 0x0000006596577223 */ /* 0x000fc40000010057 */
[----:B------:R-:W-:Y:S02]  /*1250*/  FMUL.FTZ R94, R163, R106 ;  /* 0x0000006aa35e7220 */ /* 0x000fe40000410000 */
[----:B------:R-:W-:Y:S02]  /*1260*/  FFMA.FTZ R72, R93, R86, R72 ;  /* 0x000000565d487223 */ /* 0x000fe40000010048 */
[----:B------:R-:W-:Y:S02]  /*1270*/  FADD.FTZ R109, -R202, R109 ;  /* 0x0000006dca6d7221 */ /* 0x000fe40000010100 */
[----:B------:R-:W-:Y:S02]  /*1280*/  FADD.FTZ R74, R86, R73 ;  /* 0x00000049564a7221 */ /* 0x000fe40000010000 */
[C---:B------:R-:W-:Y:S02]  /*1290*/  FADD.FTZ R42, R95.reuse, R42 ;  /* 0x0000002a5f2a7221 */ /* 0x040fe40000010000 */
[----:B------:R-:W-:-:S02]  /*12a0*/  FFMA.FTZ R27, R95, R84, R27 ;  /* 0x000000545f1b7223 */ /* 0x000fc4000001001b */
[----:B------:R-:W-:Y:S02]  /*12b0*/  FMUL.FTZ R95, R188, R107 ;  /* 0x0000006bbc5f7220 */ /* 0x000fe40000410000 */
[----:B------:R-:W-:Y:S02]  /*12c0*/  FFMA.FTZ R94, R147, R102, R94 ;  /* 0x00000066935e7223 */ /* 0x000fe4000001005e */
[----:B------:R-:W-:Y:S02]  /*12d0*/  FFMA.FTZ R72, R92, R87, R72 ;  /* 0x000000575c487223 */ /* 0x000fe40000010048 */
[C---:B------:R-:W-:Y:S02]  /*12e0*/  FADD.FTZ R17, R101.reuse, R17 ;  /* 0x0000001165117221 */ /* 0x040fe40000010000 */
[----:B------:R-:W-:Y:S02]  /*12f0*/  FFMA.FTZ R5, R101, R92, R5 ;  /* 0x0000005c65057223 */ /* 0x000fe40000010005 */
[----:B------:R-:W-:-:S02]  /*1300*/  FMUL.FTZ R98, R200, R109 ;  /* 0x0000006dc8627220 */ /* 0x000fc40000410000 */
[----:B------:R-:W-:Y:S02]  /*1310*/  FADD.FTZ R73, R87, R74 ;  /* 0x0000004a57497221 */ /* 0x000fe40000010000 */
[----:B------:R-:W-:Y:S02]  /*1320*/  FADD.FTZ R101, -R202, R110 ;  /* 0x0000006eca657221 */ /* 0x000fe40000010100 */
[----:B------:R-:W-:Y:S02]  /*1330*/  FMUL.FTZ R75, R190, R113 ;  /* 0x00000071be4b7220 */ /* 0x000fe40000410000 */
[----:B------:R-:W-:Y:S02]  /*1340*/  FFMA.FTZ R95, R152, R103, R95 ;  /* 0x00000067985f7223 */ /* 0x000fe4000001005f */
[----:B------:R-:W-:Y:S02]  /*1350*/  FFMA.FTZ R72, R97, R94, R72 ;  /* 0x0000005e61487223 */ /* 0x000fe40000010048 */
[----:B------:R-:W-:-:S02]  /*1360*/  FADD.FTZ R21, R117, R21 ;  /* 0x0000001575157221 */ /* 0x000fc40000010000 */
[----:B------:R-:W-:Y:S02]  /*1370*/  FFMA.FTZ R9, R117, R98, R9 ;  /* 0x0000006275097223 */ /* 0x000fe40000010009 */
[----:B------:R-:W-:Y:S02]  /*1380*/  FADD.FTZ R74, R94, R73 ;  /* 0x000000495e4a7221 */ /* 0x000fe40000010000 */
[----:B------:R-:W-:Y:S02]  /*1390*/  FFMA.FTZ R117, R154, R117, R75 ;  /* 0x000000759a757223 */ /* 0x000fe4000001004b */
[----:B------:R-:W-:Y:S02]  /*13a0*/  FMUL.FTZ R101, R200, R101 ;  /* 0x00000065c8657220 */ /* 0x000fe40000410000 */
[----:B------:R-:W-:Y:S02]  /*13b0*/  FADD.FTZ R111, -R202, R111 ;  /* 0x0000006fca6f7221 */ /* 0x000fe40000010100 */
[----:B------:R-:W-:-:S02]  /*13c0*/  FMUL.FTZ R75, R167, R114 ;  /* 0x00000072a74b7220 */ /* 0x000fc40000410000 */
[----:B------:R-:W-:Y:S02]  /*13d0*/  FFMA.FTZ R72, R96, R95, R72 ;  /* 0x0000005f60487223 */ /* 0x000fe40000010048 */
[----:B------:R-:W-:Y:S02]  /*13e0*/  FADD.FTZ R73, R95, R74 ;  /* 0x0000004a5f497221 */ /* 0x000fe40000010000 */
[C---:B------:R-:W-:Y:S02]  /*13f0*/  FADD.FTZ R18, R100.reuse, R18 ;  /* 0x0000001264127221 */ /* 0x040fe40000010000 */
[----:B------:R-:W-:Y:S02]  /*1400*/  FFMA.FTZ R6, R100, R93, R6 ;  /* 0x0000005d64067223 */ /* 0x000fe40000010006 */
[C---:B------:R-:W-:Y:S02]  /*1410*/  FADD.FTZ R24, R118.reuse, R24 ;  /* 0x0000001876187221 */ /* 0x040fe40000010000 */
[----:B------:R-:W-:-:S02]  /*1420*/  FFMA.FTZ R12, R118, R101, R12 ;  /* 0x00000065760c7223 */ /* 0x000fc4000001000c */
[----:B------:R-:W-:Y:S02]  /*1430*/  FFMA.FTZ R118, R151, R118, R75 ;  /* 0x0000007697767223 */ /* 0x000fe4000001004b */
[----:B------:R-:W-:Y:S02]  /*1440*/  FMUL.FTZ R100, R200, R111 ;  /* 0x0000006fc8647220 */ /* 0x000fe40000410000 */
[----:B------:R-:W-:Y:S02]  /*1450*/  FMUL.FTZ R75, R192, R115 ;  /* 0x00000073c04b7220 */ /* 0x000fe40000410000 */
[----:B------:R-:W-:Y:S02]  /*1460*/  FFMA.FTZ R74, R99, R116, R72 ;  /* 0x00000074634a7223 */ /* 0x000fe40000010048 */
[----:B------:R-:W-:Y:S02]  /*1470*/  FADD.FTZ R72, R116, R73 ;  /* 0x0000004974487221 */ /* 0x000fe40000010000 */
[----:B------:R-:W-:-:S02]  /*1480*/  FADD.FTZ R23, R119, R23 ;  /* 0x0000001777177221 */ /* 0x000fc40000010000 */
[----:B------:R-:W-:Y:S02]  /*1490*/  FFMA.FTZ R11, R119, R100, R11 ;  /* 0x00000064770b7223 */ /* 0x000fe4000001000b */
[----:B------:R-:W-:Y:S01]  /*14a0*/  FFMA.FTZ R119, R156, R119, R75 ;  /* 0x000000779c777223 */ /* 0x000fe2000001004b */
[----:B------:R-:W-:Y:S01]  /*14b0*/  SHF.R.U32.HI R75, RZ, 0x5, R121 ;  /* 0x00000005ff4b7819 */ /* 0x000fe20000011679 */
[----:B------:R-:W-:Y:S02]  /*14c0*/  FFMA.FTZ R74, R98, R117, R74 ;  /* 0x00000075624a7223 */ /* 0x000fe4000001004a */
[----:B------:R-:W-:Y:S02]  /*14d0*/  FADD.FTZ R73, R72, R117 ;  /* 0x0000007548497221 */ /* 0x000fe40000010000 */
[C---:B------:R-:W-:Y:S02]  /*14e0*/  FADD.FTZ R20, R102.reuse, R20 ;  /* 0x0000001466147221 */ /* 0x040fe40000010000 */
[----:B------:R-:W-:Y:S01]  /*14f0*/  FFMA.FTZ R8, R102, R97, R8 ;  /* 0x0000006166087223 */ /* 0x000fe20000010008 */
[----:B------:R-:W-:Y:S01]  /*1500*/  LOP3.LUT R102, R75, 0x7fffffc, RZ, 0xc0, !PT ;  /* 0x07fffffc4b667812 */ /* 0x000fe200078ec0ff */
[----:B------:R-:W-:-:S02]  /*1510*/  FFMA.FTZ R74, R101, R118, R74 ;  /* 0x00000076654a7223 */ /* 0x000fc4000001004a */
[----:B------:R-:W-:Y:S01]  /*1520*/  FADD.FTZ R72, R73, R118 ;  /* 0x0000007649487221 */ /* 0x000fe20000010000 */
[----:B------:R-:W-:Y:S01]  /*1530*/  LOP3.LUT P1, RZ, R121, 0x1f, RZ, 0xc0, !PT ;  /* 0x0000001f79ff7812 */ /* 0x000fe2000782c0ff */
[C---:B------:R-:W-:Y:S01]  /*1540*/  FADD.FTZ R126, R79.reuse, R126 ;  /* 0x0000007e4f7e7221 */ /* 0x040fe20000010000 */
[----:B------:R-:W-:Y:S01]  /*1550*/  @!P2 IADD3 R102, R102, 0x4, RZ ;  /* 0x000000046666a810 */ /* 0x000fe20007ffe0ff */
[----:B------:R-:W-:Y:S02]  /*1560*/  FFMA.FTZ R128, R79, R173, R128 ;  /* 0x000000ad4f807223 */ /* 0x000fe40000010080 */
[C---:B------:R-:W-:Y:S02]  /*1570*/  FADD.FTZ R130, R81.reuse, R130 ;  /* 0x0000008251827221 */ /* 0x040fe40000010000 */
[----:B------:R-:W-:Y:S02]  /*1580*/  FFMA.FTZ R132, R81, R169, R132 ;  /* 0x000000a951847223 */ /* 0x000fe40000010084 */
[----:B------:R-:W-:-:S02]  /*1590*/  FADD.FTZ R135, R76, R135 ;  /* 0x000000874c877221 */ /* 0x000fc40000010000 */
[----:B------:R-:W-:Y:S02]  /*15a0*/  FFMA.FTZ R197, R76, R168, R197 ;  /* 0x000000a84cc57223 */ /* 0x000fe400000100c5 */
[C---:B------:R-:W-:Y:S02]  /*15b0*/  FADD.FTZ R134, R77.reuse, R134 ;  /* 0x000000864d867221 */ /* 0x040fe40000010000 */
        /* <DEDUP_REMOVED lines=23> */
[----:B------:R-:W-:Y:S02]  /*1730*/  FFMA.FTZ R81, R100, R119, R74 ;  /* 0x0000007764517223 */ /* 0x000fe4000001004a */
[----:B------:R-:W-:Y:S01]  /*1740*/  FADD.FTZ R79, R72, R119 ;  /* 0x00000077484f7221 */ /* 0x000fe20000010000 */
[----:B------:R-:W-:Y:S05]  /*1750*/  BRA.DIV ~URZ, `(.L_x_1441) ;  /* 0x000015827f007947 */ /* 0x000fea000b800000 */
[----:B------:R0:W1:Y:S02]  /*1760*/  SHFL.DOWN PT, R74, R79, 0x10, 0x1f ;  /* 0x0a001f004f4a7f89 */ /* 0x00006400000e0000 */
.L_x_1446:
        /* <DEDUP_REMOVED lines=18> */
.L_x_1447:
[----:B------:R-:W-:Y:S01]  /*1890*/  @!P1 LOP3.LUT R75, R75, 0x3, RZ, 0xc0, !PT ;  /* 0x000000034b4b9812 */ /* 0x000fe200078ec0ff */
[----:B--2---:R-:W-:Y:S01]  /*18a0*/  FADD.FTZ R80, R80, R79 ;  /* 0x0000004f50507221 */ /* 0x004fe20000010000 */
[----:B------:R-:W-:Y:S01]  /*18b0*/  ULDC.U8 UR6, c[0x0][0x1f0] ;  /* 0x00007c0000067ab9 */ /* 0x000fe20000000000 */
[----:B01----:R-:W-:Y:S01]  /*18c0*/  FADD.FTZ R81, R72, R81 ;  /* 0x0000005148517221 */ /* 0x003fe20000010000 */
        /* <DEDUP_REMOVED lines=23> */
[----:B------:R-:W-:-:S05]  /*1a40*/  FSEL R79, R78, RZ, !P2 ;  /* 0x000000ff4e4f7208 */ /* 0x000fca0005000000 */
        /* <DEDUP_REMOVED lines=17> */
[----:B------:R-:W-:Y:S01]  /*1b60*/  HFMA2.MMA R77, -RZ, RZ, 0, 9.5367431640625e-07 ;  /* 0x00000010ff4d7435 */ /* 0x000fe200000001ff */
[----:B------:R-:W-:Y:S02]  /*1b70*/  SEL R75, R80, R67, P3 ;  /* 0x00000043504b7207 */ /* 0x000fe40001800000 */
[----:B------:R-:W-:-:S02]  /*1b80*/  SEL R74, R175, R66, P3 ;  /* 0x00000042af4a7207 */ /* 0x000fc40001800000 */
[----:B------:R-:W-:Y:S02]  /*1b90*/  SEL R73, R78, R65, P3 ;  /* 0x000000414e497207 */ /* 0x000fe40001800000 */
[----:B------:R-:W-:-:S03]  /*1ba0*/  SEL R72, R171, R64, P3 ;  /* 0x00000040ab487207 */ /* 0x000fc60001800000 */
[----:B------:R-:W-:-:S05]  /*1bb0*/  IMAD.WIDE.U32 R76, R198, R77, c[0x0][0x258] ;  /* 0x00009600c64c7625 */ /* 0x000fca00078e004d */
[----:B------:R0:W-:Y:S02]  /*1bc0*/  STG.E.128 [R76.64], R72 ;  /* 0x000000484c007986 */ /* 0x0001e4000c101d04 */
.L_x_1443:
[----:B------:R-:W-:Y:S01]  /*1bd0*/  FMUL.FTZ R171, R171, c[0x0][0x1e8] ;  /* 0x00007a00abab7a20 */ /* 0x000fe20000410000 */
[----:B------:R-:W-:Y:S01]  /*1be0*/  LOP3.LUT P2, RZ, R201, 0xff, RZ, 0xc0, !PT ;  /* 0x000000ffc9ff7812 */ /* 0x000fe2000784c0ff */
[-CC-:B------:R-:W-:Y:S01]  /*1bf0*/  FFMA.FTZ R83, R83, R106.reuse, R79.reuse ;  /* 0x0000006a53537223 */ /* 0x180fe2000001004f */
[----:B------:R-:W-:Y:S01]  /*1c00*/  LOP3.LUT P6, RZ, R201, 0xff00, RZ, 0xc0, !PT ;  /* 0x0000ff00c9ff7812 */ /* 0x000fe200078cc0ff */
[-CC-:B------:R-:W-:Y:S01]  /*1c10*/  FFMA.FTZ R82, R82, R106.reuse, R79.reuse ;  /* 0x0000006a52527223 */ /* 0x180fe2000001004f */
[----:B------:R-:W-:Y:S01]  /*1c20*/  MOV R172, 0x10 ;  /* 0x0000001000ac7802 */ /* 0x000fe20000000f00 */
        /* <DEDUP_REMOVED lines=9> */
[----:B------:R-:W-:Y:S02]  /*1cc0*/  FMUL.FTZ R78, R78, c[0x0][0x1e8] ;  /* 0x00007a004e4e7a20 */ /* 0x000fe40000410000 */
[----:B------:R-:W-:Y:S01]  /*1cd0*/  FFMA.FTZ R106, R100, R106, R79 ;  /* 0x0000006a646a7223 */ /* 0x000fe2000001004f */
[----:B------:R-:W-:Y:S01]  /*1ce0*/  SEL R100, R171, RZ, P2 ;  /* 0x000000ffab647207 */ /* 0x000fe20001000000 */
[----:B------:R-:W-:Y:S01]  /*1cf0*/  FMUL.FTZ R175, R175, c[0x0][0x1e8] ;  /* 0x00007a00afaf7a20 */ /* 0x000fe20000410000 */
[----:B------:R-:W-:Y:S01]  /*1d00*/  LOP3.LUT P2, RZ, R201, 0xff0000, RZ, 0xc0, !PT ;  /* 0x00ff0000c9ff7812 */ /* 0x000fe2000784c0ff */
[----:B------:R-:W-:Y:S01]  /*1d10*/  FADD.FTZ R89, R89, -R82 ;  /* 0x8000005259597221 */ /* 0x000fe20000010000 */
[----:B------:R-:W-:Y:S01]  /*1d20*/  SEL R101, R78, RZ, P6 ;  /* 0x000000ff4e657207 */ /* 0x000fe20003000000 */
[----:B------:R-:W-:Y:S01]  /*1d30*/  FMUL.FTZ R80, R80, c[0x0][0x1e8] ;  /* 0x00007a0050507a20 */ /* 0x000fe20000410000 */
[----:B------:R-:W-:Y:S01]  /*1d40*/  LOP3.LUT P6, RZ, R201, 0xff000000, RZ, 0xc0, !PT ;  /* 0xff000000c9ff7812 */ /* 0x000fe200078cc0ff */
[----:B------:R-:W-:Y:S01]  /*1d50*/  FADD.FTZ R83, R88, -R83 ;  /* 0x8000005358537221 */ /* 0x000fe20000010000 */
[----:B------:R-:W-:Y:S01]  /*1d60*/  SEL R102, R175, RZ, P2 ;  /* 0x000000ffaf667207 */ /* 0x000fe20001000000 */
[----:B------:R-:W-:Y:S01]  /*1d70*/  FMUL.FTZ R82, R200, R89 ;  /* 0x00000059c8527220 */ /* 0x000fe20000410000 */
[----:B------:R-:W-:Y:S01]  /*1d80*/  LOP3.LUT P2, RZ, R191, 0xff0000, RZ, 0xc0, !PT ;  /* 0x00ff0000bfff7812 */ /* 0x000fe2000784c0ff */
[----:B------:R-:W-:Y:S01]  /*1d90*/  FADD.FTZ R91, R91, -R84 ;  /* 0x800000545b5b7221 */ /* 0x000fe20000010000 */
[----:B------:R-:W-:Y:S01]  /*1da0*/  SEL R103, R80, RZ, P6 ;  /* 0x000000ff50677207 */ /* 0x000fe20003000000 */
[----:B------:R-:W-:Y:S01]  /*1db0*/  FADD.FTZ R85, R90, -R85 ;  /* 0x800000555a557221 */ /* 0x000fe20000010000 */
[----:B------:R-:W-:Y:S01]  /*1dc0*/  LOP3.LUT P6, RZ, R191, 0xff000000, RZ, 0xc0, !PT ;  /* 0xff000000bfff7812 */ /* 0x000fe200078cc0ff */
[C---:B------:R-:W-:Y:S01]  /*1dd0*/  FMUL.FTZ R83, R200.reuse, R83 ;  /* 0x00000053c8537220 */ /* 0x040fe20000410000 */
[----:B------:R-:W-:Y:S01]  /*1de0*/  SEL R175, R175, RZ, P2 ;  /* 0x000000ffafaf7207 */ /* 0x000fe20001000000 */
[----:B------:R-:W-:Y:S01]  /*1df0*/  @P4 FADD.FTZ R82, R53, R82 ;  /* 0x0000005235524221 */ /* 0x000fe20000010000 */
[C---:B------:R-:W-:Y:S01]  /*1e00*/  LOP3.LUT P2, RZ, R191.reuse, 0xff, RZ, 0xc0, !PT ;  /* 0x000000ffbfff7812 */ /* 0x040fe2000784c0ff */
[----:B------:R-:W-:Y:S01]  /*1e10*/  FMUL.FTZ R90, R200, R91 ;  /* 0x0000005bc85a7220 */ /* 0x000fe20000410000 */
[----:B------:R-:W-:Y:S01]  /*1e20*/  SEL R88, R80, RZ, P6 ;  /* 0x000000ff50587207 */ /* 0x000fe20003000000 */
[----:B------:R-:W-:Y:S01]  /*1e30*/  @P4 FADD.FTZ R83, R52, R83 ;  /* 0x0000005334534221 */ /* 0x000fe20000010000 */
[----:B------:R-:W-:Y:S01]  /*1e40*/  LOP3.LUT P6, RZ, R191, 0xff00, RZ, 0xc0, !PT ;  /* 0x0000ff00bfff7812 */ /* 0x000fe200078cc0ff */
[----:B0-----:R-:W-:Y:S01]  /*1e50*/  FMUL.FTZ R77, R82, c[0x0][0x1e8] ;  /* 0x00007a00524d7a20 */ /* 0x001fe20000410000 */
[----:B------:R-:W-:Y:S01]  /*1e60*/  SEL R171, R171, RZ, P2 ;  /* 0x000000ffabab7207 */ /* 0x000fe20001000000 */
[----:B------:R-:W-:Y:S01]  /*1e70*/  FMUL.FTZ R89, R200, R85 ;  /* 0x00000055c8597220 */ /* 0x000fe20000410000 */
[----:B------:R-:W-:Y:S01]  /*1e80*/  LOP3.LUT P2, RZ, R174, 0xff00, RZ, 0xc0, !PT ;  /* 0x0000ff00aeff7812 */ /* 0x000fe2000784c0ff */
[----:B------:R-:W-:Y:S01]  /*1e90*/  @P4 FADD.FTZ R90, R55, R90 ;  /* 0x0000005a375a4221 */ /* 0x000fe20000010000 */
[----:B------:R-:W-:Y:S01]  /*1ea0*/  SEL R98, R78, RZ, P6 ;  /* 0x000000ff4e627207 */ /* 0x000fe20003000000 */
[----:B------:R-:W-:Y:S01]  /*1eb0*/  FMUL.FTZ R76, R83, c[0x0][0x1e8] ;  /* 0x00007a00534c7a20 */ /* 0x000fe20000410000 */
[----:B------:R-:W-:Y:S01]  /*1ec0*/  LOP3.LUT P6, RZ, R174, 0xff, RZ, 0xc0, !PT ;  /* 0x000000ffaeff7812 */ /* 0x000fe200078cc0ff */
[----:B------:R-:W-:Y:S01]  /*1ed0*/  @P4 FADD.FTZ R89, R54, R89 ;  /* 0x0000005936594221 */ /* 0x000fe20000010000 */
        /* <DEDUP_REMOVED lines=10> */
[C---:B------:R-:W-:Y:S01]  /*1f80*/  LOP3.LUT P2, RZ, R193.reuse, 0xff000000, RZ, 0xc0, !PT ;  /* 0xff000000c1ff7812 */ /* 0x040fe2000784c0ff */
[----:B------:R-:W-:Y:S01]  /*1f90*/  FADD.FTZ R81, R94, -R97 ;  /* 0x800000615e517221 */ /* 0x000fe20000010000 */
[----:B------:R-:W-:Y:S01]  /*1fa0*/  SEL R74, R78, RZ, P6 ;  /* 0x000000ff4e4a7207 */ /* 0x000fe20003000000 */
[----:B------:R-:W-:Y:S01]  /*1fb0*/  FMUL.FTZ R86, R200, R87 ;  /* 0x00000057c8567220 */ /* 0x000fe20000410000 */
[----:B------:R-:W-:Y:S01]  /*1fc0*/  LOP3.LUT P6, RZ, R193, 0xff0000, RZ, 0xc0, !PT ;  /* 0x00ff0000c1ff7812 */ /* 0x000fe200078cc0ff */
[----:B------:R-:W-:Y:S01]  /*1fd0*/  @P4 FADD.FTZ R93, R56, R93 ;  /* 0x0000005d385d4221 */ /* 0x000fe20000010000 */
[----:B------:R-:W-:Y:S01]  /*1fe0*/  SEL R94, R79, RZ, P2 ;  /* 0x000000ff4f5e7207 */ /* 0x000fe20001000000 */
[----:B------:R-:W-:Y:S01]  /*1ff0*/  FMUL.FTZ R87, R200, R81 ;  /* 0x00000051c8577220 */ /* 0x000fe20000410000 */
[----:B------:R-:W-:Y:S01]  /*2000*/  LOP3.LUT P2, RZ, R193, 0xff00, RZ, 0xc0, !PT ;  /* 0x0000ff00c1ff7812 */ /* 0x000fe2000784c0ff */
[----:B------:R-:W-:Y:S01]  /*2010*/  FMUL.FTZ R85, R93, c[0x0][0x1e8] ;  /* 0x00007a005d557a20 */ /* 0x000fe20000410000 */
[----:B------:R-:W-:Y:S01]  /*2020*/  SEL R97, R78, RZ, P6 ;  /* 0x000000ff4e617207 */ /* 0x000fe20003000000 */
[----:B------:R-:W-:Y:S01]  /*2030*/  @P4 FADD.FTZ R87, R58, R87 ;  /* 0x000000573a574221 */ /* 0x000fe20000010000 */
[----:B------:R-:W-:Y:S01]  /*2040*/  LOP3.LUT P6, RZ, R193, 0xff, RZ, 0xc0, !PT ;  /* 0x000000ffc1ff7812 */ /* 0x000fe200078cc0ff */
[----:B------:R-:W-:Y:S01]  /*2050*/  FADD.FTZ R95, R95, -R96 ;  /* 0x800000605f5f7221 */ /* 0x000fe20000010000 */
[----:B------:R-:W-:Y:S01]  /*2060*/  SEL R112, R77, RZ, P2 ;  /* 0x000000ff4d707207 */ /* 0x000fe20001000000 */
[----:B------:R-:W-:Y:S01]  /*2070*/  @P4 FADD.FTZ R86, R57, R86 ;  /* 0x0000005639564221 */ /* 0x000fe20000010000 */
[----:B------:R-:W-:Y:S01]  /*2080*/  LOP3.LUT P2, RZ, R176, 0xff, RZ, 0xc0, !PT ;  /* 0x000000ffb0ff7812 */ /* 0x000fe2000784c0ff */
[----:B------:R-:W-:Y:S01]  /*2090*/  FMUL.FTZ R80, R87, c[0x0][0x1e8] ;  /* 0x00007a0057507a20 */ /* 0x000fe20000410000 */
[----:B------:R-:W-:Y:S01]  /*20a0*/  SEL R99, R76, RZ, P6 ;  /* 0x000000ff4c637207 */ /* 0x000fe20003000000 */
[----:B------:R-:W-:Y:S01]  /*20b0*/  FMUL.FTZ R92, R200, R95 ;  /* 0x0000005fc85c7220 */ /* 0x000fe20000410000 */
[----:B------:R-:W-:Y:S01]  /*20c0*/  SEL R76, R85, RZ, P2 ;  /* 0x000000ff554c7207 */ /* 0x000fe20001000000 */
[----:B------:R-:W-:Y:S01]  /*20d0*/  FADD.FTZ R117, R117, -R104 ;  /* 0x8000006875757221 */ /* 0x000fe20000010000 */
[----:B------:R-:W-:Y:S01]  /*20e0*/  LOP3.LUT P2, RZ, R176, 0xff0000, RZ, 0xc0, !PT ;  /* 0x00ff0000b0ff7812 */ /* 0x000fe2000784c0ff */
[----:B------:R-:W-:Y:S01]  /*20f0*/  FMUL.FTZ R91, R86, c[0x0][0x1e8] ;  /* 0x00007a00565b7a20 */ /* 0x000fe20000410000 */
        /* <DEDUP_REMOVED lines=11> */
[----:B------:R-:W-:Y:S01]  /*21b0*/  FADD.FTZ R107, R118, -R107 ;  /* 0x8000006b766b7221 */ /* 0x000fe20000010000 */
[----:B------:R-:W-:Y:S01]  /*21c0*/  LOP3.LUT P2, RZ, R194, 0xff, RZ, 0xc0, !PT ;  /* 0x000000ffc2ff7812 */ /* 0x000fe2000784c0ff */
[----:B------:R-:W-:Y:S01]  /*21d0*/  FMUL.FTZ R118, R104, c[0x0][0x1e8] ;  /* 0x00007a0068767a20 */ /* 0x000fe20000410000 */
[----:B------:R-:W-:Y:S01]  /*21e0*/  SEL R79, R81, RZ, P6 ;  /* 0x000000ff514f7207 */ /* 0x000fe20003000000 */
[----:B------:R-:W-:Y:S01]  /*21f0*/  FMUL.FTZ R105, R200, R105 ;  /* 0x00000069c8697220 */ /* 0x000fe20000410000 */
[----:B------:R-:W-:Y:S01]  /*2200*/  LOP3.LUT P6, RZ, R194, 0xff000000, RZ, 0xc0, !PT ;  /* 0xff000000c2ff7812 */ /* 0x000fe200078cc0ff */
        /* <DEDUP_REMOVED lines=11> */
[----:B------:R-:W-:Y:S01]  /*22c0*/  ISETP.NE.U32.AND P2, PT, RZ, c[0x0][0x250], PT ;  /* 0x00009400ff007a0c */ /* 0x000fe20003f45070 */
[----:B------:R-:W-:Y:S01]  /*22d0*/  @P4 FADD.FTZ R200, R63, R200 ;  /* 0x000000c83fc84221 */ /* 0x000fe20000010000 */
[----:B------:R-:W-:Y:S01]  /*22e0*/  SEL R116, R91, RZ, P6 ;  /* 0x000000ff5b747207 */ /* 0x000fe20003000000 */
[----:B------:R-:W-:Y:S01]  /*22f0*/  FMUL.FTZ R119, R107, c[0x0][0x1e8] ;  /* 0x00007a006b777a20 */ /* 0x000fe20000410000 */
[----:B------:R-:W-:Y:S01]  /*2300*/  LOP3.LUT P6, RZ, R195, 0xff, RZ, 0xc0, !PT ;  /* 0x000000ffc3ff7812 */ /* 0x000fe200078cc0ff */
[----:B------:R-:W-:Y:S01]  /*2310*/  @P0 IMAD.WIDE.U32 R110, R198, R172, c[0x0][0x250] ;  /* 0x00009400c66e0625 */ /* 0x000fe200078e00ac */
[----:B------:R-:W-:-:S02]  /*2320*/  ISETP.NE.AND.EX P2, PT, RZ, c[0x0][0x254], PT, P2 ;  /* 0x00009500ff007a0c */ /* 0x000fc40003f45320 */
[-C--:B------:R-:W-:Y:S01]  /*2330*/  @P1 SEL R85, R86, R65.reuse, P3 ;  /* 0x0000004156551207 */ /* 0x080fe20001800000 */
[----:B------:R-:W-:Y:S01]  /*2340*/  @P1 IMAD.WIDE.U32 R108, R199, R172, c[0x0][0x258] ;  /* 0x00009600c76c1625 */ /* 0x000fe200078e00ac */
[----:B------:R-:W-:Y:S02]  /*2350*/  @P1 SEL R81, R82, R65, P3 ;  /* 0x0000004152511207 */ /* 0x000fe40001800000 */
[----:B------:R-:W-:Y:S02]  /*2360*/  @P1 SEL R86, R87, R66, P3 ;  /* 0x0000004257561207 */ /* 0x000fe40001800000 */
[-C--:B------:R-:W-:Y:S02]  /*2370*/  @P1 SEL R80, R83, R64.reuse, P3 ;  /* 0x0000004053501207 */ /* 0x080fe40001800000 */
[----:B------:R-:W-:Y:S02]  /*2380*/  @P1 SEL R84, R93, R64, P3 ;  /* 0x000000405d541207 */ /* 0x000fe40001800000 */
[----:B------:R-:W-:-:S02]  /*2390*/  @P1 SEL R82, R89, R66, P3 ;  /* 0x0000004259521207 */ /* 0x000fc40001800000 */
[-C--:B------:R-:W-:Y:S01]  /*23a0*/  @P1 SEL R87, R92, R67.reuse, P3 ;  /* 0x000000435c571207 */ /* 0x080fe20001800000 */
[----:B------:R-:W-:Y:S01]  /*23b0*/  IMAD.WIDE.U32 R92, R198, R172, c[0x0][0x248] ;  /* 0x00009200c65c7625 */ /* 0x000fe200078e00ac */
[----:B------:R-:W-:Y:S02]  /*23c0*/  SEL R117, R96, RZ, P6 ;  /* 0x000000ff60757207 */ /* 0x000fe40003000000 */
[----:B------:R-:W-:Y:S02]  /*23d0*/  SEL R66, R107, R66, P3 ;  /* 0x000000426b427207 */ /* 0x000fe40001800000 */
[----:B------:R-:W-:Y:S01]  /*23e0*/  @P1 SEL R83, R90, R67, P3 ;  /* 0x000000435a531207 */ /* 0x000fe20001800000 */
[----:B------:R0:W-:Y:S01]  /*23f0*/  STG.E.128 [R92.64], R100 ;  /* 0x000000645c007986 */ /* 0x0001e2000c101d04 */
[----:B------:R-:W-:Y:S02]  /*2400*/  SEL R91, R88, R71, P2 ;  /* 0x00000047585b7207 */ /* 0x000fe40001000000 */
[----:B------:R-:W-:-:S02]  /*2410*/  LOP3.LUT P6, RZ, R195, 0xff0000, RZ, 0xc0, !PT ;  /* 0x00ff0000c3ff7812 */ /* 0x000fc400078cc0ff */
[----:B------:R-:W-:Y:S02]  /*2420*/  IADD3 R107, R198, 0x80, RZ ;  /* 0x00000080c66b7810 */ /* 0x000fe40007ffe0ff */
[----:B------:R-:W-:Y:S02]  /*2430*/  SEL R90, R175, R70, P2 ;  /* 0x00000046af5a7207 */ /* 0x000fe40001000000 */
[----:B------:R-:W-:Y:S01]  /*2440*/  SEL R89, R98, R69, P2 ;  /* 0x0000004562597207 */ /* 0x000fe20001000000 */
[----:B------:R-:W-:Y:S01]  /*2450*/  IMAD.WIDE.U32 R106, R172, R107, c[0x0][0x248] ;  /* 0x00009200ac6a7625 */ /* 0x000fe200078e006b */
[----:B------:R-:W-:Y:S02]  /*2460*/  SEL R88, R171, R68, P2 ;  /* 0x00000044ab587207 */ /* 0x000fe40001000000 */
[C---:B------:R-:W-:Y:S01]  /*2470*/  SEL R67, R200.reuse, R67, P3 ;  /* 0x00000043c8437207 */ /* 0x040fe20001800000 */
[----:B------:R-:W-:Y:S01]  /*2480*/  FMUL.FTZ R200, R200, c[0x0][0x1e8] ;  /* 0x00007a00c8c87a20 */ /* 0x000fe20000410000 */
[----:B------:R-:W-:Y:S01]  /*2490*/  SEL R64, R105, R64, P3 ;  /* 0x0000004069407207 */ /* 0x000fe20001800000 */
[----:B------:R-:W-:Y:S01]  /*24a0*/  @P0 STG.E.128 [R110.64], R88 ;  /* 0x000000586e000986 */ /* 0x000fe2000c101d04 */
[----:B------:R-:W-:Y:S01]  /*24b0*/  SEL R65, R104, R65, P3 ;  /* 0x0000004168417207 */ /* 0x000fe20001800000 */
[----:B------:R-:W-:Y:S01]  /*24c0*/  @P0 IMAD.WIDE.U32 R104, R199, R172, c[0x0][0x250] ;  /* 0x00009400c7680625 */ /* 0x000fe200078e00ac */
[----:B------:R-:W-:Y:S01]  /*24d0*/  SEL R169, R119, RZ, P6 ;  /* 0x000000ff77a97207 */ /* 0x000fe20003000000 */
[----:B------:R1:W-:Y:S01]  /*24e0*/  @P1 STG.E.128 [R108.64], R80 ;  /* 0x000000506c001986 */ /* 0x0003e2000c101d04 */
[----:B------:R-:W-:-:S02]  /*24f0*/  SEL R95, R94, R71, P2 ;  /* 0x000000475e5f7207 */ /* 0x000fc40001000000 */
[----:B------:R-:W-:Y:S01]  /*2500*/  LOP3.LUT P6, RZ, R178, 0xff, RZ, 0xc0, !PT ;  /* 0x000000ffb2ff7812 */ /* 0x000fe200078cc0ff */
[----:B------:R2:W-:Y:S01]  /*2510*/  STG.E.128 [R106.64], R72 ;  /* 0x000000486a007986 */ /* 0x0005e2000c101d04 */
[----:B------:R-:W-:Y:S02]  /*2520*/  LOP3.LUT P3, RZ, R195, 0xff000000, RZ, 0xc0, !PT ;  /* 0xff000000c3ff7812 */ /* 0x000fe4000786c0ff */
[----:B------:R-:W-:Y:S02]  /*2530*/  SEL R94, R97, R70, P2 ;  /* 0x00000046615e7207 */ /* 0x000fe40001000000 */
[----:B------:R-:W-:Y:S02]  /*2540*/  IADD3 R97, R198, 0x100, RZ ;  /* 0x00000100c6617810 */ /* 0x000fe40007ffe0ff */
[----:B0-----:R-:W-:Y:S02]  /*2550*/  SEL R93, R112, R69, P2 ;  /* 0x00000045705d7207 */ /* 0x001fe40001000000 */
[----:B------:R-:W-:Y:S01]  /*2560*/  SEL R92, R99, R68, P2 ;  /* 0x00000044635c7207 */ /* 0x000fe20001000000 */
[----:B------:R-:W-:Y:S01]  /*2570*/  @P1 IMAD.WIDE.U32 R98, R196, R172, c[0x0][0x258] ;  /* 0x00009600c4621625 */ /* 0x000fe200078e00ac */
[----:B------:R-:W-:-:S02]  /*2580*/  SEL R96, R96, RZ, P6 ;  /* 0x000000ff60607207 */ /* 0x000fc40003000000 */
[----:B------:R-:W-:Y:S01]  /*2590*/  SEL R170, R200, RZ, P3 ;  /* 0x000000ffc8aa7207 */ /* 0x000fe20001800000 */
[----:B------:R-:W-:Y:S01]  /*25a0*/  @P0 STG.E.128 [R104.64], R92 ;  /* 0x0000005c68000986 */ /* 0x000fe2000c101d04 */
[----:B-1----:R-:W-:Y:S01]  /*25b0*/  IADD3 R81, R198, 0x180, RZ ;  /* 0x00000180c6517810 */ /* 0x002fe20007ffe0ff */
[----:B------:R-:W-:Y:S01]  /*25c0*/  @P0 IMAD.WIDE.U32 R82, R196, R172, c[0x0][0x250] ;  /* 0x00009400c4520625 */ /* 0x000fe200078e00ac */
[C---:B------:R-:W-:Y:S01]  /*25d0*/  LOP3.LUT P4, RZ, R178.reuse, 0xff00, RZ, 0xc0, !PT ;  /* 0x0000ff00b2ff7812 */ /* 0x040fe2000788c0ff */
[----:B------:R0:W-:Y:S01]  /*25e0*/  @P1 STG.E.128 [R98.64], R84 ;  /* 0x0000005462001986 */ /* 0x0001e2000c101d04 */
[----:B------:R-:W-:Y:S01]  /*25f0*/  LOP3.LUT P6, RZ, R178, 0xff0000, RZ, 0xc0, !PT ;  /* 0x00ff0000b2ff7812 */ /* 0x000fe200078cc0ff */
[----:B--2---:R-:W-:Y:S01]  /*2600*/  IMAD.WIDE.U32 R72, R172, R97, c[0x0][0x248] ;  /* 0x00009200ac487625 */ /* 0x004fe200078e0061 */
[----:B------:R-:W-:Y:S02]  /*2610*/  LOP3.LUT P3, RZ, R178, 0xff000000, RZ, 0xc0, !PT ;  /* 0xff000000b2ff7812 */ /* 0x000fe4000786c0ff */
[----:B------:R-:W-:Y:S01]  /*2620*/  SEL R100, R115, R68, P2 ;  /* 0x0000004473647207 */ /* 0x000fe20001000000 */
[----:B------:R-:W-:Y:S01]  /*2630*/  IMAD.WIDE.U32 R74, R172, R81, c[0x0][0x248] ;  /* 0x00009200ac4a7625 */ /* 0x000fe200078e0051 */
[----:B------:R-:W-:Y:S01]  /*2640*/  SEL R101, R116, R69, P2 ;  /* 0x0000004574657207 */ /* 0x000fe20001000000 */
[----:B------:R1:W-:Y:S01]  /*2650*/  STG.E.128 [R72.64], R76 ;  /* 0x0000004c48007986 */ /* 0x0003e2000c101d04 */
[----:B------:R-:W-:Y:S01]  /*2660*/  SEL R102, R113, R70, P2 ;  /* 0x0000004671667207 */ /* 0x000fe20001000000 */
[----:B------:R-:W-:Y:S01]  /*2670*/  @P1 IMAD.WIDE.U32 R80, R189, R172, c[0x0][0x258] ;  /* 0x00009600bd501625 */ /* 0x000fe200078e00ac */
[----:B------:R-:W-:-:S02]  /*2680*/  SEL R103, R114, R71, P2 ;  /* 0x0000004772677207 */ /* 0x000fc40001000000 */
[----:B------:R-:W-:Y:S02]  /*2690*/  SEL R97, R118, RZ, P4 ;  /* 0x000000ff76617207 */ /* 0x000fe40002000000 */
[----:B------:R-:W-:Y:S01]  /*26a0*/  SEL R68, R117, R68, P2 ;  /* 0x0000004475447207 */ /* 0x000fe20001000000 */
[----:B------:R1:W-:Y:S01]  /*26b0*/  @P0 STG.E.128 [R82.64], R100 ;  /* 0x0000006452000986 */ /* 0x0003e2000c101d04 */
[----:B------:R-:W-:Y:S01]  /*26c0*/  SEL R69, R168, R69, P2 ;  /* 0x00000045a8457207 */ /* 0x000fe20001000000 */
[----:B0-----:R-:W-:Y:S01]  /*26d0*/  @P0 IMAD.WIDE.U32 R84, R189, R172, c[0x0][0x250] ;  /* 0x00009400bd540625 */ /* 0x001fe200078e00ac */
[----:B------:R-:W-:Y:S01]  /*26e0*/  SEL R98, R119, RZ, P6 ;  /* 0x000000ff77627207 */ /* 0x000fe20003000000 */
[----:B------:R1:W-:Y:S01]  /*26f0*/  @P1 STG.E.128 [R80.64], R64 ;  /* 0x0000004050001986 */ /* 0x0003e2000c101d04 */
[----:B------:R-:W-:Y:S02]  /*2700*/  SEL R99, R200, RZ, P3 ;  /* 0x000000ffc8637207 */ /* 0x000fe40001800000 */
[----:B------:R-:W-:-:S02]  /*2710*/  SEL R70, R169, R70, P2 ;  /* 0x00000046a9467207 */ /* 0x000fc40001000000 */
[----:B------:R-:W-:Y:S01]  /*2720*/  SEL R71, R170, R71, P2 ;  /* 0x00000047aa477207 */ /* 0x000fe20001000000 */
[----:B------:R1:W-:Y:S04]  /*2730*/  STG.E.128 [R74.64], R96 ;  /* 0x000000604a007986 */ /* 0x0003e8000c101d04 */
[----:B------:R1:W-:Y:S01]  /*2740*/  @P0 STG.E.128 [R84.64], R68 ;  /* 0x0000004454000986 */ /* 0x0003e2000c101d04 */
[----:B------:R-:W-:-:S04]  /*2750*/  LOP3.LUT P0, RZ, R140, 0xff, RZ, 0xc0, !PT ;  /* 0x000000ff8cff7812 */ /* 0x000fc8000780c0ff */
[----:B------:R-:W-:Y:S01]  /*2760*/  SEL R140, RZ, 0x1, P0 ;  /* 0x00000001ff8c7807 */ /* 0x000fe20000000000 */
[----:B-1----:R-:W-:Y:S01]  /*2770*/  @P5 CALL.REL.NOINC `(.L_x_1444) ;  /* 0x0000001000005944 */ /* 0x002fe20003c00000 */
[----:B------:R-:W-:Y:S05]  /*2780*/  BRA `(.L_x_1445) ;  /* 0xffffe10000007947 */ /* 0x000fea000383ffff */
.L_x_1444:
        /* <DEDUP_REMOVED lines=58> */
.L_x_1440:
[----:B------:R-:W0:Y:S01]  /*2b30*/  S2UR UR6, SR_CTAID.X ;  /* 0x00000000000679c3 */ /* 0x000e220000002500 */
[----:B------:R-:W-:Y:S01]  /*2b40*/  HFMA2.MMA R9, -RZ, RZ, 0, 9.5367431640625e-07 ;  /* 0x00000010ff097435 */ /* 0x000fe200000001ff */
        /* <DEDUP_REMOVED lines=25> */
.L_x_1441:
[----:B------:R-:W-:Y:S01]  /*2ce0*/  HFMA2.MMA R77, -RZ, RZ, 0, 9.5367431640625e-07 ;  /* 0x00000010ff4d7435 */ /* 0x000fe200000001ff */
[----:B------:R-:W-:-:S02]  /*2cf0*/  MOV R76, R79 ;  /* 0x0000004f004c7202 */ /* 0x000fc40000000f00 */
[----:B------:R-:W-:Y:S02]  /*2d00*/  MOV R78, 0x1f ;  /* 0x0000001f004e7802 */ /* 0x000fe40000000f00 */
[----:B------:R-:W-:Y:S02]  /*2d10*/  MOV R103, 0xffffffff ;  /* 0xffffffff00677802 */ /* 0x000fe40000000f00 */
[----:B------:R-:W-:Y:S02]  /*2d20*/  MOV R72, 0x2d40 ;  /* 0x00002d4000487802 */ /* 0x000fe40000000f00 */
[----:B-----5:R-:W-:Y:S05]  /*2d30*/  CALL.REL.NOINC `($__internal_101_$__cuda_sm70_shflsync_down_p) ;  /* 0x0000046000007944 */ /* 0x020fea0003c00000 */
[----:B-1----:R-:W-:Y:S01]  /*2d40*/  MOV R74, R76 ;  /* 0x0000004c004a7202 */ /* 0x002fe20000000f00 */
[----:B0-----:R-:W-:Y:S05]  /*2d50*/  BRA `(.L_x_1446) ;  /* 0xffffea1000007947 */ /* 0x001fea000383ffff */
.L_x_1442:
[----:B------:R-:W-:Y:S01]  /*2d60*/  HFMA2.MMA R77, -RZ, RZ, 0, 9.5367431640625e-07 ;  /* 0x00000010ff4d7435 */ /* 0x000fe200000001ff */
[----:B------:R-:W-:Y:S02]  /*2d70*/  MOV R76, R81 ;  /* 0x00000051004c7202 */ /* 0x000fe40000000f00 */
[----:B------:R-:W-:Y:S02]  /*2d80*/  MOV R78, 0x1f ;  /* 0x0000001f004e7802 */ /* 0x000fe40000000f00 */
[----:B------:R-:W-:-:S02]  /*2d90*/  MOV R103, 0xffffffff ;  /* 0xffffffff00677802 */ /* 0x000fc40000000f00 */
[----:B------:R-:W-:Y:S02]  /*2da0*/  MOV R72, 0x2dc0 ;  /* 0x00002dc000487802 */ /* 0x000fe40000000f00 */
[----:B01---5:R-:W-:Y:S05]  /*2db0*/  CALL.REL.NOINC `($__internal_101_$__cuda_sm70_shflsync_down_p) ;  /* 0x000003e000007944 */ /* 0x023fea0003c00000 */
[----:B------:R-:W-:Y:S01]  /*2dc0*/  FADD.FTZ R79, R79, R74 ;  /* 0x0000004a4f4f7221 */ /* 0x000fe20000010000 */
[----:B0-----:R-:W-:Y:S01]  /*2dd0*/  HFMA2.MMA R77, -RZ, RZ, 0, 4.76837158203125e-07 ;  /* 0x00000008ff4d7435 */ /* 0x001fe200000001ff */
[----:B-1----:R-:W-:Y:S01]  /*2de0*/  FADD.FTZ R81, R81, R76 ;  /* 0x0000004c51517221 */ /* 0x002fe20000010000 */
[----:B------:R-:W-:Y:S02]  /*2df0*/  MOV R78, 0x1f ;  /* 0x0000001f004e7802 */ /* 0x000fe40000000f00 */
[----:B------:R-:W-:Y:S02]  /*2e00*/  MOV R103, 0xffffffff ;  /* 0xffffffff00677802 */ /* 0x000fe40000000f00 */
[----:B------:R-:W-:Y:S02]  /*2e10*/  MOV R76, R79 ;  /* 0x0000004f004c7202 */ /* 0x000fe40000000f00 */
[----:B------:R-:W-:Y:S02]  /*2e20*/  MOV R72, 0x2e40 ;  /* 0x00002e4000487802 */ /* 0x000fe40000000f00 */
[----:B------:R-:W-:Y:S05]  /*2e30*/  CALL.REL.NOINC `($__internal_101_$__cuda_sm70_shflsync_down_p) ;  /* 0x0000036000007944 */ /* 0x000fea0003c00000 */
[----:B0-----:R-:W-:Y:S01]  /*2e40*/  HFMA2.MMA R77, -RZ, RZ, 0, 4.76837158203125e-07 ;  /* 0x00000008ff4d7435 */ /* 0x001fe200000001ff */
[----:B-1----:R-:W-:-:S02]  /*2e50*/  MOV R74, R76 ;  /* 0x0000004c004a7202 */ /* 0x002fc40000000f00 */
[----:B------:R-:W-:Y:S02]  /*2e60*/  MOV R76, R81 ;  /* 0x00000051004c7202 */ /* 0x000fe40000000f00 */
[----:B------:R-:W-:Y:S02]  /*2e70*/  MOV R78, 0x1f ;  /* 0x0000001f004e7802 */ /* 0x000fe40000000f00 */
[----:B------:R-:W-:Y:S02]  /*2e80*/  MOV R103, 0xffffffff ;  /* 0xffffffff00677802 */ /* 0x000fe40000000f00 */
[----:B------:R-:W-:Y:S02]  /*2e90*/  MOV R72, 0x2eb0 ;  /* 0x00002eb000487802 */ /* 0x000fe40000000f00 */
[----:B------:R-:W-:Y:S05]  /*2ea0*/  CALL.REL.NOINC `($__internal_101_$__cuda_sm70_shflsync_down_p) ;  /* 0x000002f000007944 */ /* 0x000fea0003c00000 */
[----:B------:R-:W-:Y:S01]  /*2eb0*/  FADD.FTZ R79, R74, R79 ;  /* 0x0000004f4a4f7221 */ /* 0x000fe20000010000 */
[----:B0-----:R-:W-:Y:S01]  /*2ec0*/  HFMA2.MMA R77, -RZ, RZ, 0, 2.384185791015625e-07 ;  /* 0x00000004ff4d7435 */ /* 0x001fe200000001ff */
[----:B-1----:R-:W-:Y:S01]  /*2ed0*/  FADD.FTZ R81, R81, R76 ;  /* 0x0000004c51517221 */ /* 0x002fe20000010000 */
[----:B------:R-:W-:Y:S02]  /*2ee0*/  MOV R78, 0x1f ;  /* 0x0000001f004e7802 */ /* 0x000fe40000000f00 */
[----:B------:R-:W-:-:S02]  /*2ef0*/  MOV R103, 0xffffffff ;  /* 0xffffffff00677802 */ /* 0x000fc40000000f00 */
[----:B------:R-:W-:Y:S02]  /*2f00*/  MOV R76, R79 ;  /* 0x0000004f004c7202 */ /* 0x000fe40000000f00 */
[----:B------:R-:W-:Y:S02]  /*2f10*/  MOV R72, 0x2f30 ;  /* 0x00002f3000487802 */ /* 0x000fe40000000f00 */
[----:B------:R-:W-:Y:S05]  /*2f20*/  CALL.REL.NOINC `($__internal_101_$__cuda_sm70_shflsync_down_p) ;  /* 0x0000027000007944 */ /* 0x000fea0003c00000 */
[----:B0-----:R-:W-:Y:S01]  /*2f30*/  HFMA2.MMA R77, -RZ, RZ, 0, 2.384185791015625e-07 ;  /* 0x00000004ff4d7435 */ /* 0x001fe200000001ff */
[----:B-1----:R-:W-:Y:S02]  /*2f40*/  MOV R74, R76 ;  /* 0x0000004c004a7202 */ /* 0x002fe40000000f00 */
[----:B------:R-:W-:Y:S02]  /*2f50*/  MOV R76, R81 ;  /* 0x00000051004c7202 */ /* 0x000fe40000000f00 */
[----:B------:R-:W-:Y:S02]  /*2f60*/  MOV R78, 0x1f ;  /* 0x0000001f004e7802 */ /* 0x000fe40000000f00 */
[----:B------:R-:W-:Y:S02]  /*2f70*/  MOV R103, 0xffffffff ;  /* 0xffffffff00677802 */ /* 0x000fe40000000f00 */
[----:B------:R-:W-:-:S02]  /*2f80*/  MOV R72, 0x2fa0 ;  /* 0x00002fa000487802 */ /* 0x000fc40000000f00 */
[----:B------:R-:W-:Y:S05]  /*2f90*/  CALL.REL.NOINC `($__internal_101_$__cuda_sm70_shflsync_down_p) ;  /* 0x0000020000007944 */ /* 0x000fea0003c00000 */
[----:B------:R-:W-:Y:S01]  /*2fa0*/  FADD.FTZ R79, R74, R79 ;  /* 0x0000004f4a4f7221 */ /* 0x000fe20000010000 */
[----:B0-----:R-:W-:Y:S01]  /*2fb0*/  HFMA2.MMA R77, -RZ, RZ, 0, 1.1920928955078125e-07 ;  /* 0x00000002ff4d7435 */ /* 0x001fe200000001ff */
[----:B-1----:R-:W-:Y:S01]  /*2fc0*/  FADD.FTZ R81, R81, R76 ;  /* 0x0000004c51517221 */ /* 0x002fe20000010000 */
[----:B------:R-:W-:-:S02]  /*2fd0*/  MOV R78, 0x1f ;  /* 0x0000001f004e7802 */ /* 0x000fc40000000f00 */
[----:B------:R-:W-:Y:S02]  /*2fe0*/  MOV R103, 0xffffffff ;  /* 0xffffffff00677802 */ /* 0x000fe40000000f00 */
[----:B------:R-:W-:Y:S02]  /*2ff0*/  MOV R76, R79 ;  /* 0x0000004f004c7202 */ /* 0x000fe40000000f00 */
[----:B------:R-:W-:Y:S02]  /*3000*/  MOV R72, 0x3020 ;  /* 0x0000302000487802 */ /* 0x000fe40000000f00 */
[----:B------:R-:W-:Y:S05]  /*3010*/  CALL.REL.NOINC `($__internal_101_$__cuda_sm70_shflsync_down_p) ;  /* 0x0000018000007944 */ /* 0x000fea0003c00000 */
[----:B0-----:R-:W-:Y:S01]  /*3020*/  HFMA2.MMA R77, -RZ, RZ, 0, 1.1920928955078125e-07 ;  /* 0x00000002ff4d7435 */ /* 0x001fe200000001ff */
[----:B-1----:R-:W-:Y:S02]  /*3030*/  MOV R74, R76 ;  /* 0x0000004c004a7202 */ /* 0x002fe40000000f00 */
[----:B------:R-:W-:Y:S02]  /*3040*/  MOV R76, R81 ;  /* 0x00000051004c7202 */ /* 0x000fe40000000f00 */
[----:B------:R-:W-:Y:S02]  /*3050*/  MOV R78, 0x1f ;  /* 0x0000001f004e7802 */ /* 0x000fe40000000f00 */
[----:B------:R-:W-:-:S02]  /*3060*/  MOV R103, 0xffffffff ;  /* 0xffffffff00677802 */ /* 0x000fc40000000f00 */
[----:B------:R-:W-:Y:S02]  /*3070*/  MOV R72, 0x3090 ;  /* 0x0000309000487802 */ /* 0x000fe40000000f00 */
[----:B------:R-:W-:Y:S05]  /*3080*/  CALL.REL.NOINC `($__internal_101_$__cuda_sm70_shflsync_down_p) ;  /* 0x0000011000007944 */ /* 0x000fea0003c00000 */
[----:B------:R-:W-:Y:S01]  /*3090*/  FADD.FTZ R79, R74, R79 ;  /* 0x0000004f4a4f7221 */ /* 0x000fe20000010000 */
[----:B0-----:R-:W-:Y:S01]  /*30a0*/  HFMA2.MMA R77, -RZ, RZ, 0, 5.9604644775390625e-08 ;  /* 0x00000001ff4d7435 */ /* 0x001fe200000001ff */
[----:B-1----:R-:W-:Y:S01]  /*30b0*/  FADD.FTZ R81, R81, R76 ;  /* 0x0000004c51517221 */ /* 0x002fe20000010000 */
[----:B------:R-:W-:Y:S02]  /*30c0*/  MOV R78, 0x1f ;  /* 0x0000001f004e7802 */ /* 0x000fe40000000f00 */
[----:B------:R-:W-:Y:S02]  /*30d0*/  MOV R103, 0xffffffff ;  /* 0xffffffff00677802 */ /* 0x000fe40000000f00 */
[----:B------:R-:W-:Y:S02]  /*30e0*/  MOV R76, R79 ;  /* 0x0000004f004c7202 */ /* 0x000fe40000000f00 */
[----:B------:R-:W-:Y:S02]  /*30f0*/  MOV R72, 0x3110 ;  /* 0x0000311000487802 */ /* 0x000fe40000000f00 */
[----:B------:R-:W-:Y:S05]  /*3100*/  CALL.REL.NOINC `($__internal_101_$__cuda_sm70_shflsync_down_p) ;  /* 0x0000009000007944 */ /* 0x000fea0003c00000 */
[----:B0-----:R-:W-:Y:S01]  /*3110*/  HFMA2.MMA R77, -RZ, RZ, 0, 5.9604644775390625e-08 ;  /* 0x00000001ff4d7435 */ /* 0x001fe200000001ff */
[----:B-1----:R-:W-:-:S02]  /*3120*/  MOV R80, R76 ;  /* 0x0000004c00507202 */ /* 0x002fc40000000f00 */
[----:B------:R-:W-:Y:S02]  /*3130*/  MOV R76, R81 ;  /* 0x00000051004c7202 */ /* 0x000fe40000000f00 */
[----:B------:R-:W-:Y:S02]  /*3140*/  MOV R78, 0x1f ;  /* 0x0000001f004e7802 */ /* 0x000fe40000000f00 */
[----:B------:R-:W-:Y:S02]  /*3150*/  MOV R103, 0xffffffff ;  /* 0xffffffff00677802 */ /* 0x000fe40000000f00 */
[----:B------:R-:W-:Y:S02]  /*3160*/  MOV R72, 0x3180 ;  /* 0x0000318000487802 */ /* 0x000fe40000000f00 */
[----:B------:R-:W-:Y:S05]  /*3170*/  CALL.REL.NOINC `($__internal_101_$__cuda_sm70_shflsync_down_p) ;  /* 0x0000002000007944 */ /* 0x000fea0003c00000 */
[----:B-1----:R-:W-:Y:S01]  /*3180*/  MOV R72, R76 ;  /* 0x0000004c00487202 */ /* 0x002fe20000000f00 */
[----:B0-----:R-:W-:Y:S05]  /*3190*/  BRA `(.L_x_1447) ;  /* 0xffffe6f000007947 */ /* 0x001fea000383ffff */
        .weak           $__internal_101_$__cuda_sm70_shflsync_down_p
        .type           $__internal_101_$__cuda_sm70_shflsync_down_p,@function
        .size           $__internal_101_$__cuda_sm70_shflsync_down_p,(.L_x_1864 - $__internal_101_$__cuda_sm70_shflsync_down_p)
$__internal_101_$__cuda_sm70_shflsync_down_p:
[----:B------:R-:W-:Y:S01]  /*31a0*/  HFMA2.MMA R73, -RZ, RZ, 0, 0 ;  /* 0x00000000ff497435 */ /* 0x000fe200000001ff */
[----:B------:R-:W-:Y:S04]  /*31b0*/  WARPSYNC R103 ;  /* 0x0000006700007348 */ /* 0x000fe80003800000 */
[----:B------:R0:W1:Y:S01]  /*31c0*/  SHFL.DOWN PT, R76, R76, R77, R78 ;  /* 0x0800004d4c4c7389 */ /* 0x00006200000e004e */
[----:B------:R-:W-:Y:S05]  /*31d0*/  RET.REL.NODEC R72 `(_ZN10layer_norm31ln_parallel_residual_bwd_kernelINS_13Kernel_traitsI6__halfffffjLj2048ELj1ELj1ELj4ELj16ENS_18Kernel_traits_baseILj2048ES2_ffffjLj128EEEEELb1ELb0ELb1EEEvNS_9BwdParamsE) ;  /* 0xffffce2048007950 */ /* 0x000fea0003c3ffff */
.L_x_1448:
        /* <DEDUP_REMOVED lines=10> */
.L_x_1864:


//--------------------- .text._ZN10layer_norm22ln_bwd_finalize_kernelINS_22Kernel_traits_finalizeILj2048E6__halfffffjLb0ELj1024ELj4ENS_18Kernel_traits_baseILj2048ES2_ffffjLj1024EEEEELb0ELb0EEEvNS_9BwdParamsE --------------------------
	.section	.text._ZN10layer_norm22ln_bwd_finalize_kernelINS_22Kernel_traits_finalizeILj2048E6__halfffffjLb0ELj1024ELj4ENS_18Kernel_traits_baseILj2048ES2_ffffjLj1024EEEEELb0ELb0EEEvNS_9BwdParamsE,"ax",@progbits
	.sectioninfo	@"SHI_REGISTERS=30"
	.align	128
        .global         _ZN10layer_norm22ln_bwd_finalize_kernelINS_22Kernel_traits_finalizeILj2048E6__halfffffjLb0ELj1024ELj4ENS_18Kernel_traits_baseILj2048ES2_ffffjLj1024EEEEELb0ELb0EEEvNS_9BwdParamsE
        .type           _ZN10layer_norm22ln_bwd_finalize_kernelINS_22Kernel_traits_finalizeILj2048E6__halfffffjLb0ELj1024ELj4ENS_18Kernel_traits_baseILj2048ES2_ffffjLj1024EEEEELb0ELb0EEEvNS_9BwdParamsE,@function
        .size           _ZN10layer_norm22ln_bwd_finalize_kernelINS_22Kernel_traits_finalizeILj2048E6__halfffffjLb0ELj1024ELj4ENS_18Kernel_traits_baseILj2048ES2_ffffjLj1024EEEEELb0ELb0EEEvNS_9BwdParamsE,(.L_x_1865 - _ZN10layer_norm22ln_bwd_finalize_kernelINS_22Kernel_traits_finalizeILj2048E6__halfffffjLb0ELj1024ELj4ENS_18Kernel_traits_baseILj2048ES2_ffffjLj1024EEEEELb0ELb0EEEvNS_9BwdParamsE)
        .other          _ZN10layer_norm22ln_bwd_finalize_kernelINS_22Kernel_traits_finalizeILj2048E6__halfffffjLb0ELj1024ELj4ENS_18Kernel_traits_baseILj2048ES2_ffffjLj1024EEEEELb0ELb0EEEvNS_9BwdParamsE,@"STO_CUDA_ENTRY STV_DEFAULT"
_ZN10layer_norm22ln_bwd_finalize_kernelINS_22Kernel_traits_finalizeILj2048E6__halfffffjLb0ELj1024ELj4ENS_18Kernel_traits_baseILj2048ES2_ffffjLj1024EEEEELb0ELb0EEEvNS_9BwdParamsE:
.text._ZN10layer_norm22ln_bwd_finalize_kernelINS_22Kernel_traits_finalizeILj2048E6__halfffffjLb0ELj1024ELj4ENS_18Kernel_traits_baseILj2048ES2_ffffjLj1024EEEEELb0ELb0EEEvNS_9BwdParamsE:
        /* <DEDUP_REMOVED lines=19> */
.L_x_1462:
        /* <DEDUP_REMOVED lines=28> */
.L_x_1453:
        /* <DEDUP_REMOVED lines=35> */
.L_x_1452:
[----:B------:R-:W-:Y:S05]  /*0520*/  BSYNC B1 ;  /* 0x0000000000017941 */ /* 0x000fea0003800000 */
.L_x_1451:
        /* <DEDUP_REMOVED lines=23> */
.L_x_1455:
[----:B------:R-:W-:Y:S05]  /*06a0*/  BSYNC B1 ;  /* 0x0000000000017941 */ /* 0x000fea0003800000 */
.L_x_1454:
        /* <DEDUP_REMOVED lines=11> */
.L_x_1456:
[----:B------:R-:W-:Y:S05]  /*0760*/  BSYNC B1 ;  /* 0x0000000000017941 */ /* 0x000fea0003800000 */
.L_x_1450:
[----:B------:R-:W-:Y:S05]  /*0770*/  BSYNC B0 ;  /* 0x0000000000007941 */ /* 0x000fea0003800000 */
.L_x_1449:
        /* <DEDUP_REMOVED lines=11> */
.L_x_1463:
        /* <DEDUP_REMOVED lines=18> */
.L_x_1464:
[----:B---3--:R-:W-:Y:S02]  /*0950*/  FADD.FTZ R4, R4, R9 ;  /* 0x0000000904047221 */ /* 0x008fe40000010000 */
[----:B-12---:R-:W-:-:S03]  /*0960*/  FADD.FTZ R6, R5, R6 ;  /* 0x0000000605067221 */ /* 0x006fc60000010000 */
[----:B------:R1:W-:Y:S04]  /*0970*/  @!P1 STS [R17.X4+0x2000], R4 ;  /* 0x0020000411009388 */ /* 0x0003e80000004800 */
[----:B------:R1:W-:Y:S02]  /*0980*/  @!P1 STS [R17.X4+0x2080], R6 ;  /* 0x0020800611009388 */ /* 0x0003e40000004800 */
.L_x_1457:
        /* <DEDUP_REMOVED lines=17> */
.L_x_1461:
[----:B------:R-:W-:Y:S05]  /*0aa0*/  BSYNC B0 ;  /* 0x0000000000007941 */ /* 0x000fea0003800000 */
.L_x_1460:
[C---:B------:R-:W-:Y:S02]  /*0ab0*/  ISETP.GT.U32.AND P1, PT, R18.reuse, -0x801, PT ;  /* 0xfffff7ff1200780c */ /* 0x040fe40003f24070 */
[----:B------:R-:W-:Y:S02]  /*0ac0*/  IADD3 R18, R18, 0x800, RZ ;  /* 0x0000080012127810 */ /* 0x000fe40007ffe0ff */
[----:B------:R-:W-:-:S09]  /*0ad0*/  IADD3 R19, R19, 0x400, RZ ;  /* 0x0000040013137810 */ /* 0x000fd20007ffe0ff */
[----:B01----:R-:W-:Y:S05]  /*0ae0*/  @P1 BRA `(.L_x_1462) ;  /* 0xfffff64000001947 */ /* 0x003fea000383ffff */
[----:B------:R-:W-:Y:S05]  /*0af0*/  EXIT ;  /* 0x000000000000794d */ /* 0x000fea0003800000 */
.L_x_1458:
[----:B--2---:R-:W-:Y:S01]  /*0b00*/  IMAD.MOV.U32 R9, RZ, RZ, R5 ;  /* 0x000000ffff097224 */ /* 0x004fe200078e0005 */
[----:B------:R-:W-:Y:S01]  /*0b10*/  MOV R8, 0x1 ;  /* 0x0000000100087802 */ /* 0x000fe20000000f00 */
[----:B------:R-:W-:Y:S01]  /*0b20*/  IMAD.MOV.U32 R7, RZ, RZ, 0x1f ;  /* 0x0000001fff077424 */ /* 0x000fe200078e00ff */
[----:B------:R-:W-:Y:S02]  /*0b30*/  MOV R10, 0xffffffff ;  /* 0xffffffff000a7802 */ /* 0x000fe40000000f00 */
[----:B------:R-:W-:Y:S02]  /*0b40*/  MOV R2, 0xb60 ;  /* 0x00000b6000027802 */ /* 0x000fe40000000f00 */
[----:B01----:R-:W-:Y:S05]  /*0b50*/  CALL.REL.NOINC `($__internal_102_$__cuda_sm70_shflsync_bfly_p) ;  /* 0x000003b000007944 */ /* 0x003fea0003c00000 */
[----:B-1----:R-:W-:Y:S01]  /*0b60*/  IMAD.MOV.U32 R2, RZ, RZ, R7 ;  /* 0x000000ffff027224 */ /* 0x002fe200078e0007 */
[----:B0-----:R-:W-:Y:S05]  /*0b70*/  BRA `(.L_x_1463) ;  /* 0xfffffcb000007947 */ /* 0x001fea000383ffff */
.L_x_1459:
[----:B------:R-:W-:Y:S01]  /*0b80*/  HFMA2.MMA R8, -RZ, RZ, 0, 1.1920928955078125e-07 ;  /* 0x00000002ff087435 */ /* 0x000fe200000001ff */
[----:B------:R-:W-:Y:S01]  /*0b90*/  IMAD.MOV.U32 R7, RZ, RZ, 0x1f ;  /* 0x0000001fff077424 */ /* 0x000fe200078e00ff */
[----:B------:R-:W-:Y:S02]  /*0ba0*/  MOV R10, 0xffffffff ;  /* 0xffffffff000a7802 */ /* 0x000fe40000000f00 */
[----:B------:R-:W-:-:S02]  /*0bb0*/  MOV R2, 0xbd0 ;  /* 0x00000bd000027802 */ /* 0x000fc40000000f00 */
[----:B012---:R-:W-:Y:S05]  /*0bc0*/  CALL.REL.NOINC `($__internal_102_$__cuda_sm70_shflsync_bfly_p) ;  /* 0x0000034000007944 */ /* 0x007fea0003c00000 */
[----:B01----:R-:W-:Y:S01]  /*0bd0*/  FADD.FTZ R9, R9, R7 ;  /* 0x0000000709097221 */ /* 0x003fe20000010000 */
[----:B------:R-:W-:Y:S01]  /*0be0*/  HFMA2.MMA R7, -RZ, RZ, 0, 1.847743988037109375e-06 ;  /* 0x0000001fff077435 */ /* 0x000fe200000001ff */
[----:B------:R-:W-:Y:S01]  /*0bf0*/  IMAD.MOV.U32 R8, RZ, RZ, 0x4 ;  /* 0x00000004ff087424 */ /* 0x000fe200078e00ff */
[----:B------:R-:W-:Y:S01]  /*0c00*/  MOV R2, 0xc30 ;  /* 0x00000c3000027802 */ /* 0x000fe20000000f00 */
[----:B------:R-:W-:-:S03]  /*0c10*/  IMAD.MOV.U32 R10, RZ, RZ, -0x1 ;  /* 0xffffffffff0a7424 */ /* 0x000fc600078e00ff */
[----:B------:R-:W-:Y:S05]  /*0c20*/  CALL.REL.NOINC `($__internal_102_$__cuda_sm70_shflsync_bfly_p) ;  /* 0x000002e000007944 */ /* 0x000fea0003c00000 */
[----:B01----:R-:W-:Y:S01]  /*0c30*/  FADD.FTZ R9, R9, R7 ;  /* 0x0000000709097221 */ /* 0x003fe20000010000 */
[----:B------:R-:W-:Y:S01]  /*0c40*/  HFMA2.MMA R7, -RZ, RZ, 0, 1.847743988037109375e-06 ;  /* 0x0000001fff077435 */ /* 0x000fe200000001ff */
[----:B------:R-:W-:Y:S01]  /*0c50*/  MOV R8, 0x8 ;  /* 0x0000000800087802 */ /* 0x000fe20000000f00 */
[----:B------:R-:W-:Y:S01]  /*0c60*/  IMAD.MOV.U32 R10, RZ, RZ, -0x1 ;  /* 0xffffffffff0a7424 */ /* 0x000fe200078e00ff */
[----:B------:R-:W-:-:S03]  /*0c70*/  MOV R2, 0xc90 ;  /* 0x00000c9000027802 */ /* 0x000fc60000000f00 */
[----:B------:R-:W-:Y:S05]  /*0c80*/  CALL.REL.NOINC `($__internal_102_$__cuda_sm70_shflsync_bfly_p) ;  /* 0x0000028000007944 */ /* 0x000fea0003c00000 */
[----:B-1----:R-:W-:Y:S01]  /*0c90*/  FADD.FTZ R6, R9, R7 ;  /* 0x0000000709067221 */ /* 0x002fe20000010000 */
[----:B------:R-:W-:Y:S01]  /*0ca0*/  HFMA2.MMA R7, -RZ, RZ, 0, 1.847743988037109375e-06 ;  /* 0x0000001fff077435 */ /* 0x000fe200000001ff */
[----:B0-----:R-:W-:Y:S01]  /*0cb0*/  MOV R8, 0x10 ;  /* 0x0000001000087802 */ /* 0x001fe20000000f00 */
[----:B------:R-:W-:Y:S01]  /*0cc0*/  IMAD.MOV.U32 R10, RZ, RZ, -0x1 ;  /* 0xffffffffff0a7424 */ /* 0x000fe200078e00ff */
[----:B------:R-:W-:-:S02]  /*0cd0*/  MOV R2, 0xd00 ;  /* 0x00000d0000027802 */ /* 0x000fc40000000f00 */
[----:B------:R-:W-:Y:S02]  /*0ce0*/  MOV R9, R6 ;  /* 0x0000000600097202 */ /* 0x000fe40000000f00 */
[----:B------:R-:W-:Y:S05]  /*0cf0*/  CALL.REL.NOINC `($__internal_102_$__cuda_sm70_shflsync_bfly_p) ;  /* 0x0000021000007944 */ /* 0x000fea0003c00000 */
[----:B0-----:R-:W-:Y:S01]  /*0d00*/  HFMA2.MMA R8, -RZ, RZ, 0, 5.9604644775390625e-08 ;  /* 0x00000001ff087435 */ /* 0x001fe200000001ff */
[----:B-1----:R-:W-:Y:S01]  /*0d10*/  MOV R5, R7 ;  /* 0x0000000700057202 */ /* 0x002fe20000000f00 */
[----:B------:R-:W-:Y:S01]  /*0d20*/  IMAD.MOV.U32 R9, RZ, RZ, R4 ;  /* 0x000000ffff097224 */ /* 0x000fe200078e0004 */
[----:B------:R-:W-:Y:S01]  /*0d30*/  MOV R7, 0x1f ;  /* 0x0000001f00077802 */ /* 0x000fe20000000f00 */
[----:B------:R-:W-:Y:S01]  /*0d40*/  IMAD.MOV.U32 R10, RZ, RZ, -0x1 ;  /* 0xffffffffff0a7424 */ /* 0x000fe200078e00ff */
[----:B------:R-:W-:Y:S02]  /*0d50*/  MOV R2, 0xd70 ;  /* 0x00000d7000027802 */ /* 0x000fe40000000f00 */
[----:B------:R-:W-:Y:S05]  /*0d60*/  CALL.REL.NOINC `($__internal_102_$__cuda_sm70_shflsync_bfly_p) ;  /* 0x000001a000007944 */ /* 0x000fea0003c00000 */
[----:B0-----:R-:W-:Y:S01]  /*0d70*/  HFMA2.MMA R8, -RZ, RZ, 0, 1.1920928955078125e-07 ;  /* 0x00000002ff087435 */ /* 0x001fe200000001ff */
[----:B-1----:R-:W-:Y:S01]  /*0d80*/  FADD.FTZ R9, R4, R7 ;  /* 0x0000000704097221 */ /* 0x002fe20000010000 */
[----:B------:R-:W-:Y:S01]  /*0d90*/  MOV R7, 0x1f ;  /* 0x0000001f00077802 */ /* 0x000fe20000000f00 */
[----:B------:R-:W-:Y:S01]  /*0da0*/  IMAD.MOV.U32 R10, RZ, RZ, -0x1 ;  /* 0xffffffffff0a7424 */ /* 0x000fe200078e00ff */
[----:B------:R-:W-:Y:S02]  /*0db0*/  MOV R2, 0xdd0 ;  /* 0x00000dd000027802 */ /* 0x000fe40000000f00 */
[----:B------:R-:W-:Y:S05]  /*0dc0*/  CALL.REL.NOINC `($__internal_102_$__cuda_sm70_shflsync_bfly_p) ;  /* 0x0000014000007944 */ /* 0x000fea0003c00000 */
[----:B0-----:R-:W-:Y:S01]  /*0dd0*/  HFMA2.MMA R8, -RZ, RZ, 0, 2.384185791015625e-07 ;  /* 0x00000004ff087435 */ /* 0x001fe200000001ff */
[----:B-1----:R-:W-:Y:S01]  /*0de0*/  FADD.FTZ R9, R9, R7 ;  /* 0x0000000709097221 */ /* 0x002fe20000010000 */
[----:B------:R-:W-:Y:S01]  /*0df0*/  MOV R7, 0x1f ;  /* 0x0000001f00077802 */ /* 0x000fe20000000f00 */
[----:B------:R-:W-:Y:S01]  /*0e00*/  IMAD.MOV.U32 R10, RZ, RZ, -0x1 ;  /* 0xffffffffff0a7424 */ /* 0x000fe200078e00ff */
[----:B------:R-:W-:-:S02]  /*0e10*/  MOV R2, 0xe30 ;  /* 0x00000e3000027802 */ /* 0x000fc40000000f00 */
[----:B------:R-:W-:Y:S05]  /*0e20*/  CALL.REL.NOINC `($__internal_102_$__cuda_sm70_shflsync_bfly_p) ;  /* 0x000000e000007944 */ /* 0x000fea0003c00000 */
[----:B0-----:R-:W-:Y:S01]  /*0e30*/  HFMA2.MMA R8, -RZ, RZ, 0, 4.76837158203125e-07 ;  /* 0x00000008ff087435 */ /* 0x001fe200000001ff */
[----:B-1----:R-:W-:Y:S01]  /*0e40*/  FADD.FTZ R9, R9, R7 ;  /* 0x0000000709097221 */ /* 0x002fe20000010000 */
[----:B------:R-:W-:Y:S01]  /*0e50*/  MOV R7, 0x1f ;  /* 0x0000001f00077802 */ /* 0x000fe20000000f00 */
[----:B------:R-:W-:Y:S01]  /*0e60*/  IMAD.MOV.U32 R10, RZ, RZ, -0x1 ;  /* 0xffffffffff0a7424 */ /* 0x000fe200078e00ff */
[----:B------:R-:W-:-:S02]  /*0e70*/  MOV R2, 0xe90 ;  /* 0x00000e9000027802 */ /* 0x000fc40000000f00 */
[----:B------:R-:W-:Y:S05]  /*0e80*/  CALL.REL.NOINC `($__internal_102_$__cuda_sm70_shflsync_bfly_p) ;  /* 0x0000008000007944 */ /* 0x000fea0003c00000 */
[----:B0-----:R-:W-:Y:S01]  /*0e90*/  HFMA2.MMA R8, -RZ, RZ, 0, 9.5367431640625e-07 ;  /* 0x00000010ff087435 */ /* 0x001fe200000001ff */
[----:B-1----:R-:W-:Y:S01]  /*0ea0*/  FADD.FTZ R9, R9, R7 ;  /* 0x0000000709097221 */ /* 0x002fe20000010000 */
[----:B------:R-:W-:Y:S01]  /*0eb0*/  MOV R7, 0x1f ;  /* 0x0000001f00077802 */ /* 0x000fe20000000f00 */
[----:B------:R-:W-:Y:S01]  /*0ec0*/  IMAD.MOV.U32 R10, RZ, RZ, -0x1 ;  /* 0xffffffffff0a7424 */ /* 0x000fe200078e00ff */
[----:B------:R-:W-:-:S02]  /*0ed0*/  MOV R2, 0xef0 ;  /* 0x00000ef000027802 */ /* 0x000fc40000000f00 */
[----:B------:R-:W-:Y:S05]  /*0ee0*/  CALL.REL.NOINC `($__internal_102_$__cuda_sm70_shflsync_bfly_p) ;  /* 0x0000002000007944 */ /* 0x000fea0003c00000 */
[----:B-1----:R-:W-:Y:S01]  /*0ef0*/  MOV R4, R7 ;  /* 0x0000000700047202 */ /* 0x002fe20000000f00 */
[----:B0-----:R-:W-:Y:S05]  /*0f00*/  BRA `(.L_x_1464) ;  /* 0xfffffa4000007947 */ /* 0x001fea000383ffff */
        .weak           $__internal_102_$__cuda_sm70_shflsync_bfly_p
        .type           $__internal_102_$__cuda_sm70_shflsync_bfly_p,@function
        .size           $__internal_102_$__cuda_sm70_shflsync_bfly_p,(.L_x_1865 - $__internal_102_$__cuda_sm70_shflsync_bfly_p)
$__internal_102_$__cuda_sm70_shflsync_bfly_p:
[----:B------:R-:W-:Y:S01]  /*0f10*/  HFMA2.MMA R3, -RZ, RZ, 0, 0 ;  /* 0x00000000ff037435 */ /* 0x000fe200000001ff */
[----:B------:R-:W-:Y:S04]  /*0f20*/  WARPSYNC R10 ;  /* 0x0000000a00007348 */ /* 0x000fe80003800000 */
[----:B------:R0:W1:Y:S01]  /*0f30*/  SHFL.BFLY PT, R7, R9, R8, R7 ;  /* 0x0c00000809077389 */ /* 0x00006200000e0007 */
[----:B------:R-:W-:Y:S05]  /*0f40*/  RET.REL.NODEC R2 `(_ZN10layer_norm22ln_bwd_finalize_kernelINS_22Kernel_traits_finalizeILj2048E6__halfffffjLb0ELj1024ELj4ENS_18Kernel_traits_baseILj2048ES2_ffffjLj1024EEEEELb0ELb0EEEvNS_9BwdParamsE) ;  /* 0xfffff0b002007950 */ /* 0x000fea0003c3ffff */
.L_x_1465:
        /* <DEDUP_REMOVED lines=11> */
.L_x_1865:


//--------------------- .text._ZN10layer_norm40ln_parallel_residual_bwd_finalize_kernelINS_22Kernel_traits_finalizeILj2048E6__halfffffjLb0ELj1024ELj4ENS_18Kernel_traits_baseILj2048ES2_ffffjLj1024EEEEELb0EEEvNS_9BwdParamsE --------------------------
	.section	.text._ZN10layer_norm40ln_parallel_residual_bwd_finalize_kernelINS_22Kernel_traits_finalizeILj2048E6__halfffffjLb0ELj1024ELj4ENS_18Kernel_traits_baseILj2048ES2_ffffjLj1024EEEEELb0EEEvNS_9BwdParamsE,"ax",@progbits
	.sectioninfo	@"SHI_REGISTERS=32"
	.align	128
        .global         _ZN10layer_norm40ln_parallel_residual_bwd_finalize_kernelINS_22Kernel_traits_finalizeILj2048E6__halfffffjLb0ELj1024ELj4ENS_18Kernel_traits_baseILj2048ES2_ffffjLj1024EEEEELb0EEEvNS_9BwdParamsE
        .type           _ZN10layer_norm40ln_parallel_residual_bwd_finalize_kernelINS_22Kernel_traits_finalizeILj2048E6__halfffffjLb0ELj1024ELj4ENS_18Kernel_traits_baseILj2048ES2_ffffjLj1024EEEEELb0EEEvNS_9BwdParamsE,@function
        .size           _ZN10layer_norm40ln_parallel_residual_bwd_finalize_kernelINS_22Kernel_traits_finalizeILj2048E6__halfffffjLb0ELj1024ELj4ENS_18Kernel_traits_baseILj2048ES2_ffffjLj1024EEEEELb0EEEvNS_9BwdParamsE,(.L_x_1866 - _ZN10layer_norm40ln_parallel_residual_bwd_finalize_kernelINS_22Kernel_traits_finalizeILj2048E6__halfffffjLb0ELj1024ELj4ENS_18Kernel_traits_baseILj2048ES2_ffffjLj1024EEEEELb0EEEvNS_9BwdParamsE)
        .other          _ZN10layer_norm40ln_parallel_residual_bwd_finalize_kernelINS_22Kernel_traits_finalizeILj2048E6__halfffffjLb0ELj1024ELj4ENS_18Kernel_traits_baseILj2048ES2_ffffjLj1024EEEEELb0EEEvNS_9BwdParamsE,@"STO_CUDA_ENTRY STV_DEFAULT"
_ZN10layer_norm40ln_parallel_residual_bwd_finalize_kernelINS_22Kernel_traits_finalizeILj2048E6__halfffffjLb0ELj1024ELj4ENS_18Kernel_traits_baseILj2048ES2_ffffjLj1024EEEEELb0EEEvNS_9BwdParamsE:
.text._ZN10layer_norm40ln_parallel_residual_bwd_finalize_kernelINS_22Kernel_traits_finalizeILj2048E6__halfffffjLb0ELj1024ELj4ENS_18Kernel_traits_baseILj2048ES2_ffffjLj1024EEEEELb0EEEvNS_9BwdParamsE:
        /* <DEDUP_REMOVED lines=19> */
.L_x_1480:
        /* <DEDUP_REMOVED lines=36> */
.L_x_1470:
        /* <DEDUP_REMOVED lines=59> */
.L_x_1469:
[----:B------:R-:W-:Y:S05]  /*0720*/  BSYNC B1 ;  /* 0x0000000000017941 */ /* 0x000fea0003800000 */
.L_x_1468:
        /* <DEDUP_REMOVED lines=35> */
.L_x_1472:
[----:B------:R-:W-:Y:S05]  /*0960*/  BSYNC B1 ;  /* 0x0000000000017941 */ /* 0x000fea0003800000 */
.L_x_1471:
        /* <DEDUP_REMOVED lines=17> */
.L_x_1473:
[----:B------:R-:W-:Y:S05]  /*0a80*/  BSYNC B1 ;  /* 0x0000000000017941 */ /* 0x000fea0003800000 */
.L_x_1467:
[----:B------:R-:W-:Y:S05]  /*0a90*/  BSYNC B0 ;  /* 0x0000000000007941 */ /* 0x000fea0003800000 */
.L_x_1466:
        /* <DEDUP_REMOVED lines=14> */
.L_x_1481:
        /* <DEDUP_REMOVED lines=36> */
.L_x_1482:
        /* <DEDUP_REMOVED lines=11> */
.L_x_1474:
        /* <DEDUP_REMOVED lines=25> */
.L_x_1478:
[----:B------:R-:W-:Y:S05]  /*1000*/  BSYNC B0 ;  /* 0x0000000000007941 */ /* 0x000fea0003800000 */
.L_x_1477:
[C---:B------:R-:W-:Y:S02]  /*1010*/  ISETP.GT.U32.AND P1, PT, R4.reuse, -0x801, PT ;  /* 0xfffff7ff0400780c */ /* 0x040fe40003f24070 */
[----:B------:R-:W-:-:S02]  /*1020*/  IADD3 R4, R4, 0x800, RZ ;  /* 0x0000080004047810 */ /* 0x000fc40007ffe0ff */
[----:B------:R-:W-:-:S09]  /*1030*/  IADD3 R5, R5, 0x400, RZ ;  /* 0x0000040005057810 */ /* 0x000fd20007ffe0ff */
[----:B0-----:R-:W-:Y:S01]  /*1040*/  @!P1 CALL.REL.NOINC `(.L_x_1479) ;  /* 0x0000001000009944 */ /* 0x001fe20003c00000 */
[----:B------:R-:W-:Y:S05]  /*1050*/  BRA `(.L_x_1480) ;  /* 0xfffff0d000007947 */ /* 0x000fea000383ffff */
.L_x_1479:
[----:B------:R-:W-:Y:S05]  /*1060*/  EXIT ;  /* 0x000000000000794d */ /* 0x000fea0003800000 */
.L_x_1475:
[----:B------:R-:W-:Y:S01]  /*1070*/  HFMA2.MMA R17, -RZ, RZ, 0, 1.847743988037109375e-06 ;  /* 0x0000001fff117435 */ /* 0x000fe200000001ff */
[----:B----4-:R-:W-:Y:S01]  /*1080*/  IMAD.MOV.U32 R19, RZ, RZ, R12 ;  /* 0x000000ffff137224 */ /* 0x010fe200078e000c */
[----:B------:R-:W-:Y:S02]  /*1090*/  MOV R16, 0x1 ;  /* 0x0000000100107802 */ /* 0x000fe40000000f00 */
[----:B------:R-:W-:Y:S02]  /*10a0*/  MOV R14, 0xffffffff ;  /* 0xffffffff000e7802 */ /* 0x000fe40000000f00 */
[----:B------:R-:W-:Y:S02]  /*10b0*/  MOV R8, 0x10d0 ;  /* 0x000010d000087802 */ /* 0x000fe40000000f00 */
[----:B0123--:R-:W-:Y:S05]  /*10c0*/  CALL.REL.NOINC `($__internal_103_$__cuda_sm70_shflsync_bfly_p) ;  /* 0x000007b000007944 */ /* 0x00ffea0003c00000 */
[----:B01----:R-:W-:Y:S05]  /*10d0*/  BRA `(.L_x_1481) ;  /* 0xfffffaa000007947 */ /* 0x003fea000383ffff */
.L_x_1476:
[----:B------:R-:W-:Y:S01]  /*10e0*/  HFMA2.MMA R16, -RZ, RZ, 0, 1.1920928955078125e-07 ;  /* 0x00000002ff107435 */ /* 0x000fe200000001ff */
[----:B------:R-:W-:Y:S01]  /*10f0*/  IMAD.MOV.U32 R19, RZ, RZ, R12 ;  /* 0x000000ffff137224 */ /* 0x000fe200078e000c */
[----:B------:R-:W-:Y:S02]  /*1100*/  MOV R17, 0x1f ;  /* 0x0000001f00117802 */ /* 0x000fe40000000f00 */
[----:B------:R-:W-:-:S02]  /*1110*/  MOV R14, 0xffffffff ;  /* 0xffffffff000e7802 */ /* 0x000fc40000000f00 */
[----:B------:R-:W-:Y:S02]  /*1120*/  MOV R8, 0x1140 ;  /* 0x0000114000087802 */ /* 0x000fe40000000f00 */
[----:B-123--:R-:W-:Y:S05]  /*1130*/  CALL.REL.NOINC `($__internal_103_$__cuda_sm70_shflsync_bfly_p) ;  /* 0x0000074000007944 */ /* 0x00efea0003c00000 */
[----:B0-----:R-:W-:Y:S01]  /*1140*/  HFMA2.MMA R17, -RZ, RZ, 0, 1.847743988037109375e-06 ;  /* 0x0000001fff117435 */ /* 0x001fe200000001ff */
[----:B-1----:R-:W-:Y:S01]  /*1150*/  FADD.FTZ R19, R12, R14 ;  /* 0x0000000e0c137221 */ /* 0x002fe20000010000 */
[----:B------:R-:W-:Y:S01]  /*1160*/  MOV R14, 0xffffffff ;  /* 0xffffffff000e7802 */ /* 0x000fe20000000f00 */
[----:B------:R-:W-:Y:S01]  /*1170*/  IMAD.MOV.U32 R16, RZ, RZ, 0x4 ;  /* 0x00000004ff107424 */ /* 0x000fe200078e00ff */
[----:B------:R-:W-:Y:S02]  /*1180*/  MOV R8, 0x11a0 ;  /* 0x000011a000087802 */ /* 0x000fe40000000f00 */
[----:B------:R-:W-:Y:S05]  /*1190*/  CALL.REL.NOINC `($__internal_103_$__cuda_sm70_shflsync_bfly_p) ;  /* 0x000006e000007944 */ /* 0x000fea0003c00000 */
[----:B0-----:R-:W-:Y:S01]  /*11a0*/  HFMA2.MMA R16, -RZ, RZ, 0, 4.76837158203125e-07 ;  /* 0x00000008ff107435 */ /* 0x001fe200000001ff */
[----:B-1----:R-:W-:Y:S01]  /*11b0*/  FADD.FTZ R19, R19, R14 ;  /* 0x0000000e13137221 */ /* 0x002fe20000010000 */
[----:B------:R-:W-:Y:S01]  /*11c0*/  MOV R14, 0xffffffff ;  /* 0xffffffff000e7802 */ /* 0x000fe20000000f00 */
[----:B------:R-:W-:Y:S01]  /*11d0*/  IMAD.MOV.U32 R17, RZ, RZ, 0x1f ;  /* 0x0000001fff117424 */ /* 0x000fe200078e00ff */
[----:B------:R-:W-:Y:S02]  /*11e0*/  MOV R8, 0x1200 ;  /* 0x0000120000087802 */ /* 0x000fe40000000f00 */
[----:B------:R-:W-:Y:S05]  /*11f0*/  CALL.REL.NOINC `($__internal_103_$__cuda_sm70_shflsync_bfly_p) ;  /* 0x0000068000007944 */ /* 0x000fea0003c00000 */
[----:B-1----:R-:W-:Y:S01]  /*1200*/  FADD.FTZ R12, R19, R14 ;  /* 0x0000000e130c7221 */ /* 0x002fe20000010000 */
[----:B0-----:R-:W-:Y:S01]  /*1210*/  HFMA2.MMA R16, -RZ, RZ, 0, 9.5367431640625e-07 ;  /* 0x00000010ff107435 */ /* 0x001fe200000001ff */
[----:B------:R-:W-:Y:S01]  /*1220*/  MOV R17, 0x1f ;  /* 0x0000001f00117802 */ /* 0x000fe20000000f00 */
[----:B------:R-:W-:Y:S01]  /*1230*/  IMAD.MOV.U32 R14, RZ, RZ, -0x1 ;  /* 0xffffffffff0e7424 */ /* 0x000fe200078e00ff */
[----:B------:R-:W-:-:S02]  /*1240*/  MOV R8, 0x1270 ;  /* 0x0000127000087802 */ /* 0x000fc40000000f00 */
[----:B------:R-:W-:Y:S02]  /*1250*/  MOV R19, R12 ;  /* 0x0000000c00137202 */ /* 0x000fe40000000f00 */
[----:B------:R-:W-:Y:S05]  /*1260*/  CALL.REL.NOINC `($__internal_103_$__cuda_sm70_shflsync_bfly_p) ;  /* 0x0000061000007944 */ /* 0x000fea0003c00000 */
[----:B0-----:R-:W-:Y:S01]  /*1270*/  HFMA2.MMA R17, -RZ, RZ, 0, 1.847743988037109375e-06 ;  /* 0x0000001fff117435 */ /* 0x001fe200000001ff */
[----:B-1----:R-:W-:Y:S01]  /*1280*/  MOV R15, R14 ;  /* 0x0000000e000f7202 */ /* 0x002fe20000000f00 */
[----:B------:R-:W-:Y:S01]  /*1290*/  IMAD.MOV.U32 R16, RZ, RZ, 0x1 ;  /* 0x00000001ff107424 */ /* 0x000fe200078e00ff */
[----:B------:R-:W-:Y:S02]  /*12a0*/  MOV R19, R13 ;  /* 0x0000000d00137202 */ /* 0x000fe40000000f00 */
[----:B------:R-:W-:Y:S02]  /*12b0*/  MOV R14, 0xffffffff ;  /* 0xffffffff000e7802 */ /* 0x000fe40000000f00 */
[----:B------:R-:W-:Y:S02]  /*12c0*/  MOV R8, 0x12e0 ;  /* 0x000012e000087802 */ /* 0x000fe40000000f00 */
[----:B------:R-:W-:Y:S05]  /*12d0*/  CALL.REL.NOINC `($__internal_103_$__cuda_sm70_shflsync_bfly_p) ;  /* 0x000005a000007944 */ /* 0x000fea0003c00000 */
[----:B0-----:R-:W-:Y:S01]  /*12e0*/  HFMA2.MMA R16, -RZ, RZ, 0, 1.1920928955078125e-07 ;  /* 0x00000002ff107435 */ /* 0x001fe200000001ff */
[----:B-1----:R-:W-:Y:S01]  /*12f0*/  FADD.FTZ R19, R13, R14 ;  /* 0x0000000e0d137221 */ /* 0x002fe20000010000 */
[----:B------:R-:W-:Y:S01]  /*1300*/  MOV R14, 0xffffffff ;  /* 0xffffffff000e7802 */ /* 0x000fe20000000f00 */
[----:B------:R-:W-:Y:S01]  /*1310*/  IMAD.MOV.U32 R17, RZ, RZ, 0x1f ;  /* 0x0000001fff117424 */ /* 0x000fe200078e00ff */
[----:B------:R-:W-:-:S02]  /*1320*/  MOV R8, 0x1340 ;  /* 0x0000134000087802 */ /* 0x000fc40000000f00 */
[----:B------:R-:W-:Y:S05]  /*1330*/  CALL.REL.NOINC `($__internal_103_$__cuda_sm70_shflsync_bfly_p) ;  /* 0x0000054000007944 */ /* 0x000fea0003c00000 */
[----:B0-----:R-:W-:Y:S01]  /*1340*/  HFMA2.MMA R16, -RZ, RZ, 0, 2.384185791015625e-07 ;  /* 0x00000004ff107435 */ /* 0x001fe200000001ff */
[----:B-1----:R-:W-:Y:S01]  /*1350*/  FADD.FTZ R19, R19, R14 ;  /* 0x0000000e13137221 */ /* 0x002fe20000010000 */
[----:B------:R-:W-:Y:S01]  /*1360*/  MOV R17, 0x1f ;  /* 0x0000001f00117802 */ /* 0x000fe20000000f00 */
[----:B------:R-:W-:Y:S01]  /*1370*/  IMAD.MOV.U32 R14, RZ, RZ, -0x1 ;  /* 0xffffffffff0e7424 */ /* 0x000fe200078e00ff */
[----:B------:R-:W-:-:S02]  /*1380*/  MOV R8, 0x13a0 ;  /* 0x000013a000087802 */ /* 0x000fc40000000f00 */
[----:B------:R-:W-:Y:S05]  /*1390*/  CALL.REL.NOINC `($__internal_103_$__cuda_sm70_shflsync_bfly_p) ;  /* 0x000004e000007944 */ /* 0x000fea0003c00000 */
[----:B0-----:R-:W-:Y:S01]  /*13a0*/  HFMA2.MMA R16, -RZ, RZ, 0, 4.76837158203125e-07 ;  /* 0x00000008ff107435 */ /* 0x001fe200000001ff */
[----:B-1----:R-:W-:Y:S01]  /*13b0*/  FADD.FTZ R19, R19, R14 ;  /* 0x0000000e13137221 */ /* 0x002fe20000010000 */
[----:B------:R-:W-:-:S02]  /*13c0*/  MOV R17, 0x1f ;  /* 0x0000001f00117802 */ /* 0x000fc40000000f00 */
[----:B------:R-:W-:Y:S02]  /*13d0*/  MOV R14, 0xffffffff ;  /* 0xffffffff000e7802 */ /* 0x000fe40000000f00 */
[----:B------:R-:W-:Y:S02]  /*13e0*/  MOV R8, 0x1400 ;  /* 0x0000140000087802 */ /* 0x000fe40000000f00 */
[----:B------:R-:W-:Y:S05]  /*13f0*/  CALL.REL.NOINC `($__internal_103_$__cuda_sm70_shflsync_bfly_p) ;  /* 0x0000048000007944 */ /* 0x000fea0003c00000 */
[----:B-1----:R-:W-:Y:S01]  /*1400*/  FADD.FTZ R13, R19, R14 ;  /* 0x0000000e130d7221 */ /* 0x002fe20000010000 */
[----:B0-----:R-:W-:Y:S01]  /*1410*/  HFMA2.MMA R17, -RZ, RZ, 0, 1.847743988037109375e-06 ;  /* 0x0000001fff117435 */ /* 0x001fe200000001ff */
[----:B------:R-:W-:Y:S01]  /*1420*/  IMAD.MOV.U32 R16, RZ, RZ, 0x10 ;  /* 0x00000010ff107424 */ /* 0x000fe200078e00ff */
[----:B------:R-:W-:Y:S02]  /*1430*/  MOV R14, 0xffffffff ;  /* 0xffffffff000e7802 */ /* 0x000fe40000000f00 */
[----:B------:R-:W-:Y:S02]  /*1440*/  MOV R19, R13 ;  /* 0x0000000d00137202 */ /* 0x000fe40000000f00 */
[----:B------:R-:W-:Y:S02]  /*1450*/  MOV R8, 0x1470 ;  /* 0x0000147000087802 */ /* 0x000fe40000000f00 */
[----:B------:R-:W-:Y:S05]  /*1460*/  CALL.REL.NOINC `($__internal_103_$__cuda_sm70_shflsync_bfly_p) ;  /* 0x0000041000007944 */ /* 0x000fea0003c00000 */
[----:B0-----:R-:W-:Y:S01]  /*1470*/  HFMA2.MMA R16, -RZ, RZ, 0, 5.9604644775390625e-08 ;  /* 0x00000001ff107435 */ /* 0x001fe200000001ff */
[----:B-1----:R-:W-:Y:S01]  /*1480*/  IMAD.MOV.U32 R18, RZ, RZ, R14 ;  /* 0x000000ffff127224 */ /* 0x002fe200078e000e */
[----:B------:R-:W-:Y:S01]  /*1490*/  MOV R19, R11 ;  /* 0x0000000b00137202 */ /* 0x000fe20000000f00 */
[----:B------:R-:W-:Y:S01]  /*14a0*/  IMAD.MOV.U32 R14, RZ, RZ, -0x1 ;  /* 0xffffffffff0e7424 */ /* 0x000fe200078e00ff */
[----:B------:R-:W-:-:S02]  /*14b0*/  MOV R17, 0x1f ;  /* 0x0000001f00117802 */ /* 0x000fc40000000f00 */
[----:B------:R-:W-:Y:S02]  /*14c0*/  MOV R8, 0x14e0 ;  /* 0x000014e000087802 */ /* 0x000fe40000000f00 */
[----:B------:R-:W-:Y:S05]  /*14d0*/  CALL.REL.NOINC `($__internal_103_$__cuda_sm70_shflsync_bfly_p) ;  /* 0x000003a000007944 */ /* 0x000fea0003c00000 */
[----:B0-----:R-:W-:Y:S01]  /*14e0*/  HFMA2.MMA R16, -RZ, RZ, 0, 1.1920928955078125e-07 ;  /* 0x00000002ff107435 */ /* 0x001fe200000001ff */
[----:B-1----:R-:W-:Y:S01]  /*14f0*/  FADD.FTZ R19, R11, R14 ;  /* 0x0000000e0b137221 */ /* 0x002fe20000010000 */
[----:B------:R-:W-:Y:S02]  /*1500*/  MOV R17, 0x1f ;  /* 0x0000001f00117802 */ /* 0x000fe40000000f00 */
[----:B------:R-:W-:Y:S02]  /*1510*/  MOV R14, 0xffffffff ;  /* 0xffffffff000e7802 */ /* 0x000fe40000000f00 */
[----:B------:R-:W-:Y:S02]  /*1520*/  MOV R8, 0x1540 ;  /* 0x0000154000087802 */ /* 0x000fe40000000f00 */
[----:B------:R-:W-:Y:S05]  /*1530*/  CALL.REL.NOINC `($__internal_103_$__cuda_sm70_shflsync_bfly_p) ;  /* 0x0000034000007944 */ /* 0x000fea0003c00000 */
[----:B0-----:R-:W-:Y:S01]  /*1540*/  HFMA2.MMA R17, -RZ, RZ, 0, 1.847743988037109375e-06 ;  /* 0x0000001fff117435 */ /* 0x001fe200000001ff */
[----:B-1----:R-:W-:Y:S01]  /*1550*/  FADD.FTZ R19, R19, R14 ;  /* 0x0000000e13137221 */ /* 0x002fe20000010000 */
[----:B------:R-:W-:Y:S01]  /*1560*/  MOV R14, 0xffffffff ;  /* 0xffffffff000e7802 */ /* 0x000fe20000000f00 */
[----:B------:R-:W-:Y:S01]  /*1570*/  IMAD.MOV.U32 R16, RZ, RZ, 0x4 ;  /* 0x00000004ff107424 */ /* 0x000fe200078e00ff */
[----:B------:R-:W-:-:S02]  /*1580*/  MOV R8, 0x15a0 ;  /* 0x000015a000087802 */ /* 0x000fc40000000f00 */
[----:B------:R-:W-:Y:S05]  /*1590*/  CALL.REL.NOINC `($__internal_103_$__cuda_sm70_shflsync_bfly_p) ;  /* 0x000002e000007944 */ /* 0x000fea0003c00000 */
[----:B0-----:R-:W-:Y:S01]  /*15a0*/  HFMA2.MMA R16, -RZ, RZ, 0, 4.76837158203125e-07 ;  /* 0x00000008ff107435 */ /* 0x001fe200000001ff */
[----:B-1----:R-:W-:Y:S01]  /*15b0*/  FADD.FTZ R19, R19, R14 ;  /* 0x0000000e13137221 */ /* 0x002fe20000010000 */
[----:B------:R-:W-:Y:S01]  /*15c0*/  MOV R14, 0xffffffff ;  /* 0xffffffff000e7802 */ /* 0x000fe20000000f00 */
[----:B------:R-:W-:Y:S01]  /*15d0*/  IMAD.MOV.U32 R17, RZ, RZ, 0x1f ;  /* 0x0000001fff117424 */ /* 0x000fe200078e00ff */
[----:B------:R-:W-:-:S02]  /*15e0*/  MOV R8, 0x1600 ;  /* 0x0000160000087802 */ /* 0x000fc40000000f00 */
        /* <DEDUP_REMOVED lines=33> */
[----:B0-----:R-:W-:Y:S01]  /*1800*/  HFMA2.MMA R17, -RZ, RZ, 0, 1.847743988037109375e-06 ;  /* 0x0000001fff117435 */ /* 0x001fe200000001ff */
[----:B-1----:R-:W-:Y:S01]  /*1810*/  FADD.FTZ R19, R19, R14 ;  /* 0x0000000e13137221 */ /* 0x002fe20000010000 */
[----:B------:R-:W-:Y:S01]  /*1820*/  MOV R14, 0xffffffff ;  /* 0xffffffff000e7802 */ /* 0x000fe20000000f00 */
[----:B------:R-:W-:Y:S01]  /*1830*/  IMAD.MOV.U32 R16, RZ, RZ, 0x10 ;  /* 0x00000010ff107424 */ /* 0x000fe200078e00ff */
[----:B------:R-:W-:Y:S02]  /*1840*/  MOV R8, 0x1860 ;  /* 0x0000186000087802 */ /* 0x000fe40000000f00 */
[----:B------:R-:W-:Y:S05]  /*1850*/  CALL.REL.NOINC `($__internal_103_$__cuda_sm70_shflsync_bfly_p) ;  /* 0x0000002000007944 */ /* 0x000fea0003c00000 */
[----:B-1----:R-:W-:Y:S01]  /*1860*/  MOV R8, R14 ;  /* 0x0000000e00087202 */ /* 0x002fe20000000f00 */
[----:B0-----:R-:W-:Y:S05]  /*1870*/  BRA `(.L_x_1482) ;  /* 0xfffff54000007947 */ /* 0x001fea000383ffff */
        .weak           $__internal_103_$__cuda_sm70_shflsync_bfly_p
        .type           $__internal_103_$__cuda_sm70_shflsync_bfly_p,@function
        .size           $__internal_103_$__cuda_sm70_shflsync_bfly_p,(.L_x_1866 - $__internal_103_$__cuda_sm70_shflsync_bfly_p)
$__internal_103_$__cuda_sm70_shflsync_bfly_p:
[----:B------:R-:W-:Y:S01]  /*1880*/  HFMA2.MMA R9, -RZ, RZ, 0, 0 ;  /* 0x00000000ff097435 */ /* 0x000fe200000001ff */
[----:B------:R-:W-:Y:S04]  /*1890*/  WARPSYNC R14 ;  /* 0x0000000e00007348 */ /* 0x000fe80003800000 */
[----:B------:R0:W1:Y:S01]  /*18a0*/  SHFL.BFLY PT, R14, R19, R16, R17 ;  /* 0x0c000010130e7389 */ /* 0x00006200000e0011 */
[----:B------:R-:W-:Y:S05]  /*18b0*/  RET.REL.NODEC R8 `(_ZN10layer_norm40ln_parallel_residual_bwd_finalize_kernelINS_22Kernel_traits_finalizeILj2048E6__halfffffjLb0ELj1024ELj4ENS_18Kernel_traits_baseILj2048ES2_ffffjLj1024EEEEELb0EEEvNS_9BwdParamsE) ;  /* 0xffffe74008007950 */ /* 0x000fea0003c3ffff */
.L_x_1483:
        /* <DEDUP_REMOVED lines=12> */
.L_x_1866:


//--------------------- .text._ZN10layer_norm31ln_parallel_residual_bwd_kernelINS_13Kernel_traitsI6__halfffffjLj2048ELj1ELj1ELj4ELj16ENS_18Kernel_traits_baseILj2048ES2_ffffjLj128EEEEELb1ELb1ELb0EEEvNS_9BwdParamsE --------------------------
	.section	.text._ZN10layer_norm31ln_parallel_residual_bwd_kernelINS_13Kernel_traitsI6__halfffffjLj2048ELj1ELj1ELj4ELj16ENS_18Kernel_traits_baseILj2048ES2_ffffjLj128EEEEELb1ELb1ELb0EEEvNS_9BwdParamsE,"ax",@progbits
	.sectioninfo	@"SHI_REGISTERS=141"
	.align	128
        .global         _ZN10layer_norm31ln_parallel_residual_bwd_kernelINS_13Kernel_traitsI6__halfffffjLj2048ELj1ELj1ELj4ELj16ENS_18Kernel_traits_baseILj2048ES2_ffffjLj128EEEEELb1ELb1ELb0EEEvNS_9BwdParamsE
        .type           _ZN10layer_norm31ln_parallel_residual_bwd_kernelINS_13Kernel_traitsI6__halfffffjLj2048ELj1ELj1ELj4ELj16ENS_18Kernel_traits_baseILj2048ES2_ffffjLj128EEEEELb1ELb1ELb0EEEvNS_9BwdParamsE,@function
        .size           _ZN10layer_norm31ln_parallel_residual_bwd_kernelINS_13Kernel_traitsI6__halfffffjLj2048ELj1ELj1ELj4ELj16ENS_18Kernel_traits_baseILj2048ES2_ffffjLj128EEEEELb1ELb1ELb0EEEvNS_9BwdParamsE,(.L_x_1867 - _ZN10layer_norm31ln_parallel_residual_bwd_kernelINS_13Kernel_traitsI6__halfffffjLj2048ELj1ELj1ELj4ELj16ENS_18Kernel_traits_baseILj2048ES2_ffffjLj128EEEEELb1ELb1ELb0EEEvNS_9BwdParamsE)
        .other          _ZN10layer_norm31ln_parallel_residual_bwd_kernelINS_13Kernel_traitsI6__halfffffjLj2048ELj1ELj1ELj4ELj16ENS_18Kernel_traits_baseILj2048ES2_ffffjLj128EEEEELb1ELb1ELb0EEEvNS_9BwdParamsE,@"STO_CUDA_ENTRY STV_DEFAULT"
_ZN10layer_norm31ln_parallel_residual_bwd_kernelINS_13Kernel_traitsI6__halfffffjLj2048ELj1ELj1ELj4ELj16ENS_18Kernel_traits_baseILj2048ES2_ffffjLj128EEEEELb1ELb1ELb0EEEvNS_9BwdParamsE:
.text._ZN10layer_norm31ln_parallel_residual_bwd_kernelINS_13Kernel_traitsI6__halfffffjLj2048ELj1ELj1ELj4ELj16ENS_18Kernel_traits_baseILj2048ES2_ffffjLj128EEEEELb1ELb1ELb0EEEvNS_9BwdParamsE:
        /* <DEDUP_REMOVED lines=14> */
[----:B------:R-:W-:Y:S02]  /*00e0*/  @P4 IMAD.MOV.U32 R15, RZ, RZ, 0x8 ;  /* 0x00000008ff0f4424 */ /* 0x000fe400078e00ff */
[----:B------:R-:W-:Y:S02]  /*00f0*/  @P3 IMAD.MOV.U32 R17, RZ, RZ, 0x8 ;  /* 0x00000008ff113424 */ /* 0x000fe400078e00ff */
[C---:B------:R-:W-:Y:S01]  /*0100*/  @P5 IMAD.WIDE.U32 R2, R10.reuse, R3, c[0x0][0x1b0] ;  /* 0x00006c000a025625 */ /* 0x040fe200078e0003 */
[----:B------:R-:W-:Y:S02]  /*0110*/  @P5 LOP3.LUT R10, R10, 0x80, RZ, 0xfc, !PT ;  /* 0x000000800a0a5812 */ /* 0x000fe400078efcff */
[----:B------:R-:W-:Y:S01]  /*0120*/  @P2 MOV R11, 0x8 ;  /* 0x00000008000b2802 */ /* 0x000fe20000000f00 */
[----:B------:R-:W0:Y:S01]  /*0130*/  S2UR UR6, SR_CTAID.X ;  /* 0x00000000000679c3 */ /* 0x000e220000002500 */
        /* <DEDUP_REMOVED lines=28> */
[----:B-1---5:R-:W-:Y:S01]  /*0300*/  MOV R11, R6 ;  /* 0x00000006000b7202 */ /* 0x022fe20000000f00 */
[----:B------:R-:W-:Y:S01]  /*0310*/  HFMA2.MMA R26, -RZ, RZ, 0, 5.9604644775390625e-08 ;  /* 0x00000001ff1a7435 */ /* 0x000fe200000001ff */
[----:B------:R-:W-:Y:S01]  /*0320*/  MOV R15, R8 ;  /* 0x00000008000f7202 */ /* 0x000fe20000000f00 */
[----:B------:R-:W-:Y:S01]  /*0330*/  IMAD.MOV.U32 R18, RZ, RZ, R13 ;  /* 0x000000ffff127224 */ /* 0x000fe200078e000d */
[----:B------:R-:W-:Y:S01]  /*0340*/  MOV R17, R12 ;  /* 0x0000000c00117202 */ /* 0x000fe20000000f00 */
[----:B------:R-:W-:Y:S01]  /*0350*/  IMAD.MOV.U32 R3, RZ, RZ, R4 ;  /* 0x000000ffff037224 */ /* 0x000fe200078e0004 */
[----:B------:R-:W-:Y:S01]  /*0360*/  SHF.R.U64 R24, R6, 0x10, R7 ;  /* 0x0000001006187819 */ /* 0x000fe20000001207 */
[----:B------:R-:W-:Y:S01]  /*0370*/  IMAD.MOV.U32 R10, RZ, RZ, R5 ;  /* 0x000000ffff0a7224 */ /* 0x000fe200078e0005 */
[--C-:B------:R-:W-:Y:S01]  /*0380*/  SHF.R.U32.HI R23, RZ, 0x10, R7.reuse ;  /* 0x00000010ff177819 */ /* 0x100fe20000011607 */
[----:B------:R-:W-:Y:S01]  /*0390*/  IMAD.MOV.U32 R14, RZ, RZ, R7 ;  /* 0x000000ffff0e7224 */ /* 0x000fe200078e0007 */
[----:B------:R-:W-:Y:S01]  /*03a0*/  SHF.R.U32.HI R19, RZ, 0x10, R13 ;  /* 0x00000010ff137819 */ /* 0x000fe2000001160d */
[----:B------:R-:W-:Y:S01]  /*03b0*/  IMAD.MOV.U32 R16, RZ, RZ, R9 ;  /* 0x000000ffff107224 */ /* 0x000fe200078e0009 */
        /* <DEDUP_REMOVED lines=8> */
[----:B------:R-:W-:Y:S01]  /*0440*/  SHF.R.U64 R20, R12, 0x10, R13 ;  /* 0x000000100c147819 */ /* 0x000fe2000000120d */
[----:B------:R-:W-:Y:S01]  /*0450*/  HADD2.F32 R5, -RZ, R10.H0_H0 ;  /* 0x2000000aff057230 */ /* 0x000fe20000004100 */
[----:B------:R-:W-:Y:S01]  /*0460*/  IMAD.MOV.U32 R33, RZ, RZ, RZ ;  /* 0x000000ffff217224 */ /* 0x000fe200078e00ff */
[----:B------:R-:W-:-:S02]  /*0470*/  HADD2.F32 R9, -RZ, R14.H0_H0 ;  /* 0x2000000eff097230 */ /* 0x000fc40000004100 */
[----:B------:R-:W-:Y:S02]  /*0480*/  HADD2.F32 R13, -RZ, R16.H0_H0 ;  /* 0x20000010ff0d7230 */ /* 0x000fe40000004100 */
[----:B------:R-:W-:Y:S01]  /*0490*/  HADD2.F32 R18, -RZ, R19.H0_H0 ;  /* 0x20000013ff127230 */ /* 0x000fe20000004100 */
[----:B------:R-:W-:Y:S01]  /*04a0*/  PRMT R19, R26, 0x7610, R19 ;  /* 0x000076101a137816 */ /* 0x000fe20000000013 */
        /* <DEDUP_REMOVED lines=8> */
.L_x_1503:
[----:B------:R-:W-:-:S05]  /*0530*/  MOV R85, 0x4 ;  /* 0x0000000400557802 */ /* 0x000fca0000000f00 */
[----:B------:R-:W-:-:S04]  /*0540*/  IMAD.WIDE R86, R2, R85, c[0x0][0x1a0] ;  /* 0x0000680002567625 */ /* 0x000fc800078e0255 */
[C---:B------:R-:W-:Y:S02]  /*0550*/  IMAD.WIDE R84, R2.reuse, R85, c[0x0][0x1a8] ;  /* 0x00006a0002547625 */ /* 0x040fe400078e0255 */
[----:B------:R-:W2:Y:S04]  /*0560*/  LDG.E R86, [R86.64] ;  /* 0x0000000456567981 */ /* 0x000ea8000c1e1900 */
[----:B------:R0:W5:Y:S01]  /*0570*/  LDG.E R101, [R84.64] ;  /* 0x0000000454657981 */ /* 0x000162000c1e1900 */
[----:B------:R-:W-:Y:S01]  /*0580*/  IMAD R20, R2, c[0x0][0x168], RZ ;  /* 0x00005a0002147a24 */ /* 0x000fe200078e02ff */
[----:B------:R-:W-:Y:S01]  /*0590*/  ULDC.U8 UR6, c[0x0][0x1f0] ;  /* 0x00007c0000067ab9 */ /* 0x000fe20000000000 */
[----:B------:R-:W-:Y:S01]  /*05a0*/  LOP3.LUT P1, RZ, R19, 0xff, RZ, 0xc0, !PT ;  /* 0x000000ff13ff7812 */ /* 0x000fe2000782c0ff */
[----:B------:R-:W-:Y:S01]  /*05b0*/  BSSY B0, `(.L_x_1485) ;  /* 0x000003e000007945 */ /* 0x000fe20003800000 */
[----:B------:R-:W-:Y:S01]  /*05c0*/  ISETP.NE.AND P0, PT, RZ, UR6, PT ;  /* 0x00000006ff007c0c */ /* 0x000fe2000bf05270 */
[----:B------:R-:W-:Y:S01]  /*05d0*/  CS2R R136, SRZ ;  /* 0x0000000000887805 */ /* 0x000fe2000001ff00 */
[----:B------:R-:W-:-:S02]  /*05e0*/  SHF.R.S32.HI R89, RZ, 0x1f, R20 ;  /* 0x0000001fff597819 */ /* 0x000fc40000011414 */
[----:B------:R-:W-:Y:S02]  /*05f0*/  P2R R131, PR, RZ, 0x2 ;  /* 0x00000002ff837803 */ /* 0x000fe40000000000 */
[----:B------:R-:W-:Y:S02]  /*0600*/  LEA.HI R20, R89, R20, RZ, 0x2 ;  /* 0x0000001459147211 */ /* 0x000fe400078f10ff */
[----:B------:R-:W-:Y:S02]  /*0610*/  LOP3.LUT R89, R0, 0x7f, RZ, 0xc0, !PT ;  /* 0x0000007f00597812 */ /* 0x000fe400078ec0ff */
[----:B------:R-:W-:Y:S02]  /*0620*/  SHF.R.U32.HI R127, RZ, 0x5, R0 ;  /* 0x00000005ff7f7819 */ /* 0x000fe40000011600 */
[----:B------:R-:W-:-:S05]  /*0630*/  LEA.HI.SX32 R20, R20, R89, 0x1e ;  /* 0x0000005914147211 */ /* 0x000fca00078ff2ff */
[----:B------:R-:W-:Y:S01]  /*0640*/  IMAD.MOV.U32 R138, RZ, RZ, R20 ;  /* 0x000000ffff8a7224 */ /* 0x000fe200078e0014 */
[----:B--2---:R-:W-:Y:S01]  /*0650*/  FSEL R129, R86, RZ, !P0 ;  /* 0x000000ff56817208 */ /* 0x004fe20004000000 */
[----:B------:R-:W-:Y:S05]  /*0660*/  @!P5 BRA `(.L_x_1486) ;  /* 0x000003200000d947 */ /* 0x000fea0003800000 */
[----:B0-----:R-:W-:Y:S01]  /*0670*/  ISETP.NE.U32.AND P0, PT, RZ, c[0x0][0x250], PT ;  /* 0x00009400ff007a0c */ /* 0x001fe20003f05070 */
[----:B------:R-:W-:Y:S01]  /*0680*/  IMAD.MOV.U32 R89, RZ, RZ, 0x10 ;  /* 0x00000010ff597424 */ /* 0x000fe200078e00ff */
[C---:B------:R-:W-:Y:S02]  /*0690*/  LEA R84, P1, R20.reuse, c[0x0][0x188], 0x4 ;  /* 0x0000620014547a11 */ /* 0x040fe400078220ff */
[----:B------:R-:W-:Y:S02]  /*06a0*/  ISETP.NE.AND.EX P0, PT, RZ, c[0x0][0x254], PT, P0 ;  /* 0x00009500ff007a0c */ /* 0x000fe40003f05300 */
[C---:B------:R-:W-:Y:S02]  /*06b0*/  SHF.L.U32 R134, R20.reuse, 0x2, RZ ;  /* 0x0000000214867819 */ /* 0x040fe400000006ff */
[----:B------:R-:W-:-:S02]  /*06c0*/  LEA.HI.X R85, R20, c[0x0][0x18c], RZ, 0x4, P1 ;  /* 0x0000630014557a11 */ /* 0x000fc400008f24ff */
[----:B------:R-:W-:Y:S02]  /*06d0*/  SHF.L.U64.HI R22, R20, 0x2, RZ ;  /* 0x0000000214167819 */ /* 0x000fe400000102ff */
[----:B------:R-:W-:Y:S01]  /*06e0*/  IADD3 R132, P1, R134, c[0x0][0x190], RZ ;  /* 0x0000640086847a10 */ /* 0x000fe20007f3e0ff */
[----:B------:R-:W-:Y:S01]  /*06f0*/  IMAD.WIDE.U32 R88, R20, R89, c[0x0][0x208] ;  /* 0x0000820014587625 */ /* 0x000fe200078e0059 */
[----:B------:R-:W2:Y:S02]  /*0700*/  LDG.E.128 R84, [R84.64] ;  /* 0x0000000454547981 */ /* 0x000ea4000c1e1d00 */
[----:B------:R-:W-:Y:S02]  /*0710*/  IADD3.X R133, R22, c[0x0][0x194], RZ, P1, !PT ;  /* 0x0000650016857a10 */ /* 0x000fe40000ffe4ff */
[----:B------:R-:W-:Y:S01]  /*0720*/  @P0 IADD3 R134, P1, R134, c[0x0][0x198], RZ ;  /* 0x0000660086860a10 */ /* 0x000fe20007f3e0ff */
[----:B------:R-:W3:Y:S03]  /*0730*/  LDG.E.128 R88, [R88.64] ;  /* 0x0000000458587981 */ /* 0x000ee6000c1e1d00 */
[----:B------:R-:W-:-:S02]  /*0740*/  @P0 IADD3.X R135, R22, c[0x0][0x19c], RZ, P1, !PT ;  /* 0x0000670016870a10 */ /* 0x000fc40000ffe4ff */
[----:B------:R-:W-:Y:S01]  /*0750*/  ISETP.NE.U32.AND P1, PT, RZ, c[0x0][0x218], PT ;  /* 0x00008600ff007a0c */ /* 0x000fe20003f25070 */
[----:B------:R0:W5:Y:S03]  /*0760*/  LDG.E R22, [R132.64] ;  /* 0x0000000484167981 */ /* 0x000166000c1e1900 */
[----:B------:R-:W-:Y:S01]  /*0770*/  ISETP.NE.AND.EX P1, PT, RZ, c[0x0][0x21c], PT, P1 ;  /* 0x00008700ff007a0c */ /* 0x000fe20003f25310 */
[----:B------:R0:W5:-:S12]  /*0780*/  @P0 LDG.E R21, [R134.64] ;  /* 0x0000000486150981 */ /* 0x000158000c1e1900 */
[----:B------:R-:W-:-:S04]  /*0790*/  @P1 LEA R118, P0, R20, c[0x0][0x218], 0x4 ;  /* 0x0000860014761a11 */ /* 0x000fc800078020ff */
[----:B------:R-:W-:-:S05]  /*07a0*/  @P1 LEA.HI.X R119, R20, c[0x0][0x21c], RZ, 0x4, P0 ;  /* 0x0000870014771a11 */ /* 0x000fca00000f24ff */
[----:B------:R0:W5:Y:S01]  /*07b0*/  @P1 LDG.E.128 R60, [R118.64] ;  /* 0x00000004763c1981 */ /* 0x000162000c1e1d00 */
[----:B------:R-:W-:Y:S01]  /*07c0*/  IADD3 R138, R20, 0x80, RZ ;  /* 0x00000080148a7810 */ /* 0x000fe20007ffe0ff */
[C---:B--2---:R-:W-:Y:S02]  /*07d0*/  FADD.FTZ R84, -R129.reuse, R84 ;  /* 0x0000005481547221 */ /* 0x044fe40000010100 */
[----:B------:R-:W-:Y:S02]  /*07e0*/  FADD.FTZ R100, -R129, R85 ;  /* 0x0000005581647221 */ /* 0x000fe40000010100 */
[----:B-----5:R-:W-:Y:S02]  /*07f0*/  FMUL.FTZ R97, R101, R84 ;  /* 0x0000005465617220 */ /* 0x020fe40000410000 */
[----:B---3--:R-:W-:Y:S02]  /*0800*/  FMUL.FTZ R108, R3, R88 ;  /* 0x00000058036c7220 */ /* 0x008fe40000410000 */
[----:B------:R-:W-:-:S02]  /*0810*/  FADD.FTZ R86, -R129, R86 ;  /* 0x0000005681567221 */ /* 0x000fc40000010100 */
[----:B------:R-:W-:Y:S02]  /*0820*/  FMUL.FTZ R100, R101, R100 ;  /* 0x0000006465647220 */ /* 0x000fe40000410000 */
        /* <DEDUP_REMOVED lines=22> */
.L_x_1486:
[----:B0-----:R-:W-:Y:S05]  /*0990*/  BSYNC B0 ;  /* 0x0000000000007941 */ /* 0x001fea0003800000 */
.L_x_1485:
[----:B------:R-:W-:Y:S01]  /*09a0*/  BSSY B0, `(.L_x_1487) ;  /* 0x0000034000007945 */ /* 0x000fe20003800000 */
[----:B------:R-:W-:Y:S05]  /*09b0*/  @!P4 BRA `(.L_x_1488) ;  /* 0x000003200000c947 */ /* 0x000fea0003800000 */
[----:B------:R-:W-:Y:S01]  /*09c0*/  LEA R84, P1, R138, c[0x0][0x188], 0x4 ;  /* 0x000062008a547a11 */ /* 0x000fe200078220ff */
[----:B------:R-:W-:Y:S01]  /*09d0*/  IMAD.MOV.U32 R89, RZ, RZ, 0x10 ;  /* 0x00000010ff597424 */ /* 0x000fe200078e00ff */
[----:B------:R-:W-:-:S02]  /*09e0*/  ISETP.NE.U32.AND P0, PT, RZ, c[0x0][0x250], PT ;  /* 0x00009400ff007a0c */ /* 0x000fc40003f05070 */
[C---:B------:R-:W-:Y:S01]  /*09f0*/  LEA.HI.X R85, R138.reuse, c[0x0][0x18c], RZ, 0x4, P1 ;  /* 0x000063008a557a11 */ /* 0x040fe200008f24ff */
[C---:B------:R-:W-:Y:S01]  /*0a00*/  IMAD.WIDE.U32 R88, R138.reuse, R89, c[0x0][0x208] ;  /* 0x000082008a587625 */ /* 0x040fe200078e0059 */
[----:B------:R-:W-:Y:S02]  /*0a10*/  ISETP.NE.AND.EX P0, PT, RZ, c[0x0][0x254], PT, P0 ;  /* 0x00009500ff007a0c */ /* 0x000fe40003f05300 */
[C---:B------:R-:W-:Y:S02]  /*0a20*/  SHF.L.U32 R118, R138.reuse, 0x2, RZ ;  /* 0x000000028a767819 */ /* 0x040fe400000006ff */
[----:B------:R-:W2:Y:S01]  /*0a30*/  LDG.E.128 R84, [R84.64] ;  /* 0x0000000454547981 */ /* 0x000ea2000c1e1d00 */
[----:B------:R-:W-:Y:S02]  /*0a40*/  SHF.L.U64.HI R24, R138, 0x2, RZ ;  /* 0x000000028a187819 */ /* 0x000fe400000102ff */
[----:B------:R-:W-:Y:S01]  /*0a50*/  IADD3 R112, P1, R118, c[0x0][0x190], RZ ;  /* 0x0000640076707a10 */ /* 0x000fe20007f3e0ff */
[----:B------:R-:W3:Y:S03]  /*0a60*/  LDG.E.128 R88, [R88.64] ;  /* 0x0000000458587981 */ /* 0x000ee6000c1e1d00 */
[----:B------:R-:W-:-:S02]  /*0a70*/  IADD3.X R113, R24, c[0x0][0x194], RZ, P1, !PT ;  /* 0x0000650018717a10 */ /* 0x000fc40000ffe4ff */
[----:B------:R-:W-:-:S04]  /*0a80*/  @P0 IADD3 R118, P1, R118, c[0x0][0x198], RZ ;  /* 0x0000660076760a10 */ /* 0x000fc80007f3e0ff */
[----:B------:R-:W-:Y:S02]  /*0a90*/  @P0 IADD3.X R119, R24, c[0x0][0x19c], RZ, P1, !PT ;  /* 0x0000670018770a10 */ /* 0x000fe40000ffe4ff */
        /* <DEDUP_REMOVED lines=14> */
[----:B0-----:R-:W-:Y:S02]  /*0b80*/  FMUL.FTZ R113, R8, R89 ;  /* 0x0000005908717220 */ /* 0x001fe40000410000 */
[----:B------:R-:W-:Y:S02]  /*0b90*/  FADD.FTZ R84, R137, R106 ;  /* 0x0000006a89547221 */ /* 0x000fe40000010000 */
[----:B------:R-:W-:Y:S02]  /*0ba0*/  FFMA.FTZ R136, R95, R106, R136 ;  /* 0x0000006a5f887223 */ /* 0x000fe40000010088 */
[----:B------:R-:W-:Y:S02]  /*0bb0*/  FADD.FTZ R114, -R129, R87 ;  /* 0x0000005781727221 */ /* 0x000fe40000010100 */
[----:B----4-:R-:W-:-:S02]  /*0bc0*/  FMUL.FTZ R111, R101, R86 ;  /* 0x00000056656f7220 */ /* 0x010fc40000410000 */
        /* <DEDUP_REMOVED lines=17> */
.L_x_1488:
[----:B-1----:R-:W-:Y:S05]  /*0ce0*/  BSYNC B0 ;  /* 0x0000000000007941 */ /* 0x002fea0003800000 */
.L_x_1487:
[----:B------:R-:W-:Y:S01]  /*0cf0*/  BSSY B0, `(.L_x_1489) ;  /* 0x0000034000007945 */ /* 0x000fe20003800000 */
[----:B------:R-:W-:Y:S05]  /*0d00*/  @!P3 BRA `(.L_x_1490) ;  /* 0x000003200000b947 */ /* 0x000fea0003800000 */
[----:B------:R-:W-:Y:S01]  /*0d10*/  ISETP.NE.U32.AND P0, PT, RZ, c[0x0][0x250], PT ;  /* 0x00009400ff007a0c */ /* 0x000fe20003f05070 */
[----:B------:R-:W-:Y:S01]  /*0d20*/  IMAD.MOV.U32 R89, RZ, RZ, 0x10 ;  /* 0x00000010ff597424 */ /* 0x000fe200078e00ff */
[----:B------:R-:W-:-:S02]  /*0d30*/  LEA R84, P1, R138, c[0x0][0x188], 0x4 ;  /* 0x000062008a547a11 */ /* 0x000fc400078220ff */
[----:B------:R-:W-:Y:S02]  /*0d40*/  ISETP.NE.AND.EX P0, PT, RZ, c[0x0][0x254], PT, P0 ;  /* 0x00009500ff007a0c */ /* 0x000fe40003f05300 */
[C---:B------:R-:W-:Y:S02]  /*0d50*/  SHF.L.U32 R134, R138.reuse, 0x2, RZ ;  /* 0x000000028a867819 */ /* 0x040fe400000006ff */
[C---:B------:R-:W-:Y:S02]  /*0d60*/  LEA.HI.X R85, R138.reuse, c[0x0][0x18c], RZ, 0x4, P1 ;  /* 0x000063008a557a11 */ /* 0x040fe400008f24ff */
[----:B------:R-:W-:Y:S02]  /*0d70*/  SHF.L.U64.HI R26, R138, 0x2, RZ ;  /* 0x000000028a1a7819 */ /* 0x000fe400000102ff */
[----:B------:R-:W-:Y:S01]  /*0d80*/  IADD3 R132, P1, R134, c[0x0][0x190], RZ ;  /* 0x0000640086847a10 */ /* 0x000fe20007f3e0ff */
[----:B------:R-:W-:Y:S01]  /*0d90*/  IMAD.WIDE.U32 R88, R138, R89, c[0x0][0x208] ;  /* 0x000082008a587625 */ /* 0x000fe200078e0059 */
[----:B------:R-:W2:Y:S02]  /*0da0*/  LDG.E.128 R84, [R84.64] ;  /* 0x0000000454547981 */ /* 0x000ea4000c1e1d00 */
[----:B------:R-:W-:-:S02]  /*0db0*/  IADD3.X R133, R26, c[0x0][0x194], RZ, P1, !PT ;  /* 0x000065001a857a10 */ /* 0x000fc40000ffe4ff */
[----:B------:R-:W-:Y:S01]  /*0dc0*/  @P0 IADD3 R134, P1, R134, c[0x0][0x198], RZ ;  /* 0x0000660086860a10 */ /* 0x000fe20007f3e0ff */
[----:B------:R-:W3:Y:S03]  /*0dd0*/  LDG.E.128 R88, [R88.64] ;  /* 0x0000000458587981 */ /* 0x000ee6000c1e1d00 */
        /* <DEDUP_REMOVED lines=37> */
.L_x_1490:
[----:B0-----:R-:W-:Y:S05]  /*1030*/  BSYNC B0 ;  /* 0x0000000000007941 */ /* 0x001fea0003800000 */
.L_x_1489:
        /* <DEDUP_REMOVED lines=8> */
[----:B------:R-:W-:Y:S02]  /*10c0*/  SHF.L.U32 R118, R138, 0x2, RZ ;  /* 0x000000028a767819 */ /* 0x000fe400000006ff */
[----:B------:R-:W2:Y:S01]  /*10d0*/  LDG.E.128 R84, [R84.64] ;  /* 0x0000000454547981 */ /* 0x000ea2000c1e1d00 */
[----:B------:R-:W-:Y:S02]  /*10e0*/  SHF.R.U32.HI R27, RZ, 0x1e, R138 ;  /* 0x0000001eff1b7819 */ /* 0x000fe4000001168a */
        /* <DEDUP_REMOVED lines=12> */
[C---:B--2---:R-:W-:Y:S02]  /*11b0*/  FADD.FTZ R94, -R129.reuse, R84 ;  /* 0x00000054815e7221 */ /* 0x044fe40000010100 */
[----:B------:R-:W-:Y:S02]  /*11c0*/  FADD.FTZ R126, -R129, R85 ;  /* 0x00000055817e7221 */ /* 0x000fe40000010100 */
[----:B-----5:R-:W-:Y:S02]  /*11d0*/  FMUL.FTZ R99, R101, R94 ;  /* 0x0000005e65637220 */ /* 0x020fe40000410000 */
[----:B---3--:R-:W-:Y:S02]  /*11e0*/  FMUL.FTZ R102, R15, R88 ;  /* 0x000000580f667220 */ /* 0x008fe40000410000 */
[----:B------:R-:W-:Y:S02]  /*11f0*/  FADD.FTZ R86, -R129, R86 ;  /* 0x0000005681567221 */ /* 0x000fe40000010100 */
[----:B------:R-:W-:-:S02]  /*1200*/  FMUL.FTZ R94, R101, R126 ;  /* 0x0000007e655e7220 */ /* 0x000fc40000410000 */
[----:B------:R-:W-:Y:S02]  /*1210*/  FMUL.FTZ R105, R16, R89 ;  /* 0x0000005910697220 */ /* 0x000fe40000410000 */
[----:B------:R-:W-:Y:S02]  /*1220*/  FADD.FTZ R84, R137, R102 ;  /* 0x0000006689547221 */ /* 0x000fe40000010000 */
[----:B------:R-:W-:Y:S02]  /*1230*/  FFMA.FTZ R136, R99, R102, R136 ;  /* 0x0000006663887223 */ /* 0x000fe40000010088 */
[----:B------:R-:W-:Y:S02]  /*1240*/  FADD.FTZ R132, -R129, R87 ;  /* 0x0000005781847221 */ /* 0x000fe40000010100 */
[----:B------:R-:W-:Y:S02]  /*1250*/  FMUL.FTZ R103, R101, R86 ;  /* 0x0000005665677220 */ /* 0x000fe40000410000 */
[----:B-1----:R-:W-:-:S02]  /*1260*/  FMUL.FTZ R124, R17, R90 ;  /* 0x0000005a117c7220 */ /* 0x002fc40000410000 */
        /* <DEDUP_REMOVED lines=16> */
.L_x_1492:
[----:B0-----:R-:W-:Y:S05]  /*1370*/  BSYNC B0 ;  /* 0x0000000000007941 */ /* 0x001fea0003800000 */
.L_x_1491:
[----:B------:R-:W-:Y:S02]  /*1380*/  ISETP.NE.AND P1, PT, R131, RZ, PT ;  /* 0x000000ff8300720c */ /* 0x000fe40003f25270 */
[----:B------:R-:W-:Y:S02]  /*1390*/  LOP3.LUT R129, R127, 0x7fffffc, RZ, 0xc0, !PT ;  /* 0x07fffffc7f817812 */ /* 0x000fe400078ec0ff */
[----:B------:R-:W-:-:S09]  /*13a0*/  LOP3.LUT P0, RZ, R0, 0x1f, RZ, 0xc0, !PT ;  /* 0x0000001f00ff7812 */ /* 0x000fd2000780c0ff */
[----:B------:R-:W-:Y:S01]  /*13b0*/  @!P1 IADD3 R129, R129, 0x4, RZ ;  /* 0x0000000481819810 */ /* 0x000fe20007ffe0ff */
[----:B------:R-:W-:Y:S05]  /*13c0*/  BRA.DIV ~URZ, `(.L_x_1493) ;  /* 0x000014d27f007947 */ /* 0x000fea000b800000 */
[----:B------:R0:W1:Y:S02]  /*13d0*/  SHFL.DOWN PT, R86, R137, 0x10, 0x1f ;  /* 0x0a001f0089567f89 */ /* 0x00006400000e0000 */
.L_x_1504:
        /* <DEDUP_REMOVED lines=18> */
.L_x_1505:
        /* <DEDUP_REMOVED lines=27> */
[-CC-:B------:R-:W-:Y:S01]  /*16b0*/  FFMA.FTZ R86, R100, R125.reuse, R132.reuse ;  /* 0x0000007d64567223 */ /* 0x180fe20000010084 */
[----:B------:R-:W-:Y:S01]  /*16c0*/  ISETP.NE.AND.EX P6, PT, RZ, c[0x0][0x21c], PT, P6 ;  /* 0x00008700ff007a0c */ /* 0x000fe20003fc5360 */
[----:B------:R-:W-:Y:S01]  /*16d0*/  FADD.FTZ R84, R108, -R85 ;  /* 0x800000556c547221 */ /* 0x000fe20000010000 */
[----:B------:R-:W-:Y:S01]  /*16e0*/  ISETP.NE.U32.AND P0, PT, RZ, c[0x0][0x250], PT ;  /* 0x00009400ff007a0c */ /* 0x000fe20003f05070 */
[----:B------:R-:W-:Y:S02]  /*16f0*/  FFMA.FTZ R88, R128, R125, R132 ;  /* 0x0000007d80587223 */ /* 0x000fe40000010084 */
[----:B-----5:R-:W-:Y:S01]  /*1700*/  FMUL.FTZ R87, R101, R84 ;  /* 0x0000005465577220 */ /* 0x020fe20000410000 */
[----:B------:R-:W-:Y:S01]  /*1710*/  ISETP.NE.AND.EX P0, PT, RZ, c[0x0][0x254], PT, P0 ;  /* 0x00009500ff007a0c */ /* 0x000fe20003f05300 */
[----:B------:R-:W-:-:S02]  /*1720*/  FADD.FTZ R86, R117, -R86 ;  /* 0x8000005675567221 */ /* 0x000fc40000010000 */
[----:B------:R-:W-:Y:S02]  /*1730*/  FFMA.FTZ R85, R115, R125, R132 ;  /* 0x0000007d73557223 */ /* 0x000fe40000010084 */
[----:B------:R-:W-:Y:S02]  /*1740*/  FADD.FTZ R90, R123, -R88 ;  /* 0x800000587b5a7221 */ /* 0x000fe40000010000 */
[----:B------:R-:W-:Y:S02]  /*1750*/  @P6 FADD.FTZ R87, R60, R87 ;  /* 0x000000573c576221 */ /* 0x000fe40000010000 */
[----:B------:R-:W-:Y:S02]  /*1760*/  FMUL.FTZ R88, R101, R86 ;  /* 0x0000005665587220 */ /* 0x000fe40000410000 */
[----:B------:R-:W-:Y:S02]  /*1770*/  FADD.FTZ R84, R130, -R85 ;  /* 0x8000005582547221 */ /* 0x000fe40000010000 */
[----:B------:R-:W-:-:S02]  /*1780*/  FMUL.FTZ R118, R87, c[0x0][0x1e8] ;  /* 0x00007a0057767a20 */ /* 0x000fc40000410000 */
[----:B------:R-:W-:Y:S02]  /*1790*/  @P6 FADD.FTZ R88, R61, R88 ;  /* 0x000000583d586221 */ /* 0x000fe40000010000 */
[C---:B------:R-:W-:Y:S01]  /*17a0*/  FMUL.FTZ R90, R101.reuse, R90 ;  /* 0x0000005a655a7220 */ /* 0x040fe20000410000 */
        /* <DEDUP_REMOVED lines=9> */
[----:B------:R-:W-:Y:S01]  /*1840*/  LOP3.LUT P1, RZ, R21, 0xff000000, RZ, 0xc0, !PT ;  /* 0xff00000015ff7812 */ /* 0x000fe2000782c0ff */
[----:B------:R-:W-:Y:S01]  /*1850*/  FMUL.FTZ R127, R89, c[0x0][0x1e8] ;  /* 0x00007a00597f7a20 */ /* 0x000fe20000410000 */
[----:B------:R-:W-:-:S02]  /*1860*/  LOP3.LUT P6, RZ, R21, 0xff0000, RZ, 0xc0, !PT ;  /* 0x00ff000015ff7812 */ /* 0x000fc400078cc0ff */
[----:B------:R-:W-:Y:S02]  /*1870*/  SEL R86, R129, RZ, P1 ;  /* 0x000000ff81567207 */ /* 0x000fe40000800000 */
[----:B------:R-:W-:Y:S02]  /*1880*/  SEL R91, R127, RZ, P6 ;  /* 0x000000ff7f5b7207 */ /* 0x000fe40003000000 */
[----:B------:R-:W-:Y:S02]  /*1890*/  LOP3.LUT P1, RZ, R22, 0xff, RZ, 0xc0, !PT ;  /* 0x000000ff16ff7812 */ /* 0x000fe4000782c0ff */
[----:B------:R-:W-:Y:S02]  /*18a0*/  SEL R77, R84, R77, P0 ;  /* 0x0000004d544d7207 */ /* 0x000fe40000000000 */
[----:B------:R-:W-:Y:S02]  /*18b0*/  ISETP.NE.U32.AND P6, PT, RZ, c[0x0][0x250], PT ;  /* 0x00009400ff007a0c */ /* 0x000fe40003fc5070 */
[----:B------:R-:W-:Y:S01]  /*18c0*/  SEL R78, R91, R78, P0 ;  /* 0x0000004e5b4e7207 */ /* 0x000fe20000000000 */
[----:B------:R-:W-:Y:S01]  /*18d0*/  IMAD.MOV.U32 R91, RZ, RZ, 0x10 ;  /* 0x00000010ff5b7424 */ /* 0x000fe200078e00ff */
[----:B------:R-:W-:-:S02]  /*18e0*/  SEL R79, R86, R79, P0 ;  /* 0x0000004f564f7207 */ /* 0x000fc40000000000 */
[----:B------:R-:W-:Y:S02]  /*18f0*/  SEL R84, R118, RZ, P1 ;  /* 0x000000ff76547207 */ /* 0x000fe40000800000 */
[----:B------:R-:W-:Y:S02]  /*1900*/  ISETP.NE.U32.AND P0, PT, RZ, c[0x0][0x258], PT ;  /* 0x00009600ff007a0c */ /* 0x000fe40003f05070 */
[----:B------:R-:W-:Y:S02]  /*1910*/  LOP3.LUT P1, RZ, R22, 0xff00, RZ, 0xc0, !PT ;  /* 0x0000ff0016ff7812 */ /* 0x000fe4000782c0ff */
[----:B------:R-:W-:Y:S02]  /*1920*/  ISETP.NE.AND.EX P6, PT, RZ, c[0x0][0x254], PT, P6 ;  /* 0x00009500ff007a0c */ /* 0x000fe40003fc5360 */
[----:B------:R-:W-:Y:S02]  /*1930*/  ISETP.NE.AND.EX P0, PT, RZ, c[0x0][0x25c], PT, P0 ;  /* 0x00009700ff007a0c */ /* 0x000fe40003f05300 */
[----:B------:R-:W-:-:S02]  /*1940*/  SEL R85, R119, RZ, P1 ;  /* 0x000000ff77557207 */ /* 0x000fc40000800000 */
[C---:B------:R-:W-:Y:S02]  /*1950*/  LOP3.LUT P1, RZ, R22.reuse, 0xff0000, RZ, 0xc0, !PT ;  /* 0x00ff000016ff7812 */ /* 0x040fe4000782c0ff */
[----:B------:R-:W-:Y:S02]  /*1960*/  SEL R80, R87, R80, P0 ;  /* 0x0000005057507207 */ /* 0x000fe40000000000 */
[----:B------:R-:W-:Y:S02]  /*1970*/  SEL R86, R127, RZ, P1 ;  /* 0x000000ff7f567207 */ /* 0x000fe40000800000 */
[----:B------:R-:W-:Y:S02]  /*1980*/  LOP3.LUT P1, RZ, R22, 0xff000000, RZ, 0xc0, !PT ;  /* 0xff00000016ff7812 */ /* 0x000fe4000782c0ff */
[----:B------:R-:W-:Y:S01]  /*1990*/  SEL R81, R88, R81, P0 ;  /* 0x0000005158517207 */ /* 0x000fe20000000000 */
[----:B------:R-:W-:Y:S01]  /*19a0*/  @P0 IMAD.WIDE.U32 R118, R20, R91, c[0x0][0x258] ;  /* 0x0000960014760625 */ /* 0x000fe200078e005b */
[----:B------:R-:W-:-:S02]  /*19b0*/  SEL R87, R129, RZ, P1 ;  /* 0x000000ff81577207 */ /* 0x000fc40000800000 */
[----:B------:R-:W-:Y:S02]  /*19c0*/  @P6 LEA R88, P1, R20, c[0x0][0x250], 0x4 ;  /* 0x0000940014586a11 */ /* 0x000fe400078220ff */
[----:B------:R-:W-:Y:S02]  /*19d0*/  SEL R82, R89, R82, P0 ;  /* 0x0000005259527207 */ /* 0x000fe40000000000 */
[----:B------:R-:W-:Y:S01]  /*19e0*/  SEL R83, R90, R83, P0 ;  /* 0x000000535a537207 */ /* 0x000fe20000000000 */
[C---:B------:R-:W-:Y:S01]  /*19f0*/  IMAD.WIDE.U32 R90, R20.reuse, R91, c[0x0][0x248] ;  /* 0x00009200145a7625 */ /* 0x040fe200078e005b */
[C---:B------:R-:W-:Y:S02]  /*1a00*/  @P6 LEA.HI.X R89, R20.reuse, c[0x0][0x254], RZ, 0x4, P1 ;  /* 0x0000950014596a11 */ /* 0x040fe400008f24ff */
[----:B------:R-:W-:Y:S01]  /*1a10*/  IADD3 R20, R20, 0x80, RZ ;  /* 0x0000008014147810 */ /* 0x000fe20007ffe0ff */
[----:B------:R0:W-:Y:S04]  /*1a20*/  @P0 STG.E.128 [R118.64], R80 ;  /* 0x0000005076000986 */ /* 0x0001e8000c101d04 */
[----:B------:R0:W-:Y:S04]  /*1a30*/  STG.E.128 [R90.64], R84 ;  /* 0x000000545a007986 */ /* 0x0001e8000c101d04 */
[----:B------:R0:W-:Y:S02]  /*1a40*/  @P6 STG.E.128 [R88.64], R76 ;  /* 0x0000004c58006986 */ /* 0x0001e4000c101d04 */
.L_x_1496:
[----:B------:R-:W-:Y:S05]  /*1a50*/  BSYNC B0 ;  /* 0x0000000000007941 */ /* 0x000fea0003800000 */
.L_x_1495:
[----:B------:R-:W-:Y:S01]  /*1a60*/  BSSY B0, `(.L_x_1497) ;  /* 0x000003f000007945 */ /* 0x000fe20003800000 */
[----:B------:R-:W-:Y:S05]  /*1a70*/  @!P4 BRA `(.L_x_1498) ;  /* 0x000003d00000c947 */ /* 0x000fea0003800000 */
[----:B------:R-:W-:Y:S01]  /*1a80*/  ISETP.NE.U32.AND P6, PT, RZ, c[0x0][0x218], PT ;  /* 0x00008600ff007a0c */ /* 0x000fe20003fc5070 */
[-CC-:B0-----:R-:W-:Y:S01]  /*1a90*/  FFMA.FTZ R85, R95, R125.reuse, R132.reuse ;  /* 0x0000007d5f557223 */ /* 0x181fe20000010084 */
        /* <DEDUP_REMOVED lines=16> */
[C---:B------:R-:W-:Y:S01]  /*1ba0*/  FMUL.FTZ R90, R101.reuse, R90 ;  /* 0x0000005a655a7220 */ /* 0x040fe20000410000 */
        /* <DEDUP_REMOVED lines=9> */
[----:B------:R-:W-:Y:S01]  /*1c40*/  LOP3.LUT P1, RZ, R23, 0xff000000, RZ, 0xc0, !PT ;  /* 0xff00000017ff7812 */ /* 0x000fe2000782c0ff */
        /* <DEDUP_REMOVED lines=11> */
[C---:B------:R-:W-:Y:S02]  /*1d00*/  LOP3.LUT P1, RZ, R24.reuse, 0xff00, RZ, 0xc0, !PT ;  /* 0x0000ff0018ff7812 */ /* 0x040fe4000782c0ff */
[----:B------:R-:W-:Y:S02]  /*1d10*/  ISETP.NE.AND.EX P6, PT, RZ, c[0x0][0x254], PT, P6 ;  /* 0x00009500ff007a0c */ /* 0x000fe40003fc5360 */
[----:B------:R-:W-:Y:S02]  /*1d20*/  ISETP.NE.AND.EX P0, PT, RZ, c[0x0][0x25c], PT, P0 ;  /* 0x00009700ff007a0c */ /* 0x000fe40003f05300 */
[----:B------:R-:W-:Y:S01]  /*1d30*/  SEL R85, R119, RZ, P1 ;  /* 0x000000ff77557207 */ /* 0x000fe20000800000 */
[----:B------:R-:W-:Y:S01]  /*1d40*/  HFMA2.MMA R119, -RZ, RZ, 0, 9.5367431640625e-07 ;  /* 0x00000010ff777435 */ /* 0x000fe200000001ff */
[----:B------:R-:W-:Y:S02]  /*1d50*/  LOP3.LUT P1, RZ, R24, 0xff0000, RZ, 0xc0, !PT ;  /* 0x00ff000018ff7812 */ /* 0x000fe4000782c0ff */
[----:B------:R-:W-:-:S02]  /*1d60*/  SEL R80, R87, R80, P0 ;  /* 0x0000005057507207 */ /* 0x000fc40000000000 */
[----:B------:R-:W-:Y:S02]  /*1d70*/  SEL R86, R127, RZ, P1 ;  /* 0x000000ff7f567207 */ /* 0x000fe40000800000 */
[----:B------:R-:W-:Y:S02]  /*1d80*/  LOP3.LUT P1, RZ, R24, 0xff000000, RZ, 0xc0, !PT ;  /* 0xff00000018ff7812 */ /* 0x000fe4000782c0ff */
[----:B------:R-:W-:Y:S01]  /*1d90*/  SEL R83, R90, R83, P0 ;  /* 0x000000535a537207 */ /* 0x000fe20000000000 */
[C---:B------:R-:W-:Y:S01]  /*1da0*/  @P0 IMAD.WIDE.U32 R90, R20.reuse, R119, c[0x0][0x258] ;  /* 0x00009600145a0625 */ /* 0x040fe200078e0077 */
[----:B------:R-:W-:Y:S02]  /*1db0*/  SEL R87, R129, RZ, P1 ;  /* 0x000000ff81577207 */ /* 0x000fe40000800000 */
[----:B------:R-:W-:Y:S02]  /*1dc0*/  @P6 LEA R118, P1, R20, c[0x0][0x250], 0x4 ;  /* 0x0000940014766a11 */ /* 0x000fe400078220ff */
[----:B------:R-:W-:-:S02]  /*1dd0*/  SEL R81, R88, R81, P0 ;  /* 0x0000005158517207 */ /* 0x000fc40000000000 */
[----:B------:R-:W-:Y:S01]  /*1de0*/  SEL R82, R89, R82, P0 ;  /* 0x0000005259527207 */ /* 0x000fe20000000000 */
[C---:B------:R-:W-:Y:S01]  /*1df0*/  IMAD.WIDE.U32 R88, R20.reuse, R119, c[0x0][0x248] ;  /* 0x0000920014587625 */ /* 0x040fe200078e0077 */
[C---:B------:R-:W-:Y:S02]  /*1e00*/  @P6 LEA.HI.X R119, R20.reuse, c[0x0][0x254], RZ, 0x4, P1 ;  /* 0x0000950014776a11 */ /* 0x040fe400008f24ff */
[----:B------:R-:W-:Y:S01]  /*1e10*/  IADD3 R20, R20, 0x80, RZ ;  /* 0x0000008014147810 */ /* 0x000fe20007ffe0ff */
[----:B------:R0:W-:Y:S04]  /*1e20*/  @P0 STG.E.128 [R90.64], R80 ;  /* 0x000000505a000986 */ /* 0x0001e8000c101d04 */
[----:B------:R0:W-:Y:S04]  /*1e30*/  STG.E.128 [R88.64], R84 ;  /* 0x0000005458007986 */ /* 0x0001e8000c101d04 */
[----:B------:R0:W-:Y:S02]  /*1e40*/  @P6 STG.E.128 [R118.64], R76 ;  /* 0x0000004c76006986 */ /* 0x0001e4000c101d04 */
.L_x_1498:
[----:B------:R-:W-:Y:S05]  /*1e50*/  BSYNC B0 ;  /* 0x0000000000007941 */ /* 0x000fea0003800000 */
.L_x_1497:
        /* <DEDUP_REMOVED lines=46> */
[----:B------:R-:W-:Y:S01]  /*2140*/  IMAD.MOV.U32 R119, RZ, RZ, 0x10 ;  /* 0x00000010ff777424 */ /* 0x000fe200078e00ff */
        /* <DEDUP_REMOVED lines=16> */
.L_x_1500:
[----:B------:R-:W-:Y:S05]  /*2250*/  BSYNC B0 ;  /* 0x0000000000007941 */ /* 0x000fea0003800000 */
.L_x_1499:
[----:B------:R-:W-:Y:S01]  /*2260*/  BSSY B0, `(.L_x_1501) ;  /* 0x000003e000007945 */ /* 0x000fe20003800000 */
[----:B------:R-:W-:Y:S05]  /*2270*/  @!P2 BRA `(.L_x_1502) ;  /* 0x000003c00000a947 */ /* 0x000fea0003800000 */
[----:B------:R-:W-:Y:S01]  /*2280*/  ISETP.NE.U32.AND P0, PT, RZ, c[0x0][0x218], PT ;  /* 0x00008600ff007a0c */ /* 0x000fe20003f05070 */
[-CC-:B0-----:R-:W-:Y:S01]  /*2290*/  FFMA.FTZ R85, R99, R125.reuse, R132.reuse ;  /* 0x0000007d63557223 */ /* 0x181fe20000010084 */
        /* <DEDUP_REMOVED lines=13> */
[----:B------:R-:W-:Y:S02]  /*2370*/  @P1 FADD.FTZ R87, R72, R87 ;  /* 0x0000005748571221 */ /* 0x000fe40000010000 */
[C---:B------:R-:W-:Y:S02]  /*2380*/  FMUL.FTZ R89, R101.reuse, R90 ;  /* 0x0000005a65597220 */ /* 0x040fe40000410000 */
        /* <DEDUP_REMOVED lines=9> */
[----:B------:R-:W-:Y:S01]  /*2420*/  LOP3.LUT P6, RZ, R92, 0xff0000, RZ, 0xc0, !PT ;  /* 0x00ff00005cff7812 */ /* 0x000fe200078cc0ff */
        /* <DEDUP_REMOVED lines=17> */
[C---:B------:R-:W-:Y:S02]  /*2540*/  LOP3.LUT P6, RZ, R27.reuse, 0xff0000, RZ, 0xc0, !PT ;  /* 0x00ff00001bff7812 */ /* 0x040fe400078cc0ff */
[----:B------:R-:W-:Y:S02]  /*2550*/  MOV R91, 0x10 ;  /* 0x00000010005b7802 */ /* 0x000fe40000000f00 */
[----:B------:R-:W-:Y:S02]  /*2560*/  SEL R86, R118, RZ, P6 ;  /* 0x000000ff76567207 */ /* 0x000fe40003000000 */
[----:B------:R-:W-:Y:S02]  /*2570*/  LOP3.LUT P6, RZ, R27, 0xff000000, RZ, 0xc0, !PT ;  /* 0xff0000001bff7812 */ /* 0x000fe400078cc0ff */
[----:B------:R-:W-:-:S02]  /*2580*/  SEL R80, R87, R80, P0 ;  /* 0x0000005057507207 */ /* 0x000fc40000000000 */
[----:B------:R-:W-:Y:S02]  /*2590*/  SEL R81, R88, R81, P0 ;  /* 0x0000005158517207 */ /* 0x000fe40000000000 */
[----:B------:R-:W-:Y:S01]  /*25a0*/  SEL R87, R119, RZ, P6 ;  /* 0x000000ff77577207 */ /* 0x000fe20003000000 */
[CC--:B------:R-:W-:Y:S01]  /*25b0*/  @P0 IMAD.WIDE.U32 R118, R20.reuse, R91.reuse, c[0x0][0x258] ;  /* 0x0000960014760625 */ /* 0x0c0fe200078e005b */
[C---:B------:R-:W-:Y:S02]  /*25c0*/  @P1 LEA R88, P6, R20.reuse, c[0x0][0x250], 0x4 ;  /* 0x0000940014581a11 */ /* 0x040fe400078c20ff */
[----:B------:R-:W-:Y:S01]  /*25d0*/  SEL R82, R89, R82, P0 ;  /* 0x0000005259527207 */ /* 0x000fe20000000000 */
[----:B------:R-:W-:Y:S01]  /*25e0*/  IMAD.WIDE.U32 R90, R20, R91, c[0x0][0x248] ;  /* 0x00009200145a7625 */ /* 0x000fe200078e005b */
[----:B------:R-:W-:Y:S02]  /*25f0*/  SEL R83, R132, R83, P0 ;  /* 0x0000005384537207 */ /* 0x000fe40000000000 */
[----:B------:R-:W-:-:S03]  /*2600*/  @P1 LEA.HI.X R89, R20, c[0x0][0x254], RZ, 0x4, P6 ;  /* 0x0000950014591a11 */ /* 0x000fc600030f24ff */
[----:B------:R0:W-:Y:S04]  /*2610*/  @P0 STG.E.128 [R118.64], R80 ;  /* 0x0000005076000986 */ /* 0x0001e8000c101d04 */
[----:B------:R0:W-:Y:S04]  /*2620*/  STG.E.128 [R90.64], R84 ;  /* 0x000000545a007986 */ /* 0x0001e8000c101d04 */
[----:B------:R0:W-:Y:S02]  /*2630*/  @P1 STG.E.128 [R88.64], R76 ;  /* 0x0000004c58001986 */ /* 0x0001e4000c101d04 */
.L_x_1502:
[----:B------:R-:W-:Y:S05]  /*2640*/  BSYNC B0 ;  /* 0x0000000000007941 */ /* 0x000fea0003800000 */
.L_x_1501:
[----:B------:R-:W-:Y:S02]  /*2650*/  IADD3 R2, R2, c[0x0][0x160], RZ ;  /* 0x0000580002027a10 */ /* 0x000fe40007ffe0ff */
[----:B------:R-:W-:-:S02]  /*2660*/  LOP3.LUT P1, RZ, R19, 0xff, RZ, 0xc0, !PT ;  /* 0x000000ff13ff7812 */ /* 0x000fc4000782c0ff */
[----:B------:R-:W-:Y:S02]  /*2670*/  ISETP.GE.AND P0, PT, R2, c[0x0][0x164], PT ;  /* 0x0000590002007a0c */ /* 0x000fe40003f06270 */
[----:B------:R-:W-:-:S11]  /*2680*/  SEL R19, RZ, 0x1, P1 ;  /* 0x00000001ff137807 */ /* 0x000fd60000800000 */
[----:B0----5:R-:W-:Y:S01]  /*2690*/  @P0 CALL.REL.NOINC `(.L_x_1484) ;  /* 0x0000001000000944 */ /* 0x021fe20003c00000 */
[----:B------:R-:W-:Y:S05]  /*26a0*/  BRA `(.L_x_1503) ;  /* 0xffffde8000007947 */ /* 0x000fea000383ffff */
.L_x_1484:
[----:B-1----:R-:W0:Y:S01]  /*26b0*/  S2UR UR6, SR_CTAID.X ;  /* 0x00000000000679c3 */ /* 0x002e220000002500 */
[----:B------:R-:W0:Y:S01]  /*26c0*/  S2R R2, SR_TID.X ;  /* 0x0000000000027919 */ /* 0x000e220000002100 */
[----:B-----5:R-:W-:Y:S01]  /*26d0*/  @P5 IMAD.MOV.U32 R5, RZ, RZ, 0x10 ;  /* 0x00000010ff055424 */ /* 0x020fe200078e00ff */
[----:B------:R-:W-:Y:S01]  /*26e0*/  @P4 MOV R9, 0x10 ;  /* 0x0000001000094802 */ /* 0x000fe20000000f00 */
[----:B------:R-:W-:Y:S01]  /*26f0*/  @P3 IMAD.MOV.U32 R13, RZ, RZ, 0x10 ;  /* 0x00000010ff0d3424 */ /* 0x000fe200078e00ff */
        /* <DEDUP_REMOVED lines=26> */
.L_x_1493:
[----:B------:R-:W-:Y:S01]  /*28a0*/  IMAD.MOV.U32 R87, RZ, RZ, R137 ;  /* 0x000000ffff577224 */ /* 0x000fe200078e0089 */
[----:B------:R-:W-:Y:S01]  /*28b0*/  MOV R118, 0x10 ;  /* 0x0000001000767802 */ /* 0x000fe20000000f00 */
[----:B------:R-:W-:Y:S01]  /*28c0*/  IMAD.MOV.U32 R119, RZ, RZ, 0x1f ;  /* 0x0000001fff777424 */ /* 0x000fe200078e00ff */
[----:B------:R-:W-:Y:S02]  /*28d0*/  MOV R132, 0xffffffff ;  /* 0xffffffff00847802 */ /* 0x000fe40000000f00 */
[----:B------:R-:W-:-:S02]  /*28e0*/  MOV R84, 0x2900 ;  /* 0x0000290000547802 */ /* 0x000fc40000000f00 */
[----:B-----5:R-:W-:Y:S05]  /*28f0*/  CALL.REL.NOINC `($__internal_104_$__cuda_sm70_shflsync_down_p) ;  /* 0x0000045000007944 */ /* 0x020fea0003c00000 */
[----:B-1----:R-:W-:Y:S01]  /*2900*/  IMAD.MOV.U32 R86, RZ, RZ, R119 ;  /* 0x000000ffff567224 */ /* 0x002fe200078e0077 */
[----:B0-----:R-:W-:Y:S05]  /*2910*/  BRA `(.L_x_1504) ;  /* 0xffffeac000007947 */ /* 0x001fea000383ffff */
.L_x_1494:
[----:B------:R-:W-:Y:S01]  /*2920*/  HFMA2.MMA R119, -RZ, RZ, 0, 1.847743988037109375e-06 ;  /* 0x0000001fff777435 */ /* 0x000fe200000001ff */
[----:B------:R-:W-:Y:S01]  /*2930*/  MOV R87, R136 ;  /* 0x0000008800577202 */ /* 0x000fe20000000f00 */
[----:B------:R-:W-:Y:S01]  /*2940*/  IMAD.MOV.U32 R118, RZ, RZ, 0x10 ;  /* 0x00000010ff767424 */ /* 0x000fe200078e00ff */
[----:B------:R-:W-:Y:S01]  /*2950*/  MOV R84, 0x2980 ;  /* 0x0000298000547802 */ /* 0x000fe20000000f00 */
[----:B------:R-:W-:-:S02]  /*2960*/  IMAD.MOV.U32 R132, RZ, RZ, -0x1 ;  /* 0xffffffffff847424 */ /* 0x000fc400078e00ff */
[----:B01---5:R-:W-:Y:S05]  /*2970*/  CALL.REL.NOINC `($__internal_104_$__cuda_sm70_shflsync_down_p) ;  /* 0x000003d000007944 */ /* 0x023fea0003c00000 */
[----:B------:R-:W-:Y:S01]  /*2980*/  FADD.FTZ R137, R86, R137 ;  /* 0x0000008956897221 */ /* 0x000fe20000010000 */
[----:B0-----:R-:W-:Y:S01]  /*2990*/  MOV R118, 0x8 ;  /* 0x0000000800767802 */ /* 0x001fe20000000f00 */
[----:B-1----:R-:W-:Y:S01]  /*29a0*/  FADD.FTZ R136, R136, R119 ;  /* 0x0000007788887221 */ /* 0x002fe20000010000 */
[----:B------:R-:W-:Y:S01]  /*29b0*/  MOV R132, 0xffffffff ;  /* 0xffffffff00847802 */ /* 0x000fe20000000f00 */
[----:B------:R-:W-:Y:S01]  /*29c0*/  IMAD.MOV.U32 R119, RZ, RZ, 0x1f ;  /* 0x0000001fff777424 */ /* 0x000fe200078e00ff */
[----:B------:R-:W-:Y:S01]  /*29d0*/  MOV R84, 0x2a00 ;  /* 0x00002a0000547802 */ /* 0x000fe20000000f00 */
[----:B------:R-:W-:-:S02]  /*29e0*/  IMAD.MOV.U32 R87, RZ, RZ, R137 ;  /* 0x000000ffff577224 */ /* 0x000fc400078e0089 */
[----:B------:R-:W-:Y:S05]  /*29f0*/  CALL.REL.NOINC `($__internal_104_$__cuda_sm70_shflsync_down_p) ;  /* 0x0000035000007944 */ /* 0x000fea0003c00000 */
[----:B0-----:R-:W-:Y:S01]  /*2a00*/  HFMA2.MMA R118, -RZ, RZ, 0, 4.76837158203125e-07 ;  /* 0x00000008ff767435 */ /* 0x001fe200000001ff */
[----:B-1----:R-:W-:Y:S01]  /*2a10*/  MOV R86, R119 ;  /* 0x0000007700567202 */ /* 0x002fe20000000f00 */
[----:B------:R-:W-:Y:S01]  /*2a20*/  IMAD.MOV.U32 R87, RZ, RZ, R136 ;  /* 0x000000ffff577224 */ /* 0x000fe200078e0088 */
[----:B------:R-:W-:Y:S01]  /*2a30*/  MOV R132, 0xffffffff ;  /* 0xffffffff00847802 */ /* 0x000fe20000000f00 */
[----:B------:R-:W-:Y:S01]  /*2a40*/  IMAD.MOV.U32 R119, RZ, RZ, 0x1f ;  /* 0x0000001fff777424 */ /* 0x000fe200078e00ff */
[----:B------:R-:W-:-:S02]  /*2a50*/  MOV R84, 0x2a70 ;  /* 0x00002a7000547802 */ /* 0x000fc40000000f00 */
[----:B------:R-:W-:Y:S05]  /*2a60*/  CALL.REL.NOINC `($__internal_104_$__cuda_sm70_shflsync_down_p) ;  /* 0x000002e000007944 */ /* 0x000fea0003c00000 */
[----:B------:R-:W-:Y:S01]  /*2a70*/  FADD.FTZ R137, R86, R137 ;  /* 0x0000008956897221 */ /* 0x000fe20000010000 */
[----:B------:R-:W-:Y:S01]  /*2a80*/  MOV R84, 0x2af0 ;  /* 0x00002af000547802 */ /* 0x000fe20000000f00 */
[----:B-1----:R-:W-:Y:S01]  /*2a90*/  FADD.FTZ R136, R136, R119 ;  /* 0x0000007788887221 */ /* 0x002fe20000010000 */
[----:B------:R-:W-:Y:S01]  /*2aa0*/  HFMA2.MMA R119, -RZ, RZ, 0, 1.847743988037109375e-06 ;  /* 0x0000001fff777435 */ /* 0x000fe200000001ff */
[----:B0-----:R-:W-:Y:S01]  /*2ab0*/  IMAD.MOV.U32 R118, RZ, RZ, 0x4 ;  /* 0x00000004ff767424 */ /* 0x001fe200078e00ff */
[----:B------:R-:W-:Y:S01]  /*2ac0*/  MOV R87, R137 ;  /* 0x0000008900577202 */ /* 0x000fe20000000f00 */
[----:B------:R-:W-:-:S03]  /*2ad0*/  IMAD.MOV.U32 R132, RZ, RZ, -0x1 ;  /* 0xffffffffff847424 */ /* 0x000fc600078e00ff */
[----:B------:R-:W-:Y:S05]  /*2ae0*/  CALL.REL.NOINC `($__internal_104_$__cuda_sm70_shflsync_down_p) ;  /* 0x0000026000007944 */ /* 0x000fea0003c00000 */
[----:B-1----:R-:W-:Y:S01]  /*2af0*/  IMAD.MOV.U32 R86, RZ, RZ, R119 ;  /* 0x000000ffff567224 */ /* 0x002fe200078e0077 */
[----:B------:R-:W-:Y:S01]  /*2b00*/  HFMA2.MMA R119, -RZ, RZ, 0, 1.847743988037109375e-06 ;  /* 0x0000001fff777435 */ /* 0x000fe200000001ff */
[----:B0-----:R-:W-:Y:S01]  /*2b10*/  MOV R87, R136 ;  /* 0x0000008800577202 */ /* 0x001fe20000000f00 */
[----:B------:R-:W-:Y:S01]  /*2b20*/  IMAD.MOV.U32 R118, RZ, RZ, 0x4 ;  /* 0x00000004ff767424 */ /* 0x000fe200078e00ff */
[----:B------:R-:W-:Y:S01]  /*2b30*/  MOV R84, 0x2b60 ;  /* 0x00002b6000547802 */ /* 0x000fe20000000f00 */
[----:B------:R-:W-:-:S02]  /*2b40*/  IMAD.MOV.U32 R132, RZ, RZ, -0x1 ;  /* 0xffffffffff847424 */ /* 0x000fc400078e00ff */
[----:B------:R-:W-:Y:S05]  /*2b50*/  CALL.REL.NOINC `($__internal_104_$__cuda_sm70_shflsync_down_p) ;  /* 0x000001f000007944 */ /* 0x000fea0003c00000 */
        /* <DEDUP_REMOVED lines=8> */
[----:B0-----:R-:W-:Y:S01]  /*2be0*/  HFMA2.MMA R118, -RZ, RZ, 0, 1.1920928955078125e-07 ;  /* 0x00000002ff767435 */ /* 0x001fe200000001ff */
        /* <DEDUP_REMOVED lines=21> */
[----:B01----:R-:W-:Y:S05]  /*2d40*/  BRA `(.L_x_1505) ;  /* 0xffffe7b000007947 */ /* 0x003fea000383ffff */
        .weak           $__internal_104_$__cuda_sm70_shflsync_down_p
        .type           $__internal_104_$__cuda_sm70_shflsync_down_p,@function
        .size           $__internal_104_$__cuda_sm70_shflsync_down_p,(.L_x_1867 - $__internal_104_$__cuda_sm70_shflsync_down_p)
$__internal_104_$__cuda_sm70_shflsync_down_p:
[----:B------:R-:W-:Y:S01]  /*2d50*/  MOV R85, 0x0 ;  /* 0x0000000000557802 */ /* 0x000fe20000000f00 */
[----:B------:R-:W-:Y:S04]  /*2d60*/  WARPSYNC R132 ;  /* 0x0000008400007348 */ /* 0x000fe80003800000 */
[----:B------:R0:W1:Y:S01]  /*2d70*/  SHFL.DOWN PT, R119, R87, R118, R119 ;  /* 0x0800007657777389 */ /* 0x00006200000e0077 */
[----:B------:R-:W-:Y:S05]  /*2d80*/  RET.REL.NODEC R84 `(_ZN10layer_norm31ln_parallel_residual_bwd_kernelINS_13Kernel_traitsI6__halfffffjLj2048ELj1ELj1ELj4ELj16ENS_18Kernel_traits_baseILj2048ES2_ffffjLj128EEEEELb1ELb1ELb0EEEvNS_9BwdParamsE) ;  /* 0xffffd27054007950 */ /* 0x000fea0003c3ffff */
.L_x_1506:
        /* <DEDUP_REMOVED lines=15> */
.L_x_1867:


//--------------------- .text._ZN10layer_norm22ln_bwd_finalize_kernelINS_22Kernel_traits_finalizeILj2048E6__halfffffjLb0ELj1024ELj4ENS_18Kernel_traits_baseILj2048ES2_ffffjLj1024EEEEELb0ELb1EEEvNS_9BwdParamsE --------------------------
	.section	.text._ZN10layer_norm22ln_bwd_finalize_kernelINS_22Kernel_traits_finalizeILj2048E6__halfffffjLb0ELj1024ELj4ENS_18Kernel_traits_baseILj2048ES2_ffffjLj1024EEEEELb0ELb1EEEvNS_9BwdParamsE,"ax",@progbits
	.sectioninfo	@"SHI_REGISTERS=32"
	.align	128
        .global         _ZN10layer_norm22ln_bwd_finalize_kernelINS_22Kernel_traits_finalizeILj2048E6__halfffffjLb0ELj1024ELj4ENS_18Kernel_traits_baseILj2048ES2_ffffjLj1024EEEEELb0ELb1EEEvNS_9BwdParamsE
        .type           _ZN10layer_norm22ln_bwd_finalize_kernelINS_22Kernel_traits_finalizeILj2048E6__halfffffjLb0ELj1024ELj4ENS_18Kernel_traits_baseILj2048ES2_ffffjLj1024EEEEELb0ELb1EEEvNS_9BwdParamsE,@function
        .size           _ZN10layer_norm22ln_bwd_finalize_kernelINS_22Kernel_traits_finalizeILj2048E6__halfffffjLb0ELj1024ELj4ENS_18Kernel_traits_baseILj2048ES2_ffffjLj1024EEEEELb0ELb1EEEvNS_9BwdParamsE,(.L_x_1868 - _ZN10layer_norm22ln_bwd_finalize_kernelINS_22Kernel_traits_finalizeILj2048E6__halfffffjLb0ELj1024ELj4ENS_18Kernel_traits_baseILj2048ES2_ffffjLj1024EEEEELb0ELb1EEEvNS_9BwdParamsE)
        .other          _ZN10layer_norm22ln_bwd_finalize_kernelINS_22Kernel_traits_finalizeILj2048E6__halfffffjLb0ELj1024ELj4ENS_18Kernel_traits_baseILj2048ES2_ffffjLj1024EEEEELb0ELb1EEEvNS_9BwdParamsE,@"STO_CUDA_ENTRY STV_DEFAULT"
_ZN10layer_norm22ln_bwd_finalize_kernelINS_22Kernel_traits_finalizeILj2048E6__halfffffjLb0ELj1024ELj4ENS_18Kernel_traits_baseILj2048ES2_ffffjLj1024EEEEELb0ELb1EEEvNS_9BwdParamsE:
.text._ZN10layer_norm22ln_bwd_finalize_kernelINS_22Kernel_traits_finalizeILj2048E6__halfffffjLb0ELj1024ELj4ENS_18Kernel_traits_baseILj2048ES2_ffffjLj1024EEEEELb0ELb1EEEvNS_9BwdParamsE:
        /* <DEDUP_REMOVED lines=19> */
.L_x_1519:
        /* <DEDUP_REMOVED lines=27> */
.L_x_1511:
        /* <DEDUP_REMOVED lines=35> */
.L_x_1510:
[----:B------:R-:W-:Y:S05]  /*0510*/  BSYNC B1 ;  /* 0x0000000000017941 */ /* 0x000fea0003800000 */
.L_x_1509:
        /* <DEDUP_REMOVED lines=23> */
.L_x_1513:
[----:B------:R-:W-:Y:S05]  /*0690*/  BSYNC B1 ;  /* 0x0000000000017941 */ /* 0x000fea0003800000 */
.L_x_1512:
        /* <DEDUP_REMOVED lines=10> */
.L_x_1508:
[----:B------:R-:W-:Y:S05]  /*0740*/  BSYNC B0 ;  /* 0x0000000000007941 */ /* 0x000fea0003800000 */
.L_x_1507:
        /* <DEDUP_REMOVED lines=11> */
.L_x_1520:
        /* <DEDUP_REMOVED lines=18> */
.L_x_1521:
[----:B------:R-:W-:Y:S01]  /*0920*/  @!P1 SHF.R.U32.HI R2, RZ, 0x3, R0 ;  /* 0x00000003ff029819 */ /* 0x000fe20000011600 */
[----:B---3--:R-:W-:Y:S02]  /*0930*/  FADD.FTZ R5, R5, R10 ;  /* 0x0000000a05057221 */ /* 0x008fe40000010000 */
[----:B--2---:R-:W-:Y:S01]  /*0940*/  FADD.FTZ R7, R7, R4 ;  /* 0x0000000407077221 */ /* 0x004fe20000010000 */
[----:B------:R-:W-:-:S05]  /*0950*/  @!P1 LOP3.LUT R2, R2, 0x1ffffffc, RZ, 0xc0, !PT ;  /* 0x1ffffffc02029812 */ /* 0x000fca00078ec0ff */
[----:B------:R2:W-:Y:S04]  /*0960*/  @!P1 STS [R2+0x2000], R5 ;  /* 0x0020000502009388 */ /* 0x0005e80000000800 */
[----:B------:R2:W-:Y:S02]  /*0970*/  @!P1 STS [R2+0x2080], R7 ;  /* 0x0020800702009388 */ /* 0x0005e40000000800 */
.L_x_1514:
        /* <DEDUP_REMOVED lines=13> */
.L_x_1518:
[----:B------:R-:W-:Y:S05]  /*0a50*/  BSYNC B0 ;  /* 0x0000000000007941 */ /* 0x000fea0003800000 */
.L_x_1517:
[C---:B------:R-:W-:Y:S02]  /*0a60*/  ISETP.GT.U32.AND P1, PT, R18.reuse, -0x801, PT ;  /* 0xfffff7ff1200780c */ /* 0x040fe40003f24070 */
[----:B------:R-:W-:Y:S02]  /*0a70*/  IADD3 R18, R18, 0x800, RZ ;  /* 0x0000080012127810 */ /* 0x000fe40007ffe0ff */
[----:B------:R-:W-:-:S09]  /*0a80*/  IADD3 R19, R19, 0x400, RZ ;  /* 0x0000040013137810 */ /* 0x000fd20007ffe0ff */
[----:B012---:R-:W-:Y:S05]  /*0a90*/  @P1 BRA `(.L_x_1519) ;  /* 0xfffff69000001947 */ /* 0x007fea000383ffff */
[----:B------:R-:W-:Y:S05]  /*0aa0*/  EXIT ;  /* 0x000000000000794d */ /* 0x000fea0003800000 */
.L_x_1515:
[----:B--2---:R-:W-:Y:S01]  /*0ab0*/  IMAD.MOV.U32 R10, RZ, RZ, R4 ;  /* 0x000000ffff0a7224 */ /* 0x004fe200078e0004 */
[----:B------:R-:W-:Y:S01]  /*0ac0*/  MOV R9, 0x1 ;  /* 0x0000000100097802 */ /* 0x000fe20000000f00 */
[----:B------:R-:W-:Y:S01]  /*0ad0*/  IMAD.MOV.U32 R6, RZ, RZ, 0x1f ;  /* 0x0000001fff067424 */ /* 0x000fe200078e00ff */
[----:B------:R-:W-:Y:S02]  /*0ae0*/  MOV R11, 0xffffffff ;  /* 0xffffffff000b7802 */ /* 0x000fe40000000f00 */
[----:B------:R-:W-:Y:S02]  /*0af0*/  MOV R2, 0xb10 ;  /* 0x00000b1000027802 */ /* 0x000fe40000000f00 */
[----:B01----:R-:W-:Y:S05]  /*0b00*/  CALL.REL.NOINC `($__internal_105_$__cuda_sm70_shflsync_bfly_p) ;  /* 0x000003c000007944 */ /* 0x003fea0003c00000 */
[----:B-1----:R-:W-:Y:S01]  /*0b10*/  IMAD.MOV.U32 R3, RZ, RZ, R6 ;  /* 0x000000ffff037224 */ /* 0x002fe200078e0006 */
[----:B0-----:R-:W-:Y:S05]  /*0b20*/  BRA `(.L_x_1520) ;  /* 0xfffffcd000007947 */ /* 0x001fea000383ffff */
.L_x_1516:
[----:B------:R-:W-:Y:S01]  /*0b30*/  HFMA2.MMA R6, -RZ, RZ, 0, 1.847743988037109375e-06 ;  /* 0x0000001fff067435 */ /* 0x000fe200000001ff */
[----:B------:R-:W-:Y:S01]  /*0b40*/  MOV R10, R13 ;  /* 0x0000000d000a7202 */ /* 0x000fe20000000f00 */
[----:B------:R-:W-:Y:S01]  /*0b50*/  IMAD.MOV.U32 R9, RZ, RZ, 0x2 ;  /* 0x00000002ff097424 */ /* 0x000fe200078e00ff */
[----:B------:R-:W-:Y:S01]  /*0b60*/  MOV R2, 0xb90 ;  /* 0x00000b9000027802 */ /* 0x000fe20000000f00 */
[----:B------:R-:W-:-:S02]  /*0b70*/  IMAD.MOV.U32 R11, RZ, RZ, -0x1 ;  /* 0xffffffffff0b7424 */ /* 0x000fc400078e00ff */
[----:B012---:R-:W-:Y:S05]  /*0b80*/  CALL.REL.NOINC `($__internal_105_$__cuda_sm70_shflsync_bfly_p) ;  /* 0x0000034000007944 */ /* 0x007fea0003c00000 */
[----:B01----:R-:W-:Y:S01]  /*0b90*/  FADD.FTZ R10, R13, R6 ;  /* 0x000000060d0a7221 */ /* 0x003fe20000010000 */
[----:B------:R-:W-:Y:S01]  /*0ba0*/  HFMA2.MMA R6, -RZ, RZ, 0, 1.847743988037109375e-06 ;  /* 0x0000001fff067435 */ /* 0x000fe200000001ff */
[----:B------:R-:W-:Y:S01]  /*0bb0*/  MOV R9, 0x4 ;  /* 0x0000000400097802 */ /* 0x000fe20000000f00 */
[----:B------:R-:W-:Y:S01]  /*0bc0*/  IMAD.MOV.U32 R11, RZ, RZ, -0x1 ;  /* 0xffffffffff0b7424 */ /* 0x000fe200078e00ff */
[----:B------:R-:W-:-:S03]  /*0bd0*/  MOV R2, 0xbf0 ;  /* 0x00000bf000027802 */ /* 0x000fc60000000f00 */
[----:B------:R-:W-:Y:S05]  /*0be0*/  CALL.REL.NOINC `($__internal_105_$__cuda_sm70_shflsync_bfly_p) ;  /* 0x000002e000007944 */ /* 0x000fea0003c00000 */
[----:B01----:R-:W-:Y:S01]  /*0bf0*/  FADD.FTZ R10, R10, R6 ;  /* 0x000000060a0a7221 */ /* 0x003fe20000010000 */
[----:B------:R-:W-:Y:S01]  /*0c00*/  HFMA2.MMA R6, -RZ, RZ, 0, 1.847743988037109375e-06 ;  /* 0x0000001fff067435 */ /* 0x000fe200000001ff */
[----:B------:R-:W-:Y:S01]  /*0c10*/  MOV R9, 0x8 ;  /* 0x0000000800097802 */ /* 0x000fe20000000f00 */
[----:B------:R-:W-:Y:S01]  /*0c20*/  IMAD.MOV.U32 R11, RZ, RZ, -0x1 ;  /* 0xffffffffff0b7424 */ /* 0x000fe200078e00ff */
[----:B------:R-:W-:-:S03]  /*0c30*/  MOV R2, 0xc50 ;  /* 0x00000c5000027802 */ /* 0x000fc60000000f00 */
[----:B------:R-:W-:Y:S05]  /*0c40*/  CALL.REL.NOINC `($__internal_105_$__cuda_sm70_shflsync_bfly_p) ;  /* 0x0000028000007944 */ /* 0x000fea0003c00000 */
[----:B-1----:R-:W-:Y:S01]  /*0c50*/  FADD.FTZ R4, R10, R6 ;  /* 0x000000060a047221 */ /* 0x002fe20000010000 */
[----:B------:R-:W-:Y:S01]  /*0c60*/  HFMA2.MMA R6, -RZ, RZ, 0, 1.847743988037109375e-06 ;  /* 0x0000001fff067435 */ /* 0x000fe200000001ff */
[----:B0-----:R-:W-:Y:S01]  /*0c70*/  MOV R9, 0x10 ;  /* 0x0000001000097802 */ /* 0x001fe20000000f00 */
[----:B------:R-:W-:Y:S01]  /*0c80*/  IMAD.MOV.U32 R11, RZ, RZ, -0x1 ;  /* 0xffffffffff0b7424 */ /* 0x000fe200078e00ff */
[----:B------:R-:W-:-:S02]  /*0c90*/  MOV R2, 0xcc0 ;  /* 0x00000cc000027802 */ /* 0x000fc40000000f00 */
[----:B------:R-:W-:Y:S02]  /*0ca0*/  MOV R10, R4 ;  /* 0x00000004000a7202 */ /* 0x000fe40000000f00 */
[----:B------:R-:W-:Y:S05]  /*0cb0*/  CALL.REL.NOINC `($__internal_105_$__cuda_sm70_shflsync_bfly_p) ;  /* 0x0000021000007944 */ /* 0x000fea0003c00000 */
[----:B0-----:R-:W-:Y:S01]  /*0cc0*/  HFMA2.MMA R9, -RZ, RZ, 0, 5.9604644775390625e-08 ;  /* 0x00000001ff097435 */ /* 0x001fe200000001ff */
[----:B-1----:R-:W-:Y:S01]  /*0cd0*/  MOV R7, R6 ;  /* 0x0000000600077202 */ /* 0x002fe20000000f00 */
[----:B------:R-:W-:Y:S01]  /*0ce0*/  IMAD.MOV.U32 R10, RZ, RZ, R5 ;  /* 0x000000ffff0a7224 */ /* 0x000fe200078e0005 */
[----:B------:R-:W-:Y:S01]  /*0cf0*/  MOV R6, 0x1f ;  /* 0x0000001f00067802 */ /* 0x000fe20000000f00 */
[----:B------:R-:W-:Y:S01]  /*0d00*/  IMAD.MOV.U32 R11, RZ, RZ, -0x1 ;  /* 0xffffffffff0b7424 */ /* 0x000fe200078e00ff */
[----:B------:R-:W-:Y:S02]  /*0d10*/  MOV R2, 0xd30 ;  /* 0x00000d3000027802 */ /* 0x000fe40000000f00 */
[----:B------:R-:W-:Y:S05]  /*0d20*/  CALL.REL.NOINC `($__internal_105_$__cuda_sm70_shflsync_bfly_p) ;  /* 0x000001a000007944 */ /* 0x000fea0003c00000 */
[----:B0-----:R-:W-:Y:S01]  /*0d30*/  HFMA2.MMA R9, -RZ, RZ, 0, 1.1920928955078125e-07 ;  /* 0x00000002ff097435 */ /* 0x001fe200000001ff */
[----:B-1----:R-:W-:Y:S01]  /*0d40*/  FADD.FTZ R10, R5, R6 ;  /* 0x00000006050a7221 */ /* 0x002fe20000010000 */
[----:B------:R-:W-:Y:S01]  /*0d50*/  MOV R6, 0x1f ;  /* 0x0000001f00067802 */ /* 0x000fe20000000f00 */
[----:B------:R-:W-:Y:S01]  /*0d60*/  IMAD.MOV.U32 R11, RZ, RZ, -0x1 ;  /* 0xffffffffff0b7424 */ /* 0x000fe200078e00ff */
[----:B------:R-:W-:Y:S02]  /*0d70*/  MOV R2, 0xd90 ;  /* 0x00000d9000027802 */ /* 0x000fe40000000f00 */
[----:B------:R-:W-:Y:S05]  /*0d80*/  CALL.REL.NOINC `($__internal_105_$__cuda_sm70_shflsync_bfly_p) ;  /* 0x0000014000007944 */ /* 0x000fea0003c00000 */
[----:B0-----:R-:W-:Y:S01]  /*0d90*/  HFMA2.MMA R9, -RZ, RZ, 0, 2.384185791015625e-07 ;  /* 0x00000004ff097435 */ /* 0x001fe200000001ff */
[----:B-1----:R-:W-:Y:S01]  /*0da0*/  FADD.FTZ R10, R10, R6 ;  /* 0x000000060a0a7221 */ /* 0x002fe20000010000 */
[----:B------:R-:W-:Y:S01]  /*0db0*/  MOV R6, 0x1f ;  /* 0x0000001f00067802 */ /* 0x000fe20000000f00 */
[----:B------:R-:W-:Y:S01]  /*0dc0*/  IMAD.MOV.U32 R11, RZ, RZ, -0x1 ;  /* 0xffffffffff0b7424 */ /* 0x000fe200078e00ff */
[----:B------:R-:W-:-:S02]  /*0dd0*/  MOV R2, 0xdf0 ;  /* 0x00000df000027802 */ /* 0x000fc40000000f00 */
[----:B------:R-:W-:Y:S05]  /*0de0*/  CALL.REL.NOINC `($__internal_105_$__cuda_sm70_shflsync_bfly_p) ;  /* 0x000000e000007944 */ /* 0x000fea0003c00000 */
[----:B0-----:R-:W-:Y:S01]  /*0df0*/  HFMA2.MMA R9, -RZ, RZ, 0, 4.76837158203125e-07 ;  /* 0x00000008ff097435 */ /* 0x001fe200000001ff */
[----:B-1----:R-:W-:Y:S01]  /*0e00*/  FADD.FTZ R10, R10, R6 ;  /* 0x000000060a0a7221 */ /* 0x002fe20000010000 */
[----:B------:R-:W-:Y:S01]  /*0e10*/  MOV R6, 0x1f ;  /* 0x0000001f00067802 */ /* 0x000fe20000000f00 */
[----:B------:R-:W-:Y:S01]  /*0e20*/  IMAD.MOV.U32 R11, RZ, RZ, -0x1 ;  /* 0xffffffffff0b7424 */ /* 0x000fe200078e00ff */
[----:B------:R-:W-:-:S02]  /*0e30*/  MOV R2, 0xe50 ;  /* 0x00000e5000027802 */ /* 0x000fc40000000f00 */
[----:B------:R-:W-:Y:S05]  /*0e40*/  CALL.REL.NOINC `($__internal_105_$__cuda_sm70_shflsync_bfly_p) ;  /* 0x0000008000007944 */ /* 0x000fea0003c00000 */
[----:B0-----:R-:W-:Y:S01]  /*0e50*/  HFMA2.MMA R9, -RZ, RZ, 0, 9.5367431640625e-07 ;  /* 0x00000010ff097435 */ /* 0x001fe200000001ff */
[----:B-1----:R-:W-:Y:S01]  /*0e60*/  FADD.FTZ R10, R10, R6 ;  /* 0x000000060a0a7221 */ /* 0x002fe20000010000 */
[----:B------:R-:W-:Y:S01]  /*0e70*/  MOV R6, 0x1f ;  /* 0x0000001f00067802 */ /* 0x000fe20000000f00 */
[----:B------:R-:W-:Y:S01]  /*0e80*/  IMAD.MOV.U32 R11, RZ, RZ, -0x1 ;  /* 0xffffffffff0b7424 */ /* 0x000fe200078e00ff */
[----:B------:R-:W-:-:S02]  /*0e90*/  MOV R2, 0xeb0 ;  /* 0x00000eb000027802 */ /* 0x000fc40000000f00 */
[----:B------:R-:W-:Y:S05]  /*0ea0*/  CALL.REL.NOINC `($__internal_105_$__cuda_sm70_shflsync_bfly_p) ;  /* 0x0000002000007944 */ /* 0x000fea0003c00000 */
[----:B-1----:R-:W-:Y:S01]  /*0eb0*/  MOV R5, R6 ;  /* 0x0000000600057202 */ /* 0x002fe20000000f00 */
[----:B0-----:R-:W-:Y:S05]  /*0ec0*/  BRA `(.L_x_1521) ;  /* 0xfffffa5000007947 */ /* 0x001fea000383ffff */
        .weak           $__internal_105_$__cuda_sm70_shflsync_bfly_p
        .type           $__internal_105_$__cuda_sm70_shflsync_bfly_p,@function
        .size           $__internal_105_$__cuda_sm70_shflsync_bfly_p,(.L_x_1868 - $__internal_105_$__cuda_sm70_shflsync_bfly_p)
$__internal_105_$__cuda_sm70_shflsync_bfly_p:
[----:B------:R-:W-:Y:S01]  /*0ed0*/  HFMA2.MMA R3, -RZ, RZ, 0, 0 ;  /* 0x00000000ff037435 */ /* 0x000fe200000001ff */
[----:B------:R-:W-:Y:S04]  /*0ee0*/  WARPSYNC R11 ;  /* 0x0000000b00007348 */ /* 0x000fe80003800000 */
[----:B------:R0:W1:Y:S01]  /*0ef0*/  SHFL.BFLY PT, R6, R10, R9, R6 ;  /* 0x0c0000090a067389 */ /* 0x00006200000e0006 */
[----:B------:R-:W-:Y:S05]  /*0f00*/  RET.REL.NODEC R2 `(_ZN10layer_norm22ln_bwd_finalize_kernelINS_22Kernel_traits_finalizeILj2048E6__halfffffjLb0ELj1024ELj4ENS_18Kernel_traits_baseILj2048ES2_ffffjLj1024EEEEELb0ELb1EEEvNS_9BwdParamsE) ;  /* 0xfffff0f002007950 */ /* 0x000fea0003c3ffff */
.L_x_1522:
        /* <DEDUP_REMOVED lines=15> */
.L_x_1868:


//--------------------- .text._ZN10layer_norm40ln_parallel_residual_bwd_finalize_kernelINS_22Kernel_traits_finalizeILj2048E6__halfffffjLb0ELj1024ELj4ENS_18Kernel_traits_baseILj2048ES2_ffffjLj1024EEEEELb1EEEvNS_9BwdParamsE --------------------------
	.section	.text._ZN10layer_norm40ln_parallel_residual_bwd_finalize_kernelINS_22Kernel_traits_finalizeILj2048E6__halfffffjLb0ELj1024ELj4ENS_18Kernel_traits_baseILj2048ES2_ffffjLj1024EEEEELb1EEEvNS_9BwdParamsE,"ax",@progbits
	.sectioninfo	@"SHI_REGISTERS=32"
	.align	128
        .global         _ZN10layer_norm40ln_parallel_residual_bwd_finalize_kernelINS_22Kernel_traits_finalizeILj2048E6__halfffffjLb0ELj1024ELj4ENS_18Kernel_traits_baseILj2048ES2_ffffjLj1024EEEEELb1EEEvNS_9BwdParamsE
        .type           _ZN10layer_norm40ln_parallel_residual_bwd_finalize_kernelINS_22Kernel_traits_finalizeILj2048E6__halfffffjLb0ELj1024ELj4ENS_18Kernel_traits_baseILj2048ES2_ffffjLj1024EEEEELb1EEEvNS_9BwdParamsE,@function
        .size           _ZN10layer_norm40ln_parallel_residual_bwd_finalize_kernelINS_22Kernel_traits_finalizeILj2048E6__halfffffjLb0ELj1024ELj4ENS_18Kernel_traits_baseILj2048ES2_ffffjLj1024EEEEELb1EEEvNS_9BwdParamsE,(.L_x_1869 - _ZN10layer_norm40ln_parallel_residual_bwd_finalize_kernelINS_22Kernel_traits_finalizeILj2048E6__halfffffjLb0ELj1024ELj4ENS_18Kernel_traits_baseILj2048ES2_ffffjLj1024EEEEELb1EEEvNS_9BwdParamsE)
        .other          _ZN10layer_norm40ln_parallel_residual_bwd_finalize_kernelINS_22Kernel_traits_finalizeILj2048E6__halfffffjLb0ELj1024ELj4ENS_18Kernel_traits_baseILj2048ES2_ffffjLj1024EEEEELb1EEEvNS_9BwdParamsE,@"STO_CUDA_ENTRY STV_DEFAULT"
_ZN10layer_norm40ln_parallel_residual_bwd_finalize_kernelINS_22Kernel_traits_finalizeILj2048E6__halfffffjLb0ELj1024ELj4ENS_18Kernel_traits_baseILj2048ES2_ffffjLj1024EEEEELb1EEEvNS_9BwdParamsE:
.text._ZN10layer_norm40ln_parallel_residual_bwd_finalize_kernelINS_22Kernel_traits_finalizeILj2048E6__halfffffjLb0ELj1024ELj4ENS_18Kernel_traits_baseILj2048ES2_ffffjLj1024EEEEELb1EEEvNS_9BwdParamsE:
        /* <DEDUP_REMOVED lines=19> */
.L_x_1536:
        /* <DEDUP_REMOVED lines=37> */
.L_x_1527:
        /* <DEDUP_REMOVED lines=59> */
.L_x_1526:
[----:B------:R-:W-:Y:S05]  /*0730*/  BSYNC B1 ;  /* 0x0000000000017941 */ /* 0x000fea0003800000 */
.L_x_1525:
        /* <DEDUP_REMOVED lines=35> */
.L_x_1529:
[----:B------:R-:W-:Y:S05]  /*0970*/  BSYNC B1 ;  /* 0x0000000000017941 */ /* 0x000fea0003800000 */
.L_x_1528:
        /* <DEDUP_REMOVED lines=16> */
.L_x_1524:
[----:B------:R-:W-:Y:S05]  /*0a80*/  BSYNC B0 ;  /* 0x0000000000007941 */ /* 0x000fea0003800000 */
.L_x_1523:
        /* <DEDUP_REMOVED lines=14> */
.L_x_1537:
        /* <DEDUP_REMOVED lines=36> */
.L_x_1538:
        /* <DEDUP_REMOVED lines=11> */
.L_x_1530:
        /* <DEDUP_REMOVED lines=23> */
.L_x_1534:
[----:B------:R-:W-:Y:S05]  /*0fd0*/  BSYNC B0 ;  /* 0x0000000000007941 */ /* 0x000fea0003800000 */
.L_x_1533:
[C---:B------:R-:W-:Y:S02]  /*0fe0*/  ISETP.GT.U32.AND P1, PT, R4.reuse, -0x801, PT ;  /* 0xfffff7ff0400780c */ /* 0x040fe40003f24070 */
[----:B------:R-:W-:-:S02]  /*0ff0*/  IADD3 R4, R4, 0x800, RZ ;  /* 0x0000080004047810 */ /* 0x000fc40007ffe0ff */
[----:B------:R-:W-:-:S09]  /*1000*/  IADD3 R5, R5, 0x400, RZ ;  /* 0x0000040005057810 */ /* 0x000fd20007ffe0ff */
[----:B0-----:R-:W-:Y:S01]  /*1010*/  @!P1 CALL.REL.NOINC `(.L_x_1535) ;  /* 0x0000001000009944 */ /* 0x001fe20003c00000 */
[----:B------:R-:W-:Y:S05]  /*1020*/  BRA `(.L_x_1536) ;  /* 0xfffff10000007947 */ /* 0x000fea000383ffff */
.L_x_1535:
[----:B------:R-:W-:Y:S05]  /*1030*/  EXIT ;  /* 0x000000000000794d */ /* 0x000fea0003800000 */
.L_x_1531:
[----:B------:R-:W-:Y:S01]  /*1040*/  HFMA2.MMA R17, -RZ, RZ, 0, 1.847743988037109375e-06 ;  /* 0x0000001fff117435 */ /* 0x000fe200000001ff */
[----:B----4-:R-:W-:Y:S01]  /*1050*/  MOV R19, R12 ;  /* 0x0000000c00137202 */ /* 0x010fe20000000f00 */
[----:B------:R-:W-:Y:S01]  /*1060*/  IMAD.MOV.U32 R16, RZ, RZ, 0x1 ;  /* 0x00000001ff107424 */ /* 0x000fe200078e00ff */
[----:B------:R-:W-:Y:S02]  /*1070*/  MOV R14, 0xffffffff ;  /* 0xffffffff000e7802 */ /* 0x000fe40000000f00 */
[----:B------:R-:W-:Y:S02]  /*1080*/  MOV R8, 0x10a0 ;  /* 0x000010a000087802 */ /* 0x000fe40000000f00 */
[----:B0123--:R-:W-:Y:S05]  /*1090*/  CALL.REL.NOINC `($__internal_106_$__cuda_sm70_shflsync_bfly_p) ;  /* 0x000007b000007944 */ /* 0x00ffea0003c00000 */
[----:B01----:R-:W-:Y:S05]  /*10a0*/  BRA `(.L_x_1537) ;  /* 0xfffffac000007947 */ /* 0x003fea000383ffff */
.L_x_1532:
[----:B------:R-:W-:Y:S01]  /*10b0*/  HFMA2.MMA R17, -RZ, RZ, 0, 1.847743988037109375e-06 ;  /* 0x0000001fff117435 */ /* 0x000fe200000001ff */
[----:B------:R-:W-:Y:S01]  /*10c0*/  MOV R19, R12 ;  /* 0x0000000c00137202 */ /* 0x000fe20000000f00 */
[----:B------:R-:W-:Y:S01]  /*10d0*/  IMAD.MOV.U32 R16, RZ, RZ, 0x2 ;  /* 0x00000002ff107424 */ /* 0x000fe200078e00ff */
[----:B------:R-:W-:Y:S02]  /*10e0*/  MOV R14, 0xffffffff ;  /* 0xffffffff000e7802 */ /* 0x000fe40000000f00 */
[----:B------:R-:W-:-:S02]  /*10f0*/  MOV R8, 0x1110 ;  /* 0x0000111000087802 */ /* 0x000fc40000000f00 */
[----:B-123--:R-:W-:Y:S05]  /*1100*/  CALL.REL.NOINC `($__internal_106_$__cuda_sm70_shflsync_bfly_p) ;  /* 0x0000074000007944 */ /* 0x00efea0003c00000 */
[----:B0-----:R-:W-:Y:S01]  /*1110*/  HFMA2.MMA R16, -RZ, RZ, 0, 2.384185791015625e-07 ;  /* 0x00000004ff107435 */ /* 0x001fe200000001ff */
[----:B-1----:R-:W-:Y:S01]  /*1120*/  FADD.FTZ R19, R12, R14 ;  /* 0x0000000e0c137221 */ /* 0x002fe20000010000 */
[----:B------:R-:W-:Y:S01]  /*1130*/  MOV R14, 0xffffffff ;  /* 0xffffffff000e7802 */ /* 0x000fe20000000f00 */
[----:B------:R-:W-:Y:S01]  /*1140*/  IMAD.MOV.U32 R17, RZ, RZ, 0x1f ;  /* 0x0000001fff117424 */ /* 0x000fe200078e00ff */
[----:B------:R-:W-:-:S02]  /*1150*/  MOV R8, 0x1170 ;  /* 0x0000117000087802 */ /* 0x000fc40000000f00 */
[----:B------:R-:W-:Y:S05]  /*1160*/  CALL.REL.NOINC `($__internal_106_$__cuda_sm70_shflsync_bfly_p) ;  /* 0x000006e000007944 */ /* 0x000fea0003c00000 */
[----:B0-----:R-:W-:Y:S01]  /*1170*/  HFMA2.MMA R16, -RZ, RZ, 0, 4.76837158203125e-07 ;  /* 0x00000008ff107435 */ /* 0x001fe200000001ff */
[----:B-1----:R-:W-:Y:S01]  /*1180*/  FADD.FTZ R19, R19, R14 ;  /* 0x0000000e13137221 */ /* 0x002fe20000010000 */
[----:B------:R-:W-:Y:S01]  /*1190*/  MOV R17, 0x1f ;  /* 0x0000001f00117802 */ /* 0x000fe20000000f00 */
[----:B------:R-:W-:Y:S01]  /*11a0*/  IMAD.MOV.U32 R14, RZ, RZ, -0x1 ;  /* 0xffffffffff0e7424 */ /* 0x000fe200078e00ff */
[----:B------:R-:W-:-:S02]  /*11b0*/  MOV R8, 0x11d0 ;  /* 0x000011d000087802 */ /* 0x000fc40000000f00 */
[----:B------:R-:W-:Y:S05]  /*11c0*/  CALL.REL.NOINC `($__internal_106_$__cuda_sm70_shflsync_bfly_p) ;  /* 0x0000068000007944 */ /* 0x000fea0003c00000 */
[----:B-1----:R-:W-:Y:S01]  /*11d0*/  FADD.FTZ R12, R19, R14 ;  /* 0x0000000e130c7221 */ /* 0x002fe20000010000 */
[----:B0-----:R-:W-:Y:S01]  /*11e0*/  HFMA2.MMA R16, -RZ, RZ, 0, 9.5367431640625e-07 ;  /* 0x00000010ff107435 */ /* 0x001fe200000001ff */
[----:B------:R-:W-:-:S02]  /*11f0*/  MOV R17, 0x1f ;  /* 0x0000001f00117802 */ /* 0x000fc40000000f00 */
[----:B------:R-:W-:Y:S01]  /*1200*/  MOV R14, 0xffffffff ;  /* 0xffffffff000e7802 */ /* 0x000fe20000000f00 */
[----:B------:R-:W-:Y:S01]  /*1210*/  IMAD.MOV.U32 R19, RZ, RZ, R12 ;  /* 0x000000ffff137224 */ /* 0x000fe200078e000c */
[----:B------:R-:W-:Y:S02]  /*1220*/  MOV R8, 0x1240 ;  /* 0x0000124000087802 */ /* 0x000fe40000000f00 */
[----:B------:R-:W-:Y:S05]  /*1230*/  CALL.REL.NOINC `($__internal_106_$__cuda_sm70_shflsync_bfly_p) ;  /* 0x0000061000007944 */ /* 0x000fea0003c00000 */
[----:B0-----:R-:W-:Y:S01]  /*1240*/  HFMA2.MMA R16, -RZ, RZ, 0, 5.9604644775390625e-08 ;  /* 0x00000001ff107435 */ /* 0x001fe200000001ff */
[----:B-1----:R-:W-:Y:S01]  /*1250*/  MOV R15, R14 ;  /* 0x0000000e000f7202 */ /* 0x002fe20000000f00 */
[----:B------:R-:W-:Y:S01]  /*1260*/  IMAD.MOV.U32 R17, RZ, RZ, 0x1f ;  /* 0x0000001fff117424 */ /* 0x000fe200078e00ff */
[----:B------:R-:W-:Y:S02]  /*1270*/  MOV R19, R13 ;  /* 0x0000000d00137202 */ /* 0x000fe40000000f00 */
[----:B------:R-:W-:Y:S02]  /*1280*/  MOV R14, 0xffffffff ;  /* 0xffffffff000e7802 */ /* 0x000fe40000000f00 */
[----:B------:R-:W-:Y:S02]  /*1290*/  MOV R8, 0x12b0 ;  /* 0x000012b000087802 */ /* 0x000fe40000000f00 */
[----:B------:R-:W-:Y:S05]  /*12a0*/  CALL.REL.NOINC `($__internal_106_$__cuda_sm70_shflsync_bfly_p) ;  /* 0x000005a000007944 */ /* 0x000fea0003c00000 */
[----:B0-----:R-:W-:Y:S01]  /*12b0*/  HFMA2.MMA R16, -RZ, RZ, 0, 1.1920928955078125e-07 ;  /* 0x00000002ff107435 */ /* 0x001fe200000001ff */
[----:B-1----:R-:W-:Y:S01]  /*12c0*/  FADD.FTZ R19, R13, R14 ;  /* 0x0000000e0d137221 */ /* 0x002fe20000010000 */
[----:B------:R-:W-:Y:S01]  /*12d0*/  MOV R17, 0x1f ;  /* 0x0000001f00117802 */ /* 0x000fe20000000f00 */
[----:B------:R-:W-:Y:S01]  /*12e0*/  IMAD.MOV.U32 R14, RZ, RZ, -0x1 ;  /* 0xffffffffff0e7424 */ /* 0x000fe200078e00ff */
[----:B------:R-:W-:-:S02]  /*12f0*/  MOV R8, 0x1310 ;  /* 0x0000131000087802 */ /* 0x000fc40000000f00 */
[----:B------:R-:W-:Y:S05]  /*1300*/  CALL.REL.NOINC `($__internal_106_$__cuda_sm70_shflsync_bfly_p) ;  /* 0x0000054000007944 */ /* 0x000fea0003c00000 */
[----:B0-----:R-:W-:Y:S01]  /*1310*/  HFMA2.MMA R16, -RZ, RZ, 0, 2.384185791015625e-07 ;  /* 0x00000004ff107435 */ /* 0x001fe200000001ff */
[----:B-1----:R-:W-:Y:S01]  /*1320*/  FADD.FTZ R19, R19, R14 ;  /* 0x0000000e13137221 */ /* 0x002fe20000010000 */
[----:B------:R-:W-:-:S02]  /*1330*/  MOV R17, 0x1f ;  /* 0x0000001f00117802 */ /* 0x000fc40000000f00 */
[----:B------:R-:W-:Y:S02]  /*1340*/  MOV R14, 0xffffffff ;  /* 0xffffffff000e7802 */ /* 0x000fe40000000f00 */
[----:B------:R-:W-:Y:S02]  /*1350*/  MOV R8, 0x1370 ;  /* 0x0000137000087802 */ /* 0x000fe40000000f00 */
[----:B------:R-:W-:Y:S05]  /*1360*/  CALL.REL.NOINC `($__internal_106_$__cuda_sm70_shflsync_bfly_p) ;  /* 0x000004e000007944 */ /* 0x000fea0003c00000 */
[----:B0-----:R-:W-:Y:S01]  /*1370*/  HFMA2.MMA R17, -RZ, RZ, 0, 1.847743988037109375e-06 ;  /* 0x0000001fff117435 */ /* 0x001fe200000001ff */
[----:B-1----:R-:W-:Y:S01]  /*1380*/  FADD.FTZ R19, R19, R14 ;  /* 0x0000000e13137221 */ /* 0x002fe20000010000 */
[----:B------:R-:W-:Y:S01]  /*1390*/  MOV R14, 0xffffffff ;  /* 0xffffffff000e7802 */ /* 0x000fe20000000f00 */
[----:B------:R-:W-:Y:S01]  /*13a0*/  IMAD.MOV.U32 R16, RZ, RZ, 0x8 ;  /* 0x00000008ff107424 */ /* 0x000fe200078e00ff */
[----:B------:R-:W-:Y:S02]  /*13b0*/  MOV R8, 0x13d0 ;  /* 0x000013d000087802 */ /* 0x000fe40000000f00 */
[----:B------:R-:W-:Y:S05]  /*13c0*/  CALL.REL.NOINC `($__internal_106_$__cuda_sm70_shflsync_bfly_p) ;  /* 0x0000048000007944 */ /* 0x000fea0003c00000 */
[----:B-1----:R-:W-:Y:S01]  /*13d0*/  FADD.FTZ R13, R19, R14 ;  /* 0x0000000e130d7221 */ /* 0x002fe20000010000 */
[----:B0-----:R-:W-:Y:S01]  /*13e0*/  HFMA2.MMA R16, -RZ, RZ, 0, 9.5367431640625e-07 ;  /* 0x00000010ff107435 */ /* 0x001fe200000001ff */
[----:B------:R-:W-:Y:S01]  /*13f0*/  IMAD.MOV.U32 R17, RZ, RZ, 0x1f ;  /* 0x0000001fff117424 */ /* 0x000fe200078e00ff */
[----:B------:R-:W-:Y:S02]  /*1400*/  MOV R14, 0xffffffff ;  /* 0xffffffff000e7802 */ /* 0x000fe40000000f00 */
[----:B------:R-:W-:-:S02]  /*1410*/  MOV R19, R13 ;  /* 0x0000000d00137202 */ /* 0x000fc40000000f00 */
[----:B------:R-:W-:Y:S02]  /*1420*/  MOV R8, 0x1440 ;  /* 0x0000144000087802 */ /* 0x000fe40000000f00 */
[----:B------:R-:W-:Y:S05]  /*1430*/  CALL.REL.NOINC `($__internal_106_$__cuda_sm70_shflsync_bfly_p) ;  /* 0x0000041000007944 */ /* 0x000fea0003c00000 */
[----:B0-----:R-:W-:Y:S01]  /*1440*/  HFMA2.MMA R16, -RZ, RZ, 0, 5.9604644775390625e-08 ;  /* 0x00000001ff107435 */ /* 0x001fe200000001ff */
[----:B-1----:R-:W-:Y:S01]  /*1450*/  MOV R18, R14 ;  /* 0x0000000e00127202 */ /* 0x002fe20000000f00 */
[----:B------:R-:W-:Y:S01]  /*1460*/  IMAD.MOV.U32 R19, RZ, RZ, R11 ;  /* 0x000000ffff137224 */ /* 0x000fe200078e000b */
[----:B------:R-:W-:Y:S02]  /*1470*/  MOV R17, 0x1f ;  /* 0x0000001f00117802 */ /* 0x000fe40000000f00 */
[----:B------:R-:W-:Y:S02]  /*1480*/  MOV R14, 0xffffffff ;  /* 0xffffffff000e7802 */ /* 0x000fe40000000f00 */
[----:B------:R-:W-:Y:S02]  /*1490*/  MOV R8, 0x14b0 ;  /* 0x000014b000087802 */ /* 0x000fe40000000f00 */
[----:B------:R-:W-:Y:S05]  /*14a0*/  CALL.REL.NOINC `($__internal_106_$__cuda_sm70_shflsync_bfly_p) ;  /* 0x000003a000007944 */ /* 0x000fea0003c00000 */
[----:B0-----:R-:W-:Y:S01]  /*14b0*/  HFMA2.MMA R17, -RZ, RZ, 0, 1.847743988037109375e-06 ;  /* 0x0000001fff117435 */ /* 0x001fe200000001ff */
[----:B-1----:R-:W-:Y:S01]  /*14c0*/  FADD.FTZ R19, R11, R14 ;  /* 0x0000000e0b137221 */ /* 0x002fe20000010000 */
[----:B------:R-:W-:Y:S01]  /*14d0*/  MOV R14, 0xffffffff ;  /* 0xffffffff000e7802 */ /* 0x000fe20000000f00 */
[----:B------:R-:W-:Y:S01]  /*14e0*/  IMAD.MOV.U32 R16, RZ, RZ, 0x2 ;  /* 0x00000002ff107424 */ /* 0x000fe200078e00ff */
[----:B------:R-:W-:-:S02]  /*14f0*/  MOV R8, 0x1510 ;  /* 0x0000151000087802 */ /* 0x000fc40000000f00 */
[----:B------:R-:W-:Y:S05]  /*1500*/  CALL.REL.NOINC `($__internal_106_$__cuda_sm70_shflsync_bfly_p) ;  /* 0x0000034000007944 */ /* 0x000fea0003c00000 */
        /* <DEDUP_REMOVED lines=44> */
[----:B0-----:R-:W-:Y:S01]  /*17d0*/  HFMA2.MMA R16, -RZ, RZ, 0, 9.5367431640625e-07 ;  /* 0x00000010ff107435 */ /* 0x001fe200000001ff */
[----:B-1----:R-:W-:Y:S01]  /*17e0*/  FADD.FTZ R19, R19, R14 ;  /* 0x0000000e13137221 */ /* 0x002fe20000010000 */
[----:B------:R-:W-:Y:S01]  /*17f0*/  MOV R14, 0xffffffff ;  /* 0xffffffff000e7802 */ /* 0x000fe20000000f00 */
[----:B------:R-:W-:Y:S01]  /*1800*/  IMAD.MOV.U32 R17, RZ, RZ, 0x1f ;  /* 0x0000001fff117424 */ /* 0x000fe200078e00ff */
[----:B------:R-:W-:-:S02]  /*1810*/  MOV R8, 0x1830 ;  /* 0x0000183000087802 */ /* 0x000fc40000000f00 */
[----:B------:R-:W-:Y:S05]  /*1820*/  CALL.REL.NOINC `($__internal_106_$__cuda_sm70_shflsync_bfly_p) ;  /* 0x0000002000007944 */ /* 0x000fea0003c00000 */
[----:B-1----:R-:W-:Y:S01]  /*1830*/  MOV R8, R14 ;  /* 0x0000000e00087202 */ /* 0x002fe20000000f00 */
[----:B0-----:R-:W-:Y:S05]  /*1840*/  BRA `(.L_x_1538) ;  /* 0xfffff56000007947 */ /* 0x001fea000383ffff */
        .weak           $__internal_106_$__cuda_sm70_shflsync_bfly_p
        .type           $__internal_106_$__cuda_sm70_shflsync_bfly_p,@function
        .size           $__internal_106_$__cuda_sm70_shflsync_bfly_p,(.L_x_1869 - $__internal_106_$__cuda_sm70_shflsync_bfly_p)
$__internal_106_$__cuda_sm70_shflsync_bfly_p:
[----:B------:R-:W-:Y:S01]  /*1850*/  HFMA2.MMA R9, -RZ, RZ, 0, 0 ;  /* 0x00000000ff097435 */ /* 0x000fe200000001ff */
[----:B------:R-:W-:Y:S04]  /*1860*/  WARPSYNC R14 ;  /* 0x0000000e00007348 */ /* 0x000fe80003800000 */
[----:B------:R0:W1:Y:S01]  /*1870*/  SHFL.BFLY PT, R14, R19, R16, R17 ;  /* 0x0c000010130e7389 */ /* 0x00006200000e0011 */
[----:B------:R-:W-:Y:S05]  /*1880*/  RET.REL.NODEC R8 `(_ZN10layer_norm40ln_parallel_residual_bwd_finalize_kernelINS_22Kernel_traits_finalizeILj2048E6__halfffffjLb0ELj1024ELj4ENS_18Kernel_traits_baseILj2048ES2_ffffjLj1024EEEEELb1EEEvNS_9BwdParamsE) ;  /* 0xffffe77008007950 */ /* 0x000fea0003c3ffff */
.L_x_1539:
        /* <DEDUP_REMOVED lines=15> */
.L_x_1869:


//--------------------- .text._ZN10layer_norm31ln_parallel_residual_bwd_kernelINS_13Kernel_traitsI6__halfffffjLj2048ELj1ELj1ELj4ELj16ENS_18Kernel_traits_baseILj2048ES2_ffffjLj128EEEEELb1ELb1ELb1EEEvNS_9BwdParamsE --------------------------
	.section	.text._ZN10layer_norm31ln_parallel_residual_bwd_kernelINS_13Kernel_traitsI6__halfffffjLj2048ELj1ELj1ELj4ELj16ENS_18Kernel_traits_baseILj2048ES2_ffffjLj128EEEEELb1ELb1ELb1EEEvNS_9BwdParamsE,"ax",@progbits
	.sectioninfo	@"SHI_REGISTERS=143"
	.align	128
        .global         _ZN10layer_norm31ln_parallel_residual_bwd_kernelINS_13Kernel_traitsI6__halfffffjLj2048ELj1ELj1ELj4ELj16ENS_18Kernel_traits_baseILj2048ES2_ffffjLj128EEEEELb1ELb1ELb1EEEvNS_9BwdParamsE
        .type           _ZN10layer_norm31ln_parallel_residual_bwd_kernelINS_13Kernel_traitsI6__halfffffjLj2048ELj1ELj1ELj4ELj16ENS_18Kernel_traits_baseILj2048ES2_ffffjLj128EEEEELb1ELb1ELb1EEEvNS_9BwdParamsE,@function
        .size           _ZN10layer_norm31ln_parallel_residual_bwd_kernelINS_13Kernel_traitsI6__halfffffjLj2048ELj1ELj1ELj4ELj16ENS_18Kernel_traits_baseILj2048ES2_ffffjLj128EEEEELb1ELb1ELb1EEEvNS_9BwdParamsE,(.L_x_1870 - _ZN10layer_norm31ln_parallel_residual_bwd_kernelINS_13Kernel_traitsI6__halfffffjLj2048ELj1ELj1ELj4ELj16ENS_18Kernel_traits_baseILj2048ES2_ffffjLj128EEEEELb1ELb1ELb1EEEvNS_9BwdParamsE)
        .other          _ZN10layer_norm31ln_parallel_residual_bwd_kernelINS_13Kernel_traitsI6__halfffffjLj2048ELj1ELj1ELj4ELj16ENS_18Kernel_traits_baseILj2048ES2_ffffjLj128EEEEELb1ELb1ELb1EEEvNS_9BwdParamsE,@"STO_CUDA_ENTRY STV_DEFAULT"
_ZN10layer_norm31ln_parallel_residual_bwd_kernelINS_13Kernel_traitsI6__halfffffjLj2048ELj1ELj1ELj4ELj16ENS_18Kernel_traits_baseILj2048ES2_ffffjLj128EEEEELb1ELb1ELb1EEEvNS_9BwdParamsE:
.text._ZN10layer_norm31ln_parallel_residual_bwd_kernelINS_13Kernel_traitsI6__halfffffjLj2048ELj1ELj1ELj4ELj16ENS_18Kernel_traits_baseILj2048ES2_ffffjLj128EEEEELb1ELb1ELb1EEEvNS_9BwdParamsE:
        /* <DEDUP_REMOVED lines=24> */
.L_x_1540:
[----:B------:R-:W-:-:S04]  /*0180*/  SHF.L.U32 R0, R4, 0x3, RZ ;  /* 0x0000000304007819 */ /* 0x000fc800000006ff */
[----:B------:R-:W-:-:S04]  /*0190*/  LOP3.LUT R0, R0, 0x3f8, RZ, 0xc0, !PT ;  /* 0x000003f800007812 */ /* 0x000fc800078ec0ff */
[----:B------:R-:W-:-:S04]  /*01a0*/  IADD3 R2, P0, R0, c[0x0][0x1b0], RZ ;  /* 0x00006c0000027a10 */ /* 0x000fc80007f1e0ff */
[----:B------:R-:W-:-:S05]  /*01b0*/  IADD3.X R3, RZ, c[0x0][0x1b4], RZ, P0, !PT ;  /* 0x00006d00ff037a10 */ /* 0x000fca00007fe4ff */
[----:B------:R-:W2:Y:S04]  /*01c0*/  LDG.E.64 R6, [R2.64] ;  /* 0x0000000402067981 */ /* 0x000ea8000c1e1b00 */
[----:B------:R-:W3:Y:S04]  /*01d0*/  LDG.E.64 R8, [R2.64+0x400] ;  /* 0x0004000402087981 */ /* 0x000ee8000c1e1b00 */
[----:B------:R-:W4:Y:S04]  /*01e0*/  LDG.E.64 R10, [R2.64+0x800] ;  /* 0x00080004020a7981 */ /* 0x000f28000c1e1b00 */
[----:B------:R-:W5:Y:S01]  /*01f0*/  LDG.E.64 R12, [R2.64+0xc00] ;  /* 0x000c0004020c7981 */ /* 0x000f62000c1e1b00 */
[----:B------:R-:W-:Y:S01]  /*0200*/  HFMA2.MMA R24, -RZ, RZ, 0, 5.9604644775390625e-08 ;  /* 0x00000001ff187435 */ /* 0x000fe200000001ff */
[----:B------:R-:W-:Y:S01]  /*0210*/  CS2R R14, SRZ ;  /* 0x00000000000e7805 */ /* 0x000fe2000001ff00 */
[----:B------:R-:W-:Y:S01]  /*0220*/  HFMA2.MMA R118, -RZ, RZ, 0, 0 ;  /* 0x00000000ff767435 */ /* 0x000fe200000001ff */
[----:B------:R-:W-:Y:S01]  /*0230*/  MOV R120, RZ ;  /* 0x000000ff00787202 */ /* 0x000fe20000000f00 */
[----:B------:R-:W-:Y:S01]  /*0240*/  HFMA2.MMA R106, -RZ, RZ, 0, 0 ;  /* 0x00000000ff6a7435 */ /* 0x000fe200000001ff */
[----:B------:R-:W-:Y:S01]  /*0250*/  CS2R R104, SRZ ;  /* 0x0000000000687805 */ /* 0x000fe2000001ff00 */
[----:B------:R-:W-:Y:S01]  /*0260*/  HFMA2.MMA R102, -RZ, RZ, 0, 0 ;  /* 0x00000000ff667435 */ /* 0x000fe200000001ff */
[----:B------:R-:W-:Y:S01]  /*0270*/  CS2R R100, SRZ ;  /* 0x0000000000647805 */ /* 0x000fe2000001ff00 */
[----:B------:R-:W-:Y:S01]  /*0280*/  HFMA2.MMA R116, -RZ, RZ, 0, 0 ;  /* 0x00000000ff747435 */ /* 0x000fe200000001ff */
[----:B------:R-:W-:Y:S01]  /*0290*/  MOV R110, RZ ;  /* 0x000000ff006e7202 */ /* 0x000fe20000000f00 */
[----:B------:R-:W-:Y:S01]  /*02a0*/  HFMA2.MMA R93, -RZ, RZ, 0, 0 ;  /* 0x00000000ff5d7435 */ /* 0x000fe200000001ff */
[----:B------:R-:W-:Y:S01]  /*02b0*/  CS2R R22, SRZ ;  /* 0x0000000000167805 */ /* 0x000fe2000001ff00 */
[----:B------:R-:W-:Y:S01]  /*02c0*/  HFMA2.MMA R87, -RZ, RZ, 0, 0 ;  /* 0x00000000ff577435 */ /* 0x000fe200000001ff */
[----:B------:R-:W-:Y:S01]  /*02d0*/  MOV R95, RZ ;  /* 0x000000ff005f7202 */ /* 0x000fe20000000f00 */
[----:B------:R-:W-:Y:S01]  /*02e0*/  CS2R R18, SRZ ;  /* 0x0000000000127805 */ /* 0x000fe2000001ff00 */
[----:B------:R-:W-:Y:S01]  /*02f0*/  MOV R89, RZ ;  /* 0x000000ff00597202 */ /* 0x000fe20000000f00 */
[----:B------:R-:W-:Y:S01]  /*0300*/  CS2R R96, SRZ ;  /* 0x0000000000607805 */ /* 0x000fe2000001ff00 */
[----:B------:R-:W-:Y:S01]  /*0310*/  MOV R122, RZ ;  /* 0x000000ff007a7202 */ /* 0x000fe20000000f00 */
[----:B------:R-:W-:Y:S01]  /*0320*/  CS2R R16, SRZ ;  /* 0x0000000000107805 */ /* 0x000fe2000001ff00 */
[----:B------:R-:W-:Y:S01]  /*0330*/  CS2R R98, SRZ ;  /* 0x0000000000627805 */ /* 0x000fe2000001ff00 */
[----:B------:R-:W-:Y:S01]  /*0340*/  MOV R108, RZ ;  /* 0x000000ff006c7202 */ /* 0x000fe20000000f00 */
        /* <DEDUP_REMOVED lines=18> */
[----:B------:R-:W-:Y:S01]  /*0470*/  HFMA2.MMA R13, -RZ, RZ, 0, 0 ;  /* 0x00000000ff0d7435 */ /* 0x000fe200000001ff */
        /* <DEDUP_REMOVED lines=8> */
.L_x_1546:
[C---:B------:R-:W-:Y:S01]  /*0500*/  IMAD R27, R103.reuse, c[0x0][0x168], RZ ;  /* 0x00005a00671b7a24 */ /* 0x040fe200078e02ff */
[----:B------:R-:W-:Y:S02]  /*0510*/  MOV R134, 0x4 ;  /* 0x0000000400867802 */ /* 0x000fe40000000f00 */
[----:B------:R-:W-:Y:S02]  /*0520*/  LOP3.LUT R109, R4, 0x7f, RZ, 0xc0, !PT ;  /* 0x0000007f046d7812 */ /* 0x000fe400078ec0ff */
[----:B------:R-:W-:Y:S01]  /*0530*/  SHF.R.S32.HI R52, RZ, 0x1f, R27 ;  /* 0x0000001fff347819 */ /* 0x000fe2000001141b */
[----:B------:R-:W-:Y:S01]  /*0540*/  IMAD.WIDE R64, R103, R134, c[0x0][0x1a0] ;  /* 0x0000680067407625 */ /* 0x000fe200078e0286 */
[----:B------:R-:W-:Y:S02]  /*0550*/  MOV R140, 0x10 ;  /* 0x00000010008c7802 */ /* 0x000fe40000000f00 */
[----:B------:R-:W-:Y:S02]  /*0560*/  LEA.HI R52, R52, R27, RZ, 0x2 ;  /* 0x0000001b34347211 */ /* 0x000fe400078f10ff */
[----:B------:R0:W2:Y:S02]  /*0570*/  LDG.E R121, [R64.64] ;  /* 0x0000000440797981 */ /* 0x0000a4000c1e1900 */
[----:B------:R-:W-:-:S05]  /*0580*/  LEA.HI.SX32 R109, R52, R109, 0x1e ;  /* 0x0000006d346d7211 */ /* 0x000fca00078ff2ff */
[C---:B------:R-:W-:Y:S01]  /*0590*/  IMAD.WIDE.U32 R52, R109.reuse, R140, c[0x0][0x188] ;  /* 0x000062006d347625 */ /* 0x040fe200078e008c */
[----:B------:R-:W-:-:S03]  /*05a0*/  IADD3 R111, R109, 0x80, RZ ;  /* 0x000000806d6f7810 */ /* 0x000fc60007ffe0ff */
[----:B------:R-:W-:Y:S02]  /*05b0*/  IMAD.WIDE R74, R103, R134, c[0x0][0x1a8] ;  /* 0x00006a00674a7625 */ /* 0x000fe400078e0286 */
[----:B------:R-:W3:Y:S02]  /*05c0*/  LDG.E.128 R52, [R52.64] ;  /* 0x0000000434347981 */ /* 0x000ee4000c1e1d00 */
[-C--:B------:R-:W-:Y:S02]  /*05d0*/  IMAD.WIDE.U32 R60, R111, R140.reuse, c[0x0][0x188] ;  /* 0x000062006f3c7625 */ /* 0x080fe400078e008c */
[----:B------:R1:W4:Y:S01]  /*05e0*/  LDG.E R117, [R74.64] ;  /* 0x000000044a757981 */ /* 0x000322000c1e1900 */
[C---:B------:R-:W-:Y:S01]  /*05f0*/  IADD3 R107, R109.reuse, 0x100, RZ ;  /* 0x000001006d6b7810 */ /* 0x040fe20007ffe0ff */
[-C--:B------:R-:W-:Y:S02]  /*0600*/  IMAD.WIDE.U32 R56, R109, R140.reuse, c[0x0][0x208] ;  /* 0x000082006d387625 */ /* 0x080fe400078e008c */
[----:B------:R-:W4:Y:S02]  /*0610*/  LDG.E.128 R60, [R60.64] ;  /* 0x000000043c3c7981 */ /* 0x000f24000c1e1d00 */
[----:B------:R-:W-:-:S02]  /*0620*/  IMAD.WIDE.U32 R66, R111, R140, c[0x0][0x208] ;  /* 0x000082006f427625 */ /* 0x000fc400078e008c */
[----:B------:R-:W4:Y:S02]  /*0630*/  LDG.E.128 R56, [R56.64] ;  /* 0x0000000438387981 */ /* 0x000f24000c1e1d00 */
[CC--:B------:R-:W-:Y:S02]  /*0640*/  IMAD.WIDE.U32 R68, R107.reuse, R140.reuse, c[0x0][0x188] ;  /* 0x000062006b447625 */ /* 0x0c0fe400078e008c */
[----:B0-----:R-:W4:Y:S04]  /*0650*/  LDG.E.128 R64, [R66.64] ;  /* 0x0000000442407981 */ /* 0x001f28000c1e1d00 */
[----:B------:R-:W4:Y:S01]  /*0660*/  LDG.E.128 R68, [R68.64] ;  /* 0x0000000444447981 */ /* 0x000f22000c1e1d00 */
[----:B------:R-:W-:Y:S01]  /*0670*/  IMAD.WIDE.U32 R72, R107, R140, c[0x0][0x208] ;  /* 0x000082006b487625 */ /* 0x000fe200078e008c */
[----:B------:R-:W-:-:S05]  /*0680*/  IADD3 R27, R109, 0x180, RZ ;  /* 0x000001806d1b7810 */ /* 0x000fca0007ffe0ff */
[----:B-1----:R-:W4:Y:S01]  /*0690*/  LDG.E.128 R72, [R72.64] ;  /* 0x0000000448487981 */ /* 0x002f22000c1e1d00 */
[----:B------:R-:W-:Y:S01]  /*06a0*/  IMAD.WIDE.U32 R76, R27, R140, c[0x0][0x188] ;  /* 0x000062001b4c7625 */ /* 0x000fe200078e008c */
[----:B------:R-:W-:-:S03]  /*06b0*/  ISETP.NE.U32.AND P0, PT, RZ, c[0x0][0x250], PT ;  /* 0x00009400ff007a0c */ /* 0x000fc60003f05070 */
[----:B------:R-:W-:Y:S01]  /*06c0*/  IMAD.WIDE.U32 R80, R27, R140, c[0x0][0x208] ;  /* 0x000082001b507625 */ /* 0x000fe200078e008c */
[----:B------:R-:W-:Y:S01]  /*06d0*/  ISETP.NE.AND.EX P0, PT, RZ, c[0x0][0x254], PT, P0 ;  /* 0x00009500ff007a0c */ /* 0x000fe20003f05300 */
[----:B------:R-:W4:Y:S04]  /*06e0*/  LDG.E.128 R76, [R76.64] ;  /* 0x000000044c4c7981 */ /* 0x000f28000c1e1d00 */
[----:B------:R-:W4:Y:S08]  /*06f0*/  LDG.E.128 R80, [R80.64] ;  /* 0x0000000450507981 */ /* 0x000f30000c1e1d00 */
        /* <DEDUP_REMOVED lines=8> */
[----:B------:R1:W5:Y:S03]  /*0780*/  LDG.E R119, [R132.64] ;  /* 0x0000000484777981 */ /* 0x000366000c1e1900 */
[-C--:B------:R-:W-:Y:S01]  /*0790*/  @P0 IMAD.WIDE.U32 R112, R107, R134.reuse, c[0x0][0x198] ;  /* 0x000066006b700625 */ /* 0x080fe200078e0086 */
[----:B------:R-:W-:Y:S01]  /*07a0*/  ULDC.U8 UR6, c[0x0][0x1f0] ;  /* 0x00007c0000067ab9 */ /* 0x000fe20000000000 */
[----:B------:R0:W5:Y:S02]  /*07b0*/  @P0 LDG.E R3, [R126.64] ;  /* 0x000000047e030981 */ /* 0x000164000c1e1900 */
[-C--:B------:R-:W-:Y:S02]  /*07c0*/  @P0 IMAD.WIDE.U32 R114, R27, R134.reuse, c[0x0][0x198] ;  /* 0x000066001b720625 */ /* 0x080fe400078e0086 */
[----:B------:R4:W5:Y:S02]  /*07d0*/  @P0 LDG.E R2, [R112.64] ;  /* 0x0000000470020981 */ /* 0x000964000c1e1900 */
[----:B------:R-:W-:-:S02]  /*07e0*/  IMAD.WIDE.U32 R128, R111, R134, c[0x0][0x190] ;  /* 0x000064006f807625 */ /* 0x000fc400078e0086 */
[----:B------:R0:W5:Y:S02]  /*07f0*/  @P0 LDG.E R0, [R114.64] ;  /* 0x0000000472000981 */ /* 0x000164000c1e1900 */
[----:B------:R-:W-:Y:S02]  /*0800*/  IMAD.WIDE.U32 R124, R107, R134, c[0x0][0x190] ;  /* 0x000064006b7c7625 */ /* 0x000fe400078e0086 */
[----:B------:R2:W5:Y:S02]  /*0810*/  LDG.E R128, [R128.64] ;  /* 0x0000000480807981 */ /* 0x000564000c1e1900 */
[-C--:B------:R-:W-:Y:S02]  /*0820*/  @P1 IMAD.WIDE.U32 R138, R109, R140.reuse, c[0x0][0x218] ;  /* 0x000086006d8a1625 */ /* 0x080fe400078e008c */
[----:B------:R0:W5:Y:S02]  /*0830*/  LDG.E R124, [R124.64] ;  /* 0x000000047c7c7981 */ /* 0x000164000c1e1900 */
[----:B------:R-:W-:-:S02]  /*0840*/  @P1 IMAD.WIDE.U32 R136, R111, R140, c[0x0][0x218] ;  /* 0x000086006f881625 */ /* 0x000fc400078e008c */
[----:B------:R0:W5:Y:S02]  /*0850*/  @P1 LDG.E.128 R28, [R138.64] ;  /* 0x000000048a1c1981 */ /* 0x000164000c1e1d00 */
[-C--:B------:R-:W-:Y:S02]  /*0860*/  @P1 IMAD.WIDE.U32 R134, R107, R140.reuse, c[0x0][0x218] ;  /* 0x000086006b861625 */ /* 0x080fe400078e008c */
[----:B------:R0:W5:Y:S02]  /*0870*/  @P1 LDG.E.128 R32, [R136.64] ;  /* 0x0000000488201981 */ /* 0x000164000c1e1d00 */
[----:B-1----:R-:W-:Y:S02]  /*0880*/  @P1 IMAD.WIDE.U32 R132, R27, R140, c[0x0][0x218] ;  /* 0x000086001b841625 */ /* 0x002fe400078e008c */
[----:B------:R1:W5:Y:S04]  /*0890*/  @P1 LDG.E.128 R36, [R134.64] ;  /* 0x0000000486241981 */ /* 0x000368000c1e1d00 */
[----:B------:R0:W5:Y:S01]  /*08a0*/  @P1 LDG.E.128 R40, [R132.64] ;  /* 0x0000000484281981 */ /* 0x000162000c1e1d00 */
[----:B------:R-:W-:-:S02]  /*08b0*/  ISETP.NE.AND P1, PT, RZ, UR6, PT ;  /* 0x00000006ff007c0c */ /* 0x000fc4000bf25270 */
[----:B------:R-:W-:Y:S02]  /*08c0*/  LOP3.LUT P2, RZ, R24, 0xff, RZ, 0xc0, !PT ;  /* 0x000000ff18ff7812 */ /* 0x000fe4000784c0ff */
[----:B------:R-:W-:-:S04]  /*08d0*/  IADD3 R103, R103, c[0x0][0x160], RZ ;  /* 0x0000580067677a10 */ /* 0x000fc80007ffe0ff */
[----:B------:R-:W-:Y:S02]  /*08e0*/  ISETP.GE.AND P5, PT, R103, c[0x0][0x164], PT ;  /* 0x0000590067007a0c */ /* 0x000fe40003fa6270 */
[----:B--2---:R-:W-:-:S05]  /*08f0*/  FSEL R129, R121, RZ, !P1 ;  /* 0x000000ff79817208 */ /* 0x004fca0004800000 */
[C---:B---3--:R-:W-:Y:S02]  /*0900*/  FADD.FTZ R52, -R129.reuse, R52 ;  /* 0x0000003481347221 */ /* 0x048fe40000010100 */
[----:B0-----:R-:W-:Y:S02]  /*0910*/  FADD.FTZ R114, -R129, R53 ;  /* 0x0000003581727221 */ /* 0x001fe40000010100 */
[----:B----4-:R-:W-:Y:S02]  /*0920*/  FMUL.FTZ R112, R117, R52 ;  /* 0x0000003475707220 */ /* 0x010fe40000410000 */
[C---:B------:R-:W-:Y:S02]  /*0930*/  FADD.FTZ R52, -R129.reuse, R55 ;  /* 0x0000003781347221 */ /* 0x040fe40000010100 */
[----:B------:R-:W-:Y:S02]  /*0940*/  FADD.FTZ R54, -R129, R54 ;  /* 0x0000003681367221 */ /* 0x000fe40000010100 */
[----:B------:R-:W-:-:S02]  /*0950*/  FMUL.FTZ R132, R117, R52 ;  /* 0x0000003475847220 */ /* 0x000fc40000410000 */
[----:B------:R-:W-:Y:S02]  /*0960*/  FADD.FTZ R60, -R129, R60 ;  /* 0x0000003c813c7221 */ /* 0x000fe40000010100 */
[----:B------:R-:W-:Y:S02]  /*0970*/  FMUL.FTZ R113, R117, R114 ;  /* 0x0000007275717220 */ /* 0x000fe40000410000 */
[----:B------:R-:W-:Y:S02]  /*0980*/  FADD.FTZ R52, -R129, R61 ;  /* 0x0000003d81347221 */ /* 0x000fe40000010100 */
[----:B------:R-:W-:Y:S02]  /*0990*/  FMUL.FTZ R114, R117, R54 ;  /* 0x0000003675727220 */ /* 0x000fe40000410000 */
[----:B------:R-:W-:Y:S02]  /*09a0*/  FADD.FTZ R54, -R129, R62 ;  /* 0x0000003e81367221 */ /* 0x000fe40000010100 */
[----:B------:R-:W-:-:S02]  /*09b0*/  FMUL.FTZ R62, R117, R60 ;  /* 0x0000003c753e7220 */ /* 0x000fc40000410000 */
[C---:B------:R-:W-:Y:S02]  /*09c0*/  FADD.FTZ R22, R56.reuse, R22 ;  /* 0x0000001638167221 */ /* 0x040fe40000010000 */
[----:B------:R-:W-:Y:S02]  /*09d0*/  FFMA.FTZ R87, R56, R112, R87 ;  /* 0x0000007038577223 */ /* 0x000fe40000010057 */
[----:B------:R-:W-:Y:S02]  /*09e0*/  FMUL.FTZ R115, R5, R56 ;  /* 0x0000003805737220 */ /* 0x000fe40000410000 */
[----:B------:R-:W-:Y:S02]  /*09f0*/  FMUL.FTZ R121, R117, R52 ;  /* 0x0000003475797220 */ /* 0x000fe40000410000 */
[----:B------:R-:W-:Y:S02]  /*0a00*/  FADD.FTZ R56, -R129, R63 ;  /* 0x0000003f81387221 */ /* 0x000fe40000010100 */
[----:B------:R-:W-:-:S02]  /*0a10*/  FADD.FTZ R19, R64, R19 ;  /* 0x0000001340137221 */ /* 0x000fc40000010000 */
[----:B------:R-:W-:Y:S02]  /*0a20*/  FFMA.FTZ R93, R64, R62, R93 ;  /* 0x0000003e405d7223 */ /* 0x000fe4000001005d */
[----:B------:R-:W-:Y:S02]  /*0a30*/  FMUL.FTZ R63, R7, R64 ;  /* 0x00000040073f7220 */ /* 0x000fe40000410000 */
[C---:B------:R-:W-:Y:S02]  /*0a40*/  FADD.FTZ R102, R65.reuse, R102 ;  /* 0x0000006641667221 */ /* 0x040fe40000010000 */
[----:B------:R-:W-:Y:S02]  /*0a50*/  FFMA.FTZ R104, R65, R121, R104 ;  /* 0x0000007941687223 */ /* 0x000fe40000010068 */
[----:B------:R-:W-:Y:S02]  /*0a60*/  FMUL.FTZ R64, R84, R65 ;  /* 0x0000004154407220 */ /* 0x000fe40000410000 */
[----:B------:R-:W-:-:S02]  /*0a70*/  FMUL.FTZ R65, R117, R56 ;  /* 0x0000003875417220 */ /* 0x000fc40000410000 */
[----:B------:R-:W-:Y:S02]  /*0a80*/  FADD.FTZ R52, -R129, R68 ;  /* 0x0000004481347221 */ /* 0x000fe40000010100 */
[----:B------:R-:W-:Y:S02]  /*0a90*/  FMUL.FTZ R125, R117, R54 ;  /* 0x00000036757d7220 */ /* 0x000fe40000410000 */
[C---:B------:R-:W-:Y:S02]  /*0aa0*/  FADD.FTZ R18, R67.reuse, R18 ;  /* 0x0000001243127221 */ /* 0x040fe40000010000 */
[----:B------:R-:W-:Y:S02]  /*0ab0*/  FFMA.FTZ R20, R67, R65, R20 ;  /* 0x0000004143147223 */ /* 0x000fe40000010014 */
[----:B------:R-:W-:Y:S02]  /*0ac0*/  FMUL.FTZ R68, R86, R67 ;  /* 0x0000004356447220 */ /* 0x000fe40000410000 */
        /* <DEDUP_REMOVED lines=17> */
[C---:B------:R-:W-:Y:S02]  /*0be0*/  FADD.FTZ R95, R66.reuse, R95 ;  /* 0x0000005f425f7221 */ /* 0x040fe40000010000 */
[----:B------:R-:W-:-:S02]  /*0bf0*/  FFMA.FTZ R97, R66, R125, R97 ;  /* 0x0000007d42617223 */ /* 0x000fc40000010061 */
[----:B------:R-:W-:Y:S02]  /*0c00*/  FMUL.FTZ R66, R8, R66 ;  /* 0x0000004208427220 */ /* 0x000fe40000410000 */
        /* <DEDUP_REMOVED lines=8> */
[----:B------:R-:W-:Y:S02]  /*0c90*/  FFMA.FTZ R55, R65, R68, R52 ;  /* 0x0000004441377223 */ /* 0x000fe40000010034 */
[----:B-1----:R-:W-:Y:S02]  /*0ca0*/  FADD.FTZ R134, -R129, R71 ;  /* 0x0000004781867221 */ /* 0x002fe40000010100 */
[----:B------:R-:W-:-:S02]  /*0cb0*/  FADD.FTZ R106, R73, R106 ;  /* 0x0000006a496a7221 */ /* 0x000fc40000010000 */
[----:B------:R-:W-:Y:S02]  /*0cc0*/  FMUL.FTZ R69, R117, R56 ;  /* 0x0000003875457220 */ /* 0x000fe40000410000 */
        /* <DEDUP_REMOVED lines=13> */
[----:B------:R-:W-:Y:S02]  /*0da0*/  FADD.FTZ R52, R55, R74 ;  /* 0x0000004a37347221 */ /* 0x000fe40000010000 */
[----:B------:R-:W-:Y:S02]  /*0db0*/  FADD.FTZ R76, -R129, R76 ;  /* 0x0000004c814c7221 */ /* 0x000fe40000010100 */
[----:B------:R-:W-:Y:S02]  /*0dc0*/  FFMA.FTZ R53, R69, R74, R53 ;  /* 0x0000004a45357223 */ /* 0x000fe40000010035 */
[----:B------:R-:W-:-:S02]  /*0dd0*/  FMUL.FTZ R71, R11, R80 ;  /* 0x000000500b477220 */ /* 0x000fc40000410000 */
[----:B------:R-:W-:Y:S02]  /*0de0*/  FADD.FTZ R52, R52, R75 ;  /* 0x0000004b34347221 */ /* 0x000fe40000010000 */
[----:B------:R-:W-:Y:S02]  /*0df0*/  FADD.FTZ R56, -R129, R77 ;  /* 0x0000004d81387221 */ /* 0x000fe40000010100 */
[----:B------:R-:W-:Y:S02]  /*0e00*/  FMUL.FTZ R136, R117, R76 ;  /* 0x0000004c75887220 */ /* 0x000fe40000410000 */
[----:B------:R-:W-:Y:S02]  /*0e10*/  FFMA.FTZ R55, R134, R75, R53 ;  /* 0x0000004b86377223 */ /* 0x000fe40000010035 */
[C---:B------:R-:W-:Y:S02]  /*0e20*/  FADD.FTZ R89, R58.reuse, R89 ;  /* 0x000000593a597221 */ /* 0x040fe40000010000 */
[----:B------:R-:W-:-:S02]  /*0e30*/  FFMA.FTZ R91, R58, R114, R91 ;  /* 0x000000723a5b7223 */ /* 0x000fc4000001005b */
[C---:B------:R-:W-:Y:S02]  /*0e40*/  FADD.FTZ R58, -R129.reuse, R79 ;  /* 0x0000004f813a7221 */ /* 0x040fe40000010100 */
[----:B------:R-:W-:Y:S02]  /*0e50*/  FADD.FTZ R53, R52, R71 ;  /* 0x0000004734357221 */ /* 0x000fe40000010000 */
[----:B------:R-:W-:Y:S02]  /*0e60*/  FADD.FTZ R78, -R129, R78 ;  /* 0x0000004e814e7221 */ /* 0x000fe40000010100 */
[----:B------:R-:W-:Y:S02]  /*0e70*/  FMUL.FTZ R79, R117, R56 ;  /* 0x00000038754f7220 */ /* 0x000fe40000410000 */
[----:B------:R-:W-:Y:S02]  /*0e80*/  FMUL.FTZ R76, R92, R81 ;  /* 0x000000515c4c7220 */ /* 0x000fe40000410000 */
[----:B------:R-:W-:Y:S01]  /*0e90*/  FFMA.FTZ R52, R136, R71, R55 ;  /* 0x0000004788347223 */ /* 0x000fe20000010037 */
[----:B------:R-:W-:Y:S01]  /*0ea0*/  SHF.R.U32.HI R54, RZ, 0x5, R4 ;  /* 0x00000005ff367819 */ /* 0x000fe20000011604 */
[----:B------:R-:W-:-:S02]  /*0eb0*/  FADD.FTZ R105, R80, R105 ;  /* 0x0000006950697221 */ /* 0x000fc40000010000 */
[----:B------:R-:W-:Y:S02]  /*0ec0*/  FFMA.FTZ R15, R80, R136, R15 ;  /* 0x00000088500f7223 */ /* 0x000fe4000001000f */
[----:B------:R-:W-:Y:S02]  /*0ed0*/  FMUL.FTZ R80, R117, R78 ;  /* 0x0000004e75507220 */ /* 0x000fe40000410000 */
[----:B------:R-:W-:Y:S02]  /*0ee0*/  FMUL.FTZ R77, R12, R82 ;  /* 0x000000520c4d7220 */ /* 0x000fe40000410000 */
[----:B------:R-:W-:Y:S02]  /*0ef0*/  FADD.FTZ R56, R53, R76 ;  /* 0x0000004c35387221 */ /* 0x000fe40000010000 */
[----:B------:R-:W-:Y:S01]  /*0f00*/  FFMA.FTZ R52, R79, R76, R52 ;  /* 0x0000004c4f347223 */ /* 0x000fe20000010034 */
[----:B------:R-:W-:Y:S01]  /*0f10*/  LOP3.LUT R129, R54, 0x7fffffc, RZ, 0xc0, !PT ;  /* 0x07fffffc36817812 */ /* 0x000fe200078ec0ff */
[----:B------:R-:W-:-:S02]  /*0f20*/  FADD.FTZ R118, R81, R118 ;  /* 0x0000007651767221 */ /* 0x000fc40000010000 */
[----:B------:R-:W-:Y:S02]  /*0f30*/  FFMA.FTZ R16, R81, R79, R16 ;  /* 0x0000004f51107223 */ /* 0x000fe40000010010 */
        /* <DEDUP_REMOVED lines=8> */
[C---:B------:R-:W-:Y:S02]  /*0fc0*/  FADD.FTZ R100, R59.reuse, R100 ;  /* 0x000000643b647221 */ /* 0x040fe40000010000 */
[----:B------:R-:W-:Y:S02]  /*0fd0*/  FFMA.FTZ R21, R59, R132, R21 ;  /* 0x000000843b157223 */ /* 0x000fe40000010015 */
[C---:B------:R-:W-:Y:S02]  /*0fe0*/  FADD.FTZ R14, R82.reuse, R14 ;  /* 0x0000000e520e7221 */ /* 0x040fe40000010000 */
[----:B------:R-:W-:Y:S02]  /*0ff0*/  FFMA.FTZ R13, R82, R80, R13 ;  /* 0x00000050520d7223 */ /* 0x000fe4000001000d */
[C---:B------:R-:W-:Y:S02]  /*1000*/  FADD.FTZ R120, R83.reuse, R120 ;  /* 0x0000007853787221 */ /* 0x040fe40000010000 */
[----:B------:R-:W-:-:S02]  /*1010*/  FFMA.FTZ R122, R83, R81, R122 ;  /* 0x00000051537a7223 */ /* 0x000fc4000001007a */
[----:B------:R-:W-:Y:S02]  /*1020*/  FADD.FTZ R60, R53, R78 ;  /* 0x0000004e353c7221 */ /* 0x000fe40000010000 */
[----:B------:R-:W-:Y:S01]  /*1030*/  FFMA.FTZ R57, R81, R78, R52 ;  /* 0x0000004e51397223 */ /* 0x000fe20000010034 */
[----:B------:R-:W-:Y:S05]  /*1040*/  BRA.DIV ~URZ, `(.L_x_1542) ;  /* 0x000013427f007947 */ /* 0x000fea000b800000 */
[----:B------:R0:W1:Y:S02]  /*1050*/  SHFL.DOWN PT, R55, R60, 0x10, 0x1f ;  /* 0x0a001f003c377f89 */ /* 0x00006400000e0000 */
.L_x_1547:
        /* <DEDUP_REMOVED lines=18> */
.L_x_1548:
[----:B------:R-:W-:Y:S01]  /*1180*/  @!P1 LOP3.LUT R54, R54, 0x3, RZ, 0xc0, !PT ;  /* 0x0000000336369812 */ /* 0x000fe200078ec0ff */
[----:B--2---:R-:W-:Y:S01]  /*1190*/  FADD.FTZ R60, R60, R57 ;  /* 0x000000393c3c7221 */ /* 0x004fe20000010000 */
[----:B------:R-:W-:Y:S01]  /*11a0*/  ULDC.U8 UR6, c[0x0][0x1f0] ;  /* 0x00007c0000067ab9 */ /* 0x000fe20000000000 */
[----:B-1----:R-:W-:Y:S01]  /*11b0*/  FADD.FTZ R61, R52, R59 ;  /* 0x0000003b343d7221 */ /* 0x002fe20000010000 */
        /* <DEDUP_REMOVED lines=21> */
[----:B------:R-:W-:-:S05]  /*1310*/  FMUL.FTZ R58, R58, c[0x0][0x1e0] ;  /* 0x000078003a3a7a20 */ /* 0x000fca0000410000 */
[----:B------:R-:W-:Y:S01]  /*1320*/  FSEL R83, R58, RZ, !P2 ;  /* 0x000000ff3a537208 */ /* 0x000fe20005000000 */
[----:B------:R-:W-:-:S04]  /*1330*/  FMUL.FTZ R58, R52, c[0x0][0x1e0] ;  /* 0x00007800343a7a20 */ /* 0x000fc80000410000 */
        /* <DEDUP_REMOVED lines=24> */
.L_x_1544:
[----:B------:R-:W-:Y:S01]  /*14c0*/  FMUL.FTZ R59, R59, c[0x0][0x1e8] ;  /* 0x00007a003b3b7a20 */ /* 0x000fe20000410000 */
[C---:B------:R-:W-:Y:S01]  /*14d0*/  LOP3.LUT P2, RZ, R119.reuse, 0xff, RZ, 0xc0, !PT ;  /* 0x000000ff77ff7812 */ /* 0x040fe2000784c0ff */
[-CC-:B------:R-:W-:Y:S01]  /*14e0*/  FFMA.FTZ R62, R62, R58.reuse, R83.reuse ;  /* 0x0000003a3e3e7223 */ /* 0x180fe20000010053 */
[----:B------:R-:W-:Y:S01]  /*14f0*/  LOP3.LUT P6, RZ, R119, 0xff00, RZ, 0xc0, !PT ;  /* 0x0000ff0077ff7812 */ /* 0x000fe200078cc0ff */
[-CC-:B------:R-:W-:Y:S02]  /*1500*/  FFMA.FTZ R121, R121, R58.reuse, R83.reuse ;  /* 0x0000003a79797223 */ /* 0x180fe40000010053 */
[----:B------:R-:W-:Y:S01]  /*1510*/  FFMA.FTZ R112, R80, R58, R83 ;  /* 0x0000003a50707223 */ /* 0x000fe20000010053 */
[----:B------:R-:W-:Y:S01]  /*1520*/  SEL R80, R59, RZ, P2 ;  /* 0x000000ff3b507207 */ /* 0x000fe20001000000 */
[----:B------:R-:W-:Y:S01]  /*1530*/  FMUL.FTZ R114, R126, c[0x0][0x1e8] ;  /* 0x00007a007e727a20 */ /* 0x000fe20000410000 */
[----:B------:R-:W-:Y:S01]  /*1540*/  LOP3.LUT P2, RZ, R119, 0xff0000, RZ, 0xc0, !PT ;  /* 0x00ff000077ff7812 */ /* 0x000fe2000784c0ff */
[----:B------:R-:W-:-:S02]  /*1550*/  FMUL.FTZ R61, R61, c[0x0][0x1e8] ;  /* 0x00007a003d3d7a20 */ /* 0x000fc40000410000 */
[----:B------:R-:W-:Y:S02]  /*1560*/  FADD.FTZ R62, R63, -R62 ;  /* 0x8000003e3f3e7221 */ /* 0x000fe40000010000 */
[----:B------:R-:W-:Y:S01]  /*1570*/  FADD.FTZ R64, R64, -R121 ;  /* 0x8000007940407221 */ /* 0x000fe20000010000 */
[----:B------:R-:W-:Y:S01]  /*1580*/  SEL R82, R61, RZ, P2 ;  /* 0x000000ff3d527207 */ /* 0x000fe20001000000 */
[-CC-:B------:R-:W-:Y:S01]  /*1590*/  FFMA.FTZ R65, R65, R58.reuse, R83.reuse ;  /* 0x0000003a41417223 */ /* 0x180fe20000010053 */
[----:B------:R-:W-:Y:S01]  /*15a0*/  LOP3.LUT P2, RZ, R85, 0xff0000, RZ, 0xc0, !PT ;  /* 0x00ff000055ff7812 */ /* 0x000fe2000784c0ff */
[----:B------:R-:W-:Y:S01]  /*15b0*/  FFMA.FTZ R123, R81, R58, R83 ;  /* 0x0000003a517b7223 */ /* 0x000fe20000010053 */
[----:B------:R-:W-:Y:S01]  /*15c0*/  SEL R81, R114, RZ, P6 ;  /* 0x000000ff72517207 */ /* 0x000fe20003000000 */
[----:B------:R-:W-:Y:S01]  /*15d0*/  FMUL.FTZ R132, R132, c[0x0][0x1e8] ;  /* 0x00007a0084847a20 */ /* 0x000fe20000410000 */
[----:B------:R-:W-:Y:S01]  /*15e0*/  LOP3.LUT P6, RZ, R119, 0xff000000, RZ, 0xc0, !PT ;  /* 0xff00000077ff7812 */ /* 0x000fe200078cc0ff */
[----:B------:R-:W-:-:S02]  /*15f0*/  FMUL.FTZ R63, R117, R62 ;  /* 0x0000003e753f7220 */ /* 0x000fc40000410000 */
[----:B0-----:R-:W-:Y:S02]  /*1600*/  FFMA.FTZ R54, R70, R58, R83 ;  /* 0x0000003a46367223 */ /* 0x001fe40000010053 */
[----:B------:R-:W-:Y:S02]  /*1610*/  FMUL.FTZ R62, R117, R64 ;  /* 0x00000040753e7220 */ /* 0x000fe40000410000 */
[----:B------:R-:W-:Y:S02]  /*1620*/  FADD.FTZ R70, R68, -R65 ;  /* 0x8000004144467221 */ /* 0x000fe40000010000 */
[-CC-:B------:R-:W-:Y:S02]  /*1630*/  FFMA.FTZ R125, R125, R58.reuse, R83.reuse ;  /* 0x0000003a7d7d7223 */ /* 0x180fe40000010053 */
[-CC-:B------:R-:W-:Y:S02]  /*1640*/  FFMA.FTZ R55, R67, R58.reuse, R83.reuse ;  /* 0x0000003a43377223 */ /* 0x180fe40000010053 */
[-CC-:B------:R-:W-:Y:S01]  /*1650*/  FFMA.FTZ R113, R69, R58.reuse, R83.reuse ;  /* 0x0000003a45717223 */ /* 0x180fe20000010053 */
[----:B------:R-:W-:Y:S01]  /*1660*/  SEL R69, R61, RZ, P2 ;  /* 0x000000ff3d457207 */ /* 0x000fe20001000000 */
[-CC-:B------:R-:W-:Y:S01]  /*1670*/  FFMA.FTZ R134, R134, R58.reuse, R83.reuse ;  /* 0x0000003a86867223 */ /* 0x180fe20000010053 */
[----:B------:R-:W-:Y:S01]  /*1680*/  LOP3.LUT P2, RZ, R85, 0xff, RZ, 0xc0, !PT ;  /* 0x000000ff55ff7812 */ /* 0x000fe2000784c0ff */
[----:B------:R-:W-:-:S02]  /*1690*/  FFMA.FTZ R136, R136, R58, R83 ;  /* 0x0000003a88887223 */ /* 0x000fc40000010053 */
[----:B------:R-:W-:Y:S01]  /*16a0*/  FFMA.FTZ R79, R79, R58, R83 ;  /* 0x0000003a4f4f7223 */ /* 0x000fe20000010053 */
[----:B------:R-:W-:Y:S01]  /*16b0*/  SEL R83, R132, RZ, P6 ;  /* 0x000000ff84537207 */ /* 0x000fe20003000000 */
[----:B------:R-:W-:Y:S01]  /*16c0*/  @P4 FADD.FTZ R62, R33, R62 ;  /* 0x0000003e213e4221 */ /* 0x000fe20000010000 */
[----:B------:R-:W-:Y:S01]  /*16d0*/  LOP3.LUT P6, RZ, R85, 0xff000000, RZ, 0xc0, !PT ;  /* 0xff00000055ff7812 */ /* 0x000fe200078cc0ff */
[----:B------:R-:W-:Y:S01]  /*16e0*/  FMUL.FTZ R70, R117, R70 ;  /* 0x0000004675467220 */ /* 0x000fe20000410000 */
[----:B------:R-:W-:Y:S01]  /*16f0*/  SEL R115, R59, RZ, P2 ;  /* 0x000000ff3b737207 */ /* 0x000fe20001000000 */
[----:B------:R-:W-:Y:S01]  /*1700*/  FADD.FTZ R66, R66, -R125 ;  /* 0x8000007d42427221 */ /* 0x000fe20000010000 */
[----:B------:R-:W-:Y:S01]  /*1710*/  SEL R68, R132, RZ, P6 ;  /* 0x000000ff84447207 */ /* 0x000fe20003000000 */
[----:B------:R-:W-:Y:S01]  /*1720*/  FMUL.FTZ R56, R62, c[0x0][0x1e8] ;  /* 0x00007a003e387a20 */ /* 0x000fe20000410000 */
[----:B------:R-:W-:Y:S01]  /*1730*/  LOP3.LUT P6, RZ, R85, 0xff00, RZ, 0xc0, !PT ;  /* 0x0000ff0055ff7812 */ /* 0x000fe200078cc0ff */
[----:B------:R-:W-:Y:S01]  /*1740*/  @P4 FADD.FTZ R63, R32, R63 ;  /* 0x0000003f203f4221 */ /* 0x000fe20000010000 */
[----:B------:R-:W-:Y:S01]  /*1750*/  LOP3.LUT P2, RZ, R128, 0xff00, RZ, 0xc0, !PT ;  /* 0x0000ff0080ff7812 */ /* 0x000fe2000784c0ff */
[----:B------:R-:W-:Y:S01]  /*1760*/  @P4 FADD.FTZ R70, R35, R70 ;  /* 0x0000004623464221 */ /* 0x000fe20000010000 */
[----:B------:R-:W-:Y:S01]  /*1770*/  SEL R114, R114, RZ, P6 ;  /* 0x000000ff72727207 */ /* 0x000fe20003000000 */
[----:B------:R-:W-:Y:S01]  /*1780*/  FMUL.FTZ R67, R117, R66 ;  /* 0x0000004275437220 */ /* 0x000fe20000410000 */
[----:B------:R-:W-:Y:S01]  /*1790*/  SEL R53, R56, RZ, P2 ;  /* 0x000000ff38357207 */ /* 0x000fe20001000000 */
[----:B------:R-:W-:Y:S01]  /*17a0*/  FMUL.FTZ R121, R63, c[0x0][0x1e8] ;  /* 0x00007a003f797a20 */ /* 0x000fe20000410000 */
[----:B------:R-:W-:Y:S01]  /*17b0*/  LOP3.LUT P6, RZ, R128, 0xff, RZ, 0xc0, !PT ;  /* 0x000000ff80ff7812 */ /* 0x000fe200078cc0ff */
[----:B------:R-:W-:Y:S01]  /*17c0*/  FMUL.FTZ R57, R70, c[0x0][0x1e8] ;  /* 0x00007a0046397a20 */ /* 0x000fe20000410000 */
[----:B------:R-:W-:Y:S01]  /*17d0*/  LOP3.LUT P2, RZ, R128, 0xff000000, RZ, 0xc0, !PT ;  /* 0xff00000080ff7812 */ /* 0x000fe2000784c0ff */
[----:B------:R-:W-:Y:S01]  /*17e0*/  @P4 FADD.FTZ R67, R34, R67 ;  /* 0x0000004322434221 */ /* 0x000fe20000010000 */
[----:B------:R-:W-:Y:S01]  /*17f0*/  SEL R52, R121, RZ, P6 ;  /* 0x000000ff79347207 */ /* 0x000fe20003000000 */
[----:B------:R-:W-:Y:S01]  /*1800*/  FADD.FTZ R72, R72, -R55 ;  /* 0x8000003748487221 */ /* 0x000fe20000010000 */
[----:B------:R-:W-:Y:S01]  /*1810*/  SEL R55, R57, RZ, P2 ;  /* 0x000000ff39377207 */ /* 0x000fe20001000000 */
[----:B------:R-:W-:Y:S01]  /*1820*/  FMUL.FTZ R119, R67, c[0x0][0x1e8] ;  /* 0x00007a0043777a20 */ /* 0x000fe20000410000 */
[----:B------:R-:W-:Y:S01]  /*1830*/  LOP3.LUT P6, RZ, R128, 0xff0000, RZ, 0xc0, !PT ;  /* 0x00ff000080ff7812 */ /* 0x000fe200078cc0ff */
[----:B------:R-:W-:Y:S01]  /*1840*/  FMUL.FTZ R61, R117, R72 ;  /* 0x00000048753d7220 */ /* 0x000fe20000410000 */
[----:B------:R-:W-:Y:S01]  /*1850*/  LOP3.LUT P2, RZ, R3, 0xff000000, RZ, 0xc0, !PT ;  /* 0xff00000003ff7812 */ /* 0x000fe2000784c0ff */
[----:B------:R-:W-:Y:S01]  /*1860*/  FADD.FTZ R58, R73, -R54 ;  /* 0x80000036493a7221 */ /* 0x000fe20000010000 */
[----:B------:R-:W-:Y:S01]  /*1870*/  SEL R54, R119, RZ, P6 ;  /* 0x000000ff77367207 */ /* 0x000fe20003000000 */
[----:B------:R-:W-:Y:S01]  /*1880*/  FADD.FTZ R60, R74, -R113 ;  /* 0x800000714a3c7221 */ /* 0x000fe20000010000 */
[----:B------:R-:W-:Y:S01]  /*1890*/  SEL R74, R57, RZ, P2 ;  /* 0x000000ff394a7207 */ /* 0x000fe20001000000 */
[----:B------:R-:W-:Y:S01]  /*18a0*/  @P4 FADD.FTZ R61, R36, R61 ;  /* 0x0000003d243d4221 */ /* 0x000fe20000010000 */
[----:B------:R-:W-:Y:S01]  /*18b0*/  LOP3.LUT P6, RZ, R3, 0xff0000, RZ, 0xc0, !PT ;  /* 0x00ff000003ff7812 */ /* 0x000fe200078cc0ff */
[----:B------:R-:W-:Y:S01]  /*18c0*/  FADD.FTZ R136, R71, -R136 ;  /* 0x8000008847887221 */ /* 0x000fe20000010000 */
[----:B------:R-:W-:Y:S01]  /*18d0*/  LOP3.LUT P2, RZ, R3, 0xff00, RZ, 0xc0, !PT ;  /* 0x0000ff0003ff7812 */ /* 0x000fe2000784c0ff */
[----:B------:R-:W-:Y:S01]  /*18e0*/  FMUL.FTZ R66, R117, R58 ;  /* 0x0000003a75427220 */ /* 0x000fe20000410000 */
        /* <DEDUP_REMOVED lines=9> */
[----:B------:R-:W-:Y:S01]  /*1980*/  @P4 FADD.FTZ R71, R38, R71 ;  /* 0x0000004726474221 */ /* 0x000fe20000010000 */
[----:B------:R-:W-:Y:S01]  /*1990*/  SEL R56, R65, RZ, P2 ;  /* 0x000000ff41387207 */ /* 0x000fe20001000000 */
[----:B------:R-:W-:Y:S01]  /*19a0*/  FMUL.FTZ R72, R117, R134 ;  /* 0x0000008675487220 */ /* 0x000fe20000410000 */
[----:B------:R-:W-:Y:S01]  /*19b0*/  LOP3.LUT P6, RZ, R124, 0xff00, RZ, 0xc0, !PT ;  /* 0x0000ff007cff7812 */ /* 0x000fe200078cc0ff */
[----:B------:R-:W-:Y:S01]  /*19c0*/  FMUL.FTZ R73, R66, c[0x0][0x1e8] ;  /* 0x00007a0042497a20 */ /* 0x000fe20000410000 */
[----:B------:R-:W-:Y:S01]  /*19d0*/  LOP3.LUT P2, RZ, R124, 0xff0000, RZ, 0xc0, !PT ;  /* 0x00ff00007cff7812 */ /* 0x000fe2000784c0ff */
[----:B------:R-:W-:Y:S01]  /*19e0*/  FMUL.FTZ R60, R71, c[0x0][0x1e8] ;  /* 0x00007a00473c7a20 */ /* 0x000fe20000410000 */
[----:B------:R-:W-:Y:S01]  /*19f0*/  @P1 SEL R64, R61, R44, P3 ;  /* 0x0000002c3d401207 */ /* 0x000fe20001800000 */
[----:B------:R-:W-:Y:S01]  /*1a00*/  @P4 FADD.FTZ R72, R39, R72 ;  /* 0x0000004827484221 */ /* 0x000fe20000010000 */
[----:B------:R-:W-:Y:S01]  /*1a10*/  SEL R57, R73, RZ, P6 ;  /* 0x000000ff49397207 */ /* 0x000fe20003000000 */
[----:B------:R-:W-:Y:S01]  /*1a20*/  FADD.FTZ R76, R76, -R79 ;  /* 0x8000004f4c4c7221 */ /* 0x000fe20000010000 */
[----:B------:R-:W-:Y:S01]  /*1a30*/  SEL R58, R60, RZ, P2 ;  /* 0x000000ff3c3a7207 */ /* 0x000fe20001000000 */
[----:B------:R-:W-:Y:S01]  /*1a40*/  FMUL.FTZ R134, R72, c[0x0][0x1e8] ;  /* 0x00007a0048867a20 */ /* 0x000fe20000410000 */
[----:B------:R-:W-:Y:S01]  /*1a50*/  LOP3.LUT P6, RZ, R124, 0xff000000, RZ, 0xc0, !PT ;  /* 0xff0000007cff7812 */ /* 0x000fe200078cc0ff */
[C---:B------:R-:W-:Y:S01]  /*1a60*/  FMUL.FTZ R76, R117.reuse, R76 ;  /* 0x0000004c754c7220 */ /* 0x040fe20000410000 */
[----:B------:R-:W-:Y:S01]  /*1a70*/  LOP3.LUT P2, RZ, R2, 0xff0000, RZ, 0xc0, !PT ;  /* 0x00ff000002ff7812 */ /* 0x000fe2000784c0ff */
[----:B------:R-:W-:Y:S01]  /*1a80*/  FADD.FTZ R78, R78, -R123 ;  /* 0x8000007b4e4e7221 */ /* 0x000fe20000010000 */
[----:B------:R-:W-:Y:S01]  /*1a90*/  SEL R59, R134, RZ, P6 ;  /* 0x000000ff863b7207 */ /* 0x000fe20003000000 */
[----:B------:R-:W-:Y:S01]  /*1aa0*/  FMUL.FTZ R75, R117, R136 ;  /* 0x00000088754b7220 */ /* 0x000fe20000410000 */
[----:B------:R-:W-:Y:S01]  /*1ab0*/  SEL R123, R60, RZ, P2 ;  /* 0x000000ff3c7b7207 */ /* 0x000fe20001000000 */
[----:B------:R-:W-:Y:S01]  /*1ac0*/  @P4 FADD.FTZ R76, R41, R76 ;  /* 0x0000004c294c4221 */ /* 0x000fe20000010000 */
[C---:B------:R-:W-:Y:S01]  /*1ad0*/  LOP3.LUT P6, RZ, R2.reuse, 0xff000000, RZ, 0xc0, !PT ;  /* 0xff00000002ff7812 */ /* 0x040fe200078cc0ff */
[----:B------:R-:W-:Y:S01]  /*1ae0*/  FADD.FTZ R112, R77, -R112 ;  /* 0x800000704d707221 */ /* 0x000fe20000010000 */
[----:B------:R-:W-:Y:S01]  /*1af0*/  LOP3.LUT P2, RZ, R2, 0xff, RZ, 0xc0, !PT ;  /* 0x000000ff02ff7812 */ /* 0x000fe2000784c0ff */
[----:B------:R-:W-:Y:S01]  /*1b00*/  @P4 FADD.FTZ R75, R40, R75 ;  /* 0x0000004b284b4221 */ /* 0x000fe20000010000 */
[----:B------:R-:W-:Y:S01]  /*1b10*/  SEL R134, R134, RZ, P6 ;  /* 0x000000ff86867207 */ /* 0x000fe20003000000 */
[----:B------:R-:W-:Y:S01]  /*1b20*/  FMUL.FTZ R77, R76, c[0x0][0x1e8] ;  /* 0x00007a004c4d7a20 */ /* 0x000fe20000410000 */
[----:B------:R-:W-:Y:S01]  /*1b30*/  SEL R129, R65, RZ, P2 ;  /* 0x000000ff41817207 */ /* 0x000fe20001000000 */
[C---:B------:R-:W-:Y:S01]  /*1b40*/  FMUL.FTZ R79, R117.reuse, R112 ;  /* 0x00000070754f7220 */ /* 0x040fe20000410000 */
[----:B------:R-:W-:Y:S01]  /*1b50*/  LOP3.LUT P6, RZ, R2, 0xff00, RZ, 0xc0, !PT ;  /* 0x0000ff0002ff7812 */ /* 0x000fe200078cc0ff */
[----:B------:R-:W-:Y:S01]  /*1b60*/  FMUL.FTZ R78, R117, R78 ;  /* 0x0000004e754e7220 */ /* 0x000fe20000410000 */
[----:B------:R-:W-:Y:S01]  /*1b70*/  LOP3.LUT P2, RZ, R0, 0xff00, RZ, 0xc0, !PT ;  /* 0x0000ff0000ff7812 */ /* 0x000fe2000784c0ff */
[----:B------:R-:W-:Y:S01]  /*1b80*/  @P4 FADD.FTZ R79, R42, R79 ;  /* 0x0000004f2a4f4221 */ /* 0x000fe20000010000 */
[-C--:B------:R-:W-:Y:S01]  /*1b90*/  @P1 SEL R60, R63, R44.reuse, P3 ;  /* 0x0000002c3f3c1207 */ /* 0x080fe20001800000 */
[----:B------:R-:W-:Y:S01]  /*1ba0*/  @P4 FADD.FTZ R78, R43, R78 ;  /* 0x0000004e2b4e4221 */ /* 0x000fe20000010000 */
[C---:B------:R-:W-:Y:S01]  /*1bb0*/  SEL R44, R75.reuse, R44, P3 ;  /* 0x0000002c4b2c7207 */ /* 0x040fe20001800000 */
[----:B------:R-:W-:Y:S01]  /*1bc0*/  FMUL.FTZ R75, R75, c[0x0][0x1e8] ;  /* 0x00007a004b4b7a20 */ /* 0x000fe20000410000 */
[----:B------:R-:W-:Y:S01]  /*1bd0*/  SEL R136, R73, RZ, P6 ;  /* 0x000000ff49887207 */ /* 0x000fe20003000000 */
[----:B------:R-:W-:Y:S01]  /*1be0*/  FMUL.FTZ R117, R79, c[0x0][0x1e8] ;  /* 0x00007a004f757a20 */ /* 0x000fe20000410000 */
[----:B------:R-:W-:Y:S01]  /*1bf0*/  SEL R138, R77, RZ, P2 ;  /* 0x000000ff4d8a7207 */ /* 0x000fe20001000000 */
[----:B------:R-:W-:Y:S01]  /*1c00*/  FMUL.FTZ R135, R78, c[0x0][0x1e8] ;  /* 0x00007a004e877a20 */ /* 0x000fe20000410000 */
[----:B------:R-:W-:-:S02]  /*1c10*/  LOP3.LUT P6, RZ, R0, 0xff, RZ, 0xc0, !PT ;  /* 0x000000ff00ff7812 */ /* 0x000fc400078cc0ff */
[----:B------:R-:W-:Y:S02]  /*1c20*/  ISETP.NE.U32.AND P2, PT, RZ, c[0x0][0x250], PT ;  /* 0x00009400ff007a0c */ /* 0x000fe40003f45070 */
[----:B------:R-:W-:Y:S02]  /*1c30*/  MOV R132, 0x10 ;  /* 0x0000001000847802 */ /* 0x000fe40000000f00 */
[----:B------:R-:W-:Y:S02]  /*1c40*/  SEL R131, R75, RZ, P6 ;  /* 0x000000ff4b837207 */ /* 0x000fe40003000000 */
[-C--:B------:R-:W-:Y:S01]  /*1c50*/  @P1 SEL R61, R62, R45.reuse, P3 ;  /* 0x0000002d3e3d1207 */ /* 0x080fe20001800000 */
[-C--:B------:R-:W-:Y:S01]  /*1c60*/  @P0 IMAD.WIDE.U32 R126, R109, R132.reuse, c[0x0][0x250] ;  /* 0x000094006d7e0625 */ /* 0x080fe200078e0084 */
[----:B------:R-:W-:Y:S02]  /*1c70*/  @P1 SEL R65, R66, R45, P3 ;  /* 0x0000002d42411207 */ /* 0x000fe40001800000 */
[----:B------:R-:W-:Y:S01]  /*1c80*/  ISETP.NE.AND.EX P2, PT, RZ, c[0x0][0x254], PT, P2 ;  /* 0x00009500ff007a0c */ /* 0x000fe20003f45320 */
[----:B------:R-:W-:Y:S01]  /*1c90*/  @P1 IMAD.WIDE.U32 R112, R111, R132, c[0x0][0x258] ;  /* 0x000096006f701625 */ /* 0x000fe200078e0084 */
[----:B------:R-:W-:-:S02]  /*1ca0*/  LOP3.LUT P6, RZ, R0, 0xff0000, RZ, 0xc0, !PT ;  /* 0x00ff000000ff7812 */ /* 0x000fc400078cc0ff */
[----:B------:R-:W-:Y:S01]  /*1cb0*/  @P1 SEL R62, R67, R46, P3 ;  /* 0x0000002e433e1207 */ /* 0x000fe20001800000 */
[----:B------:R-:W-:Y:S01]  /*1cc0*/  @P0 IMAD.WIDE.U32 R124, R111, R132, c[0x0][0x250] ;  /* 0x000094006f7c0625 */ /* 0x000fe200078e0084 */
[-C--:B------:R-:W-:Y:S02]  /*1cd0*/  @P1 SEL R66, R71, R46.reuse, P3 ;  /* 0x0000002e47421207 */ /* 0x080fe40001800000 */
[----:B------:R-:W-:Y:S02]  /*1ce0*/  SEL R46, R79, R46, P3 ;  /* 0x0000002e4f2e7207 */ /* 0x000fe40001800000 */
[-C--:B------:R-:W-:Y:S02]  /*1cf0*/  @P1 SEL R63, R70, R47.reuse, P3 ;  /* 0x0000002f463f1207 */ /* 0x080fe40001800000 */
[----:B------:R-:W-:Y:S01]  /*1d00*/  @P1 SEL R67, R72, R47, P3 ;  /* 0x0000002f48431207 */ /* 0x000fe20001800000 */
[C---:B------:R-:W-:Y:S01]  /*1d10*/  IMAD.WIDE.U32 R72, R109.reuse, R132, c[0x0][0x248] ;  /* 0x000092006d487625 */ /* 0x040fe200078e0084 */
[----:B------:R-:W-:-:S02]  /*1d20*/  IADD3 R79, R109, 0x80, RZ ;  /* 0x000000806d4f7810 */ /* 0x000fc40007ffe0ff */
[----:B------:R-:W-:Y:S02]  /*1d30*/  SEL R71, R68, R51, P2 ;  /* 0x0000003344477207 */ /* 0x000fe40001000000 */
[----:B------:R-:W-:Y:S01]  /*1d40*/  SEL R70, R69, R50, P2 ;  /* 0x0000003245467207 */ /* 0x000fe20001000000 */
[----:B------:R0:W-:Y:S01]  /*1d50*/  STG.E.128 [R72.64], R80 ;  /* 0x0000005048007986 */ /* 0x0001e2000c101d04 */
[----:B------:R-:W-:Y:S02]  /*1d60*/  SEL R133, R117, RZ, P6 ;  /* 0x000000ff75857207 */ /* 0x000fe40003000000 */
[----:B------:R-:W-:Y:S02]  /*1d70*/  SEL R69, R114, R49, P2 ;  /* 0x0000003172457207 */ /* 0x000fe40001000000 */
[----:B------:R-:W-:Y:S01]  /*1d80*/  SEL R68, R115, R48, P2 ;  /* 0x0000003073447207 */ /* 0x000fe20001000000 */
[----:B------:R-:W-:Y:S01]  /*1d90*/  @P1 IMAD.WIDE.U32 R114, R107, R132, c[0x0][0x258] ;  /* 0x000096006b721625 */ /* 0x000fe200078e0084 */
[----:B------:R-:W-:-:S02]  /*1da0*/  LOP3.LUT P6, RZ, R130, 0xff, RZ, 0xc0, !PT ;  /* 0x000000ff82ff7812 */ /* 0x000fc400078cc0ff */
[----:B------:R-:W-:Y:S01]  /*1db0*/  SEL R45, R76, R45, P3 ;  /* 0x0000002d4c2d7207 */ /* 0x000fe20001800000 */
[----:B------:R-:W-:Y:S01]  /*1dc0*/  @P0 STG.E.128 [R126.64], R68 ;  /* 0x000000447e000986 */ /* 0x000fe2000c101d04 */
[----:B------:R-:W-:Y:S01]  /*1dd0*/  SEL R47, R78, R47, P3 ;  /* 0x0000002f4e2f7207 */ /* 0x000fe20001800000 */
[----:B------:R-:W-:Y:S01]  /*1de0*/  IMAD.WIDE.U32 R78, R132, R79, c[0x0][0x248] ;  /* 0x00009200844e7625 */ /* 0x000fe200078e004f */
[----:B------:R-:W-:Y:S01]  /*1df0*/  LOP3.LUT P3, RZ, R0, 0xff000000, RZ, 0xc0, !PT ;  /* 0xff00000000ff7812 */ /* 0x000fe2000786c0ff */
[----:B------:R1:W-:Y:S01]  /*1e00*/  @P1 STG.E.128 [R112.64], R60 ;  /* 0x0000003c70001986 */ /* 0x0003e2000c101d04 */
[----:B------:R-:W-:Y:S02]  /*1e10*/  IADD3 R111, R109, 0x100, RZ ;  /* 0x000001006d6f7810 */ /* 0x000fe40007ffe0ff */
[----:B------:R-:W-:Y:S01]  /*1e20*/  SEL R76, R75, RZ, P6 ;  /* 0x000000ff4b4c7207 */ /* 0x000fe20003000000 */
[----:B------:R2:W-:Y:S01]  /*1e30*/  STG.E.128 [R78.64], R52 ;  /* 0x000000344e007986 */ /* 0x0005e2000c101d04 */
[----:B------:R-:W-:-:S02]  /*1e40*/  SEL R75, R74, R51, P2 ;  /* 0x000000334a4b7207 */ /* 0x000fc40001000000 */
[----:B------:R-:W-:Y:S02]  /*1e50*/  SEL R140, R135, RZ, P3 ;  /* 0x000000ff878c7207 */ /* 0x000fe40001800000 */
[----:B------:R-:W-:Y:S02]  /*1e60*/  SEL R74, R119, R50, P2 ;  /* 0x00000032774a7207 */ /* 0x000fe40001000000 */
[----:B0-----:R-:W-:Y:S02]  /*1e70*/  SEL R73, R128, R49, P2 ;  /* 0x0000003180497207 */ /* 0x001fe40001000000 */
[----:B------:R-:W-:Y:S02]  /*1e80*/  SEL R72, R121, R48, P2 ;  /* 0x0000003079487207 */ /* 0x000fe40001000000 */
[C---:B------:R-:W-:Y:S02]  /*1e90*/  LOP3.LUT P4, RZ, R130.reuse, 0xff00, RZ, 0xc0, !PT ;  /* 0x0000ff0082ff7812 */ /* 0x040fe4000788c0ff */
[C---:B------:R-:W-:Y:S01]  /*1ea0*/  LOP3.LUT P6, RZ, R130.reuse, 0xff0000, RZ, 0xc0, !PT ;  /* 0x00ff000082ff7812 */ /* 0x040fe200078cc0ff */
[----:B-1----:R-:W-:Y:S01]  /*1eb0*/  @P1 IMAD.WIDE.U32 R62, R27, R132, c[0x0][0x258] ;  /* 0x000096001b3e1625 */ /* 0x002fe200078e0084 */
[----:B------:R-:W-:Y:S01]  /*1ec0*/  IADD3 R61, R109, 0x180, RZ ;  /* 0x000001806d3d7810 */ /* 0x000fe20007ffe0ff */
[----:B------:R0:W-:Y:S01]  /*1ed0*/  @P0 STG.E.128 [R124.64], R72 ;  /* 0x000000487c000986 */ /* 0x0001e2000c101d04 */
[----:B------:R-:W-:Y:S01]  /*1ee0*/  LOP3.LUT P3, RZ, R130, 0xff000000, RZ, 0xc0, !PT ;  /* 0xff00000082ff7812 */ /* 0x000fe2000786c0ff */
[----:B--2---:R-:W-:Y:S01]  /*1ef0*/  IMAD.WIDE.U32 R52, R132, R111, c[0x0][0x248] ;  /* 0x0000920084347625 */ /* 0x004fe200078e006f */
[----:B------:R-:W-:Y:S01]  /*1f00*/  SEL R80, R129, R48, P2 ;  /* 0x0000003081507207 */ /* 0x000fe20001000000 */
[----:B------:R0:W-:Y:S01]  /*1f10*/  @P1 STG.E.128 [R114.64], R64 ;  /* 0x0000004072001986 */ /* 0x0001e2000c101d04 */
[----:B------:R-:W-:Y:S01]  /*1f20*/  SEL R81, R136, R49, P2 ;  /* 0x0000003188517207 */ /* 0x000fe20001000000 */
[----:B------:R-:W-:Y:S01]  /*1f30*/  @P0 IMAD.WIDE.U32 R54, R107, R132, c[0x0][0x250] ;  /* 0x000094006b360625 */ /* 0x000fe200078e0084 */
[-C--:B------:R-:W-:Y:S01]  /*1f40*/  SEL R82, R123, R50.reuse, P2 ;  /* 0x000000327b527207 */ /* 0x080fe20001000000 */
[----:B------:R0:W-:Y:S01]  /*1f50*/  STG.E.128 [R52.64], R56 ;  /* 0x0000003834007986 */ /* 0x0001e2000c101d04 */
[----:B------:R-:W-:Y:S01]  /*1f60*/  SEL R83, R134, R51, P2 ;  /* 0x0000003386537207 */ /* 0x000fe20001000000 */
[----:B------:R-:W-:Y:S01]  /*1f70*/  IMAD.WIDE.U32 R60, R132, R61, c[0x0][0x248] ;  /* 0x00009200843c7625 */ /* 0x000fe200078e003d */
[----:B------:R-:W-:-:S02]  /*1f80*/  SEL R50, R133, R50, P2 ;  /* 0x0000003285327207 */ /* 0x000fc40001000000 */
[----:B------:R-:W-:Y:S01]  /*1f90*/  SEL R77, R77, RZ, P4 ;  /* 0x000000ff4d4d7207 */ /* 0x000fe20002000000 */
[----:B------:R-:W-:Y:S01]  /*1fa0*/  @P0 IMAD.WIDE.U32 R132, R27, R132, c[0x0][0x250] ;  /* 0x000094001b840625 */ /* 0x000fe200078e0084 */
[----:B------:R-:W-:Y:S01]  /*1fb0*/  SEL R78, R117, RZ, P6 ;  /* 0x000000ff754e7207 */ /* 0x000fe20003000000 */
[----:B------:R0:W-:Y:S01]  /*1fc0*/  @P0 STG.E.128 [R54.64], R80 ;  /* 0x0000005036000986 */ /* 0x0001e2000c101d04 */
[----:B------:R-:W-:Y:S02]  /*1fd0*/  SEL R79, R135, RZ, P3 ;  /* 0x000000ff874f7207 */ /* 0x000fe40001800000 */
[----:B------:R-:W-:Y:S01]  /*1fe0*/  SEL R48, R131, R48, P2 ;  /* 0x0000003083307207 */ /* 0x000fe20001000000 */
[----:B------:R0:W-:Y:S01]  /*1ff0*/  @P1 STG.E.128 [R62.64], R44 ;  /* 0x0000002c3e001986 */ /* 0x0001e2000c101d04 */
[----:B------:R-:W-:Y:S02]  /*2000*/  SEL R49, R138, R49, P2 ;  /* 0x000000318a317207 */ /* 0x000fe40001000000 */
[----:B------:R-:W-:Y:S01]  /*2010*/  SEL R51, R140, R51, P2 ;  /* 0x000000338c337207 */ /* 0x000fe20001000000 */
[----:B------:R0:W-:Y:S04]  /*2020*/  STG.E.128 [R60.64], R76 ;  /* 0x0000004c3c007986 */ /* 0x0001e8000c101d04 */
[----:B------:R0:W-:Y:S01]  /*2030*/  @P0 STG.E.128 [R132.64], R48 ;  /* 0x0000003084000986 */ /* 0x0001e2000c101d04 */
[----:B------:R-:W-:-:S04]  /*2040*/  LOP3.LUT P0, RZ, R24, 0xff, RZ, 0xc0, !PT ;  /* 0x000000ff18ff7812 */ /* 0x000fc8000780c0ff */
[----:B------:R-:W-:Y:S01]  /*2050*/  SEL R24, RZ, 0x1, P0 ;  /* 0x00000001ff187807 */ /* 0x000fe20000000000 */
[----:B0-----:R-:W-:Y:S01]  /*2060*/  @P5 CALL.REL.NOINC `(.L_x_1545) ;  /* 0x0000001000005944 */ /* 0x001fe20003c00000 */
[----:B------:R-:W-:Y:S05]  /*2070*/  BRA `(.L_x_1546) ;  /* 0xffffe48000007947 */ /* 0x000fea000383ffff */
.L_x_1545:
        /* <DEDUP_REMOVED lines=32> */
.L_x_1541:
[----:B------:R-:W0:Y:S01]  /*2280*/  S2UR UR6, SR_CTAID.X ;  /* 0x00000000000679c3 */ /* 0x000e220000002500 */
[----:B------:R-:W-:Y:S01]  /*2290*/  HFMA2.MMA R5, -RZ, RZ, 0, 9.5367431640625e-07 ;  /* 0x00000010ff057435 */ /* 0x000fe200000001ff */
[C---:B------:R-:W-:Y:S02]  /*22a0*/  LOP3.LUT R3, R4.reuse, 0x7f, RZ, 0xc0, !PT ;  /* 0x0000007f04037812 */ /* 0x040fe400078ec0ff */
        /* <DEDUP_REMOVED lines=14> */
.L_x_1542:
[----:B------:R-:W-:Y:S01]  /*2390*/  HFMA2.MMA R61, -RZ, RZ, 0, 9.5367431640625e-07 ;  /* 0x00000010ff3d7435 */ /* 0x000fe200000001ff */
[----:B------:R-:W-:-:S02]  /*23a0*/  MOV R56, R60 ;  /* 0x0000003c00387202 */ /* 0x000fc40000000f00 */
[----:B------:R-:W-:Y:S02]  /*23b0*/  MOV R58, 0x1f ;  /* 0x0000001f003a7802 */ /* 0x000fe40000000f00 */
[----:B------:R-:W-:Y:S02]  /*23c0*/  MOV R83, 0xffffffff ;  /* 0xffffffff00537802 */ /* 0x000fe40000000f00 */
[----:B------:R-:W-:Y:S02]  /*23d0*/  MOV R52, 0x23f0 ;  /* 0x000023f000347802 */ /* 0x000fe40000000f00 */
[----:B-----5:R-:W-:Y:S05]  /*23e0*/  CALL.REL.NOINC `($__internal_107_$__cuda_sm70_shflsync_down_p) ;  /* 0x0000046000007944 */ /* 0x020fea0003c00000 */
[----:B-1----:R-:W-:Y:S01]  /*23f0*/  MOV R55, R56 ;  /* 0x0000003800377202 */ /* 0x002fe20000000f00 */
[----:B0-----:R-:W-:Y:S05]  /*2400*/  BRA `(.L_x_1547) ;  /* 0xffffec5000007947 */ /* 0x001fea000383ffff */
.L_x_1543:
[----:B------:R-:W-:Y:S01]  /*2410*/  HFMA2.MMA R61, -RZ, RZ, 0, 9.5367431640625e-07 ;  /* 0x00000010ff3d7435 */ /* 0x000fe200000001ff */
[----:B------:R-:W-:Y:S02]  /*2420*/  MOV R56, R57 ;  /* 0x0000003900387202 */ /* 0x000fe40000000f00 */
[----:B------:R-:W-:Y:S02]  /*2430*/  MOV R58, 0x1f ;  /* 0x0000001f003a7802 */ /* 0x000fe40000000f00 */
[----:B------:R-:W-:-:S02]  /*2440*/  MOV R83, 0xffffffff ;  /* 0xffffffff00537802 */ /* 0x000fc40000000f00 */
[----:B------:R-:W-:Y:S02]  /*2450*/  MOV R52, 0x2470 ;  /* 0x0000247000347802 */ /* 0x000fe40000000f00 */
[----:B01---5:R-:W-:Y:S05]  /*2460*/  CALL.REL.NOINC `($__internal_107_$__cuda_sm70_shflsync_down_p) ;  /* 0x000003e000007944 */ /* 0x023fea0003c00000 */
[----:B------:R-:W-:Y:S01]  /*2470*/  FADD.FTZ R60, R60, R55 ;  /* 0x000000373c3c7221 */ /* 0x000fe20000010000 */
[----:B0-----:R-:W-:Y:S01]  /*2480*/  HFMA2.MMA R61, -RZ, RZ, 0, 4.76837158203125e-07 ;  /* 0x00000008ff3d7435 */ /* 0x001fe200000001ff */
[----:B-1----:R-:W-:Y:S01]  /*2490*/  FADD.FTZ R57, R57, R56 ;  /* 0x0000003839397221 */ /* 0x002fe20000010000 */
[----:B------:R-:W-:Y:S02]  /*24a0*/  MOV R58, 0x1f ;  /* 0x0000001f003a7802 */ /* 0x000fe40000000f00 */
[----:B------:R-:W-:Y:S02]  /*24b0*/  MOV R83, 0xffffffff ;  /* 0xffffffff00537802 */ /* 0x000fe40000000f00 */
[----:B------:R-:W-:Y:S02]  /*24c0*/  MOV R56, R60 ;  /* 0x0000003c00387202 */ /* 0x000fe40000000f00 */
[----:B------:R-:W-:Y:S02]  /*24d0*/  MOV R52, 0x24f0 ;  /* 0x000024f000347802 */ /* 0x000fe40000000f00 */
[----:B------:R-:W-:Y:S05]  /*24e0*/  CALL.REL.NOINC `($__internal_107_$__cuda_sm70_shflsync_down_p) ;  /* 0x0000036000007944 */ /* 0x000fea0003c00000 */
[----:B0-----:R-:W-:Y:S01]  /*24f0*/  HFMA2.MMA R61, -RZ, RZ, 0, 4.76837158203125e-07 ;  /* 0x00000008ff3d7435 */ /* 0x001fe200000001ff */
[----:B-1----:R-:W-:-:S02]  /*2500*/  MOV R55, R56 ;  /* 0x0000003800377202 */ /* 0x002fc40000000f00 */
[----:B------:R-:W-:Y:S02]  /*2510*/  MOV R56, R57 ;  /* 0x0000003900387202 */ /* 0x000fe40000000f00 */
[----:B------:R-:W-:Y:S02]  /*2520*/  MOV R58, 0x1f ;  /* 0x0000001f003a7802 */ /* 0x000fe40000000f00 */
[----:B------:R-:W-:Y:S02]  /*2530*/  MOV R83, 0xffffffff ;  /* 0xffffffff00537802 */ /* 0x000fe40000000f00 */
[----:B------:R-:W-:Y:S02]  /*2540*/  MOV R52, 0x2560 ;  /* 0x0000256000347802 */ /* 0x000fe40000000f00 */
[----:B------:R-:W-:Y:S05]  /*2550*/  CALL.REL.NOINC `($__internal_107_$__cuda_sm70_shflsync_down_p) ;  /* 0x000002f000007944 */ /* 0x000fea0003c00000 */
[----:B------:R-:W-:Y:S01]  /*2560*/  FADD.FTZ R60, R55, R60 ;  /* 0x0000003c373c7221 */ /* 0x000fe20000010000 */
[----:B0-----:R-:W-:Y:S01]  /*2570*/  HFMA2.MMA R61, -RZ, RZ, 0, 2.384185791015625e-07 ;  /* 0x00000004ff3d7435 */ /* 0x001fe200000001ff */
[----:B-1----:R-:W-:Y:S01]  /*2580*/  FADD.FTZ R57, R57, R56 ;  /* 0x0000003839397221 */ /* 0x002fe20000010000 */
[----:B------:R-:W-:Y:S02]  /*2590*/  MOV R58, 0x1f ;  /* 0x0000001f003a7802 */ /* 0x000fe40000000f00 */
[----:B------:R-:W-:-:S02]  /*25a0*/  MOV R83, 0xffffffff ;  /* 0xffffffff00537802 */ /* 0x000fc40000000f00 */
[----:B------:R-:W-:Y:S02]  /*25b0*/  MOV R56, R60 ;  /* 0x0000003c00387202 */ /* 0x000fe40000000f00 */
[----:B------:R-:W-:Y:S02]  /*25c0*/  MOV R52, 0x25e0 ;  /* 0x000025e000347802 */ /* 0x000fe40000000f00 */
[----:B------:R-:W-:Y:S05]  /*25d0*/  CALL.REL.NOINC `($__internal_107_$__cuda_sm70_shflsync_down_p) ;  /* 0x0000027000007944 */ /* 0x000fea0003c00000 */
[----:B0-----:R-:W-:Y:S01]  /*25e0*/  HFMA2.MMA R61, -RZ, RZ, 0, 2.384185791015625e-07 ;  /* 0x00000004ff3d7435 */ /* 0x001fe200000001ff */
[----:B-1----:R-:W-:Y:S02]  /*25f0*/  MOV R55, R56 ;  /* 0x0000003800377202 */ /* 0x002fe40000000f00 */
[----:B------:R-:W-:Y:S02]  /*2600*/  MOV R56, R57 ;  /* 0x0000003900387202 */ /* 0x000fe40000000f00 */
[----:B------:R-:W-:Y:S02]  /*2610*/  MOV R58, 0x1f ;  /* 0x0000001f003a7802 */ /* 0x000fe40000000f00 */
[----:B------:R-:W-:Y:S02]  /*2620*/  MOV R83, 0xffffffff ;  /* 0xffffffff00537802 */ /* 0x000fe40000000f00 */
[----:B------:R-:W-:-:S02]  /*2630*/  MOV R52, 0x2650 ;  /* 0x0000265000347802 */ /* 0x000fc40000000f00 */
[----:B------:R-:W-:Y:S05]  /*2640*/  CALL.REL.NOINC `($__internal_107_$__cuda_sm70_shflsync_down_p) ;  /* 0x0000020000007944 */ /* 0x000fea0003c00000 */
[----:B------:R-:W-:Y:S01]  /*2650*/  FADD.FTZ R60, R55, R60 ;  /* 0x0000003c373c7221 */ /* 0x000fe20000010000 */
[----:B0-----:R-:W-:Y:S01]  /*2660*/  HFMA2.MMA R61, -RZ, RZ, 0, 1.1920928955078125e-07 ;  /* 0x00000002ff3d7435 */ /* 0x001fe200000001ff */
[----:B-1----:R-:W-:Y:S01]  /*2670*/  FADD.FTZ R59, R57, R56 ;  /* 0x00000038393b7221 */ /* 0x002fe20000010000 */
[----:B------:R-:W-:-:S02]  /*2680*/  MOV R58, 0x1f ;  /* 0x0000001f003a7802 */ /* 0x000fc40000000f00 */
[----:B------:R-:W-:Y:S02]  /*2690*/  MOV R83, 0xffffffff ;  /* 0xffffffff00537802 */ /* 0x000fe40000000f00 */
[----:B------:R-:W-:Y:S02]  /*26a0*/  MOV R56, R60 ;  /* 0x0000003c00387202 */ /* 0x000fe40000000f00 */
[----:B------:R-:W-:Y:S02]  /*26b0*/  MOV R52, 0x26d0 ;  /* 0x000026d000347802 */ /* 0x000fe40000000f00 */
[----:B------:R-:W-:Y:S05]  /*26c0*/  CALL.REL.NOINC `($__internal_107_$__cuda_sm70_shflsync_down_p) ;  /* 0x0000018000007944 */ /* 0x000fea0003c00000 */
[----:B0-----:R-:W-:Y:S01]  /*26d0*/  HFMA2.MMA R61, -RZ, RZ, 0, 1.1920928955078125e-07 ;  /* 0x00000002ff3d7435 */ /* 0x001fe200000001ff */
[----:B-1----:R-:W-:Y:S02]  /*26e0*/  MOV R55, R56 ;  /* 0x0000003800377202 */ /* 0x002fe40000000f00 */
[----:B------:R-:W-:Y:S02]  /*26f0*/  MOV R56, R59 ;  /* 0x0000003b00387202 */ /* 0x000fe40000000f00 */
[----:B------:R-:W-:Y:S02]  /*2700*/  MOV R58, 0x1f ;  /* 0x0000001f003a7802 */ /* 0x000fe40000000f00 */
[----:B------:R-:W-:-:S02]  /*2710*/  MOV R83, 0xffffffff ;  /* 0xffffffff00537802 */ /* 0x000fc40000000f00 */
[----:B------:R-:W-:Y:S02]  /*2720*/  MOV R52, 0x2740 ;  /* 0x0000274000347802 */ /* 0x000fe40000000f00 */
[----:B------:R-:W-:Y:S05]  /*2730*/  CALL.REL.NOINC `($__internal_107_$__cuda_sm70_shflsync_down_p) ;  /* 0x0000011000007944 */ /* 0x000fea0003c00000 */
[----:B------:R-:W-:Y:S01]  /*2740*/  FADD.FTZ R57, R55, R60 ;  /* 0x0000003c37397221 */ /* 0x000fe20000010000 */
[----:B0-----:R-:W-:Y:S01]  /*2750*/  HFMA2.MMA R61, -RZ, RZ, 0, 5.9604644775390625e-08 ;  /* 0x00000001ff3d7435 */ /* 0x001fe200000001ff */
[----:B-1----:R-:W-:Y:S01]  /*2760*/  FADD.FTZ R59, R59, R56 ;  /* 0x000000383b3b7221 */ /* 0x002fe20000010000 */
[----:B------:R-:W-:Y:S02]  /*2770*/  MOV R58, 0x1f ;  /* 0x0000001f003a7802 */ /* 0x000fe40000000f00 */
[----:B------:R-:W-:Y:S02]  /*2780*/  MOV R83, 0xffffffff ;  /* 0xffffffff00537802 */ /* 0x000fe40000000f00 */
[----:B------:R-:W-:Y:S02]  /*2790*/  MOV R56, R57 ;  /* 0x0000003900387202 */ /* 0x000fe40000000f00 */
[----:B------:R-:W-:Y:S02]  /*27a0*/  MOV R52, 0x27c0 ;  /* 0x000027c000347802 */ /* 0x000fe40000000f00 */
[----:B------:R-:W-:Y:S05]  /*27b0*/  CALL.REL.NOINC `($__internal_107_$__cuda_sm70_shflsync_down_p) ;  /* 0x0000009000007944 */ /* 0x000fea0003c00000 */
[----:B0-----:R-:W-:Y:S01]  /*27c0*/  HFMA2.MMA R61, -RZ, RZ, 0, 5.9604644775390625e-08 ;  /* 0x00000001ff3d7435 */ /* 0x001fe200000001ff */
[----:B-1----:R-:W-:-:S02]  /*27d0*/  MOV R60, R56 ;  /* 0x00000038003c7202 */ /* 0x002fc40000000f00 */
[----:B------:R-:W-:Y:S02]  /*27e0*/  MOV R56, R59 ;  /* 0x0000003b00387202 */ /* 0x000fe40000000f00 */
[----:B------:R-:W-:Y:S02]  /*27f0*/  MOV R58, 0x1f ;  /* 0x0000001f003a7802 */ /* 0x000fe40000000f00 */
[----:B------:R-:W-:Y:S02]  /*2800*/  MOV R83, 0xffffffff ;  /* 0xffffffff00537802 */ /* 0x000fe40000000f00 */
[----:B------:R-:W-:Y:S02]  /*2810*/  MOV R52, 0x2830 ;  /* 0x0000283000347802 */ /* 0x000fe40000000f00 */
[----:B------:R-:W-:Y:S05]  /*2820*/  CALL.REL.NOINC `($__internal_107_$__cuda_sm70_shflsync_down_p) ;  /* 0x0000002000007944 */ /* 0x000fea0003c00000 */
[----:B-1----:R-:W-:Y:S01]  /*2830*/  MOV R52, R56 ;  /* 0x0000003800347202 */ /* 0x002fe20000000f00 */
[----:B0-----:R-:W-:Y:S05]  /*2840*/  BRA `(.L_x_1548) ;  /* 0xffffe93000007947 */ /* 0x001fea000383ffff */
        .weak           $__internal_107_$__cuda_sm70_shflsync_down_p
        .type           $__internal_107_$__cuda_sm70_shflsync_down_p,@function
        .size           $__internal_107_$__cuda_sm70_shflsync_down_p,(.L_x_1870 - $__internal_107_$__cuda_sm70_shflsync_down_p)
$__internal_107_$__cuda_sm70_shflsync_down_p:
[----:B------:R-:W-:Y:S01]  /*2850*/  HFMA2.MMA R53, -RZ, RZ, 0, 0 ;  /* 0x00000000ff357435 */ /* 0x000fe200000001ff */
[----:B------:R-:W-:Y:S04]  /*2860*/  WARPSYNC R83 ;  /* 0x0000005300007348 */ /* 0x000fe80003800000 */
[----:B------:R0:W1:Y:S01]  /*2870*/  SHFL.DOWN PT, R56, R56, R61, R58 ;  /* 0x0800003d38387389 */ /* 0x00006200000e003a */
[----:B------:R-:W-:Y:S05]  /*2880*/  RET.REL.NODEC R52 `(_ZN10layer_norm31ln_parallel_residual_bwd_kernelINS_13Kernel_traitsI6__halfffffjLj2048ELj1ELj1ELj4ELj16ENS_18Kernel_traits_baseILj2048ES2_ffffjLj128EEEEELb1ELb1ELb1EEEvNS_9BwdParamsE) ;  /* 0xffffd77034007950 */ /* 0x000fea0003c3ffff */
.L_x_1549:
        /* <DEDUP_REMOVED lines=15> */
.L_x_1870:


//--------------------- .text._ZN10layer_norm31ln_parallel_residual_bwd_kernelINS_13Kernel_traitsIfffffjLj2048ELj1ELj1ELj4ELj16ENS_18Kernel_traits_baseILj2048EfffffjLj128EEEEELb0ELb0ELb0EEEvNS_9BwdParamsE --------------------------
	.section	.text._ZN10layer_norm31ln_parallel_residual_bwd_kernelINS_13Kernel_traitsIfffffjLj2048ELj1ELj1ELj4ELj16ENS_18Kernel_traits_baseILj2048EfffffjLj128EEEEELb0ELb0ELb0EEEvNS_9BwdParamsE,"ax",@progbits
	.sectioninfo	@"SHI_REGISTERS=180"
	.align	128
        .global         _ZN10layer_norm31ln_parallel_residual_bwd_kernelINS_13Kernel_traitsIfffffjLj2048ELj1ELj1ELj4ELj16ENS_18Kernel_traits_baseILj2048EfffffjLj128EEEEELb0ELb0ELb0EEEvNS_9BwdParamsE
        .type           _ZN10layer_norm31ln_parallel_residual_bwd_kernelINS_13Kernel_traitsIfffffjLj2048ELj1ELj1ELj4ELj16ENS_18Kernel_traits_baseILj2048EfffffjLj128EEEEELb0ELb0ELb0EEEvNS_9BwdParamsE,@function
        .size           _ZN10layer_norm31ln_parallel_residual_bwd_kernelINS_13Kernel_traitsIfffffjLj2048ELj1ELj1ELj4ELj16ENS_18Kernel_traits_baseILj2048EfffffjLj128EEEEELb0ELb0ELb0EEEvNS_9BwdParamsE,(.L_x_1871 - _ZN10layer_norm31ln_parallel_residual_bwd_kernelINS_13Kernel_traitsIfffffjLj2048ELj1ELj1ELj4ELj16ENS_18Kernel_traits_baseILj2048EfffffjLj128EEEEELb0ELb0ELb0EEEvNS_9BwdParamsE)
        .other          _ZN10layer_norm31ln_parallel_residual_bwd_kernelINS_13Kernel_traitsIfffffjLj2048ELj1ELj1ELj4ELj16ENS_18Kernel_traits_baseILj2048EfffffjLj128EEEEELb0ELb0ELb0EEEvNS_9BwdParamsE,@"STO_CUDA_ENTRY STV_DEFAULT"
_ZN10layer_norm31ln_parallel_residual_bwd_kernelINS_13Kernel_traitsIfffffjLj2048ELj1ELj1ELj4ELj16ENS_18Kernel_traits_baseILj2048EfffffjLj128EEEEELb0ELb0ELb0EEEvNS_9BwdParamsE:
.text._ZN10layer_norm31ln_parallel_residual_bwd_kernelINS_13Kernel_traitsIfffffjLj2048ELj1ELj1ELj4ELj16ENS_18Kernel_traits_baseILj2048EfffffjLj128EEEEELb0ELb0ELb0EEEvNS_9BwdParamsE:
        /* <DEDUP_REMOVED lines=19> */
[----:B------:R-:W-:Y:S01]  /*0130*/  @P3 LOP3.LUT R8, R8, 0x80, RZ, 0xfc, !PT ;  /* 0x0000008008083812 */ /* 0x000fe200078efcff */
[----:B------:R0:W5:Y:S04]  /*0140*/  @P3 LDG.E.128 R112, [R2.64] ;  /* 0x0000000402703981 */ /* 0x000168000c1e1d00 */
[CC--:B------:R-:W-:Y:S01]  /*0150*/  @P4 IMAD.WIDE.U32 R10, R8.reuse, R13.reuse, c[0x0][0x1b0] ;  /* 0x00006c00080a4625 */ /* 0x0c0fe200078e000d */
[----:B------:R0:W5:Y:S03]  /*0160*/  @P3 LDG.E.128 R108, [R4.64] ;  /* 0x00000004046c3981 */ /* 0x000166000c1e1d00 */
[C---:B------:R-:W-:Y:S01]  /*0170*/  @P4 IMAD.WIDE.U32 R12, R8.reuse, R13, c[0x0][0x1b8] ;  /* 0x00006e00080c4625 */ /* 0x040fe200078e000d */
[----:B------:R-:W-:Y:S01]  /*0180*/  @P4 IADD3 R8, R8, 0x80, RZ ;  /* 0x0000008008084810 */ /* 0x000fe20007ffe0ff */
        /* <DEDUP_REMOVED lines=8> */
[----:B------:R-:W-:Y:S01]  /*0210*/  @P6 IMAD.WIDE.U32 R8, R8, R9, c[0x0][0x1b8] ;  /* 0x00006e0008086625 */ /* 0x000fe200078e0009 */
[----:B------:R0:W5:Y:S04]  /*0220*/  @P6 LDG.E.128 R88, [R6.64] ;  /* 0x0000000406586981 */ /* 0x000168000c1e1d00 */
        /* <DEDUP_REMOVED lines=37> */
[----:B0-----:R-:W-:Y:S01]  /*0480*/  HFMA2.MMA R2, -RZ, RZ, 0, 5.9604644775390625e-08 ;  /* 0x00000001ff027435 */ /* 0x001fe200000001ff */
[----:B------:R-:W-:-:S02]  /*0490*/  MOV R81, RZ ;  /* 0x000000ff00517202 */ /* 0x000fc40000000f00 */
.L_x_1569:
        /* <DEDUP_REMOVED lines=38> */
[----:B------:R-:W-:-:S02]  /*0700*/  FMUL.FTZ R132, R109, R125 ;  /* 0x0000007d6d847220 */ /* 0x000fc40000410000 */
[----:B----4-:R-:W-:Y:S02]  /*0710*/  FADD.FTZ R64, R64, R128 ;  /* 0x0000008040407221 */ /* 0x010fe40000010000 */
[----:B------:R-:W-:Y:S02]  /*0720*/  FFMA.FTZ R158, R112, R128, R133 ;  /* 0x00000080709e7223 */ /* 0x000fe40000010085 */
[----:B------:R-:W-:Y:S02]  /*0730*/  FFMA.FTZ R80, R128, R153, R80 ;  /* 0x0000009980507223 */ /* 0x000fe40000010050 */
[----:B------:R-:W-:Y:S02]  /*0740*/  FMUL.FTZ R160, R140, R155 ;  /* 0x0000009b8ca07220 */ /* 0x000fe40000410000 */
[----:B------:R-:W-:Y:S02]  /*0750*/  FMUL.FTZ R128, R111, R127 ;  /* 0x0000007f6f807220 */ /* 0x000fe40000410000 */
[----:B------:R-:W-:-:S02]  /*0760*/  FADD.FTZ R65, R65, R129 ;  /* 0x0000008141417221 */ /* 0x000fc40000010000 */
[----:B------:R-:W-:Y:S02]  /*0770*/  FFMA.FTZ R155, R113, R129, R132 ;  /* 0x00000081719b7223 */ /* 0x000fe40000010084 */
[----:B------:R-:W-:Y:S02]  /*0780*/  FFMA.FTZ R81, R129, R160, R81 ;  /* 0x000000a081517223 */ /* 0x000fe40000010051 */
[----:B0-----:R-:W-:Y:S02]  /*0790*/  FFMA.FTZ R165, R115, R131, R128 ;  /* 0x0000008373a57223 */ /* 0x001fe40000010080 */
[----:B------:R-:W-:Y:S02]  /*07a0*/  FADD.FTZ R32, R32, R124 ;  /* 0x0000007c20207221 */ /* 0x000fe40000010000 */
[----:B------:R-:W-:Y:S02]  /*07b0*/  FFMA.FTZ R48, R124, R153, R48 ;  /* 0x000000997c307223 */ /* 0x000fe40000010030 */
[----:B------:R-:W-:-:S02]  /*07c0*/  FADD.FTZ R159, -R170, R134 ;  /* 0x00000086aa9f7221 */ /* 0x000fc40000010100 */
[----:B------:R-:W-:Y:S02]  /*07d0*/  FMUL.FTZ R129, R110, R126 ;  /* 0x0000007e6e817220 */ /* 0x000fe40000410000 */
[----:B------:R-:W-:Y:S02]  /*07e0*/  FADD.FTZ R124, RZ, R158 ;  /* 0x0000009eff7c7221 */ /* 0x000fe40000010000 */
[----:B------:R-:W-:Y:S02]  /*07f0*/  FFMA.FTZ R128, R153, R158, RZ ;  /* 0x0000009e99807223 */ /* 0x000fe400000100ff */
[----:B------:R-:W-:Y:S02]  /*0800*/  FADD.FTZ R33, R33, R125 ;  /* 0x0000007d21217221 */ /* 0x000fe40000010000 */
[----:B------:R-:W-:Y:S02]  /*0810*/  FFMA.FTZ R49, R125, R160, R49 ;  /* 0x000000a07d317223 */ /* 0x000fe40000010031 */
[----:B------:R-:W-:-:S02]  /*0820*/  FADD.FTZ R135, -R170, R135 ;  /* 0x00000087aa877221 */ /* 0x000fc40000010100 */
[----:B------:R-:W-:Y:S02]  /*0830*/  FMUL.FTZ R159, R140, R159 ;  /* 0x0000009f8c9f7220 */ /* 0x000fe40000410000 */
[----:B------:R-:W-:Y:S02]  /*0840*/  FFMA.FTZ R164, R114, R130, R129 ;  /* 0x0000008272a47223 */ /* 0x000fe40000010081 */
[----:B------:R-:W-:Y:S02]  /*0850*/  FADD.FTZ R125, R124, R155 ;  /* 0x0000009b7c7d7221 */ /* 0x000fe40000010000 */
[----:B------:R-:W-:Y:S02]  /*0860*/  FFMA.FTZ R128, R160, R155, R128 ;  /* 0x0000009ba0807223 */ /* 0x000fe40000010080 */
        /* <DEDUP_REMOVED lines=13> */
.L_x_1552:
[----:B0-----:R-:W-:Y:S05]  /*0940*/  BSYNC B0 ;  /* 0x0000000000007941 */ /* 0x001fea0003800000 */
.L_x_1551:
        /* <DEDUP_REMOVED lines=18> */
[----:B---3--:R-:W-:Y:S02]  /*0a70*/  FMUL.FTZ R161, R100, R124 ;  /* 0x0000007c64a17220 */ /* 0x008fe40000410000 */
[----:B-----5:R-:W-:Y:S02]  /*0a80*/  FMUL.FTZ R139, R140, R139 ;  /* 0x0000008b8c8b7220 */ /* 0x020fe40000410000 */
[----:B----4-:R-:W-:-:S02]  /*0a90*/  FADD.FTZ R60, R60, R128 ;  /* 0x000000803c3c7221 */ /* 0x010fc40000010000 */
[----:B------:R-:W-:Y:S02]  /*0aa0*/  FFMA.FTZ R142, R104, R128, R161 ;  /* 0x00000080688e7223 */ /* 0x000fe400000100a1 */
[----:B------:R-:W-:Y:S02]  /*0ab0*/  FFMA.FTZ R76, R128, R139, R76 ;  /* 0x0000008b804c7223 */ /* 0x000fe4000001004c */
[----:B------:R-:W-:Y:S02]  /*0ac0*/  FADD.FTZ R133, -R170, R134 ;  /* 0x00000086aa857221 */ /* 0x000fe40000010100 */
[----:B------:R-:W-:Y:S02]  /*0ad0*/  FMUL.FTZ R128, R101, R125 ;  /* 0x0000007d65807220 */ /* 0x000fe40000410000 */
[----:B------:R-:W-:Y:S02]  /*0ae0*/  FMUL.FTZ R144, R140, R163 ;  /* 0x000000a38c907220 */ /* 0x000fe40000410000 */
[----:B------:R-:W-:-:S02]  /*0af0*/  FADD.FTZ R28, R28, R124 ;  /* 0x0000007c1c1c7221 */ /* 0x000fc40000010000 */
[----:B------:R-:W-:Y:S02]  /*0b00*/  FFMA.FTZ R44, R124, R139, R44 ;  /* 0x0000008b7c2c7223 */ /* 0x000fe4000001002c */
[----:B------:R-:W-:Y:S02]  /*0b10*/  FADD.FTZ R61, R61, R129 ;  /* 0x000000813d3d7221 */ /* 0x000fe40000010000 */
[----:B------:R-:W-:Y:S02]  /*0b20*/  FFMA.FTZ R161, R105, R129, R128 ;  /* 0x0000008169a17223 */ /* 0x000fe40000010080 */
        /* <DEDUP_REMOVED lines=9> */
[----:B------:R-:W-:Y:S02]  /*0bc0*/  FADD.FTZ R135, -R170, R135 ;  /* 0x00000087aa877221 */ /* 0x000fe40000010100 */
[----:B0-----:R-:W-:Y:S02]  /*0bd0*/  FFMA.FTZ R166, R106, R130, R129 ;  /* 0x000000826aa67223 */ /* 0x001fe40000010081 */
        /* <DEDUP_REMOVED lines=15> */
.L_x_1554:
[----:B------:R-:W-:Y:S05]  /*0cd0*/  BSYNC B0 ;  /* 0x0000000000007941 */ /* 0x000fea0003800000 */
.L_x_1553:
[----:B------:R-:W-:Y:S01]  /*0ce0*/  BSSY B0, `(.L_x_1555) ;  /* 0x0000038000007945 */ /* 0x000fe20003800000 */
[----:B------:R-:W-:Y:S05]  /*0cf0*/  @!P5 BRA `(.L_x_1556) ;  /* 0x000003600000d947 */ /* 0x000fea0003800000 */
[----:B------:R-:W-:Y:S01]  /*0d00*/  HFMA2.MMA R128, -RZ, RZ, 0, 9.5367431640625e-07 ;  /* 0x00000010ff807435 */ /* 0x000fe200000001ff */
[----:B------:R-:W-:-:S04]  /*0d10*/  LEA R132, P0, R173, c[0x0][0x188], 0x4 ;  /* 0x00006200ad847a11 */ /* 0x000fc800078020ff */
[----:B------:R-:W-:-:S05]  /*0d20*/  LEA.HI.X R133, R173, c[0x0][0x18c], RZ, 0x4, P0 ;  /* 0x00006300ad857a11 */ /* 0x000fca00000f24ff */
[CC--:B------:R-:W-:Y:S01]  /*0d30*/  IMAD.WIDE.U32 R124, R173.reuse, R128.reuse, c[0x0][0x210] ;  /* 0x00008400ad7c7625 */ /* 0x0c0fe200078e0080 */
[----:B------:R-:W2:Y:S01]  /*0d40*/  LDG.E.128 R132, [R132.64] ;  /* 0x0000000484847981 */ /* 0x000ea2000c1e1d00 */
[----:B------:R-:W-:Y:S02]  /*0d50*/  ISETP.NE.U32.AND P0, PT, RZ, c[0x0][0x218], PT ;  /* 0x00008600ff007a0c */ /* 0x000fe40003f05070 */
[----:B------:R-:W-:Y:S02]  /*0d60*/  IMAD.WIDE.U32 R128, R173, R128, c[0x0][0x208] ;  /* 0x00008200ad807625 */ /* 0x000fe400078e0080 */
[----:B------:R-:W3:Y:S01]  /*0d70*/  LDG.E.128 R124, [R124.64] ;  /* 0x000000047c7c7981 */ /* 0x000ee2000c1e1d00 */
[----:B------:R-:W-:-:S03]  /*0d80*/  ISETP.NE.AND.EX P0, PT, RZ, c[0x0][0x21c], PT, P0 ;  /* 0x00008700ff007a0c */ /* 0x000fc60003f05300 */
[----:B------:R-:W4:Y:S10]  /*0d90*/  LDG.E.128 R128, [R128.64] ;  /* 0x0000000480807981 */ /* 0x000f34000c1e1d00 */
        /* <DEDUP_REMOVED lines=9> */
[----:B----4-:R-:W-:Y:S02]  /*0e30*/  FADD.FTZ R56, R56, R128 ;  /* 0x0000008038387221 */ /* 0x010fe40000010000 */
[----:B------:R-:W-:Y:S02]  /*0e40*/  FFMA.FTZ R136, R96, R128, R141 ;  /* 0x0000008060887223 */ /* 0x000fe4000001008d */
        /* <DEDUP_REMOVED lines=33> */
.L_x_1556:
[----:B0-----:R-:W-:Y:S05]  /*1060*/  BSYNC B0 ;  /* 0x0000000000007941 */ /* 0x001fea0003800000 */
.L_x_1555:
        /* <DEDUP_REMOVED lines=15> */
[C---:B--2---:R-:W-:Y:S02]  /*1160*/  FADD.FTZ R145, -R170.reuse, R132 ;  /* 0x00000084aa917221 */ /* 0x044fe40000010100 */
[----:B------:R-:W-:Y:S02]  /*1170*/  FADD.FTZ R147, -R170, R133 ;  /* 0x00000085aa937221 */ /* 0x000fe40000010100 */
[----:B---3--:R-:W-:Y:S02]  /*1180*/  FMUL.FTZ R133, R84, R124 ;  /* 0x0000007c54857220 */ /* 0x008fe40000410000 */
[----:B------:R-:W-:Y:S02]  /*1190*/  FMUL.FTZ R132, R85, R125 ;  /* 0x0000007d55847220 */ /* 0x000fe40000410000 */
[C---:B-----5:R-:W-:Y:S02]  /*11a0*/  FMUL.FTZ R145, R140.reuse, R145 ;  /* 0x000000918c917220 */ /* 0x060fe40000410000 */
[----:B------:R-:W-:-:S02]  /*11b0*/  FMUL.FTZ R150, R140, R147 ;  /* 0x000000938c967220 */ /* 0x000fc40000410000 */
[----:B----4-:R-:W-:Y:S02]  /*11c0*/  FFMA.FTZ R148, R88, R128, R133 ;  /* 0x0000008058947223 */ /* 0x010fe40000010085 */
[----:B------:R-:W-:Y:S02]  /*11d0*/  FADD.FTZ R53, R53, R129 ;  /* 0x0000008135357221 */ /* 0x000fe40000010000 */
[----:B------:R-:W-:Y:S02]  /*11e0*/  FFMA.FTZ R147, R89, R129, R132 ;  /* 0x0000008159937223 */ /* 0x000fe40000010084 */
[----:B------:R-:W-:Y:S02]  /*11f0*/  FFMA.FTZ R69, R129, R150, R69 ;  /* 0x0000009681457223 */ /* 0x000fe40000010045 */
[----:B------:R-:W-:Y:S02]  /*1200*/  FADD.FTZ R20, R20, R124 ;  /* 0x0000007c14147221 */ /* 0x000fe40000010000 */
[----:B------:R-:W-:-:S02]  /*1210*/  FFMA.FTZ R36, R124, R145, R36 ;  /* 0x000000917c247223 */ /* 0x000fc40000010024 */
[----:B------:R-:W-:Y:S02]  /*1220*/  FADD.FTZ R151, -R170, R134 ;  /* 0x00000086aa977221 */ /* 0x000fe40000010100 */
[----:B------:R-:W-:Y:S02]  /*1230*/  FMUL.FTZ R129, R86, R126 ;  /* 0x0000007e56817220 */ /* 0x000fe40000410000 */
[----:B------:R-:W-:Y:S02]  /*1240*/  FADD.FTZ R124, R171, R148 ;  /* 0x00000094ab7c7221 */ /* 0x000fe40000010000 */
[----:B------:R-:W-:Y:S02]  /*1250*/  FFMA.FTZ R172, R145, R148, R172 ;  /* 0x0000009491ac7223 */ /* 0x000fe400000100ac */
[----:B------:R-:W-:Y:S02]  /*1260*/  FADD.FTZ R52, R52, R128 ;  /* 0x0000008034347221 */ /* 0x000fe40000010000 */
[----:B------:R-:W-:-:S02]  /*1270*/  FFMA.FTZ R68, R128, R145, R68 ;  /* 0x0000009180447223 */ /* 0x000fc40000010044 */
[----:B------:R-:W-:Y:S02]  /*1280*/  FADD.FTZ R21, R21, R125 ;  /* 0x0000007d15157221 */ /* 0x000fe40000010000 */
[----:B------:R-:W-:Y:S02]  /*1290*/  FFMA.FTZ R37, R125, R150, R37 ;  /* 0x000000967d257223 */ /* 0x000fe40000010025 */
[----:B------:R-:W-:Y:S02]  /*12a0*/  FADD.FTZ R135, -R170, R135 ;  /* 0x00000087aa877221 */ /* 0x000fe40000010100 */
[----:B------:R-:W-:Y:S02]  /*12b0*/  FMUL.FTZ R128, R87, R127 ;  /* 0x0000007f57807220 */ /* 0x000fe40000410000 */
[----:B------:R-:W-:Y:S02]  /*12c0*/  FMUL.FTZ R151, R140, R151 ;  /* 0x000000978c977220 */ /* 0x000fe40000410000 */
[----:B0-----:R-:W-:-:S02]  /*12d0*/  FFMA.FTZ R156, R90, R130, R129 ;  /* 0x000000825a9c7223 */ /* 0x001fc40000010081 */
        /* <DEDUP_REMOVED lines=16> */
.L_x_1558:
[----:B------:R-:W-:Y:S05]  /*13e0*/  BSYNC B0 ;  /* 0x0000000000007941 */ /* 0x000fea0003800000 */
.L_x_1557:
[----:B------:R-:W-:Y:S02]  /*13f0*/  LOP3.LUT R132, R169, 0x7fffffc, RZ, 0xc0, !PT ;  /* 0x07fffffca9847812 */ /* 0x000fe400078ec0ff */
[----:B------:R-:W-:Y:S02]  /*1400*/  LOP3.LUT P0, RZ, R174, 0x1f, RZ, 0xc0, !PT ;  /* 0x0000001faeff7812 */ /* 0x000fe4000780c0ff */
[----:B------:R-:W-:Y:S01]  /*1410*/  @!P1 IADD3 R132, R132, 0x4, RZ ;  /* 0x0000000484849810 */ /* 0x000fe20007ffe0ff */
[----:B------:R-:W-:Y:S08]  /*1420*/  BRA.DIV ~URZ, `(.L_x_1559) ;  /* 0x000011627f007947 */ /* 0x000ff0000b800000 */
[----:B------:R0:W1:Y:S02]  /*1430*/  SHFL.DOWN PT, R126, R171, 0x10, 0x1f ;  /* 0x0a001f00ab7e7f89 */ /* 0x00006400000e0000 */
.L_x_1576:
        /* <DEDUP_REMOVED lines=18> */
.L_x_1577:
        /* <DEDUP_REMOVED lines=65> */
.L_x_1562:
[----:B------:R-:W-:Y:S05]  /*1970*/  BSYNC B0 ;  /* 0x0000000000007941 */ /* 0x000fea0003800000 */
.L_x_1561:
        /* <DEDUP_REMOVED lines=43> */
.L_x_1564:
[----:B------:R-:W-:Y:S05]  /*1c30*/  BSYNC B0 ;  /* 0x0000000000007941 */ /* 0x000fea0003800000 */
.L_x_1563:
        /* <DEDUP_REMOVED lines=43> */
.L_x_1566:
[----:B------:R-:W-:Y:S05]  /*1ef0*/  BSYNC B0 ;  /* 0x0000000000007941 */ /* 0x000fea0003800000 */
.L_x_1565:
        /* <DEDUP_REMOVED lines=42> */
.L_x_1568:
[----:B------:R-:W-:Y:S05]  /*21a0*/  BSYNC B0 ;  /* 0x0000000000007941 */ /* 0x000fea0003800000 */
.L_x_1567:
[----:B------:R-:W-:Y:S02]  /*21b0*/  IADD3 R0, R0, c[0x0][0x160], RZ ;  /* 0x0000580000007a10 */ /* 0x000fe40007ffe0ff */
[----:B------:R-:W-:-:S02]  /*21c0*/  LOP3.LUT P1, RZ, R2, 0xff, RZ, 0xc0, !PT ;  /* 0x000000ff02ff7812 */ /* 0x000fc4000782c0ff */
[----:B------:R-:W-:Y:S02]  /*21d0*/  ISETP.GE.AND P0, PT, R0, c[0x0][0x164], PT ;  /* 0x0000590000007a0c */ /* 0x000fe40003f06270 */
[----:B------:R-:W-:-:S11]  /*21e0*/  SEL R2, RZ, 0x1, P1 ;  /* 0x00000001ff027807 */ /* 0x000fd60000800000 */
[----:B0----5:R-:W-:Y:S01]  /*21f0*/  @P0 CALL.REL.NOINC `(.L_x_1550) ;  /* 0x0000001000000944 */ /* 0x021fe20003c00000 */
[----:B------:R-:W-:Y:S05]  /*2200*/  BRA `(.L_x_1569) ;  /* 0xffffe29000007947 */ /* 0x000fea000383ffff */
.L_x_1550:
[----:B0-----:R-:W0:Y:S01]  /*2210*/  S2UR UR6, SR_CTAID.X ;  /* 0x00000000000679c3 */ /* 0x001e220000002500 */
[----:B------:R-:W0:Y:S01]  /*2220*/  S2R R2, SR_TID.X ;  /* 0x0000000000027919 */ /* 0x000e220000002100 */
[----:B------:R-:W-:Y:S01]  /*2230*/  BSSY B0, `(.L_x_1570) ;  /* 0x0000010000007945 */ /* 0x000fe20003800000 */
[C---:B0-----:R-:W-:Y:S02]  /*2240*/  LEA.HI R0, R2.reuse, UR6, RZ, 0x19 ;  /* 0x0000000602007c11 */ /* 0x041fe4000f8fc8ff */
[----:B------:R-:W-:-:S03]  /*2250*/  LOP3.LUT R3, R2, 0x7f, RZ, 0xc0, !PT ;  /* 0x0000007f02037812 */ /* 0x000fc600078ec0ff */
[----:B------:R-:W-:-:S05]  /*2260*/  IMAD R0, R0, c[0x0][0x168], RZ ;  /* 0x00005a0000007a24 */ /* 0x000fca00078e02ff */
[----:B------:R-:W-:Y:S01]  /*2270*/  LEA.HI R0, R0, R3, RZ, 0x1e ;  /* 0x0000000300007211 */ /* 0x000fe200078ff0ff */
[----:B------:R-:W-:Y:S05]  /*2280*/  @!P3 BRA `(.L_x_1571) ;  /* 0x000000a00000b947 */ /* 0x000fea0003800000 */
[----:B------:R-:W-:-:S10]  /*2290*/  HFMA2.MMA R9, -RZ, RZ, 0, 9.5367431640625e-07 ;  /* 0x00000010ff097435 */ /* 0x000fd400000001ff */
        /* <DEDUP_REMOVED lines=9> */
.L_x_1571:
[----:B------:R-:W-:Y:S05]  /*2330*/  BSYNC B0 ;  /* 0x0000000000007941 */ /* 0x000fea0003800000 */
.L_x_1570:
        /* <DEDUP_REMOVED lines=12> */
.L_x_1573:
[----:B------:R-:W-:Y:S05]  /*2400*/  BSYNC B0 ;  /* 0x0000000000007941 */ /* 0x000fea0003800000 */
.L_x_1572:
        /* <DEDUP_REMOVED lines=12> */
.L_x_1575:
[----:B------:R-:W-:Y:S05]  /*24d0*/  BSYNC B0 ;  /* 0x0000000000007941 */ /* 0x000fea0003800000 */
.L_x_1574:
        /* <DEDUP_REMOVED lines=11> */
.L_x_1559:
[----:B------:R-:W-:Y:S01]  /*2590*/  HFMA2.MMA R134, -RZ, RZ, 0, 9.5367431640625e-07 ;  /* 0x00000010ff867435 */ /* 0x000fe200000001ff */
[----:B------:R-:W-:-:S02]  /*25a0*/  MOV R127, R171 ;  /* 0x000000ab007f7202 */ /* 0x000fc40000000f00 */
[----:B------:R-:W-:Y:S02]  /*25b0*/  MOV R129, 0x1f ;  /* 0x0000001f00817802 */ /* 0x000fe40000000f00 */
[----:B------:R-:W-:Y:S02]  /*25c0*/  MOV R170, 0xffffffff ;  /* 0xffffffff00aa7802 */ /* 0x000fe40000000f00 */
[----:B------:R-:W-:Y:S02]  /*25d0*/  MOV R124, 0x25f0 ;  /* 0x000025f0007c7802 */ /* 0x000fe40000000f00 */
[----:B-----5:R-:W-:Y:S05]  /*25e0*/  CALL.REL.NOINC `($__internal_108_$__cuda_sm70_shflsync_down_p) ;  /* 0x0000046000007944 */ /* 0x020fea0003c00000 */
[----:B-1----:R-:W-:Y:S01]  /*25f0*/  MOV R126, R127 ;  /* 0x0000007f007e7202 */ /* 0x002fe20000000f00 */
[----:B0-----:R-:W-:Y:S05]  /*2600*/  BRA `(.L_x_1576) ;  /* 0xffffee3000007947 */ /* 0x001fea000383ffff */
.L_x_1560:
[----:B------:R-:W-:Y:S01]  /*2610*/  HFMA2.MMA R134, -RZ, RZ, 0, 9.5367431640625e-07 ;  /* 0x00000010ff867435 */ /* 0x000fe200000001ff */
[----:B------:R-:W-:Y:S02]  /*2620*/  MOV R127, R172 ;  /* 0x000000ac007f7202 */ /* 0x000fe40000000f00 */
[----:B------:R-:W-:Y:S02]  /*2630*/  MOV R129, 0x1f ;  /* 0x0000001f00817802 */ /* 0x000fe40000000f00 */
[----:B------:R-:W-:-:S02]  /*2640*/  MOV R170, 0xffffffff ;  /* 0xffffffff00aa7802 */ /* 0x000fc40000000f00 */
[----:B------:R-:W-:Y:S02]  /*2650*/  MOV R124, 0x2670 ;  /* 0x00002670007c7802 */ /* 0x000fe40000000f00 */
[----:B01---5:R-:W-:Y:S05]  /*2660*/  CALL.REL.NOINC `($__internal_108_$__cuda_sm70_shflsync_down_p) ;  /* 0x000003e000007944 */ /* 0x023fea0003c00000 */
[----:B------:R-:W-:Y:S01]  /*2670*/  FADD.FTZ R171, R126, R171 ;  /* 0x000000ab7eab7221 */ /* 0x000fe20000010000 */
[----:B0-----:R-:W-:Y:S01]  /*2680*/  HFMA2.MMA R134, -RZ, RZ, 0, 4.76837158203125e-07 ;  /* 0x00000008ff867435 */ /* 0x001fe200000001ff */
[----:B-1----:R-:W-:Y:S01]  /*2690*/  FADD.FTZ R172, R172, R127 ;  /* 0x0000007facac7221 */ /* 0x002fe20000010000 */
[----:B------:R-:W-:Y:S02]  /*26a0*/  MOV R129, 0x1f ;  /* 0x0000001f00817802 */ /* 0x000fe40000000f00 */
[----:B------:R-:W-:Y:S02]  /*26b0*/  MOV R170, 0xffffffff ;  /* 0xffffffff00aa7802 */ /* 0x000fe40000000f00 */
[----:B------:R-:W-:Y:S02]  /*26c0*/  MOV R127, R171 ;  /* 0x000000ab007f7202 */ /* 0x000fe40000000f00 */
[----:B------:R-:W-:Y:S02]  /*26d0*/  MOV R124, 0x26f0 ;  /* 0x000026f0007c7802 */ /* 0x000fe40000000f00 */
[----:B------:R-:W-:Y:S05]  /*26e0*/  CALL.REL.NOINC `($__internal_108_$__cuda_sm70_shflsync_down_p) ;  /* 0x0000036000007944 */ /* 0x000fea0003c00000 */
[----:B0-----:R-:W-:Y:S01]  /*26f0*/  HFMA2.MMA R134, -RZ, RZ, 0, 4.76837158203125e-07 ;  /* 0x00000008ff867435 */ /* 0x001fe200000001ff */
[----:B-1----:R-:W-:-:S02]  /*2700*/  MOV R126, R127 ;  /* 0x0000007f007e7202 */ /* 0x002fc40000000f00 */
[----:B------:R-:W-:Y:S02]  /*2710*/  MOV R127, R172 ;  /* 0x000000ac007f7202 */ /* 0x000fe40000000f00 */
[----:B------:R-:W-:Y:S02]  /*2720*/  MOV R129, 0x1f ;  /* 0x0000001f00817802 */ /* 0x000fe40000000f00 */
[----:B------:R-:W-:Y:S02]  /*2730*/  MOV R170, 0xffffffff ;  /* 0xffffffff00aa7802 */ /* 0x000fe40000000f00 */
[----:B------:R-:W-:Y:S02]  /*2740*/  MOV R124, 0x2760 ;  /* 0x00002760007c7802 */ /* 0x000fe40000000f00 */
[----:B------:R-:W-:Y:S05]  /*2750*/  CALL.REL.NOINC `($__internal_108_$__cuda_sm70_shflsync_down_p) ;  /* 0x000002f000007944 */ /* 0x000fea0003c00000 */
[----:B------:R-:W-:Y:S01]  /*2760*/  FADD.FTZ R171, R126, R171 ;  /* 0x000000ab7eab7221 */ /* 0x000fe20000010000 */
[----:B0-----:R-:W-:Y:S01]  /*2770*/  HFMA2.MMA R134, -RZ, RZ, 0, 2.384185791015625e-07 ;  /* 0x00000004ff867435 */ /* 0x001fe200000001ff */
[----:B-1----:R-:W-:Y:S01]  /*2780*/  FADD.FTZ R172, R172, R127 ;  /* 0x0000007facac7221 */ /* 0x002fe20000010000 */
[----:B------:R-:W-:Y:S02]  /*2790*/  MOV R129, 0x1f ;  /* 0x0000001f00817802 */ /* 0x000fe40000000f00 */
[----:B------:R-:W-:-:S02]  /*27a0*/  MOV R170, 0xffffffff ;  /* 0xffffffff00aa7802 */ /* 0x000fc40000000f00 */
[----:B------:R-:W-:Y:S02]  /*27b0*/  MOV R127, R171 ;  /* 0x000000ab007f7202 */ /* 0x000fe40000000f00 */
[----:B------:R-:W-:Y:S02]  /*27c0*/  MOV R124, 0x27e0 ;  /* 0x000027e0007c7802 */ /* 0x000fe40000000f00 */
[----:B------:R-:W-:Y:S05]  /*27d0*/  CALL.REL.NOINC `($__internal_108_$__cuda_sm70_shflsync_down_p) ;  /* 0x0000027000007944 */ /* 0x000fea0003c00000 */
[----:B0-----:R-:W-:Y:S01]  /*27e0*/  HFMA2.MMA R134, -RZ, RZ, 0, 2.384185791015625e-07 ;  /* 0x00000004ff867435 */ /* 0x001fe200000001ff */
[----:B-1----:R-:W-:Y:S02]  /*27f0*/  MOV R126, R127 ;  /* 0x0000007f007e7202 */ /* 0x002fe40000000f00 */
[----:B------:R-:W-:Y:S02]  /*2800*/  MOV R127, R172 ;  /* 0x000000ac007f7202 */ /* 0x000fe40000000f00 */
[----:B------:R-:W-:Y:S02]  /*2810*/  MOV R129, 0x1f ;  /* 0x0000001f00817802 */ /* 0x000fe40000000f00 */
[----:B------:R-:W-:Y:S02]  /*2820*/  MOV R170, 0xffffffff ;  /* 0xffffffff00aa7802 */ /* 0x000fe40000000f00 */
[----:B------:R-:W-:-:S02]  /*2830*/  MOV R124, 0x2850 ;  /* 0x00002850007c7802 */ /* 0x000fc40000000f00 */
[----:B------:R-:W-:Y:S05]  /*2840*/  CALL.REL.NOINC `($__internal_108_$__cuda_sm70_shflsync_down_p) ;  /* 0x0000020000007944 */ /* 0x000fea0003c00000 */
[----:B------:R-:W-:Y:S01]  /*2850*/  FADD.FTZ R171, R126, R171 ;  /* 0x000000ab7eab7221 */ /* 0x000fe20000010000 */
[----:B0-----:R-:W-:Y:S01]  /*2860*/  HFMA2.MMA R134, -RZ, RZ, 0, 1.1920928955078125e-07 ;  /* 0x00000002ff867435 */ /* 0x001fe200000001ff */
[----:B-1----:R-:W-:Y:S01]  /*2870*/  FADD.FTZ R130, R172, R127 ;  /* 0x0000007fac827221 */ /* 0x002fe20000010000 */
[----:B------:R-:W-:-:S02]  /*2880*/  MOV R129, 0x1f ;  /* 0x0000001f00817802 */ /* 0x000fc40000000f00 */
[----:B------:R-:W-:Y:S02]  /*2890*/  MOV R170, 0xffffffff ;  /* 0xffffffff00aa7802 */ /* 0x000fe40000000f00 */
[----:B------:R-:W-:Y:S02]  /*28a0*/  MOV R127, R171 ;  /* 0x000000ab007f7202 */ /* 0x000fe40000000f00 */
[----:B------:R-:W-:Y:S02]  /*28b0*/  MOV R124, 0x28d0 ;  /* 0x000028d0007c7802 */ /* 0x000fe40000000f00 */
[----:B------:R-:W-:Y:S05]  /*28c0*/  CALL.REL.NOINC `($__internal_108_$__cuda_sm70_shflsync_down_p) ;  /* 0x0000018000007944 */ /* 0x000fea0003c00000 */
[----:B0-----:R-:W-:Y:S01]  /*28d0*/  HFMA2.MMA R134, -RZ, RZ, 0, 1.1920928955078125e-07 ;  /* 0x00000002ff867435 */ /* 0x001fe200000001ff */
[----:B-1----:R-:W-:Y:S02]  /*28e0*/  MOV R126, R127 ;  /* 0x0000007f007e7202 */ /* 0x002fe40000000f00 */
[----:B------:R-:W-:Y:S02]  /*28f0*/  MOV R127, R130 ;  /* 0x00000082007f7202 */ /* 0x000fe40000000f00 */
[----:B------:R-:W-:Y:S02]  /*2900*/  MOV R129, 0x1f ;  /* 0x0000001f00817802 */ /* 0x000fe40000000f00 */
[----:B------:R-:W-:-:S02]  /*2910*/  MOV R170, 0xffffffff ;  /* 0xffffffff00aa7802 */ /* 0x000fc40000000f00 */
[----:B------:R-:W-:Y:S02]  /*2920*/  MOV R124, 0x2940 ;  /* 0x00002940007c7802 */ /* 0x000fe40000000f00 */
[----:B------:R-:W-:Y:S05]  /*2930*/  CALL.REL.NOINC `($__internal_108_$__cuda_sm70_shflsync_down_p) ;  /* 0x0000011000007944 */ /* 0x000fea0003c00000 */
[----:B------:R-:W-:Y:S01]  /*2940*/  FADD.FTZ R128, R126, R171 ;  /* 0x000000ab7e807221 */ /* 0x000fe20000010000 */
[----:B0-----:R-:W-:Y:S01]  /*2950*/  HFMA2.MMA R134, -RZ, RZ, 0, 5.9604644775390625e-08 ;  /* 0x00000001ff867435 */ /* 0x001fe200000001ff */
[----:B-1----:R-:W-:Y:S01]  /*2960*/  FADD.FTZ R130, R130, R127 ;  /* 0x0000007f82827221 */ /* 0x002fe20000010000 */
[----:B------:R-:W-:Y:S02]  /*2970*/  MOV R129, 0x1f ;  /* 0x0000001f00817802 */ /* 0x000fe40000000f00 */
[----:B------:R-:W-:Y:S02]  /*2980*/  MOV R170, 0xffffffff ;  /* 0xffffffff00aa7802 */ /* 0x000fe40000000f00 */
[----:B------:R-:W-:Y:S02]  /*2990*/  MOV R127, R128 ;  /* 0x00000080007f7202 */ /* 0x000fe40000000f00 */
[----:B------:R-:W-:Y:S02]  /*29a0*/  MOV R124, 0x29c0 ;  /* 0x000029c0007c7802 */ /* 0x000fe40000000f00 */
[----:B------:R-:W-:Y:S05]  /*29b0*/  CALL.REL.NOINC `($__internal_108_$__cuda_sm70_shflsync_down_p) ;  /* 0x0000009000007944 */ /* 0x000fea0003c00000 */
[----:B0-----:R-:W-:Y:S01]  /*29c0*/  HFMA2.MMA R134, -RZ, RZ, 0, 5.9604644775390625e-08 ;  /* 0x00000001ff867435 */ /* 0x001fe200000001ff */
[----:B-1----:R-:W-:-:S02]  /*29d0*/  MOV R131, R127 ;  /* 0x0000007f00837202 */ /* 0x002fc40000000f00 */
[----:B------:R-:W-:Y:S02]  /*29e0*/  MOV R127, R130 ;  /* 0x00000082007f7202 */ /* 0x000fe40000000f00 */
[----:B------:R-:W-:Y:S02]  /*29f0*/  MOV R129, 0x1f ;  /* 0x0000001f00817802 */ /* 0x000fe40000000f00 */
[----:B------:R-:W-:Y:S02]  /*2a00*/  MOV R170, 0xffffffff ;  /* 0xffffffff00aa7802 */ /* 0x000fe40000000f00 */
[----:B------:R-:W-:Y:S02]  /*2a10*/  MOV R124, 0x2a30 ;  /* 0x00002a30007c7802 */ /* 0x000fe40000000f00 */
[----:B------:R-:W-:Y:S05]  /*2a20*/  CALL.REL.NOINC `($__internal_108_$__cuda_sm70_shflsync_down_p) ;  /* 0x0000002000007944 */ /* 0x000fea0003c00000 */
[----:B-1----:R-:W-:Y:S01]  /*2a30*/  MOV R125, R127 ;  /* 0x0000007f007d7202 */ /* 0x002fe20000000f00 */
[----:B0-----:R-:W-:Y:S05]  /*2a40*/  BRA `(.L_x_1577) ;  /* 0xffffeb1000007947 */ /* 0x001fea000383ffff */
        .weak           $__internal_108_$__cuda_sm70_shflsync_down_p
        .type           $__internal_108_$__cuda_sm70_shflsync_down_p,@function
        .size           $__internal_108_$__cuda_sm70_shflsync_down_p,(.L_x_1871 - $__internal_108_$__cuda_sm70_shflsync_down_p)
$__internal_108_$__cuda_sm70_shflsync_down_p:
[----:B------:R-:W-:Y:S01]  /*2a50*/  HFMA2.MMA R125, -RZ, RZ, 0, 0 ;  /* 0x00000000ff7d7435 */ /* 0x000fe200000001ff */
[----:B------:R-:W-:Y:S04]  /*2a60*/  WARPSYNC R170 ;  /* 0x000000aa00007348 */ /* 0x000fe80003800000 */
[----:B------:R0:W1:Y:S01]  /*2a70*/  SHFL.DOWN PT, R127, R127, R134, R129 ;  /* 0x080000867f7f7389 */ /* 0x00006200000e0081 */
[----:B------:R-:W-:Y:S05]  /*2a80*/  RET.REL.NODEC R124 `(_ZN10layer_norm31ln_parallel_residual_bwd_kernelINS_13Kernel_traitsIfffffjLj2048ELj1ELj1ELj4ELj16ENS_18Kernel_traits_baseILj2048EfffffjLj128EEEEELb0ELb0ELb0EEEvNS_9BwdParamsE) ;  /* 0xffffd5707c007950 */ /* 0x000fea0003c3ffff */
.L_x_1578:
        /* <DEDUP_REMOVED lines=15> */
.L_x_1871:


//--------------------- .text._ZN10layer_norm31ln_parallel_residual_bwd_kernelINS_13Kernel_traitsIfffffjLj2048ELj1ELj1ELj4ELj16ENS_18Kernel_traits_baseILj2048EfffffjLj128EEEEELb0ELb0ELb1EEEvNS_9BwdParamsE --------------------------
	.section	.text._ZN10layer_norm31ln_parallel_residual_bwd_kernelINS_13Kernel_traitsIfffffjLj2048ELj1ELj1ELj4ELj16ENS_18Kernel_traits_baseILj2048EfffffjLj128EEEEELb0ELb0ELb1EEEvNS_9BwdParamsE,"ax",@progbits
	.sectioninfo	@"SHI_REGISTERS=195"
	.align	128
        .global         _ZN10layer_norm31ln_parallel_residual_bwd_kernelINS_13Kernel_traitsIfffffjLj2048ELj1ELj1ELj4ELj16ENS_18Kernel_traits_baseILj2048EfffffjLj128EEEEELb0ELb0ELb1EEEvNS_9BwdParamsE
        .type           _ZN10layer_norm31ln_parallel_residual_bwd_kernelINS_13Kernel_traitsIfffffjLj2048ELj1ELj1ELj4ELj16ENS_18Kernel_traits_baseILj2048EfffffjLj128EEEEELb0ELb0ELb1EEEvNS_9BwdParamsE,@function
        .size           _ZN10layer_norm31ln_parallel_residual_bwd_kernelINS_13Kernel_traitsIfffffjLj2048ELj1ELj1ELj4ELj16ENS_18Kernel_traits_baseILj2048EfffffjLj128EEEEELb0ELb0ELb1EEEvNS_9BwdParamsE,(.L_x_1872 - _ZN10layer_norm31ln_parallel_residual_bwd_kernelINS_13Kernel_traitsIfffffjLj2048ELj1ELj1ELj4ELj16ENS_18Kernel_traits_baseILj2048EfffffjLj128EEEEELb0ELb0ELb1EEEvNS_9BwdParamsE)
        .other          _ZN10layer_norm31ln_parallel_residual_bwd_kernelINS_13Kernel_traitsIfffffjLj2048ELj1ELj1ELj4ELj16ENS_18Kernel_traits_baseILj2048EfffffjLj128EEEEELb0ELb0ELb1EEEvNS_9BwdParamsE,@"STO_CUDA_ENTRY STV_DEFAULT"
_ZN10layer_norm31ln_parallel_residual_bwd_kernelINS_13Kernel_traitsIfffffjLj2048ELj1ELj1ELj4ELj16ENS_18Kernel_traits_baseILj2048EfffffjLj128EEEEELb0ELb0ELb1EEEvNS_9BwdParamsE:
.text._ZN10layer_norm31ln_parallel_residual_bwd_kernelINS_13Kernel_traitsIfffffjLj2048ELj1ELj1ELj4ELj16ENS_18Kernel_traits_baseILj2048EfffffjLj128EEEEELb0ELb0ELb1EEEvNS_9BwdParamsE:
        /* <DEDUP_REMOVED lines=40> */
.L_x_1579:
        /* <DEDUP_REMOVED lines=47> */
.L_x_1587:
[----:B------:R-:W-:Y:S01]  /*0570*/  IMAD R2, R178, c[0x0][0x168], RZ ;  /* 0x00005a00b2027a24 */ /* 0x000fe200078e02ff */
[----:B------:R-:W-:-:S02]  /*0580*/  LOP3.LUT R60, R0, 0x7f, RZ, 0xc0, !PT ;  /* 0x0000007f003c7812 */ /* 0x000fc400078ec0ff */
[----:B------:R-:W-:Y:S02]  /*0590*/  MOV R181, 0x4 ;  /* 0x0000000400b57802 */ /* 0x000fe40000000f00 */
[----:B------:R-:W-:Y:S02]  /*05a0*/  SHF.R.S32.HI R3, RZ, 0x1f, R2 ;  /* 0x0000001fff037819 */ /* 0x000fe40000011402 */
[----:B------:R-:W-:Y:S02]  /*05b0*/  MOV R104, 0x10 ;  /* 0x0000001000687802 */ /* 0x000fe40000000f00 */
[----:B------:R-:W-:-:S04]  /*05c0*/  LEA.HI R3, R3, R2, RZ, 0x2 ;  /* 0x0000000203037211 */ /* 0x000fc800078f10ff */
[----:B------:R-:W-:Y:S01]  /*05d0*/  LEA.HI.SX32 R109, R3, R60, 0x1e ;  /* 0x0000003c036d7211 */ /* 0x000fe200078ff2ff */
[----:B------:R-:W-:-:S03]  /*05e0*/  IMAD.WIDE R2, R178, R181, c[0x0][0x1a0] ;  /* 0x00006800b2027625 */ /* 0x000fc600078e02b5 */
[C---:B------:R-:W-:Y:S02]  /*05f0*/  SHF.L.U32 R187, R109.reuse, 0x4, RZ ;  /* 0x000000046dbb7819 */ /* 0x040fe400000006ff */
[----:B------:R-:W-:Y:S01]  /*0600*/  IADD3 R111, R109, 0x80, RZ ;  /* 0x000000806d6f7810 */ /* 0x000fe20007ffe0ff */
[----:B------:R0:W2:Y:S01]  /*0610*/  LDG.E R188, [R2.64] ;  /* 0x0000000402bc7981 */ /* 0x0000a2000c1e1900 */
[----:B------:R-:W-:Y:S02]  /*0620*/  SHF.R.U32.HI R190, RZ, 0x1c, R109 ;  /* 0x0000001cffbe7819 */ /* 0x000fe4000001166d */
[----:B------:R-:W-:Y:S02]  /*0630*/  IADD3 R60, P0, R187, c[0x0][0x188], RZ ;  /* 0x00006200bb3c7a10 */ /* 0x000fe40007f1e0ff */
[----:B------:R-:W-:Y:S02]  /*0640*/  SHF.L.U32 R185, R111, 0x4, RZ ;  /* 0x000000046fb97819 */ /* 0x000fe400000006ff */
[----:B------:R-:W-:-:S02]  /*0650*/  IADD3.X R61, R190, c[0x0][0x18c], RZ, P0, !PT ;  /* 0x00006300be3d7a10 */ /* 0x000fc400007fe4ff */
[----:B------:R-:W-:Y:S02]  /*0660*/  SHF.R.U32.HI R184, RZ, 0x1c, R111 ;  /* 0x0000001cffb87819 */ /* 0x000fe4000001166f */
[----:B------:R-:W-:Y:S02]  /*0670*/  IADD3 R72, P0, R185, c[0x0][0x188], RZ ;  /* 0x00006200b9487a10 */ /* 0x000fe40007f1e0ff */
[----:B------:R-:W-:Y:S01]  /*0680*/  IADD3 R113, R109, 0x100, RZ ;  /* 0x000001006d717810 */ /* 0x000fe20007ffe0ff */
[----:B------:R-:W-:Y:S01]  /*0690*/  IMAD.WIDE R180, R178, R181, c[0x0][0x1a8] ;  /* 0x00006a00b2b47625 */ /* 0x000fe200078e02b5 */
[----:B------:R-:W-:Y:S01]  /*06a0*/  IADD3.X R73, R184, c[0x0][0x18c], RZ, P0, !PT ;  /* 0x00006300b8497a10 */ /* 0x000fe200007fe4ff */
[----:B------:R-:W3:Y:S01]  /*06b0*/  LDG.E.128 R60, [R60.64] ;  /* 0x000000043c3c7981 */ /* 0x000ee2000c1e1d00 */
[----:B------:R-:W-:Y:S02]  /*06c0*/  SHF.L.U32 R183, R113, 0x4, RZ ;  /* 0x0000000471b77819 */ /* 0x000fe400000006ff */
[----:B------:R-:W-:Y:S01]  /*06d0*/  IADD3 R189, R109, 0x180, RZ ;  /* 0x000001806dbd7810 */ /* 0x000fe20007ffe0ff */
[----:B------:R-:W-:Y:S01]  /*06e0*/  IMAD.WIDE.U32 R80, R111, R104, c[0x0][0x210] ;  /* 0x000084006f507625 */ /* 0x000fe200078e0068 */
[----:B------:R1:W4:Y:S01]  /*06f0*/  LDG.E R180, [R180.64] ;  /* 0x00000004b4b47981 */ /* 0x000322000c1e1900 */
[----:B------:R-:W-:-:S02]  /*0700*/  SHF.R.U32.HI R182, RZ, 0x1c, R113 ;  /* 0x0000001cffb67819 */ /* 0x000fc40000011671 */
[----:B------:R-:W-:Y:S01]  /*0710*/  IADD3 R84, P0, R183, c[0x0][0x188], RZ ;  /* 0x00006200b7547a10 */ /* 0x000fe20007f1e0ff */
[----:B------:R-:W4:Y:S01]  /*0720*/  LDG.E.128 R72, [R72.64] ;  /* 0x0000000448487981 */ /* 0x000f22000c1e1d00 */
[-C--:B------:R-:W-:Y:S01]  /*0730*/  IMAD.WIDE.U32 R68, R109, R104.reuse, c[0x0][0x210] ;  /* 0x000084006d447625 */ /* 0x080fe200078e0068 */
[----:B------:R-:W-:Y:S02]  /*0740*/  SHF.R.U32.HI R179, RZ, 0x1c, R189 ;  /* 0x0000001cffb37819 */ /* 0x000fe400000116bd */
[----:B------:R-:W4:Y:S01]  /*0750*/  LDG.E.128 R80, [R80.64] ;  /* 0x0000000450507981 */ /* 0x000f22000c1e1d00 */
[-C--:B------:R-:W-:Y:S01]  /*0760*/  IMAD.WIDE.U32 R76, R111, R104.reuse, c[0x0][0x208] ;  /* 0x000082006f4c7625 */ /* 0x080fe200078e0068 */
[----:B-1----:R-:W-:Y:S02]  /*0770*/  SHF.L.U32 R181, R189, 0x4, RZ ;  /* 0x00000004bdb57819 */ /* 0x002fe400000006ff */
[----:B------:R-:W-:Y:S01]  /*0780*/  IADD3.X R85, R182, c[0x0][0x18c], RZ, P0, !PT ;  /* 0x00006300b6557a10 */ /* 0x000fe200007fe4ff */
[----:B------:R-:W4:Y:S01]  /*0790*/  LDG.E.128 R68, [R68.64] ;  /* 0x0000000444447981 */ /* 0x000f22000c1e1d00 */
[----:B------:R-:W-:Y:S01]  /*07a0*/  IADD3 R96, P0, R181, c[0x0][0x188], RZ ;  /* 0x00006200b5607a10 */ /* 0x000fe20007f1e0ff */
[----:B------:R-:W-:-:S02]  /*07b0*/  IMAD.WIDE.U32 R64, R109, R104, c[0x0][0x208] ;  /* 0x000082006d407625 */ /* 0x000fc400078e0068 */
[----:B------:R-:W4:Y:S01]  /*07c0*/  LDG.E.128 R76, [R76.64] ;  /* 0x000000044c4c7981 */ /* 0x000f22000c1e1d00 */
[----:B------:R-:W-:-:S03]  /*07d0*/  IADD3.X R97, R179, c[0x0][0x18c], RZ, P0, !PT ;  /* 0x00006300b3617a10 */ /* 0x000fc600007fe4ff */
[----:B------:R-:W4:Y:S04]  /*07e0*/  LDG.E.128 R84, [R84.64] ;  /* 0x0000000454547981 */ /* 0x000f28000c1e1d00 */
[----:B------:R-:W4:Y:S04]  /*07f0*/  LDG.E.128 R96, [R96.64] ;  /* 0x0000000460607981 */ /* 0x000f28000c1e1d00 */
[----:B------:R-:W4:Y:S01]  /*0800*/  LDG.E.128 R64, [R64.64] ;  /* 0x0000000440407981 */ /* 0x000f22000c1e1d00 */
[----:B------:R-:W-:-:S04]  /*0810*/  IMAD.WIDE.U32 R92, R113, R104, c[0x0][0x210] ;  /* 0x00008400715c7625 */ /* 0x000fc800078e0068 */
[-C--:B------:R-:W-:Y:S02]  /*0820*/  IMAD.WIDE.U32 R88, R113, R104.reuse, c[0x0][0x208] ;  /* 0x0000820071587625 */ /* 0x080fe400078e0068 */
[----:B------:R-:W4:Y:S04]  /*0830*/  LDG.E.128 R92, [R92.64] ;  /* 0x000000045c5c7981 */ /* 0x000f28000c1e1d00 */
[----:B------:R-:W4:Y:S01]  /*0840*/  LDG.E.128 R88, [R88.64] ;  /* 0x0000000458587981 */ /* 0x000f22000c1e1d00 */
[----:B------:R-:W-:-:S04]  /*0850*/  IMAD.WIDE.U32 R100, R189, R104, c[0x0][0x210] ;  /* 0x00008400bd647625 */ /* 0x000fc800078e0068 */
[----:B------:R-:W-:Y:S02]  /*0860*/  IMAD.WIDE.U32 R104, R189, R104, c[0x0][0x208] ;  /* 0x00008200bd687625 */ /* 0x000fe400078e0068 */
[----:B------:R-:W4:Y:S04]  /*0870*/  LDG.E.128 R100, [R100.64] ;  /* 0x0000000464647981 */ /* 0x000f28000c1e1d00 */
[----:B------:R-:W4:Y:S01]  /*0880*/  LDG.E.128 R104, [R104.64] ;  /* 0x0000000468687981 */ /* 0x000f22000c1e1d00 */
[----:B------:R-:W-:-:S04]  /*0890*/  ISETP.NE.U32.AND P0, PT, RZ, c[0x0][0x218], PT ;  /* 0x00008600ff007a0c */ /* 0x000fc80003f05070 */
[----:B------:R-:W-:-:S13]  /*08a0*/  ISETP.NE.AND.EX P0, PT, RZ, c[0x0][0x21c], PT, P0 ;  /* 0x00008700ff007a0c */ /* 0x000fda0003f05300 */
[----:B0-----:R-:W-:Y:S02]  /*08b0*/  @P0 LEA R2, P1, R109, c[0x0][0x218], 0x4 ;  /* 0x000086006d020a11 */ /* 0x001fe400078220ff */
[----:B------:R-:W-:Y:S02]  /*08c0*/  @P0 LEA R110, P2, R113, c[0x0][0x218], 0x4 ;  /* 0x00008600716e0a11 */ /* 0x000fe400078420ff */
[----:B------:R-:W-:Y:S02]  /*08d0*/  @P0 LEA.HI.X R3, R109, c[0x0][0x21c], RZ, 0x4, P1 ;  /* 0x000087006d030a11 */ /* 0x000fe400008f24ff */
[----:B------:R-:W-:Y:S02]  /*08e0*/  @P0 LEA R108, P1, R111, c[0x0][0x218], 0x4 ;  /* 0x000086006f6c0a11 */ /* 0x000fe400078220ff */
[----:B------:R-:W-:Y:S01]  /*08f0*/  @P0 LEA R112, P3, R189, c[0x0][0x218], 0x4 ;  /* 0x00008600bd700a11 */ /* 0x000fe200078620ff */
[----:B------:R-:W-:Y:S01]  /*0900*/  ULDC.U8 UR6, c[0x0][0x1f0] ;  /* 0x00007c0000067ab9 */ /* 0x000fe20000000000 */
[----:B------:R-:W-:Y:S01]  /*0910*/  @P0 LEA.HI.X R109, R111, c[0x0][0x21c], RZ, 0x4, P1 ;  /* 0x000087006f6d0a11 */ /* 0x000fe200008f24ff */
[----:B-----5:R0:W5:Y:S01]  /*0920*/  @P0 LDG.E.128 R36, [R2.64] ;  /* 0x0000000402240981 */ /* 0x020162000c1e1d00 */
[----:B------:R-:W-:-:S02]  /*0930*/  @P0 LEA.HI.X R111, R113, c[0x0][0x21c], RZ, 0x4, P2 ;  /* 0x00008700716f0a11 */ /* 0x000fc400010f24ff */
[----:B------:R-:W-:Y:S01]  /*0940*/  @P0 LEA.HI.X R113, R189, c[0x0][0x21c], RZ, 0x4, P3 ;  /* 0x00008700bd710a11 */ /* 0x000fe200018f24ff */
[----:B------:R4:W5:Y:S04]  /*0950*/  @P0 LDG.E.128 R40, [R108.64] ;  /* 0x000000046c280981 */ /* 0x000968000c1e1d00 */
        /* <DEDUP_REMOVED lines=8> */
[C---:B------:R-:W-:Y:S02]  /*09e0*/  FADD.FTZ R189, -R192.reuse, R60 ;  /* 0x0000003cc0bd7221 */ /* 0x040fe40000010100 */
[----:B------:R-:W-:Y:S02]  /*09f0*/  FADD.FTZ R63, -R192, R63 ;  /* 0x0000003fc03f7221 */ /* 0x000fe40000010100 */
[----:B----4-:R-:W-:Y:S02]  /*0a00*/  FMUL.FTZ R109, R180, R61 ;  /* 0x0000003db46d7220 */ /* 0x010fe40000410000 */
[C---:B0-----:R-:W-:Y:S02]  /*0a10*/  FADD.FTZ R3, -R192.reuse, R72 ;  /* 0x00000048c0037221 */ /* 0x041fe40000010100 */
[----:B------:R-:W-:-:S02]  /*0a20*/  FADD.FTZ R61, -R192, R73 ;  /* 0x00000049c03d7221 */ /* 0x000fc40000010100 */
[C---:B------:R-:W-:Y:S02]  /*0a30*/  FMUL.FTZ R108, R180.reuse, R189 ;  /* 0x000000bdb46c7220 */ /* 0x040fe40000410000 */
[C---:B------:R-:W-:Y:S02]  /*0a40*/  FMUL.FTZ R113, R180.reuse, R63 ;  /* 0x0000003fb4717220 */ /* 0x040fe40000410000 */
[----:B------:R-:W-:Y:S02]  /*0a50*/  FMUL.FTZ R73, R180, R3 ;  /* 0x00000003b4497220 */ /* 0x000fe40000410000 */
[----:B------:R-:W-:Y:S02]  /*0a60*/  FADD.FTZ R63, -R192, R74 ;  /* 0x0000004ac03f7221 */ /* 0x000fe40000010100 */
[----:B------:R-:W-:Y:S02]  /*0a70*/  FMUL.FTZ R3, R12, R80 ;  /* 0x000000500c037220 */ /* 0x000fe40000410000 */
[----:B-1----:R-:W-:-:S02]  /*0a80*/  FMUL.FTZ R111, R16, R68 ;  /* 0x00000044106f7220 */ /* 0x002fc40000410000 */
[----:B------:R-:W-:Y:S02]  /*0a90*/  FMUL.FTZ R188, R19, R71 ;  /* 0x0000004713bc7220 */ /* 0x000fe40000410000 */
[C---:B------:R-:W-:Y:S02]  /*0aa0*/  FADD.FTZ R171, R68.reuse, R171 ;  /* 0x000000ab44ab7221 */ /* 0x040fe40000010000 */
[----:B------:R-:W-:Y:S02]  /*0ab0*/  FFMA.FTZ R173, R68, R108, R173 ;  /* 0x0000006c44ad7223 */ /* 0x000fe400000100ad */
[C---:B------:R-:W-:Y:S02]  /*0ac0*/  FADD.FTZ R162, R71.reuse, R162 ;  /* 0x000000a247a27221 */ /* 0x040fe40000010000 */
[----:B------:R-:W-:Y:S02]  /*0ad0*/  FFMA.FTZ R164, R71, R113, R164 ;  /* 0x0000007147a47223 */ /* 0x000fe400000100a4 */
[----:B------:R-:W-:-:S02]  /*0ae0*/  FADD.FTZ R149, R76, R149 ;  /* 0x000000954c957221 */ /* 0x000fc40000010000 */
[----:B------:R-:W-:Y:S02]  /*0af0*/  FFMA.FTZ R161, R76, R73, R161 ;  /* 0x000000494ca17223 */ /* 0x000fe400000100a1 */
[----:B------:R-:W-:Y:S02]  /*0b00*/  FFMA.FTZ R76, R28, R76, R3 ;  /* 0x0000004c1c4c7223 */ /* 0x000fe40000010003 */
[----:B------:R-:W-:Y:S02]  /*0b10*/  FMUL.FTZ R68, R180, R63 ;  /* 0x0000003fb4447220 */ /* 0x000fe40000410000 */
[----:B------:R-:W-:Y:S02]  /*0b20*/  FMUL.FTZ R71, R14, R82 ;  /* 0x000000520e477220 */ /* 0x000fe40000410000 */
[----:B------:R-:W-:Y:S02]  /*0b30*/  FADD.FTZ R3, -R192, R84 ;  /* 0x00000054c0037221 */ /* 0x000fe40000010100 */
[----:B------:R-:W-:-:S02]  /*0b40*/  FADD.FTZ R147, R78, R147 ;  /* 0x000000934e937221 */ /* 0x000fc40000010000 */
[----:B------:R-:W-:Y:S02]  /*0b50*/  FFMA.FTZ R159, R78, R68, R159 ;  /* 0x000000444e9f7223 */ /* 0x000fe4000001009f */
[----:B------:R-:W-:Y:S02]  /*0b60*/  FFMA.FTZ R71, R30, R78, R71 ;  /* 0x0000004e1e477223 */ /* 0x000fe40000010047 */
[C---:B------:R-:W-:Y:S02]  /*0b70*/  FMUL.FTZ R72, R180.reuse, R61 ;  /* 0x0000003db4487220 */ /* 0x040fe40000410000 */
[----:B------:R-:W-:Y:S02]  /*0b80*/  FMUL.FTZ R78, R180, R3 ;  /* 0x00000003b44e7220 */ /* 0x000fe40000410000 */
[----:B------:R-:W-:Y:S02]  /*0b90*/  FMUL.FTZ R2, R13, R81 ;  /* 0x000000510d027220 */ /* 0x000fe40000410000 */
[----:B------:R-:W-:-:S02]  /*0ba0*/  FADD.FTZ R3, -R192, R96 ;  /* 0x00000060c0037221 */ /* 0x000fc40000010100 */
[----:B------:R-:W-:Y:S02]  /*0bb0*/  FMUL.FTZ R110, R17, R69 ;  /* 0x00000045116e7220 */ /* 0x000fe40000410000 */
[----:B------:R-:W-:Y:S02]  /*0bc0*/  FFMA.FTZ R111, R32, R64, R111 ;  /* 0x00000040206f7223 */ /* 0x000fe4000001006f */
[C---:B------:R-:W-:Y:S02]  /*0bd0*/  FADD.FTZ R148, R77.reuse, R148 ;  /* 0x000000944d947221 */ /* 0x040fe40000010000 */
[----:B------:R-:W-:Y:S02]  /*0be0*/  FFMA.FTZ R160, R77, R72, R160 ;  /* 0x000000484da07223 */ /* 0x000fe400000100a0 */
[----:B------:R-:W-:Y:S02]  /*0bf0*/  FFMA.FTZ R77, R29, R77, R2 ;  /* 0x0000004d1d4d7223 */ /* 0x000fe40000010002 */
[----:B------:R-:W-:-:S02]  /*0c00*/  FMUL.FTZ R84, R180, R3 ;  /* 0x00000003b4547220 */ /* 0x000fc40000410000 */
[----:B------:R-:W-:Y:S02]  /*0c10*/  FADD.FTZ R191, -R192, R62 ;  /* 0x0000003ec0bf7221 */ /* 0x000fe40000010100 */
[----:B------:R-:W-:Y:S02]  /*0c20*/  FFMA.FTZ R110, R33, R65, R110 ;  /* 0x00000041216e7223 */ /* 0x000fe4000001006e */
[----:B------:R-:W-:Y:S02]  /*0c30*/  FMUL.FTZ R189, R18, R70 ;  /* 0x0000004612bd7220 */ /* 0x000fe40000410000 */
[----:B------:R-:W-:Y:S02]  /*0c40*/  FADD.FTZ R3, RZ, R111 ;  /* 0x0000006fff037221 */ /* 0x000fe40000010000 */
[----:B------:R-:W-:Y:S02]  /*0c50*/  FFMA.FTZ R2, R108, R111, RZ ;  /* 0x0000006f6c027223 */ /* 0x000fe400000100ff */
[----:B------:R-:W-:-:S02]  /*0c60*/  FMUL.FTZ R112, R180, R191 ;  /* 0x000000bfb4707220 */ /* 0x000fc40000410000 */
        /* <DEDUP_REMOVED lines=12> */
[C---:B------:R-:W-:Y:S02]  /*0d30*/  FADD.FTZ R163, R70.reuse, R163 ;  /* 0x000000a346a37221 */ /* 0x040fe40000010000 */
[----:B------:R-:W-:Y:S02]  /*0d40*/  FFMA.FTZ R165, R70, R112, R165 ;  /* 0x0000007046a57223 */ /* 0x000fe400000100a5 */
[----:B------:R-:W-:Y:S02]  /*0d50*/  FADD.FTZ R69, -R192, R75 ;  /* 0x0000004bc0457221 */ /* 0x000fe40000010100 */
[----:B------:R-:W-:Y:S02]  /*0d60*/  FMUL.FTZ R70, R15, R83 ;  /* 0x000000530f467220 */ /* 0x000fe40000410000 */
[----:B------:R-:W-:Y:S02]  /*0d70*/  FADD.FTZ R60, R77, R60 ;  /* 0x0000003c4d3c7221 */ /* 0x000fe40000010000 */
[----:B------:R-:W-:-:S02]  /*0d80*/  FFMA.FTZ R2, R72, R77, R2 ;  /* 0x0000004d48027223 */ /* 0x000fc40000010002 */
[----:B------:R-:W-:Y:S02]  /*0d90*/  FMUL.FTZ R69, R180, R69 ;  /* 0x00000045b4457220 */ /* 0x000fe40000410000 */
[C---:B------:R-:W-:Y:S02]  /*0da0*/  FADD.FTZ R124, R81.reuse, R124 ;  /* 0x0000007c517c7221 */ /* 0x040fe40000010000 */
[----:B------:R-:W-:Y:S02]  /*0db0*/  FFMA.FTZ R136, R81, R72, R136 ;  /* 0x0000004851887223 */ /* 0x000fe40000010088 */
[----:B------:R-:W-:Y:S02]  /*0dc0*/  FFMA.FTZ R70, R31, R79, R70 ;  /* 0x0000004f1f467223 */ /* 0x000fe40000010046 */
[----:B------:R-:W-:Y:S02]  /*0dd0*/  FMUL.FTZ R81, R8, R92 ;  /* 0x0000005c08517220 */ /* 0x000fe40000410000 */
[----:B------:R-:W-:-:S02]  /*0de0*/  FADD.FTZ R3, R71, R60 ;  /* 0x0000003c47037221 */ /* 0x000fc40000010000 */
[----:B------:R-:W-:Y:S02]  /*0df0*/  FFMA.FTZ R2, R68, R71, R2 ;  /* 0x0000004744027223 */ /* 0x000fe40000010002 */
[C---:B------:R-:W-:Y:S02]  /*0e00*/  FADD.FTZ R146, R79.reuse, R146 ;  /* 0x000000924f927221 */ /* 0x040fe40000010000 */
[----:B------:R-:W-:Y:S02]  /*0e10*/  FFMA.FTZ R158, R79, R69, R158 ;  /* 0x000000454f9e7223 */ /* 0x000fe4000001009e */
[C---:B------:R-:W-:Y:S02]  /*0e20*/  FADD.FTZ R125, R80.reuse, R125 ;  /* 0x0000007d507d7221 */ /* 0x040fe40000010000 */
[----:B------:R-:W-:Y:S02]  /*0e30*/  FFMA.FTZ R137, R80, R73, R137 ;  /* 0x0000004950897223 */ /* 0x000fe40000010089 */
[----:B------:R-:W-:-:S02]  /*0e40*/  FADD.FTZ R79, -R192, R85 ;  /* 0x00000055c04f7221 */ /* 0x000fc40000010100 */
[----:B------:R-:W-:Y:S02]  /*0e50*/  FMUL.FTZ R80, R9, R93 ;  /* 0x0000005d09507220 */ /* 0x000fe40000410000 */
[----:B------:R-:W-:Y:S02]  /*0e60*/  FFMA.FTZ R81, R24, R88, R81 ;  /* 0x0000005818517223 */ /* 0x000fe40000010051 */
        /* <DEDUP_REMOVED lines=14> */
[----:B------:R-:W-:Y:S02]  /*0f50*/  FMUL.FTZ R86, R11, R95 ;  /* 0x0000005f0b567220 */ /* 0x000fe40000410000 */
[----:B------:R-:W-:-:S02]  /*0f60*/  FFMA.FTZ R85, R26, R90, R85 ;  /* 0x0000005a1a557223 */ /* 0x000fc40000010055 */
        /* <DEDUP_REMOVED lines=8> */
[C---:B------:R-:W-:Y:S02]  /*0ff0*/  FADD.FTZ R144, R89.reuse, R144 ;  /* 0x0000009059907221 */ /* 0x040fe40000010000 */
[----:B------:R-:W-:Y:S02]  /*1000*/  FFMA.FTZ R156, R89, R79, R156 ;  /* 0x0000004f599c7223 */ /* 0x000fe4000001009c */
[C---:B------:R-:W-:Y:S02]  /*1010*/  FADD.FTZ R145, R88.reuse, R145 ;  /* 0x0000009158917221 */ /* 0x040fe40000010000 */
[----:B------:R-:W-:-:S02]  /*1020*/  FFMA.FTZ R157, R88, R78, R157 ;  /* 0x0000004e589d7223 */ /* 0x000fc4000001009d */
[----:B------:R-:W-:Y:S02]  /*1030*/  FADD.FTZ R89, -R192, R98 ;  /* 0x00000062c0597221 */ /* 0x000fe40000010100 */
[----:B------:R-:W-:Y:S02]  /*1040*/  FMUL.FTZ R88, R180, R97 ;  /* 0x00000061b4587220 */ /* 0x000fe40000410000 */
[----:B------:R-:W-:Y:S02]  /*1050*/  FFMA.FTZ R87, R20, R104, R87 ;  /* 0x0000006814577223 */ /* 0x000fe40000010057 */
[----:B------:R-:W-:Y:S02]  /*1060*/  FMUL.FTZ R62, R5, R101 ;  /* 0x00000065053e7220 */ /* 0x000fe40000410000 */
[----:B------:R-:W-:Y:S02]  /*1070*/  FADD.FTZ R60, R86, R3 ;  /* 0x00000003563c7221 */ /* 0x000fe40000010000 */
[----:B------:R-:W-:-:S02]  /*1080*/  FFMA.FTZ R2, R83, R86, R2 ;  /* 0x0000005653027223 */ /* 0x000fc40000010002 */
[----:B------:R-:W-:Y:S02]  /*1090*/  FMUL.FTZ R89, R180, R89 ;  /* 0x00000059b4597220 */ /* 0x000fe40000410000 */
[----:B------:R-:W-:Y:S02]  /*10a0*/  FADD.FTZ R99, -R192, R99 ;  /* 0x00000063c0637221 */ /* 0x000fe40000010100 */
[C---:B------:R-:W-:Y:S02]  /*10b0*/  FADD.FTZ R140, R105.reuse, R140 ;  /* 0x0000008c698c7221 */ /* 0x040fe40000010000 */
[----:B------:R-:W-:Y:S02]  /*10c0*/  FFMA.FTZ R152, R105, R88, R152 ;  /* 0x0000005869987223 */ /* 0x000fe40000010098 */
[----:B------:R-:W-:Y:S02]  /*10d0*/  FMUL.FTZ R61, R6, R102 ;  /* 0x00000066063d7220 */ /* 0x000fe40000410000 */
[----:B------:R-:W-:-:S02]  /*10e0*/  FFMA.FTZ R105, R21, R105, R62 ;  /* 0x0000006915697223 */ /* 0x000fc4000001003e */
[----:B------:R-:W-:Y:S02]  /*10f0*/  FADD.FTZ R60, R87, R60 ;  /* 0x0000003c573c7221 */ /* 0x000fe40000010000 */
[----:B------:R-:W-:Y:S02]  /*1100*/  FFMA.FTZ R2, R84, R87, R2 ;  /* 0x0000005754027223 */ /* 0x000fe40000010002 */
[C---:B------:R-:W-:Y:S02]  /*1110*/  FADD.FTZ R143, R90.reuse, R143 ;  /* 0x0000008f5a8f7221 */ /* 0x040fe40000010000 */
[----:B------:R-:W-:Y:S02]  /*1120*/  FFMA.FTZ R155, R90, R82, R155 ;  /* 0x000000525a9b7223 */ /* 0x000fe4000001009b */
[C---:B------:R-:W-:Y:S02]  /*1130*/  FADD.FTZ R139, R106.reuse, R139 ;  /* 0x0000008b6a8b7221 */ /* 0x040fe40000010000 */
[----:B------:R-:W-:-:S02]  /*1140*/  FFMA.FTZ R151, R106, R89, R151 ;  /* 0x000000596a977223 */ /* 0x000fc40000010097 */
[----:B------:R-:W-:Y:S01]  /*1150*/  FFMA.FTZ R106, R22, R106, R61 ;  /* 0x0000006a166a7223 */ /* 0x000fe2000001003d */
[----:B------:R-:W-:Y:S01]  /*1160*/  SHF.R.U32.HI R61, RZ, 0x5, R0 ;  /* 0x00000005ff3d7819 */ /* 0x000fe20000011600 */
[----:B------:R-:W-:Y:S02]  /*1170*/  FMUL.FTZ R90, R180, R99 ;  /* 0x00000063b45a7220 */ /* 0x000fe40000410000 */
[----:B------:R-:W-:Y:S02]  /*1180*/  FMUL.FTZ R62, R7, R103 ;  /* 0x00000067073e7220 */ /* 0x000fe40000410000 */
[----:B------:R-:W-:Y:S02]  /*1190*/  FADD.FTZ R3, R60, R105 ;  /* 0x000000693c037221 */ /* 0x000fe40000010000 */
[----:B------:R-:W-:Y:S01]  /*11a0*/  FFMA.FTZ R2, R88, R105, R2 ;  /* 0x0000006958027223 */ /* 0x000fe20000010002 */
[----:B------:R-:W-:Y:S01]  /*11b0*/  LOP3.LUT R74, R61, 0x7fffffc, RZ, 0xc0, !PT ;  /* 0x07fffffc3d4a7812 */ /* 0x000fe200078ec0ff */
[----:B------:R-:W-:-:S02]  /*11c0*/  FADD.FTZ R138, R107, R138 ;  /* 0x0000008a6b8a7221 */ /* 0x000fc40000010000 */
[----:B------:R-:W-:Y:S02]  /*11d0*/  FFMA.FTZ R150, R107, R90, R150 ;  /* 0x0000005a6b967223 */ /* 0x000fe40000010096 */
[----:B------:R-:W-:Y:S02]  /*11e0*/  FFMA.FTZ R107, R23, R107, R62 ;  /* 0x0000006b176b7223 */ /* 0x000fe4000001003e */
[----:B------:R-:W-:Y:S02]  /*11f0*/  FADD.FTZ R60, R3, R106 ;  /* 0x0000006a033c7221 */ /* 0x000fe40000010000 */
[----:B------:R-:W-:Y:S01]  /*1200*/  FFMA.FTZ R2, R89, R106, R2 ;  /* 0x0000006a59027223 */ /* 0x000fe20000010002 */
[----:B------:R-:W-:Y:S01]  /*1210*/  LOP3.LUT P0, RZ, R0, 0x1f, RZ, 0xc0, !PT ;  /* 0x0000001f00ff7812 */ /* 0x000fe2000780c0ff */
[C---:B------:R-:W-:Y:S01]  /*1220*/  FADD.FTZ R174, R65.reuse, R174 ;  /* 0x000000ae41ae7221 */ /* 0x040fe20000010000 */
        /* <DEDUP_REMOVED lines=32> */
.L_x_1588:
        /* <DEDUP_REMOVED lines=18> */
.L_x_1589:
        /* <DEDUP_REMOVED lines=11> */
[----:B------:R-:W-:Y:S02]  /*1600*/  LOP3.LUT P5, RZ, R186, 0xff, RZ, 0xc0, !PT ;  /* 0x000000ffbaff7812 */ /* 0x000fe400078ac0ff */
[----:B------:R-:W-:Y:S02]  /*1610*/  ISETP.NE.AND.EX P0, PT, RZ, c[0x0][0x21c], PT, P0 ;  /* 0x00008700ff007a0c */ /* 0x000fe40003f05300 */
[----:B------:R-:W-:Y:S01]  /*1620*/  ISETP.NE.AND.EX P2, PT, RZ, c[0x0][0x254], PT, P2 ;  /* 0x00009500ff007a0c */ /* 0x000fe20003f45320 */
        /* <DEDUP_REMOVED lines=27> */
[-CC-:B------:R-:W-:Y:S02]  /*17e0*/  FFMA.FTZ R73, R73, R93.reuse, R92.reuse ;  /* 0x0000005d49497223 */ /* 0x180fe4000001005c */
[----:B------:R-:W-:Y:S02]  /*17f0*/  FFMA.FTZ R72, R72, R93, R92 ;  /* 0x0000005d48487223 */ /* 0x000fe4000001005c */
[----:B-----5:R-:W-:Y:S02]  /*1800*/  @P0 FADD.FTZ R60, R36, R60 ;  /* 0x0000003c243c0221 */ /* 0x020fe40000010000 */
[----:B------:R-:W-:Y:S02]  /*1810*/  @P0 FADD.FTZ R61, R37, R61 ;  /* 0x0000003d253d0221 */ /* 0x000fe40000010000 */
[----:B------:R-:W-:Y:S02]  /*1820*/  @P0 FADD.FTZ R62, R38, R62 ;  /* 0x0000003e263e0221 */ /* 0x000fe40000010000 */
[----:B------:R-:W-:Y:S01]  /*1830*/  @P0 FADD.FTZ R63, R39, R63 ;  /* 0x0000003f273f0221 */ /* 0x000fe20000010000 */
[----:B------:R-:W-:Y:S05]  /*1840*/  @!P1 BRA `(.L_x_1583) ;  /* 0x0000009000009947 */ /* 0x000fea0003800000 */
[----:B------:R-:W-:Y:S02]  /*1850*/  ISETP.NE.U32.AND P3, PT, RZ, c[0x0][0x258], PT ;  /* 0x00009600ff007a0c */ /* 0x000fe40003f65070 */
[----:B------:R-:W-:-:S02]  /*1860*/  IADD3 R2, P6, R187, c[0x0][0x258], RZ ;  /* 0x00009600bb027a10 */ /* 0x000fc40007fde0ff */
[----:B------:R-:W-:Y:S02]  /*1870*/  ISETP.NE.AND.EX P3, PT, RZ, c[0x0][0x25c], PT, P3 ;  /* 0x00009700ff007a0c */ /* 0x000fe40003f65330 */
[----:B------:R-:W-:Y:S02]  /*1880*/  IADD3.X R3, R190, c[0x0][0x25c], RZ, P6, !PT ;  /* 0x00009700be037a10 */ /* 0x000fe400037fe4ff */
[----:B------:R-:W-:Y:S02]  /*1890*/  SEL R67, R63, R55, P3 ;  /* 0x000000373f437207 */ /* 0x000fe40001800000 */
[----:B------:R-:W-:Y:S02]  /*18a0*/  SEL R66, R62, R54, P3 ;  /* 0x000000363e427207 */ /* 0x000fe40001800000 */
[----:B------:R-:W-:Y:S02]  /*18b0*/  SEL R65, R61, R53, P3 ;  /* 0x000000353d417207 */ /* 0x000fe40001800000 */
[----:B------:R-:W-:-:S05]  /*18c0*/  SEL R64, R60, R52, P3 ;  /* 0x000000343c407207 */ /* 0x000fca0001800000 */
[----:B------:R0:W-:Y:S02]  /*18d0*/  STG.E.128 [R2.64], R64 ;  /* 0x0000004002007986 */ /* 0x0001e4000c101d04 */
.L_x_1583:
[----:B0-----:R-:W-:Y:S01]  /*18e0*/  IADD3 R2, P6, R187, c[0x0][0x248], RZ ;  /* 0x00009200bb027a10 */ /* 0x001fe20007fde0ff */
[-CC-:B------:R-:W-:Y:S01]  /*18f0*/  FFMA.FTZ R68, R68, R93.reuse, R92.reuse ;  /* 0x0000005d44447223 */ /* 0x180fe2000001005c */
[----:B------:R-:W-:Y:S01]  /*1900*/  ISETP.NE.U32.AND P3, PT, RZ, c[0x0][0x250], PT ;  /* 0x00009400ff007a0c */ /* 0x000fe20003f65070 */
[----:B------:R-:W-:Y:S01]  /*1910*/  FFMA.FTZ R69, R69, R93, R92 ;  /* 0x0000005d45457223 */ /* 0x000fe2000001005c */
[----:B------:R-:W-:Y:S01]  /*1920*/  IADD3.X R3, R190, c[0x0][0x24c], RZ, P6, !PT ;  /* 0x00009300be037a10 */ /* 0x000fe200037fe4ff */
[----:B------:R-:W-:Y:S01]  /*1930*/  FADD.FTZ R65, R77, -R72 ;  /* 0x800000484d417221 */ /* 0x000fe20000010000 */
[----:B------:R-:W-:Y:S01]  /*1940*/  @P2 IADD3 R74, P6, R187, c[0x0][0x250], RZ ;  /* 0x00009400bb4a2a10 */ /* 0x000fe20007fde0ff */
[----:B------:R-:W-:Y:S01]  /*1950*/  FADD.FTZ R77, R71, -R68 ;  /* 0x80000044474d7221 */ /* 0x000fe20000010000 */
[----:B------:R-:W-:Y:S01]  /*1960*/  ISETP.NE.AND.EX P3, PT, RZ, c[0x0][0x254], PT, P3 ;  /* 0x00009500ff007a0c */ /* 0x000fe20003f65330 */
[----:B------:R-:W-:Y:S01]  /*1970*/  FADD.FTZ R67, R70, -R69 ;  /* 0x8000004546437221 */ /* 0x000fe20000010000 */
[----:B------:R-:W-:Y:S01]  /*1980*/  @P2 IADD3.X R75, R190, c[0x0][0x254], RZ, P6, !PT ;  /* 0x00009500be4b2a10 */ /* 0x000fe200037fe4ff */
[----:B------:R0:W-:Y:S01]  /*1990*/  STG.E.128 [R2.64], R60 ;  /* 0x0000003c02007986 */ /* 0x0001e2000c101d04 */
[----:B------:R-:W-:Y:S01]  /*19a0*/  SEL R70, R62, R58, P3 ;  /* 0x0000003a3e467207 */ /* 0x000fe20001800000 */
[----:B------:R-:W-:Y:S01]  /*19b0*/  FADD.FTZ R91, R76, -R73 ;  /* 0x800000494c5b7221 */ /* 0x000fe20000010000 */
[----:B------:R-:W-:Y:S01]  /*19c0*/  SEL R69, R61, R57, P3 ;  /* 0x000000393d457207 */ /* 0x000fe20001800000 */
[----:B------:R-:W-:Y:S01]  /*19d0*/  FMUL.FTZ R67, R180, R67 ;  /* 0x00000043b4437220 */ /* 0x000fe20000410000 */
[----:B------:R-:W-:Y:S01]  /*19e0*/  SEL R68, R60, R56, P3 ;  /* 0x000000383c447207 */ /* 0x000fe20001800000 */
[C---:B------:R-:W-:Y:S01]  /*19f0*/  FMUL.FTZ R66, R180.reuse, R77 ;  /* 0x0000004db4427220 */ /* 0x040fe20000410000 */
[----:B------:R-:W-:Y:S01]  /*1a00*/  @P2 SEL R71, R63, R59, P3 ;  /* 0x0000003b3f472207 */ /* 0x000fe20001800000 */
[C---:B------:R-:W-:Y:S01]  /*1a10*/  FMUL.FTZ R65, R180.reuse, R65 ;  /* 0x00000041b4417220 */ /* 0x040fe20000410000 */
[----:B------:R-:W-:Y:S01]  /*1a20*/  IADD3 R72, P6, R185, c[0x0][0x248], RZ ;  /* 0x00009200b9487a10 */ /* 0x000fe20007fde0ff */
[----:B------:R-:W-:Y:S01]  /*1a30*/  FMUL.FTZ R64, R180, R91 ;  /* 0x0000005bb4407220 */ /* 0x000fe20000410000 */
[----:B------:R-:W-:Y:S01]  /*1a40*/  SEL R186, RZ, 0x1, P5 ;  /* 0x00000001ffba7807 */ /* 0x000fe20002800000 */
[----:B------:R1:W-:Y:S01]  /*1a50*/  @P2 STG.E.128 [R74.64], R68 ;  /* 0x000000444a002986 */ /* 0x0003e2000c101d04 */
[----:B------:R-:W-:Y:S01]  /*1a60*/  IADD3.X R73, R184, c[0x0][0x24c], RZ, P6, !PT ;  /* 0x00009300b8497a10 */ /* 0x000fe200037fe4ff */
[----:B------:R-:W-:Y:S01]  /*1a70*/  @P0 FADD.FTZ R67, R43, R67 ;  /* 0x000000432b430221 */ /* 0x000fe20000010000 */
[----:B------:R-:W-:Y:S01]  /*1a80*/  ISETP.NE.U32.AND P5, PT, RZ, c[0x0][0x258], PT ;  /* 0x00009600ff007a0c */ /* 0x000fe20003fa5070 */
[----:B------:R-:W-:Y:S01]  /*1a90*/  @P0 FADD.FTZ R66, R42, R66 ;  /* 0x000000422a420221 */ /* 0x000fe20000010000 */
[----:B------:R-:W-:Y:S01]  /*1aa0*/  @P2 IADD3 R76, P6, R185, c[0x0][0x250], RZ ;  /* 0x00009400b94c2a10 */ /* 0x000fe20007fde0ff */
[----:B------:R-:W-:Y:S01]  /*1ab0*/  @P0 FADD.FTZ R65, R41, R65 ;  /* 0x0000004129410221 */ /* 0x000fe20000010000 */
[----:B0-----:R-:W-:Y:S01]  /*1ac0*/  SEL R63, R67, R59, P3 ;  /* 0x0000003b433f7207 */ /* 0x001fe20001800000 */
[----:B------:R-:W-:Y:S01]  /*1ad0*/  @P0 FADD.FTZ R64, R40, R64 ;  /* 0x0000004028400221 */ /* 0x000fe20000010000 */
[----:B------:R-:W-:-:S02]  /*1ae0*/  @P2 IADD3.X R77, R184, c[0x0][0x254], RZ, P6, !PT ;  /* 0x00009500b84d2a10 */ /* 0x000fc400037fe4ff */
[----:B------:R-:W-:Y:S02]  /*1af0*/  SEL R62, R66, R58, P3 ;  /* 0x0000003a423e7207 */ /* 0x000fe40001800000 */
[----:B------:R-:W-:Y:S02]  /*1b00*/  SEL R61, R65, R57, P3 ;  /* 0x00000039413d7207 */ /* 0x000fe40001800000 */
[----:B------:R-:W-:Y:S02]  /*1b10*/  SEL R60, R64, R56, P3 ;  /* 0x00000038403c7207 */ /* 0x000fe40001800000 */
[----:B------:R-:W-:Y:S01]  /*1b20*/  ISETP.NE.AND.EX P5, PT, RZ, c[0x0][0x25c], PT, P5 ;  /* 0x00009700ff007a0c */ /* 0x000fe20003fa5350 */
[----:B------:R-:W-:Y:S05]  /*1b30*/  @!P1 BRA `(.L_x_1584) ;  /* 0x0000007000009947 */ /* 0x000fea0003800000 */
[----:B-1----:R-:W-:Y:S02]  /*1b40*/  IADD3 R2, P6, R185, c[0x0][0x258], RZ ;  /* 0x00009600b9027a10 */ /* 0x002fe40007fde0ff */
[----:B------:R-:W-:Y:S02]  /*1b50*/  SEL R71, R67, R55, P5 ;  /* 0x0000003743477207 */ /* 0x000fe40002800000 */
[----:B------:R-:W-:-:S02]  /*1b60*/  SEL R70, R66, R54, P5 ;  /* 0x0000003642467207 */ /* 0x000fc40002800000 */
[----:B------:R-:W-:Y:S02]  /*1b70*/  SEL R69, R65, R53, P5 ;  /* 0x0000003541457207 */ /* 0x000fe40002800000 */
[----:B------:R-:W-:Y:S02]  /*1b80*/  IADD3.X R3, R184, c[0x0][0x25c], RZ, P6, !PT ;  /* 0x00009700b8037a10 */ /* 0x000fe400037fe4ff */
[----:B------:R-:W-:-:S05]  /*1b90*/  SEL R68, R64, R52, P5 ;  /* 0x0000003440447207 */ /* 0x000fca0002800000 */
[----:B------:R0:W-:Y:S02]  /*1ba0*/  STG.E.128 [R2.64], R68 ;  /* 0x0000004402007986 */ /* 0x0001e4000c101d04 */
.L_x_1584:
[----:B-1----:R1:W-:Y:S01]  /*1bb0*/  STG.E.128 [R72.64], R64 ;  /* 0x0000004048007986 */ /* 0x0023e2000c101d04 */
[-CC-:B------:R-:W-:Y:S02]  /*1bc0*/  FFMA.FTZ R78, R78, R93.reuse, R92.reuse ;  /* 0x0000005d4e4e7223 */ /* 0x180fe4000001005c */
[-CC-:B------:R-:W-:Y:S01]  /*1bd0*/  FFMA.FTZ R79, R79, R93.reuse, R92.reuse ;  /* 0x0000005d4f4f7223 */ /* 0x180fe2000001005c */
[----:B------:R2:W-:Y:S01]  /*1be0*/  @P2 STG.E.128 [R76.64], R60 ;  /* 0x0000003c4c002986 */ /* 0x0005e2000c101d04 */
[-CC-:B------:R-:W-:Y:S02]  /*1bf0*/  FFMA.FTZ R82, R82, R93.reuse, R92.reuse ;  /* 0x0000005d52527223 */ /* 0x180fe4000001005c */
[----:B------:R-:W-:Y:S02]  /*1c00*/  FFMA.FTZ R83, R83, R93, R92 ;  /* 0x0000005d53537223 */ /* 0x000fe4000001005c */
[----:B------:R-:W-:Y:S02]  /*1c10*/  FADD.FTZ R81, R81, -R78 ;  /* 0x8000004e51517221 */ /* 0x000fe40000010000 */
[----:B------:R-:W-:-:S02]  /*1c20*/  FADD.FTZ R79, R80, -R79 ;  /* 0x8000004f504f7221 */ /* 0x000fc40000010000 */
[----:B------:R-:W-:Y:S02]  /*1c30*/  FADD.FTZ R85, R85, -R82 ;  /* 0x8000005255557221 */ /* 0x000fe40000010000 */
[----:B------:R-:W-:Y:S02]  /*1c40*/  FADD.FTZ R83, R86, -R83 ;  /* 0x8000005356537221 */ /* 0x000fe40000010000 */
[C---:B-1----:R-:W-:Y:S02]  /*1c50*/  FMUL.FTZ R64, R180.reuse, R81 ;  /* 0x00000051b4407220 */ /* 0x042fe40000410000 */
[C---:B------:R-:W-:Y:S02]  /*1c60*/  FMUL.FTZ R65, R180.reuse, R79 ;  /* 0x0000004fb4417220 */ /* 0x040fe40000410000 */
[C---:B------:R-:W-:Y:S02]  /*1c70*/  FMUL.FTZ R66, R180.reuse, R85 ;  /* 0x00000055b4427220 */ /* 0x040fe40000410000 */
[----:B------:R-:W-:-:S02]  /*1c80*/  FMUL.FTZ R67, R180, R83 ;  /* 0x00000053b4437220 */ /* 0x000fc40000410000 */
[----:B------:R-:W-:Y:S02]  /*1c90*/  @P0 FADD.FTZ R64, R44, R64 ;  /* 0x000000402c400221 */ /* 0x000fe40000010000 */
[----:B------:R-:W-:Y:S02]  /*1ca0*/  @P0 FADD.FTZ R65, R45, R65 ;  /* 0x000000412d410221 */ /* 0x000fe40000010000 */
[----:B------:R-:W-:Y:S02]  /*1cb0*/  @P0 FADD.FTZ R66, R46, R66 ;  /* 0x000000422e420221 */ /* 0x000fe40000010000 */
[----:B------:R-:W-:Y:S01]  /*1cc0*/  @P0 FADD.FTZ R67, R47, R67 ;  /* 0x000000432f430221 */ /* 0x000fe20000010000 */
[----:B------:R-:W-:Y:S05]  /*1cd0*/  @!P1 BRA `(.L_x_1585) ;  /* 0x0000007000009947 */ /* 0x000fea0003800000 */
[----:B0-2---:R-:W-:Y:S02]  /*1ce0*/  IADD3 R2, P6, R183, c[0x0][0x258], RZ ;  /* 0x00009600b7027a10 */ /* 0x005fe40007fde0ff */
[----:B------:R-:W-:Y:S02]  /*1cf0*/  SEL R63, R67, R55, P5 ;  /* 0x00000037433f7207 */ /* 0x000fe40002800000 */
[----:B------:R-:W-:-:S02]  /*1d00*/  SEL R62, R66, R54, P5 ;  /* 0x00000036423e7207 */ /* 0x000fc40002800000 */
[----:B------:R-:W-:Y:S02]  /*1d10*/  SEL R61, R65, R53, P5 ;  /* 0x00000035413d7207 */ /* 0x000fe40002800000 */
[----:B------:R-:W-:Y:S02]  /*1d20*/  IADD3.X R3, R182, c[0x0][0x25c], RZ, P6, !PT ;  /* 0x00009700b6037a10 */ /* 0x000fe400037fe4ff */
[----:B------:R-:W-:-:S05]  /*1d30*/  SEL R60, R64, R52, P5 ;  /* 0x00000034403c7207 */ /* 0x000fca0002800000 */
[----:B------:R0:W-:Y:S02]  /*1d40*/  STG.E.128 [R2.64], R60 ;  /* 0x0000003c02007986 */ /* 0x0001e4000c101d04 */
.L_x_1585:
[----:B0-2---:R-:W-:Y:S01]  /*1d50*/  IADD3 R2, P6, R183, c[0x0][0x248], RZ ;  /* 0x00009200b7027a10 */ /* 0x005fe20007fde0ff */
[--C-:B------:R-:W-:Y:S01]  /*1d60*/  FFMA.FTZ R84, R84, R93, R92.reuse ;  /* 0x0000005d54547223 */ /* 0x100fe2000001005c */
[----:B------:R-:W-:Y:S01]  /*1d70*/  SEL R63, R67, R59, P3 ;  /* 0x0000003b433f7207 */ /* 0x000fe20001800000 */
[-CC-:B------:R-:W-:Y:S01]  /*1d80*/  FFMA.FTZ R88, R88, R93.reuse, R92.reuse ;  /* 0x0000005d58587223 */ /* 0x180fe2000001005c */
[----:B------:R-:W-:Y:S01]  /*1d90*/  IADD3.X R3, R182, c[0x0][0x24c], RZ, P6, !PT ;  /* 0x00009300b6037a10 */ /* 0x000fe200037fe4ff */
[-CC-:B------:R-:W-:Y:S01]  /*1da0*/  FFMA.FTZ R89, R89, R93.reuse, R92.reuse ;  /* 0x0000005d59597223 */ /* 0x180fe2000001005c */
[----:B------:R-:W-:Y:S01]  /*1db0*/  @P2 IADD3 R72, P6, R183, c[0x0][0x250], RZ ;  /* 0x00009400b7482a10 */ /* 0x000fe20007fde0ff */
[----:B------:R-:W-:Y:S01]  /*1dc0*/  FFMA.FTZ R90, R90, R93, R92 ;  /* 0x0000005d5a5a7223 */ /* 0x000fe2000001005c */
[----:B------:R-:W-:Y:S01]  /*1dd0*/  SEL R62, R66, R58, P3 ;  /* 0x0000003a423e7207 */ /* 0x000fe20001800000 */
[----:B------:R-:W-:Y:S01]  /*1de0*/  FADD.FTZ R87, R87, -R84 ;  /* 0x8000005457577221 */ /* 0x000fe20000010000 */
[----:B------:R-:W-:Y:S01]  /*1df0*/  @P2 IADD3.X R73, R182, c[0x0][0x254], RZ, P6, !PT ;  /* 0x00009500b6492a10 */ /* 0x000fe200037fe4ff */
[----:B------:R-:W-:Y:S01]  /*1e00*/  FADD.FTZ R69, R105, -R88 ;  /* 0x8000005869457221 */ /* 0x000fe20000010000 */
[----:B------:R-:W-:Y:S01]  /*1e10*/  @P1 IADD3 R74, P6, R181, c[0x0][0x258], RZ ;  /* 0x00009600b54a1a10 */ /* 0x000fe20007fde0ff */
[----:B------:R-:W-:Y:S01]  /*1e20*/  FADD.FTZ R89, R106, -R89 ;  /* 0x800000596a597221 */ /* 0x000fe20000010000 */
[----:B------:R-:W-:Y:S01]  /*1e30*/  SEL R61, R65, R57, P3 ;  /* 0x00000039413d7207 */ /* 0x000fe20001800000 */
[----:B------:R-:W-:Y:S01]  /*1e40*/  FADD.FTZ R71, R107, -R90 ;  /* 0x8000005a6b477221 */ /* 0x000fe20000010000 */
[----:B------:R-:W-:Y:S01]  /*1e50*/  @P1 IADD3.X R75, R179, c[0x0][0x25c], RZ, P6, !PT ;  /* 0x00009700b34b1a10 */ /* 0x000fe200037fe4ff */
[C---:B------:R-:W-:Y:S01]  /*1e60*/  FMUL.FTZ R68, R180.reuse, R87 ;  /* 0x00000057b4447220 */ /* 0x040fe20000410000 */
[----:B------:R-:W-:Y:S01]  /*1e70*/  IADD3 R76, P6, R181, c[0x0][0x248], RZ ;  /* 0x00009200b54c7a10 */ /* 0x000fe20007fde0ff */
[----:B------:R-:W-:Y:S01]  /*1e80*/  FMUL.FTZ R69, R180, R69 ;  /* 0x00000045b4457220 */ /* 0x000fe20000410000 */
[----:B------:R-:W-:Y:S01]  /*1e90*/  SEL R60, R64, R56, P3 ;  /* 0x00000038403c7207 */ /* 0x000fe20001800000 */
[C---:B------:R-:W-:Y:S01]  /*1ea0*/  FMUL.FTZ R70, R180.reuse, R89 ;  /* 0x00000059b4467220 */ /* 0x040fe20000410000 */
[----:B------:R-:W-:Y:S01]  /*1eb0*/  IADD3.X R77, R179, c[0x0][0x24c], RZ, P6, !PT ;  /* 0x00009300b34d7a10 */ /* 0x000fe200037fe4ff */
[----:B------:R-:W-:Y:S01]  /*1ec0*/  FMUL.FTZ R71, R180, R71 ;  /* 0x00000047b4477220 */ /* 0x000fe20000410000 */
[----:B------:R-:W-:Y:S01]  /*1ed0*/  @P2 IADD3 R78, P6, R181, c[0x0][0x250], RZ ;  /* 0x00009400b54e2a10 */ /* 0x000fe20007fde0ff */
[----:B------:R-:W-:Y:S01]  /*1ee0*/  @P0 FADD.FTZ R68, R48, R68 ;  /* 0x0000004430440221 */ /* 0x000fe20000010000 */
[----:B------:R0:W-:Y:S01]  /*1ef0*/  STG.E.128 [R2.64], R64 ;  /* 0x0000004002007986 */ /* 0x0001e2000c101d04 */
[----:B------:R-:W-:Y:S01]  /*1f00*/  @P0 FADD.FTZ R69, R49, R69 ;  /* 0x0000004531450221 */ /* 0x000fe20000010000 */
[----:B------:R-:W-:Y:S01]  /*1f10*/  @P2 IADD3.X R79, R179, c[0x0][0x254], RZ, P6, !PT ;  /* 0x00009500b34f2a10 */ /* 0x000fe200037fe4ff */
[----:B------:R-:W-:Y:S01]  /*1f20*/  @P0 FADD.FTZ R70, R50, R70 ;  /* 0x0000004632460221 */ /* 0x000fe20000010000 */
[----:B------:R-:W-:Y:S01]  /*1f30*/  SEL R52, R68, R52, P5 ;  /* 0x0000003444347207 */ /* 0x000fe20002800000 */
[----:B------:R-:W-:Y:S01]  /*1f40*/  @P0 FADD.FTZ R71, R51, R71 ;  /* 0x0000004733470221 */ /* 0x000fe20000010000 */
[----:B------:R-:W-:Y:S01]  /*1f50*/  SEL R53, R69, R53, P5 ;  /* 0x0000003545357207 */ /* 0x000fe20002800000 */
[----:B------:R0:W-:Y:S01]  /*1f60*/  @P2 STG.E.128 [R72.64], R60 ;  /* 0x0000003c48002986 */ /* 0x0001e2000c101d04 */
[----:B------:R-:W-:-:S02]  /*1f70*/  SEL R54, R70, R54, P5 ;  /* 0x0000003646367207 */ /* 0x000fc40002800000 */
[----:B------:R-:W-:Y:S02]  /*1f80*/  SEL R55, R71, R55, P5 ;  /* 0x0000003747377207 */ /* 0x000fe40002800000 */
[----:B------:R-:W-:Y:S02]  /*1f90*/  SEL R56, R68, R56, P3 ;  /* 0x0000003844387207 */ /* 0x000fe40001800000 */
[----:B------:R-:W-:Y:S01]  /*1fa0*/  SEL R57, R69, R57, P3 ;  /* 0x0000003945397207 */ /* 0x000fe20001800000 */
[----:B------:R0:W-:Y:S01]  /*1fb0*/  @P1 STG.E.128 [R74.64], R52 ;  /* 0x000000344a001986 */ /* 0x0001e2000c101d04 */
[----:B------:R-:W-:Y:S02]  /*1fc0*/  SEL R58, R70, R58, P3 ;  /* 0x0000003a463a7207 */ /* 0x000fe40001800000 */
[----:B------:R-:W-:Y:S01]  /*1fd0*/  SEL R59, R71, R59, P3 ;  /* 0x0000003b473b7207 */ /* 0x000fe20001800000 */
[----:B------:R0:W-:Y:S04]  /*1fe0*/  STG.E.128 [R76.64], R68 ;  /* 0x000000444c007986 */ /* 0x0001e8000c101d04 */
[----:B------:R0:W-:Y:S02]  /*1ff0*/  @P2 STG.E.128 [R78.64], R56 ;  /* 0x000000384e002986 */ /* 0x0001e4000c101d04 */
[----:B0-----:R-:W-:Y:S01]  /*2000*/  @P4 CALL.REL.NOINC `(.L_x_1586) ;  /* 0x0000001000004944 */ /* 0x001fe20003c00000 */
[----:B------:R-:W-:Y:S05]  /*2010*/  BRA `(.L_x_1587) ;  /* 0xffffe55000007947 */ /* 0x000fea000383ffff */
.L_x_1586:
        /* <DEDUP_REMOVED lines=64> */
.L_x_1580:
        /* <DEDUP_REMOVED lines=27> */
.L_x_1581:
[----:B------:R-:W-:Y:S01]  /*25d0*/  HFMA2.MMA R63, -RZ, RZ, 0, 9.5367431640625e-07 ;  /* 0x00000010ff3f7435 */ /* 0x000fe200000001ff */
[----:B------:R-:W-:-:S02]  /*25e0*/  MOV R62, R65 ;  /* 0x00000041003e7202 */ /* 0x000fc40000000f00 */
[----:B------:R-:W-:Y:S02]  /*25f0*/  MOV R66, 0x1f ;  /* 0x0000001f00427802 */ /* 0x000fe40000000f00 */
[----:B------:R-:W-:Y:S02]  /*2600*/  MOV R75, 0xffffffff ;  /* 0xffffffff004b7802 */ /* 0x000fe40000000f00 */
[----:B------:R-:W-:Y:S02]  /*2610*/  MOV R2, 0x2630 ;  /* 0x0000263000027802 */ /* 0x000fe40000000f00 */
[----:B-----5:R-:W-:Y:S05]  /*2620*/  CALL.REL.NOINC `($__internal_109_$__cuda_sm70_shflsync_down_p) ;  /* 0x0000045000007944 */ /* 0x020fea0003c00000 */
[----:B-1----:R-:W-:Y:S01]  /*2630*/  MOV R60, R66 ;  /* 0x00000042003c7202 */ /* 0x002fe20000000f00 */
[----:B0-----:R-:W-:Y:S05]  /*2640*/  BRA `(.L_x_1588) ;  /* 0xffffede000007947 */ /* 0x001fea000383ffff */
.L_x_1582:
[----:B------:R-:W-:Y:S01]  /*2650*/  HFMA2.MMA R63, -RZ, RZ, 0, 9.5367431640625e-07 ;  /* 0x00000010ff3f7435 */ /* 0x000fe200000001ff */
[----:B------:R-:W-:Y:S02]  /*2660*/  MOV R62, R67 ;  /* 0x00000043003e7202 */ /* 0x000fe40000000f00 */
[----:B------:R-:W-:Y:S02]  /*2670*/  MOV R66, 0x1f ;  /* 0x0000001f00427802 */ /* 0x000fe40000000f00 */
[----:B------:R-:W-:-:S02]  /*2680*/  MOV R75, 0xffffffff ;  /* 0xffffffff004b7802 */ /* 0x000fc40000000f00 */
[----:B------:R-:W-:Y:S02]  /*2690*/  MOV R2, 0x26b0 ;  /* 0x000026b000027802 */ /* 0x000fe40000000f00 */
[----:B01---5:R-:W-:Y:S05]  /*26a0*/  CALL.REL.NOINC `($__internal_109_$__cuda_sm70_shflsync_down_p) ;  /* 0x000003d000007944 */ /* 0x023fea0003c00000 */
[----:B------:R-:W-:Y:S01]  /*26b0*/  FADD.FTZ R65, R65, R60 ;  /* 0x0000003c41417221 */ /* 0x000fe20000010000 */
[----:B0-----:R-:W-:Y:S01]  /*26c0*/  HFMA2.MMA R63, -RZ, RZ, 0, 4.76837158203125e-07 ;  /* 0x00000008ff3f7435 */ /* 0x001fe200000001ff */
[----:B-1----:R-:W-:Y:S01]  /*26d0*/  FADD.FTZ R67, R67, R66 ;  /* 0x0000004243437221 */ /* 0x002fe20000010000 */
[----:B------:R-:W-:Y:S02]  /*26e0*/  MOV R66, 0x1f ;  /* 0x0000001f00427802 */ /* 0x000fe40000000f00 */
[----:B------:R-:W-:Y:S02]  /*26f0*/  MOV R75, 0xffffffff ;  /* 0xffffffff004b7802 */ /* 0x000fe40000000f00 */
[----:B------:R-:W-:Y:S02]  /*2700*/  MOV R62, R65 ;  /* 0x00000041003e7202 */ /* 0x000fe40000000f00 */
[----:B------:R-:W-:Y:S02]  /*2710*/  MOV R2, 0x2730 ;  /* 0x0000273000027802 */ /* 0x000fe40000000f00 */
[----:B------:R-:W-:Y:S05]  /*2720*/  CALL.REL.NOINC `($__internal_109_$__cuda_sm70_shflsync_down_p) ;  /* 0x0000035000007944 */ /* 0x000fea0003c00000 */
[----:B0-----:R-:W-:Y:S01]  /*2730*/  HFMA2.MMA R63, -RZ, RZ, 0, 4.76837158203125e-07 ;  /* 0x00000008ff3f7435 */ /* 0x001fe200000001ff */
[----:B-1----:R-:W-:-:S02]  /*2740*/  MOV R60, R66 ;  /* 0x00000042003c7202 */ /* 0x002fc40000000f00 */
[----:B------:R-:W-:Y:S02]  /*2750*/  MOV R62, R67 ;  /* 0x00000043003e7202 */ /* 0x000fe40000000f00 */
[----:B------:R-:W-:Y:S02]  /*2760*/  MOV R66, 0x1f ;  /* 0x0000001f00427802 */ /* 0x000fe40000000f00 */
[----:B------:R-:W-:Y:S02]  /*2770*/  MOV R75, 0xffffffff ;  /* 0xffffffff004b7802 */ /* 0x000fe40000000f00 */
[----:B------:R-:W-:Y:S02]  /*2780*/  MOV R2, 0x27a0 ;  /* 0x000027a000027802 */ /* 0x000fe40000000f00 */
[----:B------:R-:W-:Y:S05]  /*2790*/  CALL.REL.NOINC `($__internal_109_$__cuda_sm70_shflsync_down_p) ;  /* 0x000002e000007944 */ /* 0x000fea0003c00000 */
[----:B------:R-:W-:Y:S01]  /*27a0*/  FADD.FTZ R65, R60, R65 ;  /* 0x000000413c417221 */ /* 0x000fe20000010000 */
[----:B0-----:R-:W-:Y:S01]  /*27b0*/  HFMA2.MMA R63, -RZ, RZ, 0, 2.384185791015625e-07 ;  /* 0x00000004ff3f7435 */ /* 0x001fe200000001ff */
[----:B-1----:R-:W-:Y:S01]  /*27c0*/  FADD.FTZ R67, R67, R66 ;  /* 0x0000004243437221 */ /* 0x002fe20000010000 */
[----:B------:R-:W-:Y:S02]  /*27d0*/  MOV R66, 0x1f ;  /* 0x0000001f00427802 */ /* 0x000fe40000000f00 */
[----:B------:R-:W-:-:S02]  /*27e0*/  MOV R75, 0xffffffff ;  /* 0xffffffff004b7802 */ /* 0x000fc40000000f00 */
[----:B------:R-:W-:Y:S02]  /*27f0*/  MOV R62, R65 ;  /* 0x00000041003e7202 */ /* 0x000fe40000000f00 */
[----:B------:R-:W-:Y:S02]  /*2800*/  MOV R2, 0x2820 ;  /* 0x0000282000027802 */ /* 0x000fe40000000f00 */
[----:B------:R-:W-:Y:S05]  /*2810*/  CALL.REL.NOINC `($__internal_109_$__cuda_sm70_shflsync_down_p) ;  /* 0x0000026000007944 */ /* 0x000fea0003c00000 */
[----:B0-----:R-:W-:Y:S01]  /*2820*/  HFMA2.MMA R63, -RZ, RZ, 0, 2.384185791015625e-07 ;  /* 0x00000004ff3f7435 */ /* 0x001fe200000001ff */
[----:B-1----:R-:W-:Y:S02]  /*2830*/  MOV R60, R66 ;  /* 0x00000042003c7202 */ /* 0x002fe40000000f00 */
[----:B------:R-:W-:Y:S02]  /*2840*/  MOV R62, R67 ;  /* 0x00000043003e7202 */ /* 0x000fe40000000f00 */
[----:B------:R-:W-:Y:S02]  /*2850*/  MOV R66, 0x1f ;  /* 0x0000001f00427802 */ /* 0x000fe40000000f00 */
[----:B------:R-:W-:Y:S02]  /*2860*/  MOV R75, 0xffffffff ;  /* 0xffffffff004b7802 */ /* 0x000fe40000000f00 */
[----:B------:R-:W-:-:S02]  /*2870*/  MOV R2, 0x2890 ;  /* 0x0000289000027802 */ /* 0x000fc40000000f00 */
[----:B------:R-:W-:Y:S05]  /*2880*/  CALL.REL.NOINC `($__internal_109_$__cuda_sm70_shflsync_down_p) ;  /* 0x000001f000007944 */ /* 0x000fea0003c00000 */
[----:B------:R-:W-:Y:S01]  /*2890*/  FADD.FTZ R65, R60, R65 ;  /* 0x000000413c417221 */ /* 0x000fe20000010000 */
[----:B0-----:R-:W-:Y:S01]  /*28a0*/  HFMA2.MMA R63, -RZ, RZ, 0, 1.1920928955078125e-07 ;  /* 0x00000002ff3f7435 */ /* 0x001fe200000001ff */
[----:B-1----:R-:W-:Y:S01]  /*28b0*/  FADD.FTZ R67, R67, R66 ;  /* 0x0000004243437221 */ /* 0x002fe20000010000 */
[----:B------:R-:W-:-:S02]  /*28c0*/  MOV R66, 0x1f ;  /* 0x0000001f00427802 */ /* 0x000fc40000000f00 */
[----:B------:R-:W-:Y:S02]  /*28d0*/  MOV R75, 0xffffffff ;  /* 0xffffffff004b7802 */ /* 0x000fe40000000f00 */
[----:B------:R-:W-:Y:S02]  /*28e0*/  MOV R62, R65 ;  /* 0x00000041003e7202 */ /* 0x000fe40000000f00 */
[----:B------:R-:W-:Y:S02]  /*28f0*/  MOV R2, 0x2910 ;  /* 0x0000291000027802 */ /* 0x000fe40000000f00 */
[----:B------:R-:W-:Y:S05]  /*2900*/  CALL.REL.NOINC `($__internal_109_$__cuda_sm70_shflsync_down_p) ;  /* 0x0000017000007944 */ /* 0x000fea0003c00000 */
[----:B0-----:R-:W-:Y:S01]  /*2910*/  HFMA2.MMA R63, -RZ, RZ, 0, 1.1920928955078125e-07 ;  /* 0x00000002ff3f7435 */ /* 0x001fe200000001ff */
[----:B-1----:R-:W-:Y:S02]  /*2920*/  MOV R60, R66 ;  /* 0x00000042003c7202 */ /* 0x002fe40000000f00 */
[----:B------:R-:W-:Y:S02]  /*2930*/  MOV R62, R67 ;  /* 0x00000043003e7202 */ /* 0x000fe40000000f00 */
[----:B------:R-:W-:Y:S02]  /*2940*/  MOV R66, 0x1f ;  /* 0x0000001f00427802 */ /* 0x000fe40000000f00 */
[----:B------:R-:W-:-:S02]  /*2950*/  MOV R75, 0xffffffff ;  /* 0xffffffff004b7802 */ /* 0x000fc40000000f00 */
[----:B------:R-:W-:Y:S02]  /*2960*/  MOV R2, 0x2980 ;  /* 0x0000298000027802 */ /* 0x000fe40000000f00 */
[----:B------:R-:W-:Y:S05]  /*2970*/  CALL.REL.NOINC `($__internal_109_$__cuda_sm70_shflsync_down_p) ;  /* 0x0000010000007944 */ /* 0x000fea0003c00000 */
[----:B------:R-:W-:Y:S01]  /*2980*/  FADD.FTZ R65, R60, R65 ;  /* 0x000000413c417221 */ /* 0x000fe20000010000 */
[----:B0-----:R-:W-:Y:S01]  /*2990*/  HFMA2.MMA R63, -RZ, RZ, 0, 5.9604644775390625e-08 ;  /* 0x00000001ff3f7435 */ /* 0x001fe200000001ff */
[----:B-1----:R-:W-:Y:S01]  /*29a0*/  FADD.FTZ R67, R67, R66 ;  /* 0x0000004243437221 */ /* 0x002fe20000010000 */
[----:B------:R-:W-:Y:S02]  /*29b0*/  MOV R66, 0x1f ;  /* 0x0000001f00427802 */ /* 0x000fe40000000f00 */
[----:B------:R-:W-:Y:S02]  /*29c0*/  MOV R75, 0xffffffff ;  /* 0xffffffff004b7802 */ /* 0x000fe40000000f00 */
[----:B------:R-:W-:Y:S02]  /*29d0*/  MOV R62, R65 ;  /* 0x00000041003e7202 */ /* 0x000fe40000000f00 */
[----:B------:R-:W-:Y:S02]  /*29e0*/  MOV R2, 0x2a00 ;  /* 0x00002a0000027802 */ /* 0x000fe40000000f00 */
[----:B------:R-:W-:Y:S05]  /*29f0*/  CALL.REL.NOINC `($__internal_109_$__cuda_sm70_shflsync_down_p) ;  /* 0x0000008000007944 */ /* 0x000fea0003c00000 */
[----:B0-----:R-:W-:Y:S01]  /*2a00*/  HFMA2.MMA R63, -RZ, RZ, 0, 5.9604644775390625e-08 ;  /* 0x00000001ff3f7435 */ /* 0x001fe200000001ff */
[----:B-1----:R-:W-:-:S02]  /*2a10*/  MOV R64, R66 ;  /* 0x0000004200407202 */ /* 0x002fc40000000f00 */
[----:B------:R-:W-:Y:S02]  /*2a20*/  MOV R62, R67 ;  /* 0x00000043003e7202 */ /* 0x000fe40000000f00 */
[----:B------:R-:W-:Y:S02]  /*2a30*/  MOV R66, 0x1f ;  /* 0x0000001f00427802 */ /* 0x000fe40000000f00 */
[----:B------:R-:W-:Y:S02]  /*2a40*/  MOV R75, 0xffffffff ;  /* 0xffffffff004b7802 */ /* 0x000fe40000000f00 */
[----:B------:R-:W-:Y:S02]  /*2a50*/  MOV R2, 0x2a70 ;  /* 0x00002a7000027802 */ /* 0x000fe40000000f00 */
[----:B------:R-:W-:Y:S05]  /*2a60*/  CALL.REL.NOINC `($__internal_109_$__cuda_sm70_shflsync_down_p) ;  /* 0x0000001000007944 */ /* 0x000fea0003c00000 */
[----:B01----:R-:W-:Y:S05]  /*2a70*/  BRA `(.L_x_1589) ;  /* 0xffffead000007947 */ /* 0x003fea000383ffff */
        .weak           $__internal_109_$__cuda_sm70_shflsync_down_p
        .type           $__internal_109_$__cuda_sm70_shflsync_down_p,@function
        .size           $__internal_109_$__cuda_sm70_shflsync_down_p,(.L_x_1872 - $__internal_109_$__cuda_sm70_shflsync_down_p)
$__internal_109_$__cuda_sm70_shflsync_down_p:
[----:B------:R-:W-:Y:S01]  /*2a80*/  HFMA2.MMA R3, -RZ, RZ, 0, 0 ;  /* 0x00000000ff037435 */ /* 0x000fe200000001ff */
[----:B------:R-:W-:Y:S04]  /*2a90*/  WARPSYNC R75 ;  /* 0x0000004b00007348 */ /* 0x000fe80003800000 */
[----:B------:R0:W1:Y:S01]  /*2aa0*/  SHFL.DOWN PT, R66, R62, R63, R66 ;  /* 0x0800003f3e427389 */ /* 0x00006200000e0042 */
[----:B------:R-:W-:Y:S05]  /*2ab0*/  RET.REL.NODEC R2 `(_ZN10layer_norm31ln_parallel_residual_bwd_kernelINS_13Kernel_traitsIfffffjLj2048ELj1ELj1ELj4ELj16ENS_18Kernel_traits_baseILj2048EfffffjLj128EEEEELb0ELb0ELb1EEEvNS_9BwdParamsE) ;  /* 0xffffd54002007950 */ /* 0x000fea0003c3ffff */
.L_x_1590:
        /* <DEDUP_REMOVED lines=12> */
.L_x_1872:


//--------------------- .text._ZN10layer_norm31ln_parallel_residual_bwd_kernelINS_13Kernel_traitsIfffffjLj2048ELj1ELj1ELj4ELj16ENS_18Kernel_traits_baseILj2048EfffffjLj128EEEEELb0ELb1ELb0EEEvNS_9BwdParamsE --------------------------
	.section	.text._ZN10layer_norm31ln_parallel_residual_bwd_kernelINS_13Kernel_traitsIfffffjLj2048ELj1ELj1ELj4ELj16ENS_18Kernel_traits_baseILj2048EfffffjLj128EEEEELb0ELb1ELb0EEEvNS_9BwdParamsE,"ax",@progbits
	.sectioninfo	@"SHI_REGISTERS=127"
	.align	128
        .global         _ZN10layer_norm31ln_parallel_residual_bwd_kernelINS_13Kernel_traitsIfffffjLj2048ELj1ELj1ELj4ELj16ENS_18Kernel_traits_baseILj2048EfffffjLj128EEEEELb0ELb1ELb0EEEvNS_9BwdParamsE
        .type           _ZN10layer_norm31ln_parallel_residual_bwd_kernelINS_13Kernel_traitsIfffffjLj2048ELj1ELj1ELj4ELj16ENS_18Kernel_traits_baseILj2048EfffffjLj128EEEEELb0ELb1ELb0EEEvNS_9BwdParamsE,@function
        .size           _ZN10layer_norm31ln_parallel_residual_bwd_kernelINS_13Kernel_traitsIfffffjLj2048ELj1ELj1ELj4ELj16ENS_18Kernel_traits_baseILj2048EfffffjLj128EEEEELb0ELb1ELb0EEEvNS_9BwdParamsE,(.L_x_1873 - _ZN10layer_norm31ln_parallel_residual_bwd_kernelINS_13Kernel_traitsIfffffjLj2048ELj1ELj1ELj4ELj16ENS_18Kernel_traits_baseILj2048EfffffjLj128EEEEELb0ELb1ELb0EEEvNS_9BwdParamsE)
        .other          _ZN10layer_norm31ln_parallel_residual_bwd_kernelINS_13Kernel_traitsIfffffjLj2048ELj1ELj1ELj4ELj16ENS_18Kernel_traits_baseILj2048EfffffjLj128EEEEELb0ELb1ELb0EEEvNS_9BwdParamsE,@"STO_CUDA_ENTRY STV_DEFAULT"
_ZN10layer_norm31ln_parallel_residual_bwd_kernelINS_13Kernel_traitsIfffffjLj2048ELj1ELj1ELj4ELj16ENS_18Kernel_traits_baseILj2048EfffffjLj128EEEEELb0ELb1ELb0EEEvNS_9BwdParamsE:
.text._ZN10layer_norm31ln_parallel_residual_bwd_kernelINS_13Kernel_traitsIfffffjLj2048ELj1ELj1ELj4ELj16ENS_18Kernel_traits_baseILj2048EfffffjLj128EEEEELb0ELb1ELb0EEEvNS_9BwdParamsE:
        /* <DEDUP_REMOVED lines=18> */
[----:B------:R-:W-:Y:S01]  /*0120*/  @P5 MOV R5, 0x10 ;  /* 0x0000001000055802 */ /* 0x000fe20000000f00 */
[----:B------:R-:W0:Y:S01]  /*0130*/  S2UR UR6, SR_CTAID.X ;  /* 0x00000000000679c3 */ /* 0x000e220000002500 */
[----:B------:R0:W5:Y:S01]  /*0140*/  @P2 LDG.E.128 R16, [R2.64] ;  /* 0x0000000402102981 */ /* 0x000162000c1e1d00 */
[C---:B------:R-:W-:Y:S01]  /*0150*/  @P3 IMAD.WIDE.U32 R6, R4.reuse, R7, c[0x0][0x1b0] ;  /* 0x00006c0004063625 */ /* 0x040fe200078e0007 */
[----:B------:R-:W-:-:S04]  /*0160*/  @P3 IADD3 R4, R4, 0x80, RZ ;  /* 0x0000008004043810 */ /* 0x000fc80007ffe0ff */
[----:B------:R1:W5:Y:S01]  /*0170*/  @P3 LDG.E.128 R20, [R6.64] ;  /* 0x0000000406143981 */ /* 0x000362000c1e1d00 */
[C---:B------:R-:W-:Y:S01]  /*0180*/  @P4 IMAD.WIDE.U32 R8, R4.reuse, R9, c[0x0][0x1b0] ;  /* 0x00006c0004084625 */ /* 0x040fe200078e0009 */
[----:B------:R-:W-:-:S04]  /*0190*/  @P4 IADD3 R4, R4, 0x80, RZ ;  /* 0x0000008004044810 */ /* 0x000fc80007ffe0ff */
        /* <DEDUP_REMOVED lines=24> */
.L_x_1610:
        /* <DEDUP_REMOVED lines=16> */
[----:B------:R-:W-:Y:S02]  /*0420*/  MOV R111, R5 ;  /* 0x00000005006f7202 */ /* 0x000fe40000000f00 */
        /* <DEDUP_REMOVED lines=20> */
[----:B------:R-:W-:Y:S02]  /*0570*/  FADD.FTZ R84, RZ, R99 ;  /* 0x00000063ff547221 */ /* 0x000fe40000010000 */
[----:B------:R-:W-:Y:S02]  /*0580*/  FFMA.FTZ R85, R6, R99, RZ ;  /* 0x0000006306557223 */ /* 0x000fe400000100ff */
[----:B------:R-:W-:Y:S02]  /*0590*/  FADD.FTZ R121, -R110, R87 ;  /* 0x000000576e797221 */ /* 0x000fe40000010100 */
[----:B------:R-:W-:Y:S01]  /*05a0*/  FMUL.FTZ R107, R4, R111 ;  /* 0x0000006f046b7220 */ /* 0x000fe20000410000 */
[----:B------:R-:W-:Y:S01]  /*05b0*/  IADD3 R111, R5, 0x80, RZ ;  /* 0x00000080056f7810 */ /* 0x000fe20007ffe0ff */
[----:B------:R-:W-:-:S02]  /*05c0*/  FMUL.FTZ R120, R18, R90 ;  /* 0x0000005a12787220 */ /* 0x000fc40000410000 */
[----:B------:R-:W-:Y:S02]  /*05d0*/  FADD.FTZ R87, R84, R109 ;  /* 0x0000006d54577221 */ /* 0x000fe40000010000 */
[----:B------:R-:W-:Y:S02]  /*05e0*/  FFMA.FTZ R85, R94, R109, R85 ;  /* 0x0000006d5e557223 */ /* 0x000fe40000010055 */
[----:B------:R-:W-:Y:S02]  /*05f0*/  FMUL.FTZ R113, R19, R91 ;  /* 0x0000005b13717220 */ /* 0x000fe40000410000 */
[----:B0-----:R-:W-:Y:S02]  /*0600*/  FMUL.FTZ R118, R4, R121 ;  /* 0x0000007904767220 */ /* 0x001fe40000410000 */
        /* <DEDUP_REMOVED lines=12> */
.L_x_1593:
[----:B0-----:R-:W-:Y:S05]  /*06d0*/  BSYNC B0 ;  /* 0x0000000000007941 */ /* 0x001fea0003800000 */
.L_x_1592:
[----:B------:R-:W-:Y:S01]  /*06e0*/  BSSY B0, `(.L_x_1594) ;  /* 0x000002a000007945 */ /* 0x000fe20003800000 */
[----:B------:R-:W-:Y:S05]  /*06f0*/  @!P3 BRA `(.L_x_1595) ;  /* 0x000002800000b947 */ /* 0x000fea0003800000 */
[C---:B------:R-:W-:Y:S02]  /*0700*/  LEA R84, P0, R111.reuse, c[0x0][0x188], 0x4 ;  /* 0x000062006f547a11 */ /* 0x040fe400078020ff */
[----:B------:R-:W-:Y:S02]  /*0710*/  MOV R88, 0x10 ;  /* 0x0000001000587802 */ /* 0x000fe40000000f00 */
        /* <DEDUP_REMOVED lines=13> */
[----:B-----5:R-:W-:Y:S02]  /*07f0*/  FMUL.FTZ R11, R4, R11 ;  /* 0x0000000b040b7220 */ /* 0x020fe40000410000 */
[----:B---3--:R-:W-:-:S02]  /*0800*/  FMUL.FTZ R98, R20, R88 ;  /* 0x0000005814627220 */ /* 0x008fc40000410000 */
[C---:B------:R-:W-:Y:S02]  /*0810*/  FMUL.FTZ R92, R4.reuse, R97 ;  /* 0x00000061045c7220 */ /* 0x040fe40000410000 */
[----:B------:R-:W-:Y:S02]  /*0820*/  FMUL.FTZ R97, R4, R105 ;  /* 0x0000006904617220 */ /* 0x000fe40000410000 */
[----:B------:R-:W-:Y:S02]  /*0830*/  FMUL.FTZ R105, R21, R89 ;  /* 0x0000005915697220 */ /* 0x000fe40000410000 */
[----:B------:R-:W-:Y:S02]  /*0840*/  FADD.FTZ R84, R121, R98 ;  /* 0x0000006279547221 */ /* 0x000fe40000010000 */
[----:B------:R-:W-:Y:S02]  /*0850*/  FFMA.FTZ R119, R11, R98, R119 ;  /* 0x000000620b777223 */ /* 0x000fe40000010077 */
[----:B------:R-:W-:-:S02]  /*0860*/  FADD.FTZ R87, -R110, R87 ;  /* 0x000000576e577221 */ /* 0x000fc40000010100 */
        /* <DEDUP_REMOVED lines=17> */
.L_x_1595:
[----:B------:R-:W-:Y:S05]  /*0980*/  BSYNC B0 ;  /* 0x0000000000007941 */ /* 0x000fea0003800000 */
.L_x_1594:
[----:B------:R-:W-:Y:S01]  /*0990*/  BSSY B0, `(.L_x_1596) ;  /* 0x000002a000007945 */ /* 0x000fe20003800000 */
[----:B------:R-:W-:Y:S05]  /*09a0*/  @!P4 BRA `(.L_x_1597) ;  /* 0x000002800000c947 */ /* 0x000fea0003800000 */
[----:B------:R-:W-:Y:S01]  /*09b0*/  HFMA2.MMA R84, -RZ, RZ, 0, 9.5367431640625e-07 ;  /* 0x00000010ff547435 */ /* 0x000fe200000001ff */
[----:B------:R-:W-:-:S04]  /*09c0*/  LEA R88, P0, R111, c[0x0][0x188], 0x4 ;  /* 0x000062006f587a11 */ /* 0x000fc800078020ff */
[----:B------:R-:W-:Y:S02]  /*09d0*/  LEA.HI.X R89, R111, c[0x0][0x18c], RZ, 0x4, P0 ;  /* 0x000063006f597a11 */ /* 0x000fe400000f24ff */
[----:B------:R-:W-:-:S03]  /*09e0*/  ISETP.NE.U32.AND P0, PT, RZ, c[0x0][0x218], PT ;  /* 0x00008600ff007a0c */ /* 0x000fc60003f05070 */
[----:B------:R-:W-:Y:S01]  /*09f0*/  IMAD.WIDE.U32 R84, R111, R84, c[0x0][0x208] ;  /* 0x000082006f547625 */ /* 0x000fe200078e0054 */
[----:B------:R-:W2:Y:S01]  /*0a00*/  LDG.E.128 R88, [R88.64] ;  /* 0x0000000458587981 */ /* 0x000ea2000c1e1d00 */
[----:B------:R-:W-:-:S04]  /*0a10*/  ISETP.NE.AND.EX P0, PT, RZ, c[0x0][0x21c], PT, P0 ;  /* 0x00008700ff007a0c */ /* 0x000fc80003f05300 */
[----:B------:R-:W3:Y:S09]  /*0a20*/  LDG.E.128 R84, [R84.64] ;  /* 0x0000000454547981 */ /* 0x000ef2000c1e1d00 */
        /* <DEDUP_REMOVED lines=32> */
.L_x_1597:
[----:B0-----:R-:W-:Y:S05]  /*0c30*/  BSYNC B0 ;  /* 0x0000000000007941 */ /* 0x001fea0003800000 */
.L_x_1596:
        /* <DEDUP_REMOVED lines=17> */
[----:B------:R-:W-:Y:S02]  /*0d50*/  FADD.FTZ R56, R56, R84 ;  /* 0x0000005438387221 */ /* 0x000fe40000010000 */
[----:B------:R-:W-:-:S02]  /*0d60*/  FMUL.FTZ R10, R4, R101 ;  /* 0x00000065040a7220 */ /* 0x000fc40000410000 */
[----:B------:R-:W-:Y:S02]  /*0d70*/  FFMA.FTZ R44, R84, R8, R44 ;  /* 0x00000008542c7223 */ /* 0x000fe4000001002c */
[----:B------:R-:W-:Y:S02]  /*0d80*/  FADD.FTZ R111, -R110, R90 ;  /* 0x0000005a6e6f7221 */ /* 0x000fe40000010100 */
[----:B0-----:R-:W-:Y:S02]  /*0d90*/  FMUL.FTZ R103, R29, R85 ;  /* 0x000000551d677220 */ /* 0x001fe40000410000 */
        /* <DEDUP_REMOVED lines=19> */
.L_x_1599:
[----:B------:R-:W-:Y:S05]  /*0ed0*/  BSYNC B0 ;  /* 0x0000000000007941 */ /* 0x000fea0003800000 */
.L_x_1598:
[----:B------:R-:W-:Y:S02]  /*0ee0*/  SHF.R.U32.HI R86, RZ, 0x5, R0 ;  /* 0x00000005ff567819 */ /* 0x000fe40000011600 */
[----:B------:R-:W-:Y:S02]  /*0ef0*/  LOP3.LUT P0, RZ, R0, 0x1f, RZ, 0xc0, !PT ;  /* 0x0000001f00ff7812 */ /* 0x000fe4000780c0ff */
[----:B------:R-:W-:-:S04]  /*0f00*/  LOP3.LUT R122, R86, 0x7fffffc, RZ, 0xc0, !PT ;  /* 0x07fffffc567a7812 */ /* 0x000fc800078ec0ff */
[----:B------:R-:W-:Y:S01]  /*0f10*/  @!P1 IADD3 R122, R122, 0x4, RZ ;  /* 0x000000047a7a9810 */ /* 0x000fe20007ffe0ff */
[----:B------:R-:W-:Y:S05]  /*0f20*/  BRA.DIV ~URZ, `(.L_x_1600) ;  /* 0x00000fd27f007947 */ /* 0x000fea000b800000 */
[----:B------:R0:W1:Y:S02]  /*0f30*/  SHFL.DOWN PT, R110, R121, 0x10, 0x1f ;  /* 0x0a001f00796e7f89 */ /* 0x00006400000e0000 */
.L_x_1611:
        /* <DEDUP_REMOVED lines=18> */
.L_x_1612:
        /* <DEDUP_REMOVED lines=65> */
.L_x_1603:
[----:B------:R-:W-:Y:S05]  /*1470*/  BSYNC B0 ;  /* 0x0000000000007941 */ /* 0x000fea0003800000 */
.L_x_1602:
        /* <DEDUP_REMOVED lines=10> */
[----:B------:R-:W-:Y:S01]  /*1520*/  MOV R88, 0x10 ;  /* 0x0000001000587802 */ /* 0x000fe20000000f00 */
[----:B------:R-:W-:-:S02]  /*1530*/  FADD.FTZ R85, R98, -R85 ;  /* 0x8000005562557221 */ /* 0x000fc40000010000 */
        /* <DEDUP_REMOVED lines=31> */
.L_x_1605:
[----:B------:R-:W-:Y:S05]  /*1730*/  BSYNC B0 ;  /* 0x0000000000007941 */ /* 0x000fea0003800000 */
.L_x_1604:
        /* <DEDUP_REMOVED lines=10> */
[----:B------:R-:W-:Y:S01]  /*17e0*/  HFMA2.MMA R88, -RZ, RZ, 0, 9.5367431640625e-07 ;  /* 0x00000010ff587435 */ /* 0x000fe200000001ff */
        /* <DEDUP_REMOVED lines=32> */
.L_x_1607:
[----:B------:R-:W-:Y:S05]  /*19f0*/  BSYNC B0 ;  /* 0x0000000000007941 */ /* 0x000fea0003800000 */
.L_x_1606:
        /* <DEDUP_REMOVED lines=11> */
[----:B------:R-:W-:Y:S01]  /*1ab0*/  FADD.FTZ R85, R93, -R84 ;  /* 0x800000545d557221 */ /* 0x000fe20000010000 */
[----:B------:R-:W-:Y:S01]  /*1ac0*/  MOV R88, 0x10 ;  /* 0x0000001000587802 */ /* 0x000fe20000000f00 */
[----:B------:R-:W-:-:S02]  /*1ad0*/  FADD.FTZ R87, R103, -R86 ;  /* 0x8000005667577221 */ /* 0x000fc40000010000 */
[----:B------:R-:W-:Y:S02]  /*1ae0*/  FADD.FTZ R89, R106, -R89 ;  /* 0x800000596a597221 */ /* 0x000fe40000010000 */
[----:B------:R-:W-:Y:S02]  /*1af0*/  FADD.FTZ R91, R102, -R91 ;  /* 0x8000005b665b7221 */ /* 0x000fe40000010000 */
[C---:B-----5:R-:W-:Y:S02]  /*1b00*/  FMUL.FTZ R84, R4.reuse, R85 ;  /* 0x0000005504547220 */ /* 0x060fe40000410000 */
[C---:B------:R-:W-:Y:S02]  /*1b10*/  FMUL.FTZ R85, R4.reuse, R87 ;  /* 0x0000005704557220 */ /* 0x040fe40000410000 */
[C---:B------:R-:W-:Y:S02]  /*1b20*/  FMUL.FTZ R86, R4.reuse, R89 ;  /* 0x0000005904567220 */ /* 0x040fe40000410000 */
[----:B------:R-:W-:-:S02]  /*1b30*/  FMUL.FTZ R87, R4, R91 ;  /* 0x0000005b04577220 */ /* 0x000fc40000410000 */
[----:B------:R-:W-:Y:S02]  /*1b40*/  @P0 FADD.FTZ R84, R76, R84 ;  /* 0x000000544c540221 */ /* 0x000fe40000010000 */
[----:B------:R-:W-:Y:S02]  /*1b50*/  @P0 FADD.FTZ R85, R77, R85 ;  /* 0x000000554d550221 */ /* 0x000fe40000010000 */
[----:B------:R-:W-:Y:S01]  /*1b60*/  @P0 FADD.FTZ R86, R78, R86 ;  /* 0x000000564e560221 */ /* 0x000fe20000010000 */
[----:B------:R-:W-:Y:S01]  /*1b70*/  SEL R80, R84, R80, P1 ;  /* 0x0000005054507207 */ /* 0x000fe20000800000 */
[----:B------:R-:W-:Y:S01]  /*1b80*/  @P0 FADD.FTZ R87, R79, R87 ;  /* 0x000000574f570221 */ /* 0x000fe20000010000 */
[----:B------:R-:W-:Y:S01]  /*1b90*/  ISETP.NE.AND.EX P0, PT, RZ, c[0x0][0x254], PT, P6 ;  /* 0x00009500ff007a0c */ /* 0x000fe20003f05360 */
[----:B------:R-:W-:Y:S01]  /*1ba0*/  @P1 IMAD.WIDE.U32 R90, R5, R88, c[0x0][0x258] ;  /* 0x00009600055a1625 */ /* 0x000fe200078e0058 */
[----:B------:R-:W-:Y:S02]  /*1bb0*/  SEL R81, R85, R81, P1 ;  /* 0x0000005155517207 */ /* 0x000fe40000800000 */
        /* <DEDUP_REMOVED lines=14> */
.L_x_1609:
[----:B------:R-:W-:Y:S05]  /*1ca0*/  BSYNC B0 ;  /* 0x0000000000007941 */ /* 0x000fea0003800000 */
.L_x_1608:
[----:B------:R-:W-:Y:S02]  /*1cb0*/  IADD3 R2, R2, c[0x0][0x160], RZ ;  /* 0x0000580002027a10 */ /* 0x000fe40007ffe0ff */
[----:B------:R-:W-:Y:S02]  /*1cc0*/  LOP3.LUT P1, RZ, R3, 0xff, RZ, 0xc0, !PT ;  /* 0x000000ff03ff7812 */ /* 0x000fe4000782c0ff */
[----:B------:R-:W-:Y:S02]  /*1cd0*/  ISETP.GE.AND P0, PT, R2, c[0x0][0x164], PT ;  /* 0x0000590002007a0c */ /* 0x000fe40003f06270 */
[----:B------:R-:W-:-:S11]  /*1ce0*/  SEL R3, RZ, 0x1, P1 ;  /* 0x00000001ff037807 */ /* 0x000fd60000800000 */
[----:B0----5:R-:W-:Y:S01]  /*1cf0*/  @P0 CALL.REL.NOINC `(.L_x_1591) ;  /* 0x0000001000000944 */ /* 0x021fe20003c00000 */
[----:B------:R-:W-:Y:S05]  /*1d00*/  BRA `(.L_x_1610) ;  /* 0xffffe61000007947 */ /* 0x000fea000383ffff */
.L_x_1591:
[----:B-1----:R-:W0:Y:S01]  /*1d10*/  S2UR UR6, SR_CTAID.X ;  /* 0x00000000000679c3 */ /* 0x002e220000002500 */
[----:B------:R-:W0:Y:S01]  /*1d20*/  S2R R2, SR_TID.X ;  /* 0x0000000000027919 */ /* 0x000e220000002100 */
[----:B------:R-:W-:Y:S02]  /*1d30*/  @P2 MOV R5, 0x10 ;  /* 0x0000001000052802 */ /* 0x000fe40000000f00 */
        /* <DEDUP_REMOVED lines=28> */
.L_x_1600:
[----:B------:R-:W-:Y:S01]  /*1f00*/  HFMA2.MMA R89, -RZ, RZ, 0, 9.5367431640625e-07 ;  /* 0x00000010ff597435 */ /* 0x000fe200000001ff */
[----:B------:R-:W-:Y:S02]  /*1f10*/  MOV R90, R121 ;  /* 0x00000079005a7202 */ /* 0x000fe40000000f00 */
[----:B------:R-:W-:Y:S02]  /*1f20*/  MOV R87, 0x1f ;  /* 0x0000001f00577802 */ /* 0x000fe40000000f00 */
[----:B------:R-:W-:-:S02]  /*1f30*/  MOV R88, 0xffffffff ;  /* 0xffffffff00587802 */ /* 0x000fc40000000f00 */
[----:B------:R-:W-:Y:S02]  /*1f40*/  MOV R84, 0x1f60 ;  /* 0x00001f6000547802 */ /* 0x000fe40000000f00 */
[----:B-----5:R-:W-:Y:S05]  /*1f50*/  CALL.REL.NOINC `($__internal_110_$__cuda_sm70_shflsync_down_p) ;  /* 0x0000046000007944 */ /* 0x020fea0003c00000 */
[----:B-1----:R-:W-:Y:S01]  /*1f60*/  MOV R110, R88 ;  /* 0x00000058006e7202 */ /* 0x002fe20000000f00 */
[----:B0-----:R-:W-:Y:S05]  /*1f70*/  BRA `(.L_x_1611) ;  /* 0xffffefc000007947 */ /* 0x001fea000383ffff */
.L_x_1601:
[----:B------:R-:W-:Y:S01]  /*1f80*/  HFMA2.MMA R89, -RZ, RZ, 0, 9.5367431640625e-07 ;  /* 0x00000010ff597435 */ /* 0x000fe200000001ff */
[----:B------:R-:W-:Y:S02]  /*1f90*/  MOV R90, R119 ;  /* 0x00000077005a7202 */ /* 0x000fe40000000f00 */
[----:B------:R-:W-:Y:S02]  /*1fa0*/  MOV R87, 0x1f ;  /* 0x0000001f00577802 */ /* 0x000fe40000000f00 */
[----:B------:R-:W-:Y:S02]  /*1fb0*/  MOV R88, 0xffffffff ;  /* 0xffffffff00587802 */ /* 0x000fe40000000f00 */
[----:B------:R-:W-:Y:S02]  /*1fc0*/  MOV R84, 0x1fe0 ;  /* 0x00001fe000547802 */ /* 0x000fe40000000f00 */
[----:B01---5:R-:W-:Y:S05]  /*1fd0*/  CALL.REL.NOINC `($__internal_110_$__cuda_sm70_shflsync_down_p) ;  /* 0x000003e000007944 */ /* 0x023fea0003c00000 */
[----:B------:R-:W-:Y:S01]  /*1fe0*/  FADD.FTZ R110, R110, R121 ;  /* 0x000000796e6e7221 */ /* 0x000fe20000010000 */
[----:B0-----:R-:W-:Y:S01]  /*1ff0*/  HFMA2.MMA R89, -RZ, RZ, 0, 4.76837158203125e-07 ;  /* 0x00000008ff597435 */ /* 0x001fe200000001ff */
[----:B-1----:R-:W-:Y:S01]  /*2000*/  FADD.FTZ R119, R119, R88 ;  /* 0x0000005877777221 */ /* 0x002fe20000010000 */
[----:B------:R-:W-:-:S02]  /*2010*/  MOV R87, 0x1f ;  /* 0x0000001f00577802 */ /* 0x000fc40000000f00 */
[----:B------:R-:W-:Y:S02]  /*2020*/  MOV R88, 0xffffffff ;  /* 0xffffffff00587802 */ /* 0x000fe40000000f00 */
[----:B------:R-:W-:Y:S02]  /*2030*/  MOV R90, R110 ;  /* 0x0000006e005a7202 */ /* 0x000fe40000000f00 */
[----:B------:R-:W-:Y:S02]  /*2040*/  MOV R84, 0x2060 ;  /* 0x0000206000547802 */ /* 0x000fe40000000f00 */
[----:B------:R-:W-:Y:S05]  /*2050*/  CALL.REL.NOINC `($__internal_110_$__cuda_sm70_shflsync_down_p) ;  /* 0x0000036000007944 */ /* 0x000fea0003c00000 */
[----:B0-----:R-:W-:Y:S01]  /*2060*/  HFMA2.MMA R89, -RZ, RZ, 0, 4.76837158203125e-07 ;  /* 0x00000008ff597435 */ /* 0x001fe200000001ff */
[----:B-1----:R-:W-:Y:S02]  /*2070*/  MOV R91, R88 ;  /* 0x00000058005b7202 */ /* 0x002fe40000000f00 */
[----:B------:R-:W-:Y:S02]  /*2080*/  MOV R90, R119 ;  /* 0x00000077005a7202 */ /* 0x000fe40000000f00 */
[----:B------:R-:W-:Y:S02]  /*2090*/  MOV R87, 0x1f ;  /* 0x0000001f00577802 */ /* 0x000fe40000000f00 */
[----:B------:R-:W-:-:S02]  /*20a0*/  MOV R88, 0xffffffff ;  /* 0xffffffff00587802 */ /* 0x000fc40000000f00 */
[----:B------:R-:W-:Y:S02]  /*20b0*/  MOV R84, 0x20d0 ;  /* 0x000020d000547802 */ /* 0x000fe40000000f00 */
[----:B------:R-:W-:Y:S05]  /*20c0*/  CALL.REL.NOINC `($__internal_110_$__cuda_sm70_shflsync_down_p) ;  /* 0x000002f000007944 */ /* 0x000fea0003c00000 */
[----:B------:R-:W-:Y:S01]  /*20d0*/  FADD.FTZ R110, R91, R110 ;  /* 0x0000006e5b6e7221 */ /* 0x000fe20000010000 */
[----:B0-----:R-:W-:Y:S01]  /*20e0*/  HFMA2.MMA R89, -RZ, RZ, 0, 2.384185791015625e-07 ;  /* 0x00000004ff597435 */ /* 0x001fe200000001ff */
[----:B-1----:R-:W-:Y:S01]  /*20f0*/  FADD.FTZ R119, R119, R88 ;  /* 0x0000005877777221 */ /* 0x002fe20000010000 */
[----:B------:R-:W-:Y:S02]  /*2100*/  MOV R87, 0x1f ;  /* 0x0000001f00577802 */ /* 0x000fe40000000f00 */
[----:B------:R-:W-:Y:S02]  /*2110*/  MOV R88, 0xffffffff ;  /* 0xffffffff00587802 */ /* 0x000fe40000000f00 */
[----:B------:R-:W-:Y:S02]  /*2120*/  MOV R90, R110 ;  /* 0x0000006e005a7202 */ /* 0x000fe40000000f00 */
[----:B------:R-:W-:Y:S02]  /*2130*/  MOV R84, 0x2150 ;  /* 0x0000215000547802 */ /* 0x000fe40000000f00 */
[----:B------:R-:W-:Y:S05]  /*2140*/  CALL.REL.NOINC `($__internal_110_$__cuda_sm70_shflsync_down_p) ;  /* 0x0000027000007944 */ /* 0x000fea0003c00000 */
[----:B0-----:R-:W-:Y:S01]  /*2150*/  HFMA2.MMA R89, -RZ, RZ, 0, 2.384185791015625e-07 ;  /* 0x00000004ff597435 */ /* 0x001fe200000001ff */
[----:B-1----:R-:W-:-:S02]  /*2160*/  MOV R91, R88 ;  /* 0x00000058005b7202 */ /* 0x002fc40000000f00 */
[----:B------:R-:W-:Y:S02]  /*2170*/  MOV R90, R119 ;  /* 0x00000077005a7202 */ /* 0x000fe40000000f00 */
[----:B------:R-:W-:Y:S02]  /*2180*/  MOV R87, 0x1f ;  /* 0x0000001f00577802 */ /* 0x000fe40000000f00 */
[----:B------:R-:W-:Y:S02]  /*2190*/  MOV R88, 0xffffffff ;  /* 0xffffffff00587802 */ /* 0x000fe40000000f00 */
[----:B------:R-:W-:Y:S02]  /*21a0*/  MOV R84, 0x21c0 ;  /* 0x000021c000547802 */ /* 0x000fe40000000f00 */
[----:B------:R-:W-:Y:S05]  /*21b0*/  CALL.REL.NOINC `($__internal_110_$__cuda_sm70_shflsync_down_p) ;  /* 0x0000020000007944 */ /* 0x000fea0003c00000 */
[----:B------:R-:W-:Y:S01]  /*21c0*/  FADD.FTZ R110, R91, R110 ;  /* 0x0000006e5b6e7221 */ /* 0x000fe20000010000 */
[----:B0-----:R-:W-:Y:S01]  /*21d0*/  HFMA2.MMA R89, -RZ, RZ, 0, 1.1920928955078125e-07 ;  /* 0x00000002ff597435 */ /* 0x001fe200000001ff */
[----:B-1----:R-:W-:Y:S01]  /*21e0*/  FADD.FTZ R111, R119, R88 ;  /* 0x00000058776f7221 */ /* 0x002fe20000010000 */
[----:B------:R-:W-:Y:S02]  /*21f0*/  MOV R87, 0x1f ;  /* 0x0000001f00577802 */ /* 0x000fe40000000f00 */
[----:B------:R-:W-:-:S02]  /*2200*/  MOV R88, 0xffffffff ;  /* 0xffffffff00587802 */ /* 0x000fc40000000f00 */
[----:B------:R-:W-:Y:S02]  /*2210*/  MOV R90, R110 ;  /* 0x0000006e005a7202 */ /* 0x000fe40000000f00 */
[----:B------:R-:W-:Y:S02]  /*2220*/  MOV R84, 0x2240 ;  /* 0x0000224000547802 */ /* 0x000fe40000000f00 */
[----:B------:R-:W-:Y:S05]  /*2230*/  CALL.REL.NOINC `($__internal_110_$__cuda_sm70_shflsync_down_p) ;  /* 0x0000018000007944 */ /* 0x000fea0003c00000 */
[----:B0-----:R-:W-:Y:S01]  /*2240*/  HFMA2.MMA R89, -RZ, RZ, 0, 1.1920928955078125e-07 ;  /* 0x00000002ff597435 */ /* 0x001fe200000001ff */
[----:B-1----:R-:W-:Y:S02]  /*2250*/  MOV R91, R88 ;  /* 0x00000058005b7202 */ /* 0x002fe40000000f00 */
[----:B------:R-:W-:Y:S02]  /*2260*/  MOV R90, R111 ;  /* 0x0000006f005a7202 */ /* 0x000fe40000000f00 */
[----:B------:R-:W-:Y:S02]  /*2270*/  MOV R87, 0x1f ;  /* 0x0000001f00577802 */ /* 0x000fe40000000f00 */
[----:B------:R-:W-:Y:S02]  /*2280*/  MOV R88, 0xffffffff ;  /* 0xffffffff00587802 */ /* 0x000fe40000000f00 */
[----:B------:R-:W-:-:S02]  /*2290*/  MOV R84, 0x22b0 ;  /* 0x000022b000547802 */ /* 0x000fc40000000f00 */
[----:B------:R-:W-:Y:S05]  /*22a0*/  CALL.REL.NOINC `($__internal_110_$__cuda_sm70_shflsync_down_p) ;  /* 0x0000011000007944 */ /* 0x000fea0003c00000 */
[----:B------:R-:W-:Y:S01]  /*22b0*/  FADD.FTZ R110, R91, R110 ;  /* 0x0000006e5b6e7221 */ /* 0x000fe20000010000 */
[----:B0-----:R-:W-:Y:S01]  /*22c0*/  HFMA2.MMA R89, -RZ, RZ, 0, 5.9604644775390625e-08 ;  /* 0x00000001ff597435 */ /* 0x001fe200000001ff */
[----:B-1----:R-:W-:Y:S01]  /*22d0*/  FADD.FTZ R111, R111, R88 ;  /* 0x000000586f6f7221 */ /* 0x002fe20000010000 */
[----:B------:R-:W-:-:S02]  /*22e0*/  MOV R87, 0x1f ;  /* 0x0000001f00577802 */ /* 0x000fc40000000f00 */
[----:B------:R-:W-:Y:S02]  /*22f0*/  MOV R88, 0xffffffff ;  /* 0xffffffff00587802 */ /* 0x000fe40000000f00 */
[----:B------:R-:W-:Y:S02]  /*2300*/  MOV R90, R110 ;  /* 0x0000006e005a7202 */ /* 0x000fe40000000f00 */
[----:B------:R-:W-:Y:S02]  /*2310*/  MOV R84, 0x2330 ;  /* 0x0000233000547802 */ /* 0x000fe40000000f00 */
[----:B------:R-:W-:Y:S05]  /*2320*/  CALL.REL.NOINC `($__internal_110_$__cuda_sm70_shflsync_down_p) ;  /* 0x0000009000007944 */ /* 0x000fea0003c00000 */
[----:B0-----:R-:W-:Y:S01]  /*2330*/  HFMA2.MMA R89, -RZ, RZ, 0, 5.9604644775390625e-08 ;  /* 0x00000001ff597435 */ /* 0x001fe200000001ff */
[----:B-1----:R-:W-:Y:S02]  /*2340*/  MOV R91, R88 ;  /* 0x00000058005b7202 */ /* 0x002fe40000000f00 */
[----:B------:R-:W-:Y:S02]  /*2350*/  MOV R90, R111 ;  /* 0x0000006f005a7202 */ /* 0x000fe40000000f00 */
[----:B------:R-:W-:Y:S02]  /*2360*/  MOV R87, 0x1f ;  /* 0x0000001f00577802 */ /* 0x000fe40000000f00 */
[----:B------:R-:W-:-:S02]  /*2370*/  MOV R88, 0xffffffff ;  /* 0xffffffff00587802 */ /* 0x000fc40000000f00 */
[----:B------:R-:W-:Y:S02]  /*2380*/  MOV R84, 0x23a0 ;  /* 0x000023a000547802 */ /* 0x000fe40000000f00 */
[----:B------:R-:W-:Y:S05]  /*2390*/  CALL.REL.NOINC `($__internal_110_$__cuda_sm70_shflsync_down_p) ;  /* 0x0000002000007944 */ /* 0x000fea0003c00000 */
[----:B-1----:R-:W-:Y:S01]  /*23a0*/  MOV R84, R88 ;  /* 0x0000005800547202 */ /* 0x002fe20000000f00 */
[----:B0-----:R-:W-:Y:S05]  /*23b0*/  BRA `(.L_x_1612) ;  /* 0xffffeca000007947 */ /* 0x001fea000383ffff */
        .weak           $__internal_110_$__cuda_sm70_shflsync_down_p
        .type           $__internal_110_$__cuda_sm70_shflsync_down_p,@function
        .size           $__internal_110_$__cuda_sm70_shflsync_down_p,(.L_x_1873 - $__internal_110_$__cuda_sm70_shflsync_down_p)
$__internal_110_$__cuda_sm70_shflsync_down_p:
[----:B------:R-:W-:Y:S01]  /*23c0*/  HFMA2.MMA R85, -RZ, RZ, 0, 0 ;  /* 0x00000000ff557435 */ /* 0x000fe200000001ff */
[----:B------:R-:W-:Y:S04]  /*23d0*/  WARPSYNC R88 ;  /* 0x0000005800007348 */ /* 0x000fe80003800000 */
[----:B------:R0:W1:Y:S01]  /*23e0*/  SHFL.DOWN PT, R88, R90, R89, R87 ;  /* 0x080000595a587389 */ /* 0x00006200000e0057 */
[----:B------:R-:W-:Y:S05]  /*23f0*/  RET.REL.NODEC R84 `(_ZN10layer_norm31ln_parallel_residual_bwd_kernelINS_13Kernel_traitsIfffffjLj2048ELj1ELj1ELj4ELj16ENS_18Kernel_traits_baseILj2048EfffffjLj128EEEEELb0ELb1ELb0EEEvNS_9BwdParamsE) ;  /* 0xffffdc0054007950 */ /* 0x000fea0003c3ffff */
.L_x_1613:
        /* <DEDUP_REMOVED lines=16> */
.L_x_1873:


//--------------------- .text._ZN10layer_norm31ln_parallel_residual_bwd_kernelINS_13Kernel_traitsIfffffjLj2048ELj1ELj1ELj4ELj16ENS_18Kernel_traits_baseILj2048EfffffjLj128EEEEELb0ELb1ELb1EEEvNS_9BwdParamsE --------------------------
	.section	.text._ZN10layer_norm31ln_parallel_residual_bwd_kernelINS_13Kernel_traitsIfffffjLj2048ELj1ELj1ELj4ELj16ENS_18Kernel_traits_baseILj2048EfffffjLj128EEEEELb0ELb1ELb1EEEvNS_9BwdParamsE,"ax",@progbits
	.sectioninfo	@"SHI_REGISTERS=127"
	.align	128
        .global         _ZN10layer_norm31ln_parallel_residual_bwd_kernelINS_13Kernel_traitsIfffffjLj2048ELj1ELj1ELj4ELj16ENS_18Kernel_traits_baseILj2048EfffffjLj128EEEEELb0ELb1ELb1EEEvNS_9BwdParamsE
        .type           _ZN10layer_norm31ln_parallel_residual_bwd_kernelINS_13Kernel_traitsIfffffjLj2048ELj1ELj1ELj4ELj16ENS_18Kernel_traits_baseILj2048EfffffjLj128EEEEELb0ELb1ELb1EEEvNS_9BwdParamsE,@function
        .size           _ZN10layer_norm31ln_parallel_residual_bwd_kernelINS_13Kernel_traitsIfffffjLj2048ELj1ELj1ELj4ELj16ENS_18Kernel_traits_baseILj2048EfffffjLj128EEEEELb0ELb1ELb1EEEvNS_9BwdParamsE,(.L_x_1874 - _ZN10layer_norm31ln_parallel_residual_bwd_kernelINS_13Kernel_traitsIfffffjLj2048ELj1ELj1ELj4ELj16ENS_18Kernel_traits_baseILj2048EfffffjLj128EEEEELb0ELb1ELb1EEEvNS_9BwdParamsE)
        .other          _ZN10layer_norm31ln_parallel_residual_bwd_kernelINS_13Kernel_traitsIfffffjLj2048ELj1ELj1ELj4ELj16ENS_18Kernel_traits_baseILj2048EfffffjLj128EEEEELb0ELb1ELb1EEEvNS_9BwdParamsE,@"STO_CUDA_ENTRY STV_DEFAULT"
_ZN10layer_norm31ln_parallel_residual_bwd_kernelINS_13Kernel_traitsIfffffjLj2048ELj1ELj1ELj4ELj16ENS_18Kernel_traits_baseILj2048EfffffjLj128EEEEELb0ELb1ELb1EEEvNS_9BwdParamsE:
.text._ZN10layer_norm31ln_parallel_residual_bwd_kernelINS_13Kernel_traitsIfffffjLj2048ELj1ELj1ELj4ELj16ENS_18Kernel_traits_baseILj2048EfffffjLj128EEEEELb0ELb1ELb1EEEvNS_9BwdParamsE:
        /* <DEDUP_REMOVED lines=24> */
.L_x_1614:
[----:B------:R-:W-:-:S04]  /*0180*/  SHF.L.U32 R2, R0, 0x4, RZ ;  /* 0x0000000400027819 */ /* 0x000fc800000006ff */
[----:B------:R-:W-:-:S04]  /*0190*/  LOP3.LUT R2, R2, 0x7f0, RZ, 0xc0, !PT ;  /* 0x000007f002027812 */ /* 0x000fc800078ec0ff */
[----:B------:R-:W-:-:S04]  /*01a0*/  IADD3 R2, P0, R2, c[0x0][0x1b0], RZ ;  /* 0x00006c0002027a10 */ /* 0x000fc80007f1e0ff */
[----:B------:R-:W-:Y:S01]  /*01b0*/  IADD3.X R3, RZ, c[0x0][0x1b4], RZ, P0, !PT ;  /* 0x00006d00ff037a10 */ /* 0x000fe200007fe4ff */
[----:B------:R-:W-:Y:S02]  /*01c0*/  HFMA2.MMA R120, -RZ, RZ, 0, 5.9604644775390625e-08 ;  /* 0x00000001ff787435 */ /* 0x000fe400000001ff */
[----:B------:R-:W-:Y:S01]  /*01d0*/  HFMA2.MMA R106, -RZ, RZ, 0, 0 ;  /* 0x00000000ff6a7435 */ /* 0x000fe200000001ff */
        /* <DEDUP_REMOVED lines=12> */
[----:B------:R-:W-:Y:S01]  /*02a0*/  MOV R104, RZ ;  /* 0x000000ff00687202 */ /* 0x000fe20000000f00 */
[----:B------:R0:W5:Y:S01]  /*02b0*/  LDG.E.128 R16, [R2.64+0x1800] ;  /* 0x0018000402107981 */ /* 0x000162000c1e1d00 */
[----:B------:R-:W-:Y:S01]  /*02c0*/  CS2R R6, SRZ ;  /* 0x0000000000067805 */ /* 0x000fe2000001ff00 */
[----:B------:R-:W-:Y:S01]  /*02d0*/  CS2R R8, SRZ ;  /* 0x0000000000087805 */ /* 0x000fe2000001ff00 */
[----:B------:R-:W-:Y:S01]  /*02e0*/  CS2R R10, SRZ ;  /* 0x00000000000a7805 */ /* 0x000fe2000001ff00 */
[----:B------:R-:W-:Y:S01]  /*02f0*/  CS2R R12, SRZ ;  /* 0x00000000000c7805 */ /* 0x000fe2000001ff00 */
[----:B------:R-:W-:Y:S01]  /*0300*/  CS2R R14, SRZ ;  /* 0x00000000000e7805 */ /* 0x000fe2000001ff00 */
[----:B0-----:R-:W-:-:S02]  /*0310*/  CS2R R2, SRZ ;  /* 0x0000000000027805 */ /* 0x001fc4000001ff00 */
.L_x_1621:
[----:B------:R-:W-:Y:S01]  /*0320*/  IMAD R56, R105, c[0x0][0x168], RZ ;  /* 0x00005a0069387a24 */ /* 0x000fe200078e02ff */
[----:B------:R-:W-:-:S02]  /*0330*/  MOV R74, 0x4 ;  /* 0x00000004004a7802 */ /* 0x000fc40000000f00 */
        /* <DEDUP_REMOVED lines=11> */
[-C--:B------:R-:W-:Y:S02]  /*03f0*/  IMAD.WIDE.U32 R64, R111, R112.reuse, c[0x0][0x188] ;  /* 0x000062006f407625 */ /* 0x080fe400078e0070 */
[----:B------:R0:W4:Y:S01]  /*0400*/  LDG.E R110, [R74.64] ;  /* 0x000000044a6e7981 */ /* 0x000122000c1e1900 */
[----:B------:R-:W-:Y:S01]  /*0410*/  IADD3 R108, R109, 0x100, RZ ;  /* 0x000001006d6c7810 */ /* 0x000fe20007ffe0ff */
[-C--:B------:R-:W-:Y:S02]  /*0420*/  IMAD.WIDE.U32 R68, R111, R112.reuse, c[0x0][0x208] ;  /* 0x000082006f447625 */ /* 0x080fe400078e0070 */
[----:B------:R-:W4:Y:S02]  /*0430*/  LDG.E.128 R64, [R64.64] ;  /* 0x0000000440407981 */ /* 0x000f24000c1e1d00 */
[----:B------:R-:W-:-:S02]  /*0440*/  IMAD.WIDE.U32 R60, R109, R112, c[0x0][0x208] ;  /* 0x000082006d3c7625 */ /* 0x000fc400078e0070 */
[----:B------:R-:W4:Y:S02]  /*0450*/  LDG.E.128 R68, [R68.64] ;  /* 0x0000000444447981 */ /* 0x000f24000c1e1d00 */
[----:B------:R-:W-:Y:S02]  /*0460*/  IMAD.WIDE.U32 R72, R108, R112, c[0x0][0x188] ;  /* 0x000062006c487625 */ /* 0x000fe400078e0070 */
[----:B------:R-:W4:Y:S04]  /*0470*/  LDG.E.128 R60, [R60.64] ;  /* 0x000000043c3c7981 */ /* 0x000f28000c1e1d00 */
[----:B0-----:R-:W4:Y:S01]  /*0480*/  LDG.E.128 R72, [R72.64] ;  /* 0x0000000448487981 */ /* 0x001f22000c1e1d00 */
[----:B------:R-:W-:-:S05]  /*0490*/  IADD3 R107, R109, 0x180, RZ ;  /* 0x000001806d6b7810 */ /* 0x000fca0007ffe0ff */
[----:B------:R-:W-:-:S04]  /*04a0*/  IMAD.WIDE.U32 R76, R107, R112, c[0x0][0x188] ;  /* 0x000062006b4c7625 */ /* 0x000fc800078e0070 */
[-C--:B------:R-:W-:Y:S02]  /*04b0*/  IMAD.WIDE.U32 R80, R108, R112.reuse, c[0x0][0x208] ;  /* 0x000082006c507625 */ /* 0x080fe400078e0070 */
        /* <DEDUP_REMOVED lines=9> */
[----:B-----5:R0:W5:Y:S03]  /*0550*/  @P0 LDG.E.128 R32, [R118.64] ;  /* 0x0000000476200981 */ /* 0x020166000c1e1d00 */
        /* <DEDUP_REMOVED lines=13> */
[----:B----4-:R-:W-:Y:S02]  /*0630*/  FMUL.FTZ R116, R110, R57 ;  /* 0x000000396e747220 */ /* 0x010fe40000410000 */
[C---:B------:R-:W-:Y:S02]  /*0640*/  FADD.FTZ R57, -R122.reuse, R64 ;  /* 0x000000407a397221 */ /* 0x040fe40000010100 */
[----:B------:R-:W-:Y:S02]  /*0650*/  FADD.FTZ R65, -R122, R65 ;  /* 0x000000417a417221 */ /* 0x000fe40000010100 */
[----:B0-----:R-:W-:-:S02]  /*0660*/  FMUL.FTZ R118, R110, R59 ;  /* 0x0000003b6e767220 */ /* 0x001fc40000410000 */
[----:B------:R-:W-:Y:S02]  /*0670*/  FMUL.FTZ R64, R110, R57 ;  /* 0x000000396e407220 */ /* 0x000fe40000410000 */
[----:B------:R-:W-:Y:S02]  /*0680*/  FADD.FTZ R59, -R122, R66 ;  /* 0x000000427a3b7221 */ /* 0x000fe40000010100 */
[----:B------:R-:W-:Y:S02]  /*0690*/  FMUL.FTZ R65, R110, R65 ;  /* 0x000000416e417220 */ /* 0x000fe40000410000 */
[C---:B------:R-:W-:Y:S02]  /*06a0*/  FADD.FTZ R121, -R122.reuse, R56 ;  /* 0x000000387a797221 */ /* 0x040fe40000010100 */
        /* <DEDUP_REMOVED lines=11> */
[----:B------:R-:W-:Y:S02]  /*0760*/  FMUL.FTZ R69, R110, R67 ;  /* 0x000000436e457220 */ /* 0x000fe40000410000 */
[C---:B------:R-:W-:Y:S02]  /*0770*/  FADD.FTZ R104, R61.reuse, R104 ;  /* 0x000000683d687221 */ /* 0x040fe40000010000 */
[----:B------:R-:W-:-:S02]  /*0780*/  FFMA.FTZ R106, R61, R116, R106 ;  /* 0x000000743d6a7223 */ /* 0x000fc4000001006a */
[----:B------:R-:W-:Y:S02]  /*0790*/  FMUL.FTZ R121, R29, R61 ;  /* 0x0000003d1d797220 */ /* 0x000fe40000410000 */
[----:B------:R-:W-:Y:S02]  /*07a0*/  FMUL.FTZ R117, R110, R115 ;  /* 0x000000736e757220 */ /* 0x000fe40000410000 */
[----:B------:R-:W-:Y:S02]  /*07b0*/  FADD.FTZ R61, -R122, R73 ;  /* 0x000000497a3d7221 */ /* 0x000fe40000010100 */
[C---:B------:R-:W-:Y:S02]  /*07c0*/  FADD.FTZ R89, R70.reuse, R89 ;  /* 0x0000005946597221 */ /* 0x040fe40000010000 */
[----:B------:R-:W-:Y:S02]  /*07d0*/  FFMA.FTZ R13, R70, R68, R13 ;  /* 0x00000044460d7223 */ /* 0x000fe4000001000d */
[----:B------:R-:W-:-:S02]  /*07e0*/  FMUL.FTZ R115, R26, R70 ;  /* 0x000000461a737220 */ /* 0x000fc40000410000 */
[----:B------:R-:W-:Y:S02]  /*07f0*/  FADD.FTZ R56, RZ, R119 ;  /* 0x00000077ff387221 */ /* 0x000fe40000010000 */
[C---:B------:R-:W-:Y:S02]  /*0800*/  FADD.FTZ R94, R71.reuse, R94 ;  /* 0x0000005e475e7221 */ /* 0x040fe40000010000 */
[----:B------:R-:W-:Y:S02]  /*0810*/  FFMA.FTZ R88, R71, R69, R88 ;  /* 0x0000004547587223 */ /* 0x000fe40000010058 */
[----:B------:R-:W-:Y:S02]  /*0820*/  FMUL.FTZ R70, R27, R71 ;  /* 0x000000471b467220 */ /* 0x000fe40000410000 */
[----:B------:R-:W-:Y:S02]  /*0830*/  FFMA.FTZ R58, R114, R119, RZ ;  /* 0x00000077723a7223 */ /* 0x000fe400000100ff */
[----:B------:R-:W-:-:S02]  /*0840*/  FADD.FTZ R71, -R122, R72 ;  /* 0x000000487a477221 */ /* 0x000fc40000010100 */
        /* <DEDUP_REMOVED lines=11> */
[----:B------:R-:W-:-:S02]  /*0900*/  FADD.FTZ R59, -R122, R75 ;  /* 0x0000004b7a3b7221 */ /* 0x000fc40000010100 */
[----:B------:R-:W-:Y:S02]  /*0910*/  FADD.FTZ R58, R61, R112 ;  /* 0x000000703d3a7221 */ /* 0x000fe40000010000 */
[C---:B------:R-:W-:Y:S02]  /*0920*/  FADD.FTZ R57, -R122.reuse, R77 ;  /* 0x0000004d7a397221 */ /* 0x040fe40000010100 */
[----:B------:R-:W-:Y:S02]  /*0930*/  FFMA.FTZ R56, R65, R112, R56 ;  /* 0x0000007041387223 */ /* 0x000fe40000010038 */
[----:B------:R-:W-:Y:S02]  /*0940*/  FADD.FTZ R77, -R122, R78 ;  /* 0x0000004e7a4d7221 */ /* 0x000fe40000010100 */
[----:B------:R-:W-:Y:S02]  /*0950*/  FMUL.FTZ R78, R110, R59 ;  /* 0x0000003b6e4e7220 */ /* 0x000fe40000410000 */
[----:B------:R-:W-:-:S02]  /*0960*/  FADD.FTZ R59, R58, R115 ;  /* 0x000000733a3b7221 */ /* 0x000fc40000010000 */
[----:B------:R-:W-:Y:S02]  /*0970*/  FFMA.FTZ R56, R68, R115, R56 ;  /* 0x0000007344387223 */ /* 0x000fe40000010038 */
[----:B------:R-:W-:Y:S02]  /*0980*/  FADD.FTZ R73, -R122, R74 ;  /* 0x0000004a7a497221 */ /* 0x000fe40000010100 */
[----:B------:R-:W-:Y:S02]  /*0990*/  FMUL.FTZ R74, R20, R80 ;  /* 0x00000050144a7220 */ /* 0x000fe40000410000 */
[----:B------:R-:W-:Y:S02]  /*09a0*/  FADD.FTZ R59, R59, R70 ;  /* 0x000000463b3b7221 */ /* 0x000fe40000010000 */
[----:B------:R-:W-:Y:S02]  /*09b0*/  FMUL.FTZ R71, R110, R71 ;  /* 0x000000476e477220 */ /* 0x000fe40000410000 */
[----:B------:R-:W-:-:S02]  /*09c0*/  FFMA.FTZ R58, R69, R70, R56 ;  /* 0x00000046453a7223 */ /* 0x000fc40000010038 */
[C---:B------:R-:W-:Y:S02]  /*09d0*/  FADD.FTZ R96, R81.reuse, R96 ;  /* 0x0000006051607221 */ /* 0x040fe40000010000 */
[----:B------:R-:W-:Y:S02]  /*09e0*/  FFMA.FTZ R14, R81, R72, R14 ;  /* 0x00000048510e7223 */ /* 0x000fe4000001000e */
[----:B------:R-:W-:Y:S02]  /*09f0*/  FMUL.FTZ R73, R110, R73 ;  /* 0x000000496e497220 */ /* 0x000fe40000410000 */
[----:B------:R-:W-:Y:S02]  /*0a00*/  FMUL.FTZ R81, R21, R81 ;  /* 0x0000005115517220 */ /* 0x000fe40000410000 */
[----:B------:R-:W-:Y:S02]  /*0a10*/  FADD.FTZ R56, R59, R74 ;  /* 0x0000004a3b387221 */ /* 0x000fe40000010000 */
[----:B------:R-:W-:-:S02]  /*0a20*/  FFMA.FTZ R58, R71, R74, R58 ;  /* 0x0000004a473a7223 */ /* 0x000fc4000001003a */
[----:B------:R-:W-:Y:S02]  /*0a30*/  FADD.FTZ R75, -R122, R76 ;  /* 0x0000004c7a4b7221 */ /* 0x000fe40000010100 */
[C---:B------:R-:W-:Y:S02]  /*0a40*/  FADD.FTZ R93, R82.reuse, R93 ;  /* 0x0000005d525d7221 */ /* 0x040fe40000010000 */
[----:B------:R-:W-:Y:S02]  /*0a50*/  FFMA.FTZ R10, R82, R73, R10 ;  /* 0x00000049520a7223 */ /* 0x000fe4000001000a */
[----:B------:R-:W-:Y:S02]  /*0a60*/  FMUL.FTZ R82, R22, R82 ;  /* 0x0000005216527220 */ /* 0x000fe40000410000 */
[----:B------:R-:W-:Y:S02]  /*0a70*/  FADD.FTZ R59, R56, R81 ;  /* 0x00000051383b7221 */ /* 0x000fe40000010000 */
[----:B------:R-:W-:-:S02]  /*0a80*/  FFMA.FTZ R58, R72, R81, R58 ;  /* 0x00000051483a7223 */ /* 0x000fc4000001003a */
[----:B------:R-:W-:Y:S02]  /*0a90*/  FMUL.FTZ R75, R110, R75 ;  /* 0x0000004b6e4b7220 */ /* 0x000fe40000410000 */
[C---:B------:R-:W-:Y:S02]  /*0aa0*/  FADD.FTZ R98, R83.reuse, R98 ;  /* 0x0000006253627221 */ /* 0x040fe40000010000 */
[----:B------:R-:W-:Y:S02]  /*0ab0*/  FFMA.FTZ R11, R83, R78, R11 ;  /* 0x0000004e530b7223 */ /* 0x000fe4000001000b */
[----:B------:R-:W-:Y:S02]  /*0ac0*/  FMUL.FTZ R83, R23, R83 ;  /* 0x0000005317537220 */ /* 0x000fe40000410000 */
[----:B------:R-:W-:Y:S02]  /*0ad0*/  FADD.FTZ R56, R59, R82 ;  /* 0x000000523b387221 */ /* 0x000fe40000010000 */
[----:B------:R-:W-:-:S02]  /*0ae0*/  FADD.FTZ R79, -R122, R79 ;  /* 0x0000004f7a4f7221 */ /* 0x000fc40000010100 */
[----:B------:R-:W-:Y:S02]  /*0af0*/  FFMA.FTZ R58, R73, R82, R58 ;  /* 0x00000052493a7223 */ /* 0x000fe4000001003a */
[C---:B------:R-:W-:Y:S02]  /*0b00*/  FADD.FTZ R95, R84.reuse, R95 ;  /* 0x0000005f545f7221 */ /* 0x040fe40000010000 */
[----:B------:R-:W-:Y:S02]  /*0b10*/  FFMA.FTZ R8, R84, R75, R8 ;  /* 0x0000004b54087223 */ /* 0x000fe40000010008 */
[----:B------:R-:W-:Y:S02]  /*0b20*/  FMUL.FTZ R122, R16, R84 ;  /* 0x00000054107a7220 */ /* 0x000fe40000410000 */
[----:B------:R-:W-:Y:S02]  /*0b30*/  FMUL.FTZ R84, R110, R57 ;  /* 0x000000396e547220 */ /* 0x000fe40000410000 */
[----:B------:R-:W-:-:S02]  /*0b40*/  FADD.FTZ R57, R56, R83 ;  /* 0x0000005338397221 */ /* 0x000fc40000010000 */
[----:B------:R-:W-:Y:S02]  /*0b50*/  FFMA.FTZ R58, R78, R83, R58 ;  /* 0x000000534e3a7223 */ /* 0x000fe4000001003a */
[C---:B------:R-:W-:Y:S02]  /*0b60*/  FADD.FTZ R100, R85.reuse, R100 ;  /* 0x0000006455647221 */ /* 0x040fe40000010000 */
[----:B------:R-:W-:Y:S02]  /*0b70*/  FFMA.FTZ R9, R85, R84, R9 ;  /* 0x0000005455097223 */ /* 0x000fe40000010009 */
[----:B------:R-:W-:Y:S02]  /*0b80*/  FADD.FTZ R56, R57, R122 ;  /* 0x0000007a39387221 */ /* 0x000fe40000010000 */
[----:B------:R-:W-:Y:S02]  /*0b90*/  FMUL.FTZ R85, R17, R85 ;  /* 0x0000005511557220 */ /* 0x000fe40000410000 */
[----:B------:R-:W-:-:S02]  /*0ba0*/  FFMA.FTZ R57, R75, R122, R58 ;  /* 0x0000007a4b397223 */ /* 0x000fc4000001003a */
[----:B------:R-:W-:Y:S02]  /*0bb0*/  FMUL.FTZ R77, R110, R77 ;  /* 0x0000004d6e4d7220 */ /* 0x000fe40000410000 */
[----:B------:R-:W-:Y:S02]  /*0bc0*/  FMUL.FTZ R124, R18, R86 ;  /* 0x00000056127c7220 */ /* 0x000fe40000410000 */
[----:B------:R-:W-:Y:S02]  /*0bd0*/  FADD.FTZ R59, R56, R85 ;  /* 0x00000055383b7221 */ /* 0x000fe40000010000 */
[----:B------:R-:W-:Y:S02]  /*0be0*/  FFMA.FTZ R57, R84, R85, R57 ;  /* 0x0000005554397223 */ /* 0x000fe40000010039 */
[C---:B------:R-:W-:Y:S02]  /*0bf0*/  FADD.FTZ R97, R86.reuse, R97 ;  /* 0x0000006156617221 */ /* 0x040fe40000010000 */
[----:B------:R-:W-:-:S02]  /*0c00*/  FFMA.FTZ R6, R86, R77, R6 ;  /* 0x0000004d56067223 */ /* 0x000fc40000010006 */
[----:B------:R-:W-:Y:S02]  /*0c10*/  FMUL.FTZ R86, R110, R79 ;  /* 0x0000004f6e567220 */ /* 0x000fe40000410000 */
[----:B------:R-:W-:Y:S02]  /*0c20*/  FADD.FTZ R59, R59, R124 ;  /* 0x0000007c3b3b7221 */ /* 0x000fe40000010000 */
[----:B------:R-:W-:Y:S02]  /*0c30*/  FMUL.FTZ R76, R19, R87 ;  /* 0x00000057134c7220 */ /* 0x000fe40000410000 */
        /* <DEDUP_REMOVED lines=15> */
.L_x_1622:
        /* <DEDUP_REMOVED lines=18> */
.L_x_1623:
        /* <DEDUP_REMOVED lines=12> */
[----:B------:R-:W-:Y:S01]  /*0f10*/  @!P1 STS.64 [R79.X8+0x2000], R66 ;  /* 0x002000424f009388 */ /* 0x000fe20000008a00 */
[----:B------:R-:W-:-:S03]  /*0f20*/  @!P5 IADD3 R56, R56, 0x4, RZ ;  /* 0x000000043838d810 */ /* 0x000fc60007ffe0ff */
[----:B------:R-:W-:Y:S01]  /*0f30*/  BAR.SYNC.DEFER_BLOCKING 0x0 ;  /* 0x0000000000007b1d */ /* 0x000fe20000010000 */
[----:B------:R-:W-:Y:S02]  /*0f40*/  SHF.L.U32 R80, R56, 0x3, RZ ;  /* 0x0000000338507819 */ /* 0x000fe400000006ff */
[----:B------:R-:W-:-:S04]  /*0f50*/  ISETP.NE.U32.AND P1, PT, RZ, c[0x0][0x258], PT ;  /* 0x00009600ff007a0c */ /* 0x000fc80003f25070 */
[----:B------:R-:W-:Y:S01]  /*0f60*/  ISETP.NE.AND.EX P1, PT, RZ, c[0x0][0x25c], PT, P1 ;  /* 0x00009700ff007a0c */ /* 0x000fe20003f25310 */
[----:B------:R-:W0:Y:S04]  /*0f70*/  LDS.128 R56, [R80+0x2000] ;  /* 0x0020000050387984 */ /* 0x000e280000000c00 */
[----:B------:R1:W2:Y:S02]  /*0f80*/  LDS.128 R60, [R80+0x2010] ;  /* 0x00201000503c7984 */ /* 0x0002a40000000c00 */
        /* <DEDUP_REMOVED lines=41> */
.L_x_1618:
        /* <DEDUP_REMOVED lines=12> */
.L_x_1619:
        /* <DEDUP_REMOVED lines=19> */
[----:B------:R-:W-:Y:S02]  /*1410*/  FADD.FTZ R117, R124, -R59 ;  /* 0x8000003b7c757221 */ /* 0x000fe40000010000 */
[C---:B------:R-:W-:Y:S02]  /*1420*/  FMUL.FTZ R56, R110.reuse, R57 ;  /* 0x000000396e387220 */ /* 0x040fe40000410000 */
[C---:B------:R-:W-:Y:S02]  /*1430*/  FMUL.FTZ R57, R110.reuse, R65 ;  /* 0x000000416e397220 */ /* 0x040fe40000410000 */
[C---:B------:R-:W-:Y:S02]  /*1440*/  FMUL.FTZ R58, R110.reuse, R115 ;  /* 0x000000736e3a7220 */ /* 0x040fe40000410000 */
[----:B------:R-:W-:Y:S02]  /*1450*/  FMUL.FTZ R59, R110, R69 ;  /* 0x000000456e3b7220 */ /* 0x000fe40000410000 */
[----:B------:R-:W-:-:S02]  /*1460*/  FFMA.FTZ R79, R75, R66, R67 ;  /* 0x000000424b4f7223 */ /* 0x000fc40000010043 */
[-CC-:B------:R-:W-:Y:S02]  /*1470*/  FFMA.FTZ R84, R84, R66.reuse, R67.reuse ;  /* 0x0000004254547223 */ /* 0x180fe40000010043 */
[----:B------:R-:W-:Y:S02]  /*1480*/  FFMA.FTZ R77, R86, R66, R67 ;  /* 0x00000042564d7223 */ /* 0x000fe40000010043 */
[----:B------:R-:W-:Y:S02]  /*1490*/  FADD.FTZ R71, R74, -R71 ;  /* 0x800000474a477221 */ /* 0x000fe40000010000 */
[----:B------:R-:W-:Y:S02]  /*14a0*/  FADD.FTZ R61, R81, -R72 ;  /* 0x80000048513d7221 */ /* 0x000fe40000010000 */
[----:B------:R-:W-:Y:S02]  /*14b0*/  FADD.FTZ R73, R82, -R73 ;  /* 0x8000004952497221 */ /* 0x000fe40000010000 */
[----:B------:R-:W-:-:S02]  /*14c0*/  FADD.FTZ R63, R83, -R78 ;  /* 0x8000004e533f7221 */ /* 0x000fc40000010000 */
[----:B------:R-:W-:Y:S02]  /*14d0*/  @P0 FADD.FTZ R56, R36, R56 ;  /* 0x0000003824380221 */ /* 0x000fe40000010000 */
[----:B------:R-:W-:Y:S02]  /*14e0*/  @P0 FADD.FTZ R57, R37, R57 ;  /* 0x0000003925390221 */ /* 0x000fe40000010000 */
[----:B------:R-:W-:Y:S01]  /*14f0*/  @P0 FADD.FTZ R58, R38, R58 ;  /* 0x0000003a263a0221 */ /* 0x000fe20000010000 */
[----:B------:R-:W-:Y:S01]  /*1500*/  @P1 SEL R64, R56, R48, P6 ;  /* 0x0000003038401207 */ /* 0x000fe20003000000 */
[----:B------:R-:W-:Y:S01]  /*1510*/  @P0 FADD.FTZ R59, R39, R59 ;  /* 0x0000003b273b0221 */ /* 0x000fe20000010000 */
[----:B------:R-:W-:Y:S01]  /*1520*/  @P1 SEL R65, R57, R49, P6 ;  /* 0x0000003139411207 */ /* 0x000fe20003000000 */
[----:B------:R-:W-:Y:S01]  /*1530*/  FADD.FTZ R79, R122, -R79 ;  /* 0x8000004f7a4f7221 */ /* 0x000fe20000010000 */
[----:B------:R-:W-:Y:S01]  /*1540*/  @P1 SEL R66, R58, R50, P6 ;  /* 0x000000323a421207 */ /* 0x000fe20003000000 */
[----:B------:R-:W-:Y:S01]  /*1550*/  @P1 IMAD.WIDE.U32 R82, R111, R80, c[0x0][0x258] ;  /* 0x000096006f521625 */ /* 0x000fe200078e0050 */
[----:B------:R-:W-:-:S02]  /*1560*/  @P1 SEL R67, R59, R51, P6 ;  /* 0x000000333b431207 */ /* 0x000fc40003000000 */
[----:B------:R-:W-:Y:S01]  /*1570*/  SEL R70, R58, R54, P3 ;  /* 0x000000363a467207 */ /* 0x000fe20001800000 */
[----:B------:R-:W-:Y:S01]  /*1580*/  @P2 IMAD.WIDE.U32 R86, R111, R80, c[0x0][0x250] ;  /* 0x000094006f562625 */ /* 0x000fe200078e0050 */
[----:B------:R-:W-:Y:S01]  /*1590*/  SEL R69, R57, R53, P3 ;  /* 0x0000003539457207 */ /* 0x000fe20001800000 */
[----:B------:R-:W-:Y:S01]  /*15a0*/  @P1 STG.E.128 [R82.64], R64 ;  /* 0x0000004052001986 */ /* 0x000fe2000c101d04 */
[----:B------:R-:W-:Y:S01]  /*15b0*/  SEL R68, R56, R52, P3 ;  /* 0x0000003438447207 */ /* 0x000fe20001800000 */
[----:B------:R-:W-:Y:S02]  /*15c0*/  FADD.FTZ R81, R85, -R84 ;  /* 0x8000005455517221 */ /* 0x000fe40000010000 */
[----:B------:R-:W-:Y:S02]  /*15d0*/  FADD.FTZ R111, R76, -R77 ;  /* 0x8000004d4c6f7221 */ /* 0x000fe40000010000 */
        /* <DEDUP_REMOVED lines=52> */
.L_x_1620:
        /* <DEDUP_REMOVED lines=29> */
.L_x_1615:
        /* <DEDUP_REMOVED lines=17> */
.L_x_1616:
[----:B------:R-:W-:Y:S01]  /*1c00*/  HFMA2.MMA R61, -RZ, RZ, 0, 9.5367431640625e-07 ;  /* 0x00000010ff3d7435 */ /* 0x000fe200000001ff */
[----:B------:R-:W-:-:S02]  /*1c10*/  MOV R62, R58 ;  /* 0x0000003a003e7202 */ /* 0x000fc40000000f00 */
[----:B------:R-:W-:Y:S02]  /*1c20*/  MOV R60, 0x1f ;  /* 0x0000001f003c7802 */ /* 0x000fe40000000f00 */
[----:B------:R-:W-:Y:S02]  /*1c30*/  MOV R59, 0xffffffff ;  /* 0xffffffff003b7802 */ /* 0x000fe40000000f00 */
[----:B------:R-:W-:Y:S02]  /*1c40*/  MOV R56, 0x1c60 ;  /* 0x00001c6000387802 */ /* 0x000fe40000000f00 */
[----:B-----5:R-:W-:Y:S05]  /*1c50*/  CALL.REL.NOINC `($__internal_111_$__cuda_sm70_shflsync_down_p) ;  /* 0x0000046000007944 */ /* 0x020fea0003c00000 */
[----:B-1----:R-:W-:Y:S01]  /*1c60*/  MOV R63, R59 ;  /* 0x0000003b003f7202 */ /* 0x002fe20000000f00 */
[----:B0-----:R-:W-:Y:S05]  /*1c70*/  BRA `(.L_x_1622) ;  /* 0xfffff0b000007947 */ /* 0x001fea000383ffff */
.L_x_1617:
[----:B------:R-:W-:Y:S01]  /*1c80*/  HFMA2.MMA R61, -RZ, RZ, 0, 9.5367431640625e-07 ;  /* 0x00000010ff3d7435 */ /* 0x000fe200000001ff */
[----:B------:R-:W-:Y:S02]  /*1c90*/  MOV R62, R66 ;  /* 0x00000042003e7202 */ /* 0x000fe40000000f00 */
[----:B------:R-:W-:Y:S02]  /*1ca0*/  MOV R60, 0x1f ;  /* 0x0000001f003c7802 */ /* 0x000fe40000000f00 */
[----:B------:R-:W-:-:S02]  /*1cb0*/  MOV R59, 0xffffffff ;  /* 0xffffffff003b7802 */ /* 0x000fc40000000f00 */
[----:B------:R-:W-:Y:S02]  /*1cc0*/  MOV R56, 0x1ce0 ;  /* 0x00001ce000387802 */ /* 0x000fe40000000f00 */
[----:B01---5:R-:W-:Y:S05]  /*1cd0*/  CALL.REL.NOINC `($__internal_111_$__cuda_sm70_shflsync_down_p) ;  /* 0x000003e000007944 */ /* 0x023fea0003c00000 */
[----:B------:R-:W-:Y:S01]  /*1ce0*/  FADD.FTZ R63, R58, R63 ;  /* 0x0000003f3a3f7221 */ /* 0x000fe20000010000 */
[----:B0-----:R-:W-:Y:S01]  /*1cf0*/  HFMA2.MMA R61, -RZ, RZ, 0, 4.76837158203125e-07 ;  /* 0x00000008ff3d7435 */ /* 0x001fe200000001ff */
[----:B-1----:R-:W-:Y:S01]  /*1d00*/  FADD.FTZ R66, R66, R59 ;  /* 0x0000003b42427221 */ /* 0x002fe20000010000 */
[----:B------:R-:W-:Y:S02]  /*1d10*/  MOV R60, 0x1f ;  /* 0x0000001f003c7802 */ /* 0x000fe40000000f00 */
[----:B------:R-:W-:Y:S02]  /*1d20*/  MOV R59, 0xffffffff ;  /* 0xffffffff003b7802 */ /* 0x000fe40000000f00 */
[----:B------:R-:W-:Y:S02]  /*1d30*/  MOV R62, R63 ;  /* 0x0000003f003e7202 */ /* 0x000fe40000000f00 */
[----:B------:R-:W-:Y:S02]  /*1d40*/  MOV R56, 0x1d60 ;  /* 0x00001d6000387802 */ /* 0x000fe40000000f00 */
[----:B------:R-:W-:Y:S05]  /*1d50*/  CALL.REL.NOINC `($__internal_111_$__cuda_sm70_shflsync_down_p) ;  /* 0x0000036000007944 */ /* 0x000fea0003c00000 */
[----:B0-----:R-:W-:Y:S01]  /*1d60*/  HFMA2.MMA R61, -RZ, RZ, 0, 4.76837158203125e-07 ;  /* 0x00000008ff3d7435 */ /* 0x001fe200000001ff */
[----:B-1----:R-:W-:-:S02]  /*1d70*/  MOV R58, R59 ;  /* 0x0000003b003a7202 */ /* 0x002fc40000000f00 */
[----:B------:R-:W-:Y:S02]  /*1d80*/  MOV R62, R66 ;  /* 0x00000042003e7202 */ /* 0x000fe40000000f00 */
[----:B------:R-:W-:Y:S02]  /*1d90*/  MOV R60, 0x1f ;  /* 0x0000001f003c7802 */ /* 0x000fe40000000f00 */
[----:B------:R-:W-:Y:S02]  /*1da0*/  MOV R59, 0xffffffff ;  /* 0xffffffff003b7802 */ /* 0x000fe40000000f00 */
[----:B------:R-:W-:Y:S02]  /*1db0*/  MOV R56, 0x1dd0 ;  /* 0x00001dd000387802 */ /* 0x000fe40000000f00 */
[----:B------:R-:W-:Y:S05]  /*1dc0*/  CALL.REL.NOINC `($__internal_111_$__cuda_sm70_shflsync_down_p) ;  /* 0x000002f000007944 */ /* 0x000fea0003c00000 */
[----:B------:R-:W-:Y:S01]  /*1dd0*/  FADD.FTZ R63, R58, R63 ;  /* 0x0000003f3a3f7221 */ /* 0x000fe20000010000 */
[----:B0-----:R-:W-:Y:S01]  /*1de0*/  HFMA2.MMA R61, -RZ, RZ, 0, 2.384185791015625e-07 ;  /* 0x00000004ff3d7435 */ /* 0x001fe200000001ff */
[----:B-1----:R-:W-:Y:S01]  /*1df0*/  FADD.FTZ R66, R66, R59 ;  /* 0x0000003b42427221 */ /* 0x002fe20000010000 */
[----:B------:R-:W-:Y:S02]  /*1e00*/  MOV R60, 0x1f ;  /* 0x0000001f003c7802 */ /* 0x000fe40000000f00 */
[----:B------:R-:W-:-:S02]  /*1e10*/  MOV R59, 0xffffffff ;  /* 0xffffffff003b7802 */ /* 0x000fc40000000f00 */
[----:B------:R-:W-:Y:S02]  /*1e20*/  MOV R62, R63 ;  /* 0x0000003f003e7202 */ /* 0x000fe40000000f00 */
[----:B------:R-:W-:Y:S02]  /*1e30*/  MOV R56, 0x1e50 ;  /* 0x00001e5000387802 */ /* 0x000fe40000000f00 */
[----:B------:R-:W-:Y:S05]  /*1e40*/  CALL.REL.NOINC `($__internal_111_$__cuda_sm70_shflsync_down_p) ;  /* 0x0000027000007944 */ /* 0x000fea0003c00000 */
[----:B0-----:R-:W-:Y:S01]  /*1e50*/  HFMA2.MMA R61, -RZ, RZ, 0, 2.384185791015625e-07 ;  /* 0x00000004ff3d7435 */ /* 0x001fe200000001ff */
[----:B-1----:R-:W-:Y:S02]  /*1e60*/  MOV R58, R59 ;  /* 0x0000003b003a7202 */ /* 0x002fe40000000f00 */
[----:B------:R-:W-:Y:S02]  /*1e70*/  MOV R62, R66 ;  /* 0x00000042003e7202 */ /* 0x000fe40000000f00 */
[----:B------:R-:W-:Y:S02]  /*1e80*/  MOV R60, 0x1f ;  /* 0x0000001f003c7802 */ /* 0x000fe40000000f00 */
[----:B------:R-:W-:Y:S02]  /*1e90*/  MOV R59, 0xffffffff ;  /* 0xffffffff003b7802 */ /* 0x000fe40000000f00 */
[----:B------:R-:W-:-:S02]  /*1ea0*/  MOV R56, 0x1ec0 ;  /* 0x00001ec000387802 */ /* 0x000fc40000000f00 */
[----:B------:R-:W-:Y:S05]  /*1eb0*/  CALL.REL.NOINC `($__internal_111_$__cuda_sm70_shflsync_down_p) ;  /* 0x0000020000007944 */ /* 0x000fea0003c00000 */
[----:B------:R-:W-:Y:S01]  /*1ec0*/  FADD.FTZ R63, R58, R63 ;  /* 0x0000003f3a3f7221 */ /* 0x000fe20000010000 */
[----:B0-----:R-:W-:Y:S01]  /*1ed0*/  HFMA2.MMA R61, -RZ, RZ, 0, 1.1920928955078125e-07 ;  /* 0x00000002ff3d7435 */ /* 0x001fe200000001ff */
[----:B-1----:R-:W-:Y:S01]  /*1ee0*/  FADD.FTZ R80, R66, R59 ;  /* 0x0000003b42507221 */ /* 0x002fe20000010000 */
[----:B------:R-:W-:-:S02]  /*1ef0*/  MOV R60, 0x1f ;  /* 0x0000001f003c7802 */ /* 0x000fc40000000f00 */
[----:B------:R-:W-:Y:S02]  /*1f00*/  MOV R59, 0xffffffff ;  /* 0xffffffff003b7802 */ /* 0x000fe40000000f00 */
[----:B------:R-:W-:Y:S02]  /*1f10*/  MOV R62, R63 ;  /* 0x0000003f003e7202 */ /* 0x000fe40000000f00 */
[----:B------:R-:W-:Y:S02]  /*1f20*/  MOV R56, 0x1f40 ;  /* 0x00001f4000387802 */ /* 0x000fe40000000f00 */
[----:B------:R-:W-:Y:S05]  /*1f30*/  CALL.REL.NOINC `($__internal_111_$__cuda_sm70_shflsync_down_p) ;  /* 0x0000018000007944 */ /* 0x000fea0003c00000 */
[----:B0-----:R-:W-:Y:S01]  /*1f40*/  HFMA2.MMA R61, -RZ, RZ, 0, 1.1920928955078125e-07 ;  /* 0x00000002ff3d7435 */ /* 0x001fe200000001ff */
[----:B-1----:R-:W-:Y:S02]  /*1f50*/  MOV R58, R59 ;  /* 0x0000003b003a7202 */ /* 0x002fe40000000f00 */
[----:B------:R-:W-:Y:S02]  /*1f60*/  MOV R62, R80 ;  /* 0x00000050003e7202 */ /* 0x000fe40000000f00 */
[----:B------:R-:W-:Y:S02]  /*1f70*/  MOV R60, 0x1f ;  /* 0x0000001f003c7802 */ /* 0x000fe40000000f00 */
[----:B------:R-:W-:-:S02]  /*1f80*/  MOV R59, 0xffffffff ;  /* 0xffffffff003b7802 */ /* 0x000fc40000000f00 */
[----:B------:R-:W-:Y:S02]  /*1f90*/  MOV R56, 0x1fb0 ;  /* 0x00001fb000387802 */ /* 0x000fe40000000f00 */
[----:B------:R-:W-:Y:S05]  /*1fa0*/  CALL.REL.NOINC `($__internal_111_$__cuda_sm70_shflsync_down_p) ;  /* 0x0000011000007944 */ /* 0x000fea0003c00000 */
[----:B------:R-:W-:Y:S01]  /*1fb0*/  FADD.FTZ R66, R58, R63 ;  /* 0x0000003f3a427221 */ /* 0x000fe20000010000 */
[----:B0-----:R-:W-:Y:S01]  /*1fc0*/  HFMA2.MMA R61, -RZ, RZ, 0, 5.9604644775390625e-08 ;  /* 0x00000001ff3d7435 */ /* 0x001fe200000001ff */
[----:B-1----:R-:W-:Y:S01]  /*1fd0*/  FADD.FTZ R67, R80, R59 ;  /* 0x0000003b50437221 */ /* 0x002fe20000010000 */
[----:B------:R-:W-:Y:S02]  /*1fe0*/  MOV R60, 0x1f ;  /* 0x0000001f003c7802 */ /* 0x000fe40000000f00 */
[----:B------:R-:W-:Y:S02]  /*1ff0*/  MOV R59, 0xffffffff ;  /* 0xffffffff003b7802 */ /* 0x000fe40000000f00 */
[----:B------:R-:W-:Y:S02]  /*2000*/  MOV R62, R66 ;  /* 0x00000042003e7202 */ /* 0x000fe40000000f00 */
[----:B------:R-:W-:Y:S02]  /*2010*/  MOV R56, 0x2030 ;  /* 0x0000203000387802 */ /* 0x000fe40000000f00 */
[----:B------:R-:W-:Y:S05]  /*2020*/  CALL.REL.NOINC `($__internal_111_$__cuda_sm70_shflsync_down_p) ;  /* 0x0000009000007944 */ /* 0x000fea0003c00000 */
[----:B0-----:R-:W-:Y:S01]  /*2030*/  HFMA2.MMA R61, -RZ, RZ, 0, 5.9604644775390625e-08 ;  /* 0x00000001ff3d7435 */ /* 0x001fe200000001ff */
[----:B-1----:R-:W-:-:S02]  /*2040*/  MOV R63, R59 ;  /* 0x0000003b003f7202 */ /* 0x002fc40000000f00 */
[----:B------:R-:W-:Y:S02]  /*2050*/  MOV R62, R67 ;  /* 0x00000043003e7202 */ /* 0x000fe40000000f00 */
[----:B------:R-:W-:Y:S02]  /*2060*/  MOV R60, 0x1f ;  /* 0x0000001f003c7802 */ /* 0x000fe40000000f00 */
[----:B------:R-:W-:Y:S02]  /*2070*/  MOV R59, 0xffffffff ;  /* 0xffffffff003b7802 */ /* 0x000fe40000000f00 */
[----:B------:R-:W-:Y:S02]  /*2080*/  MOV R56, 0x20a0 ;  /* 0x000020a000387802 */ /* 0x000fe40000000f00 */
[----:B------:R-:W-:Y:S05]  /*2090*/  CALL.REL.NOINC `($__internal_111_$__cuda_sm70_shflsync_down_p) ;  /* 0x0000002000007944 */ /* 0x000fea0003c00000 */
[----:B01----:R-:W-:Y:S01]  /*20a0*/  MOV R60, R59 ;  /* 0x0000003b003c7202 */ /* 0x003fe20000000f00 */
[----:B------:R-:W-:Y:S05]  /*20b0*/  BRA `(.L_x_1623) ;  /* 0xffffed9000007947 */ /* 0x000fea000383ffff */
        .weak           $__internal_111_$__cuda_sm70_shflsync_down_p
        .type           $__internal_111_$__cuda_sm70_shflsync_down_p,@function
        .size           $__internal_111_$__cuda_sm70_shflsync_down_p,(.L_x_1874 - $__internal_111_$__cuda_sm70_shflsync_down_p)
$__internal_111_$__cuda_sm70_shflsync_down_p:
[----:B------:R-:W-:Y:S01]  /*20c0*/  HFMA2.MMA R57, -RZ, RZ, 0, 0 ;  /* 0x00000000ff397435 */ /* 0x000fe200000001ff */
[----:B------:R-:W-:Y:S04]  /*20d0*/  WARPSYNC R59 ;  /* 0x0000003b00007348 */ /* 0x000fe80003800000 */
[----:B------:R0:W1:Y:S01]  /*20e0*/  SHFL.DOWN PT, R59, R62, R61, R60 ;  /* 0x0800003d3e3b7389 */ /* 0x00006200000e003c */
[----:B------:R-:W-:Y:S05]  /*20f0*/  RET.REL.NODEC R56 `(_ZN10layer_norm31ln_parallel_residual_bwd_kernelINS_13Kernel_traitsIfffffjLj2048ELj1ELj1ELj4ELj16ENS_18Kernel_traits_baseILj2048EfffffjLj128EEEEELb0ELb1ELb1EEEvNS_9BwdParamsE) ;  /* 0xffffdf0038007950 */ /* 0x000fea0003c3ffff */
.L_x_1624:
        /* <DEDUP_REMOVED lines=16> */
.L_x_1874:


//--------------------- .text._ZN10layer_norm31ln_parallel_residual_bwd_kernelINS_13Kernel_traitsIfffffjLj2048ELj1ELj1ELj4ELj16ENS_18Kernel_traits_baseILj2048EfffffjLj128EEEEELb1ELb0ELb0EEEvNS_9BwdParamsE --------------------------
	.section	.text._ZN10layer_norm31ln_parallel_residual_bwd_kernelINS_13Kernel_traitsIfffffjLj2048ELj1ELj1ELj4ELj16ENS_18Kernel_traits_baseILj2048EfffffjLj128EEEEELb1ELb0ELb0EEEvNS_9BwdParamsE,"ax",@progbits
	.sectioninfo	@"SHI_REGISTERS=193"
	.align	128
        .global         _ZN10layer_norm31ln_parallel_residual_bwd_kernelINS_13Kernel_traitsIfffffjLj2048ELj1ELj1ELj4ELj16ENS_18Kernel_traits_baseILj2048EfffffjLj128EEEEELb1ELb0ELb0EEEvNS_9BwdParamsE
        .type           _ZN10layer_norm31ln_parallel_residual_bwd_kernelINS_13Kernel_traitsIfffffjLj2048ELj1ELj1ELj4ELj16ENS_18Kernel_traits_baseILj2048EfffffjLj128EEEEELb1ELb0ELb0EEEvNS_9BwdParamsE,@function
        .size           _ZN10layer_norm31ln_parallel_residual_bwd_kernelINS_13Kernel_traitsIfffffjLj2048ELj1ELj1ELj4ELj16ENS_18Kernel_traits_baseILj2048EfffffjLj128EEEEELb1ELb0ELb0EEEvNS_9BwdParamsE,(.L_x_1875 - _ZN10layer_norm31ln_parallel_residual_bwd_kernelINS_13Kernel_traitsIfffffjLj2048ELj1ELj1ELj4ELj16ENS_18Kernel_traits_baseILj2048EfffffjLj128EEEEELb1ELb0ELb0EEEvNS_9BwdParamsE)
        .other          _ZN10layer_norm31ln_parallel_residual_bwd_kernelINS_13Kernel_traitsIfffffjLj2048ELj1ELj1ELj4ELj16ENS_18Kernel_traits_baseILj2048EfffffjLj128EEEEELb1ELb0ELb0EEEvNS_9BwdParamsE,@"STO_CUDA_ENTRY STV_DEFAULT"
_ZN10layer_norm31ln_parallel_residual_bwd_kernelINS_13Kernel_traitsIfffffjLj2048ELj1ELj1ELj4ELj16ENS_18Kernel_traits_baseILj2048EfffffjLj128EEEEELb1ELb0ELb0EEEvNS_9BwdParamsE:
.text._ZN10layer_norm31ln_parallel_residual_bwd_kernelINS_13Kernel_traitsIfffffjLj2048ELj1ELj1ELj4ELj16ENS_18Kernel_traits_baseILj2048EfffffjLj128EEEEELb1ELb0ELb0EEEvNS_9BwdParamsE:
        /* <DEDUP_REMOVED lines=73> */
[----:B------:R-:W-:Y:S01]  /*0490*/  HFMA2.MMA R2, -RZ, RZ, 0, 5.9604644775390625e-08 ;  /* 0x00000001ff027435 */ /* 0x000fe200000001ff */
[----:B------:R-:W-:-:S06]  /*04a0*/  MOV R81, RZ ;  /* 0x000000ff00517202 */ /* 0x000fcc0000000f00 */
.L_x_1644:
        /* <DEDUP_REMOVED lines=8> */
[----:B------:R-:W-:Y:S01]  /*0530*/  LOP3.LUT P0, RZ, R2, 0xff, RZ, 0xc0, !PT ;  /* 0x000000ff02ff7812 */ /* 0x000fe2000780c0ff */
[----:B------:R-:W-:Y:S01]  /*0540*/  IMAD.MOV.U32 R179, RZ, RZ, RZ ;  /* 0x000000ffffb37224 */ /* 0x000fe200078e00ff */
[----:B------:R-:W-:-:S02]  /*0550*/  SHF.R.S32.HI R129, RZ, 0x1f, R128 ;  /* 0x0000001fff817819 */ /* 0x000fc40000011480 */
[----:B------:R-:W-:Y:S02]  /*0560*/  P2R R190, PR, RZ, 0x1 ;  /* 0x00000001ffbe7803 */ /* 0x000fe40000000000 */
[----:B------:R-:W-:Y:S02]  /*0570*/  LEA.HI R129, R129, R128, RZ, 0x2 ;  /* 0x0000008081817211 */ /* 0x000fe400078f10ff */
[----:B------:R-:W-:Y:S02]  /*0580*/  MOV R180, RZ ;  /* 0x000000ff00b47202 */ /* 0x000fe40000000f00 */
[----:B------:R-:W-:Y:S02]  /*0590*/  LEA.HI.SX32 R142, R129, R142, 0x1e ;  /* 0x0000008e818e7211 */ /* 0x000fe400078ff2ff */
[----:B------:R-:W-:Y:S02]  /*05a0*/  SHF.R.U32.HI R178, RZ, 0x5, R182 ;  /* 0x00000005ffb27819 */ /* 0x000fe400000116b6 */
[----:B------:R-:W-:Y:S01]  /*05b0*/  MOV R181, R142 ;  /* 0x0000008e00b57202 */ /* 0x000fe20000000f00 */
[----:B------:R-:W-:Y:S05]  /*05c0*/  @!P5 BRA `(.L_x_1627) ;  /* 0x000004200000d947 */ /* 0x000fea0003800000 */
[----:B-1----:R-:W-:Y:S01]  /*05d0*/  HFMA2.MMA R129, -RZ, RZ, 0, 9.5367431640625e-07 ;  /* 0x00000010ff817435 */ /* 0x002fe200000001ff */
[----:B------:R-:W-:-:S04]  /*05e0*/  LEA R132, P0, R142, c[0x0][0x188], 0x4 ;  /* 0x000062008e847a11 */ /* 0x000fc800078020ff */
[----:B------:R-:W-:Y:S02]  /*05f0*/  LEA.HI.X R133, R142, c[0x0][0x18c], RZ, 0x4, P0 ;  /* 0x000063008e857a11 */ /* 0x000fe400000f24ff */
[----:B------:R-:W-:-:S03]  /*0600*/  ISETP.NE.U32.AND P0, PT, RZ, c[0x0][0x250], PT ;  /* 0x00009400ff007a0c */ /* 0x000fc60003f05070 */
[CC--:B------:R-:W-:Y:S01]  /*0610*/  IMAD.WIDE.U32 R124, R142.reuse, R129.reuse, c[0x0][0x210] ;  /* 0x000084008e7c7625 */ /* 0x0c0fe200078e0081 */
[----:B------:R-:W2:Y:S01]  /*0620*/  LDG.E.128 R132, [R132.64] ;  /* 0x0000000484847981 */ /* 0x000ea2000c1e1d00 */
[----:B------:R-:W-:Y:S02]  /*0630*/  ISETP.NE.AND.EX P0, PT, RZ, c[0x0][0x254], PT, P0 ;  /* 0x00009500ff007a0c */ /* 0x000fe40003f05300 */
[C---:B------:R-:W-:Y:S02]  /*0640*/  IMAD.WIDE.U32 R128, R142.reuse, R129, c[0x0][0x208] ;  /* 0x000082008e807625 */ /* 0x040fe400078e0081 */
[----:B------:R-:W3:Y:S01]  /*0650*/  LDG.E.128 R124, [R124.64] ;  /* 0x000000047c7c7981 */ /* 0x000ee2000c1e1d00 */
[----:B------:R-:W-:-:S03]  /*0660*/  SHF.L.U32 R186, R142, 0x2, RZ ;  /* 0x000000028eba7819 */ /* 0x000fc600000006ff */
[----:B------:R-:W4:Y:S01]  /*0670*/  LDG.E.128 R128, [R128.64] ;  /* 0x0000000480807981 */ /* 0x000f22000c1e1d00 */
[----:B------:R-:W-:Y:S02]  /*0680*/  SHF.L.U64.HI R143, R142, 0x2, RZ ;  /* 0x000000028e8f7819 */ /* 0x000fe400000102ff */
[----:B------:R-:W-:-:S04]  /*0690*/  IADD3 R184, P1, R186, c[0x0][0x190], RZ ;  /* 0x00006400bab87a10 */ /* 0x000fc80007f3e0ff */
[----:B------:R-:W-:Y:S02]  /*06a0*/  IADD3.X R185, R143, c[0x0][0x194], RZ, P1, !PT ;  /* 0x000065008fb97a10 */ /* 0x000fe40000ffe4ff */
[----:B------:R-:W-:-:S04]  /*06b0*/  @P0 IADD3 R186, P1, R186, c[0x0][0x198], RZ ;  /* 0x00006600baba0a10 */ /* 0x000fc80007f3e0ff */
[----:B------:R-:W-:Y:S02]  /*06c0*/  @P0 IADD3.X R187, R143, c[0x0][0x19c], RZ, P1, !PT ;  /* 0x000067008fbb0a10 */ /* 0x000fe40000ffe4ff */
[----:B------:R1:W5:Y:S01]  /*06d0*/  LDG.E R143, [R184.64] ;  /* 0x00000004b88f7981 */ /* 0x000362000c1e1900 */
[----:B------:R-:W-:-:S03]  /*06e0*/  ISETP.NE.U32.AND P1, PT, RZ, c[0x0][0x218], PT ;  /* 0x00008600ff007a0c */ /* 0x000fc60003f25070 */
[----:B------:R1:W5:Y:S01]  /*06f0*/  @P0 LDG.E R3, [R186.64] ;  /* 0x00000004ba030981 */ /* 0x000362000c1e1900 */
[----:B------:R-:W-:-:S13]  /*0700*/  ISETP.NE.AND.EX P1, PT, RZ, c[0x0][0x21c], PT, P1 ;  /* 0x00008700ff007a0c */ /* 0x000fda0003f25310 */
[----:B------:R-:W-:-:S04]  /*0710*/  @P1 LEA R180, P0, R142, c[0x0][0x218], 0x4 ;  /* 0x000086008eb41a11 */ /* 0x000fc800078020ff */
[----:B------:R-:W-:Y:S02]  /*0720*/  @P1 LEA.HI.X R181, R142, c[0x0][0x21c], RZ, 0x4, P0 ;  /* 0x000087008eb51a11 */ /* 0x000fe400000f24ff */
[----:B0-----:R-:W-:-:S03]  /*0730*/  ISETP.NE.AND P0, PT, R183, RZ, PT ;  /* 0x000000ffb700720c */ /* 0x001fc60003f05270 */
[----:B------:R0:W5:Y:S02]  /*0740*/  @P1 LDG.E.128 R16, [R180.64] ;  /* 0x00000004b4101981 */ /* 0x000164000c1e1d00 */
[----:B-----5:R-:W-:Y:S02]  /*0750*/  FSEL R155, R176, RZ, !P0 ;  /* 0x000000ffb09b7208 */ /* 0x020fe40004000000 */
[----:B0-----:R-:W-:-:S03]  /*0760*/  IADD3 R181, R142, 0x80, RZ ;  /* 0x000000808eb57810 */ /* 0x001fc60007ffe0ff */
[--C-:B--2---:R-:W-:Y:S02]  /*0770*/  FADD.FTZ R132, R132, -R155.reuse ;  /* 0x8000009b84847221 */ /* 0x104fe40000010000 */
[--C-:B------:R-:W-:Y:S02]  /*0780*/  FADD.FTZ R158, R133, -R155.reuse ;  /* 0x8000009b859e7221 */ /* 0x100fe40000010000 */
[--C-:B------:R-:W-:Y:S02]  /*0790*/  FADD.FTZ R164, R134, -R155.reuse ;  /* 0x8000009b86a47221 */ /* 0x100fe40000010000 */
[----:B------:R-:W-:Y:S02]  /*07a0*/  FADD.FTZ R166, R135, -R155 ;  /* 0x8000009b87a67221 */ /* 0x000fe40000010000 */
[----:B---3--:R-:W-:Y:S02]  /*07b0*/  FMUL.FTZ R133, R108, R124 ;  /* 0x0000007c6c857220 */ /* 0x008fe40000410000 */
[----:B------:R-:W-:-:S02]  /*07c0*/  FMUL.FTZ R155, R153, R132 ;  /* 0x00000084999b7220 */ /* 0x000fc40000410000 */
[----:B----4-:R-:W-:Y:S02]  /*07d0*/  FADD.FTZ R64, R64, R128 ;  /* 0x0000008040407221 */ /* 0x010fe40000010000 */
[----:B------:R-:W-:Y:S02]  /*07e0*/  FFMA.FTZ R156, R112, R128, R133 ;  /* 0x00000080709c7223 */ /* 0x000fe40000010085 */
[----:B------:R-:W-:Y:S02]  /*07f0*/  FFMA.FTZ R80, R128, R155, R80 ;  /* 0x0000009b80507223 */ /* 0x000fe40000010050 */
[----:B------:R-:W-:Y:S02]  /*0800*/  FMUL.FTZ R134, R109, R125 ;  /* 0x0000007d6d867220 */ /* 0x000fe40000410000 */
[----:B------:R-:W-:Y:S02]  /*0810*/  FMUL.FTZ R158, R153, R158 ;  /* 0x0000009e999e7220 */ /* 0x000fe40000410000 */
[----:B------:R-:W-:-:S02]  /*0820*/  FMUL.FTZ R128, R111, R127 ;  /* 0x0000007f6f807220 */ /* 0x000fc40000410000 */
[----:B------:R-:W-:Y:S02]  /*0830*/  FADD.FTZ R65, R65, R129 ;  /* 0x0000008141417221 */ /* 0x000fe40000010000 */
[----:B------:R-:W-:Y:S02]  /*0840*/  FFMA.FTZ R161, R113, R129, R134 ;  /* 0x0000008171a17223 */ /* 0x000fe40000010086 */
[----:B------:R-:W-:Y:S02]  /*0850*/  FFMA.FTZ R81, R129, R158, R81 ;  /* 0x0000009e81517223 */ /* 0x000fe40000010051 */
[----:B------:R-:W-:Y:S02]  /*0860*/  FFMA.FTZ R173, R115, R131, R128 ;  /* 0x0000008373ad7223 */ /* 0x000fe40000010080 */
[----:B------:R-:W-:Y:S02]  /*0870*/  FADD.FTZ R32, R32, R124 ;  /* 0x0000007c20207221 */ /* 0x000fe40000010000 */
[----:B------:R-:W-:-:S02]  /*0880*/  FFMA.FTZ R48, R124, R155, R48 ;  /* 0x0000009b7c307223 */ /* 0x000fc40000010030 */
[----:B------:R-:W-:Y:S02]  /*0890*/  FMUL.FTZ R129, R110, R126 ;  /* 0x0000007e6e817220 */ /* 0x000fe40000410000 */
[----:B------:R-:W-:Y:S02]  /*08a0*/  FADD.FTZ R124, RZ, R156 ;  /* 0x0000009cff7c7221 */ /* 0x000fe40000010000 */
[----:B------:R-:W-:Y:S02]  /*08b0*/  FFMA.FTZ R128, R155, R156, RZ ;  /* 0x0000009c9b807223 */ /* 0x000fe400000100ff */
[C---:B------:R-:W-:Y:S02]  /*08c0*/  FMUL.FTZ R163, R153.reuse, R164 ;  /* 0x000000a499a37220 */ /* 0x040fe40000410000 */
        /* <DEDUP_REMOVED lines=18> */
.L_x_1627:
[----:B-1----:R-:W-:Y:S05]  /*09f0*/  BSYNC B0 ;  /* 0x0000000000007941 */ /* 0x002fea0003800000 */
.L_x_1626:
[----:B------:R-:W-:Y:S01]  /*0a00*/  BSSY B0, `(.L_x_1628) ;  /* 0x0000044000007945 */ /* 0x000fe20003800000 */
[----:B------:R-:W-:Y:S05]  /*0a10*/  @!P4 BRA `(.L_x_1629) ;  /* 0x000004200000c947 */ /* 0x000fea0003800000 */
[C---:B------:R-:W-:Y:S02]  /*0a20*/  LEA R132, P0, R181.reuse, c[0x0][0x188], 0x4 ;  /* 0x00006200b5847a11 */ /* 0x040fe400078020ff */
[----:B------:R-:W-:Y:S02]  /*0a30*/  MOV R128, 0x10 ;  /* 0x0000001000807802 */ /* 0x000fe40000000f00 */
[----:B------:R-:W-:-:S02]  /*0a40*/  LEA.HI.X R133, R181, c[0x0][0x18c], RZ, 0x4, P0 ;  /* 0x00006300b5857a11 */ /* 0x000fc400000f24ff */
[----:B------:R-:W-:Y:S01]  /*0a50*/  ISETP.NE.U32.AND P0, PT, RZ, c[0x0][0x250], PT ;  /* 0x00009400ff007a0c */ /* 0x000fe20003f05070 */
[----:B------:R-:W-:-:S03]  /*0a60*/  IMAD.WIDE.U32 R124, R181, R128, c[0x0][0x210] ;  /* 0x00008400b57c7625 */ /* 0x000fc600078e0080 */
[----:B------:R-:W-:Y:S02]  /*0a70*/  ISETP.NE.AND.EX P0, PT, RZ, c[0x0][0x254], PT, P0 ;  /* 0x00009500ff007a0c */ /* 0x000fe40003f05300 */
[C---:B------:R-:W-:Y:S02]  /*0a80*/  SHF.L.U32 R188, R181.reuse, 0x2, RZ ;  /* 0x00000002b5bc7819 */ /* 0x040fe400000006ff */
[C---:B------:R-:W-:Y:S01]  /*0a90*/  SHF.L.U64.HI R137, R181.reuse, 0x2, RZ ;  /* 0x00000002b5897819 */ /* 0x040fe200000102ff */
[----:B------:R-:W-:Y:S01]  /*0aa0*/  IMAD.WIDE.U32 R128, R181, R128, c[0x0][0x208] ;  /* 0x00008200b5807625 */ /* 0x000fe200078e0080 */
[C---:B------:R-:W-:Y:S01]  /*0ab0*/  IADD3 R186, P1, R188.reuse, c[0x0][0x190], RZ ;  /* 0x00006400bcba7a10 */ /* 0x040fe20007f3e0ff */
[----:B------:R-:W2:Y:S03]  /*0ac0*/  LDG.E.128 R132, [R132.64] ;  /* 0x0000000484847981 */ /* 0x000ea6000c1e1d00 */
[----:B------:R-:W-:Y:S01]  /*0ad0*/  IADD3.X R187, R137, c[0x0][0x194], RZ, P1, !PT ;  /* 0x0000650089bb7a10 */ /* 0x000fe20000ffe4ff */
[----:B------:R-:W3:Y:S02]  /*0ae0*/  LDG.E.128 R124, [R124.64] ;  /* 0x000000047c7c7981 */ /* 0x000ee4000c1e1d00 */
[----:B------:R-:W-:-:S02]  /*0af0*/  @P0 IADD3 R188, P1, R188, c[0x0][0x198], RZ ;  /* 0x00006600bcbc0a10 */ /* 0x000fc40007f3e0ff */
[----:B------:R-:W4:Y:S02]  /*0b00*/  LDG.E.128 R128, [R128.64] ;  /* 0x0000000480807981 */ /* 0x000f24000c1e1d00 */
        /* <DEDUP_REMOVED lines=8> */
[----:B0-----:R-:W-:-:S04]  /*0b90*/  ISETP.NE.AND P0, PT, R183, RZ, PT ;  /* 0x000000ffb700720c */ /* 0x001fc80003f05270 */
[----:B-----5:R-:W-:Y:S02]  /*0ba0*/  FSEL R170, R176, RZ, !P0 ;  /* 0x000000ffb0aa7208 */ /* 0x020fe40004000000 */
[----:B------:R-:W-:-:S03]  /*0bb0*/  IADD3 R181, R181, 0x80, RZ ;  /* 0x00000080b5b57810 */ /* 0x000fc60007ffe0ff */
[C---:B--2---:R-:W-:Y:S02]  /*0bc0*/  FADD.FTZ R132, -R170.reuse, R132 ;  /* 0x00000084aa847221 */ /* 0x044fe40000010100 */
[----:B------:R-:W-:Y:S02]  /*0bd0*/  FADD.FTZ R162, -R170, R133 ;  /* 0x00000085aaa27221 */ /* 0x000fe40000010100 */
[----:B---3--:R-:W-:Y:S02]  /*0be0*/  FMUL.FTZ R133, R100, R124 ;  /* 0x0000007c64857220 */ /* 0x008fe40000410000 */
[----:B------:R-:W-:Y:S02]  /*0bf0*/  FADD.FTZ R168, -R170, R134 ;  /* 0x00000086aaa87221 */ /* 0x000fe40000010100 */
[----:B------:R-:W-:Y:S02]  /*0c00*/  FMUL.FTZ R134, R101, R125 ;  /* 0x0000007d65867220 */ /* 0x000fe40000410000 */
[----:B------:R-:W-:-:S02]  /*0c10*/  FMUL.FTZ R157, R153, R132 ;  /* 0x00000084999d7220 */ /* 0x000fc40000410000 */
[----:B------:R-:W-:Y:S02]  /*0c20*/  FMUL.FTZ R162, R153, R162 ;  /* 0x000000a299a27220 */ /* 0x000fe40000410000 */
[----:B----4-:R-:W-:Y:S02]  /*0c30*/  FFMA.FTZ R160, R104, R128, R133 ;  /* 0x0000008068a07223 */ /* 0x010fe40000010085 */
[----:B------:R-:W-:Y:S02]  /*0c40*/  FADD.FTZ R170, -R170, R135 ;  /* 0x00000087aaaa7221 */ /* 0x000fe40000010100 */
[----:B------:R-:W-:Y:S02]  /*0c50*/  FADD.FTZ R61, R61, R129 ;  /* 0x000000813d3d7221 */ /* 0x000fe40000010000 */
[----:B------:R-:W-:Y:S02]  /*0c60*/  FFMA.FTZ R165, R105, R129, R134 ;  /* 0x0000008169a57223 */ /* 0x000fe40000010086 */
[----:B------:R-:W-:-:S02]  /*0c70*/  FFMA.FTZ R77, R129, R162, R77 ;  /* 0x000000a2814d7223 */ /* 0x000fc4000001004d */
[----:B------:R-:W-:Y:S02]  /*0c80*/  FADD.FTZ R28, R28, R124 ;  /* 0x0000007c1c1c7221 */ /* 0x000fe40000010000 */
[----:B------:R-:W-:Y:S02]  /*0c90*/  FFMA.FTZ R44, R124, R157, R44 ;  /* 0x0000009d7c2c7223 */ /* 0x000fe4000001002c */
[----:B------:R-:W-:Y:S02]  /*0ca0*/  FMUL.FTZ R129, R102, R126 ;  /* 0x0000007e66817220 */ /* 0x000fe40000410000 */
[----:B------:R-:W-:Y:S02]  /*0cb0*/  FADD.FTZ R124, R179, R160 ;  /* 0x000000a0b37c7221 */ /* 0x000fe40000010000 */
[----:B------:R-:W-:Y:S02]  /*0cc0*/  FFMA.FTZ R180, R157, R160, R180 ;  /* 0x000000a09db47223 */ /* 0x000fe400000100b4 */
[----:B------:R-:W-:-:S02]  /*0cd0*/  FMUL.FTZ R167, R153, R168 ;  /* 0x000000a899a77220 */ /* 0x000fc40000410000 */
[----:B------:R-:W-:Y:S02]  /*0ce0*/  FADD.FTZ R60, R60, R128 ;  /* 0x000000803c3c7221 */ /* 0x000fe40000010000 */
        /* <DEDUP_REMOVED lines=21> */
.L_x_1629:
[----:B-1----:R-:W-:Y:S05]  /*0e40*/  BSYNC B0 ;  /* 0x0000000000007941 */ /* 0x002fea0003800000 */
.L_x_1628:
[----:B------:R-:W-:Y:S01]  /*0e50*/  BSSY B0, `(.L_x_1630) ;  /* 0x0000044000007945 */ /* 0x000fe20003800000 */
[----:B------:R-:W-:Y:S05]  /*0e60*/  @!P3 BRA `(.L_x_1631) ;  /* 0x000004200000b947 */ /* 0x000fea0003800000 */
[----:B------:R-:W-:Y:S01]  /*0e70*/  LEA R132, P0, R181, c[0x0][0x188], 0x4 ;  /* 0x00006200b5847a11 */ /* 0x000fe200078020ff */
[----:B------:R-:W-:-:S03]  /*0e80*/  HFMA2.MMA R128, -RZ, RZ, 0, 9.5367431640625e-07 ;  /* 0x00000010ff807435 */ /* 0x000fc600000001ff */
[----:B------:R-:W-:Y:S02]  /*0e90*/  LEA.HI.X R133, R181, c[0x0][0x18c], RZ, 0x4, P0 ;  /* 0x00006300b5857a11 */ /* 0x000fe400000f24ff */
[----:B------:R-:W-:-:S04]  /*0ea0*/  ISETP.NE.U32.AND P0, PT, RZ, c[0x0][0x250], PT ;  /* 0x00009400ff007a0c */ /* 0x000fc80003f05070 */
[----:B------:R-:W-:Y:S01]  /*0eb0*/  ISETP.NE.AND.EX P0, PT, RZ, c[0x0][0x254], PT, P0 ;  /* 0x00009500ff007a0c */ /* 0x000fe20003f05300 */
[CC--:B------:R-:W-:Y:S01]  /*0ec0*/  IMAD.WIDE.U32 R124, R181.reuse, R128.reuse, c[0x0][0x210] ;  /* 0x00008400b57c7625 */ /* 0x0c0fe200078e0080 */
[C---:B------:R-:W-:Y:S01]  /*0ed0*/  SHF.L.U32 R144, R181.reuse, 0x2, RZ ;  /* 0x00000002b5907819 */ /* 0x040fe200000006ff */
[----:B------:R-:W2:Y:S01]  /*0ee0*/  LDG.E.128 R132, [R132.64] ;  /* 0x0000000484847981 */ /* 0x000ea2000c1e1d00 */
[C---:B------:R-:W-:Y:S01]  /*0ef0*/  SHF.L.U64.HI R139, R181.reuse, 0x2, RZ ;  /* 0x00000002b58b7819 */ /* 0x040fe200000102ff */
[----:B------:R-:W-:Y:S01]  /*0f00*/  IMAD.WIDE.U32 R128, R181, R128, c[0x0][0x208] ;  /* 0x00008200b5807625 */ /* 0x000fe200078e0080 */
[C---:B------:R-:W-:Y:S01]  /*0f10*/  IADD3 R186, P1, R144.reuse, c[0x0][0x190], RZ ;  /* 0x0000640090ba7a10 */ /* 0x040fe20007f3e0ff */
[----:B------:R-:W3:Y:S03]  /*0f20*/  LDG.E.128 R124, [R124.64] ;  /* 0x000000047c7c7981 */ /* 0x000ee6000c1e1d00 */
[----:B------:R-:W-:Y:S01]  /*0f30*/  IADD3.X R187, R139, c[0x0][0x194], RZ, P1, !PT ;  /* 0x000065008bbb7a10 */ /* 0x000fe20000ffe4ff */
[----:B------:R-:W4:Y:S02]  /*0f40*/  LDG.E.128 R128, [R128.64] ;  /* 0x0000000480807981 */ /* 0x000f24000c1e1d00 */
        /* <DEDUP_REMOVED lines=52> */
.L_x_1631:
[----:B-1----:R-:W-:Y:S05]  /*1290*/  BSYNC B0 ;  /* 0x0000000000007941 */ /* 0x002fea0003800000 */
.L_x_1630:
[----:B------:R-:W-:Y:S01]  /*12a0*/  BSSY B0, `(.L_x_1632) ;  /* 0x0000043000007945 */ /* 0x000fe20003800000 */
[----:B------:R-:W-:Y:S05]  /*12b0*/  @!P2 BRA `(.L_x_1633) ;  /* 0x000004100000a947 */ /* 0x000fea0003800000 */
[----:B------:R-:W-:Y:S01]  /*12c0*/  ISETP.NE.U32.AND P0, PT, RZ, c[0x0][0x250], PT ;  /* 0x00009400ff007a0c */ /* 0x000fe20003f05070 */
[C---:B------:R-:W-:Y:S01]  /*12d0*/  IMAD.SHL.U32 R188, R181.reuse, 0x4, RZ ;  /* 0x00000004b5bc7824 */ /* 0x040fe200078e00ff */
[----:B------:R-:W-:Y:S02]  /*12e0*/  LEA R132, P1, R181, c[0x0][0x188], 0x4 ;  /* 0x00006200b5847a11 */ /* 0x000fe400078220ff */
[----:B------:R-:W-:-:S02]  /*12f0*/  ISETP.NE.AND.EX P0, PT, RZ, c[0x0][0x254], PT, P0 ;  /* 0x00009500ff007a0c */ /* 0x000fc40003f05300 */
[----:B------:R-:W-:Y:S02]  /*1300*/  LEA.HI.X R133, R181, c[0x0][0x18c], RZ, 0x4, P1 ;  /* 0x00006300b5857a11 */ /* 0x000fe400008f24ff */
[----:B------:R-:W-:Y:S02]  /*1310*/  SHF.R.U32.HI R124, RZ, 0x1e, R181 ;  /* 0x0000001eff7c7819 */ /* 0x000fe400000116b5 */
[----:B------:R-:W-:Y:S02]  /*1320*/  IADD3 R186, P1, R188, c[0x0][0x190], RZ ;  /* 0x00006400bcba7a10 */ /* 0x000fe40007f3e0ff */
[----:B------:R-:W-:Y:S01]  /*1330*/  MOV R128, 0x10 ;  /* 0x0000001000807802 */ /* 0x000fe20000000f00 */
[----:B------:R-:W2:Y:S01]  /*1340*/  LDG.E.128 R132, [R132.64] ;  /* 0x0000000484847981 */ /* 0x000ea2000c1e1d00 */
[----:B------:R-:W-:-:S03]  /*1350*/  IADD3.X R187, R124, c[0x0][0x194], RZ, P1, !PT ;  /* 0x000065007cbb7a10 */ /* 0x000fc60000ffe4ff */
[----:B------:R-:W-:Y:S02]  /*1360*/  @P0 IADD3 R188, P1, R188, c[0x0][0x198], RZ ;  /* 0x00006600bcbc0a10 */ /* 0x000fe40007f3e0ff */
[----:B------:R1:W5:Y:S02]  /*1370*/  LDG.E R140, [R186.64] ;  /* 0x00000004ba8c7981 */ /* 0x000364000c1e1900 */
[----:B------:R-:W-:Y:S01]  /*1380*/  @P0 IADD3.X R189, R124, c[0x0][0x19c], RZ, P1, !PT ;  /* 0x000067007cbd0a10 */ /* 0x000fe20000ffe4ff */
[----:B------:R-:W-:Y:S01]  /*1390*/  IMAD.WIDE.U32 R124, R181, R128, c[0x0][0x210] ;  /* 0x00008400b57c7625 */ /* 0x000fe200078e0080 */
[----:B------:R-:W-:-:S03]  /*13a0*/  ISETP.NE.U32.AND P1, PT, RZ, c[0x0][0x218], PT ;  /* 0x00008600ff007a0c */ /* 0x000fc60003f25070 */
[C---:B------:R-:W-:Y:S01]  /*13b0*/  IMAD.WIDE.U32 R128, R181.reuse, R128, c[0x0][0x208] ;  /* 0x00008200b5807625 */ /* 0x040fe200078e0080 */
[----:B------:R-:W-:Y:S01]  /*13c0*/  ISETP.NE.AND.EX P1, PT, RZ, c[0x0][0x21c], PT, P1 ;  /* 0x00008700ff007a0c */ /* 0x000fe20003f25310 */
[----:B------:R-:W3:Y:S04]  /*13d0*/  LDG.E.128 R124, [R124.64] ;  /* 0x000000047c7c7981 */ /* 0x000ee8000c1e1d00 */
[----:B------:R-:W4:Y:S04]  /*13e0*/  LDG.E.128 R128, [R128.64] ;  /* 0x0000000480807981 */ /* 0x000f28000c1e1d00 */
[----:B------:R1:W5:Y:S04]  /*13f0*/  @P0 LDG.E R141, [R188.64] ;  /* 0x00000004bc8d0981 */ /* 0x000368000c1e1900 */
[----:B------:R-:W-:-:S04]  /*1400*/  @P1 LEA R184, P6, R181, c[0x0][0x218], 0x4 ;  /* 0x00008600b5b81a11 */ /* 0x000fc800078c20ff */
[----:B------:R-:W-:-:S05]  /*1410*/  @P1 LEA.HI.X R185, R181, c[0x0][0x21c], RZ, 0x4, P6 ;  /* 0x00008700b5b91a11 */ /* 0x000fca00030f24ff */
[----:B------:R1:W5:Y:S01]  /*1420*/  @P1 LDG.E.128 R4, [R184.64] ;  /* 0x00000004b8041981 */ /* 0x000362000c1e1d00 */
[----:B0-----:R-:W-:-:S04]  /*1430*/  ISETP.NE.AND P0, PT, R183, RZ, PT ;  /* 0x000000ffb700720c */ /* 0x001fc80003f05270 */
[----:B-----5:R-:W-:-:S05]  /*1440*/  FSEL R172, R176, RZ, !P0 ;  /* 0x000000ffb0ac7208 */ /* 0x020fca0004000000 */
[C---:B--2---:R-:W-:Y:S02]  /*1450*/  FADD.FTZ R148, -R172.reuse, R132 ;  /* 0x00000084ac947221 */ /* 0x044fe40000010100 */
[----:B------:R-:W-:Y:S02]  /*1460*/  FADD.FTZ R150, -R172, R133 ;  /* 0x00000085ac967221 */ /* 0x000fe40000010100 */
[C---:B------:R-:W-:Y:S02]  /*1470*/  FMUL.FTZ R147, R153.reuse, R148 ;  /* 0x0000009499937220 */ /* 0x040fe40000410000 */
[----:B------:R-:W-:Y:S02]  /*1480*/  FMUL.FTZ R150, R153, R150 ;  /* 0x0000009699967220 */ /* 0x000fe40000410000 */
[----:B---3--:R-:W-:Y:S02]  /*1490*/  FMUL.FTZ R133, R84, R124 ;  /* 0x0000007c54857220 */ /* 0x008fe40000410000 */
        /* <DEDUP_REMOVED lines=35> */
.L_x_1633:
[----:B-1----:R-:W-:Y:S05]  /*16d0*/  BSYNC B0 ;  /* 0x0000000000007941 */ /* 0x002fea0003800000 */
.L_x_1632:
[----:B------:R-:W-:Y:S02]  /*16e0*/  ISETP.NE.AND P1, PT, R190, RZ, PT ;  /* 0x000000ffbe00720c */ /* 0x000fe40003f25270 */
[----:B------:R-:W-:Y:S02]  /*16f0*/  LOP3.LUT R132, R178, 0x7fffffc, RZ, 0xc0, !PT ;  /* 0x07fffffcb2847812 */ /* 0x000fe400078ec0ff */
[----:B------:R-:W-:-:S09]  /*1700*/  LOP3.LUT P0, RZ, R182, 0x1f, RZ, 0xc0, !PT ;  /* 0x0000001fb6ff7812 */ /* 0x000fd2000780c0ff */
[----:B------:R-:W-:Y:S01]  /*1710*/  @!P1 IADD3 R132, R132, 0x4, RZ ;  /* 0x0000000484849810 */ /* 0x000fe20007ffe0ff */
[----:B------:R-:W-:Y:S05]  /*1720*/  BRA.DIV ~URZ, `(.L_x_1634) ;  /* 0x000016527f007947 */ /* 0x000fea000b800000 */
[----:B------:R1:W2:Y:S02]  /*1730*/  SHFL.DOWN PT, R126, R179, 0x10, 0x1f ;  /* 0x0a001f00b37e7f89 */ /* 0x0002a400000e0000 */
.L_x_1651:
        /* <DEDUP_REMOVED lines=18> */
.L_x_1652:
[----:B------:R-:W-:Y:S01]  /*1860*/  @!P0 LOP3.LUT R127, R178, 0x3, RZ, 0xc0, !PT ;  /* 0x00000003b27f8812 */ /* 0x000fe200078ec0ff */
[----:B---3--:R-:W-:Y:S01]  /*1870*/  FADD.FTZ R178, R131, R128 ;  /* 0x0000008083b27221 */ /* 0x008fe20000010000 */
[----:B------:R-:W-:Y:S01]  /*1880*/  WARPSYNC 0xffffffff ;  /* 0xffffffff00007948 */ /* 0x000fe20003800000 */
[----:B--2---:R-:W-:Y:S01]  /*1890*/  FADD.FTZ R179, R125, R130 ;  /* 0x000000827db37221 */ /* 0x004fe20000010000 */
[----:B------:R-:W-:Y:S01]  /*18a0*/  @!P0 IADD3 R133, R132, R127, RZ ;  /* 0x0000007f84858210 */ /* 0x000fe20007ffe0ff */
[----:B------:R-:W-:Y:S04]  /*18b0*/  BSSY B0, `(.L_x_1636) ;  /* 0x000004f000007945 */ /* 0x000fe80003800000 */
[----:B------:R-:W-:Y:S04]  /*18c0*/  @!P0 STS.64 [R133.X8+0x2000], R178 ;  /* 0x002000b285008388 */ /* 0x000fe80000008a00 */
[----:B------:R-:W-:Y:S01]  /*18d0*/  BAR.SYNC.DEFER_BLOCKING 0x0 ;  /* 0x0000000000007b1d */ /* 0x000fe20000010000 */
[----:B0-----:R-:W-:-:S05]  /*18e0*/  ISETP.NE.AND P0, PT, R183, RZ, PT ;  /* 0x000000ffb700720c */ /* 0x001fca0003f05270 */
[----:B------:R-:W0:Y:S04]  /*18f0*/  LDS.128 R124, [R132.X8+0x2000] ;  /* 0x00200000847c7984 */ /* 0x000e280000008c00 */
[----:B-1----:R-:W1:Y:S01]  /*1900*/  LDS.128 R128, [R132.X8+0x2010] ;  /* 0x0020100084807984 */ /* 0x002e620000008c00 */
        /* <DEDUP_REMOVED lines=49> */
[----:B------:R-:W-:Y:S01]  /*1c20*/  HFMA2.MMA R133, -RZ, RZ, 0, 9.5367431640625e-07 ;  /* 0x00000010ff857435 */ /* 0x000fe200000001ff */
[----:B------:R-:W-:-:S02]  /*1c30*/  SEL R119, R126, R119, P0 ;  /* 0x000000777e777207 */ /* 0x000fc40000000000 */
[----:B------:R-:W-:Y:S02]  /*1c40*/  SEL R124, R134, RZ, P1 ;  /* 0x000000ff867c7207 */ /* 0x000fe40000800000 */
[----:B------:R-:W-:Y:S02]  /*1c50*/  ISETP.NE.U32.AND P0, PT, RZ, c[0x0][0x258], PT ;  /* 0x00009600ff007a0c */ /* 0x000fe40003f05070 */
[----:B------:R-:W-:Y:S02]  /*1c60*/  LOP3.LUT P1, RZ, R143, 0xff00, RZ, 0xc0, !PT ;  /* 0x0000ff008fff7812 */ /* 0x000fe4000782c0ff */
[----:B------:R-:W-:Y:S02]  /*1c70*/  ISETP.NE.AND.EX P6, PT, RZ, c[0x0][0x254], PT, P6 ;  /* 0x00009500ff007a0c */ /* 0x000fe40003fc5360 */
[----:B------:R-:W-:Y:S02]  /*1c80*/  ISETP.NE.AND.EX P0, PT, RZ, c[0x0][0x25c], PT, P0 ;  /* 0x00009700ff007a0c */ /* 0x000fe40003f05300 */
[----:B------:R-:W-:-:S02]  /*1c90*/  SEL R125, R135, RZ, P1 ;  /* 0x000000ff877d7207 */ /* 0x000fc40000800000 */
[----:B------:R-:W-:Y:S02]  /*1ca0*/  LOP3.LUT P1, RZ, R143, 0xff0000, RZ, 0xc0, !PT ;  /* 0x00ff00008fff7812 */ /* 0x000fe4000782c0ff */
[----:B------:R-:W-:Y:S02]  /*1cb0*/  SEL R120, R127, R120, P0 ;  /* 0x000000787f787207 */ /* 0x000fe40000000000 */
[----:B------:R-:W-:Y:S02]  /*1cc0*/  SEL R126, R176, RZ, P1 ;  /* 0x000000ffb07e7207 */ /* 0x000fe40000800000 */
[----:B------:R-:W-:Y:S02]  /*1cd0*/  LOP3.LUT P1, RZ, R143, 0xff000000, RZ, 0xc0, !PT ;  /* 0xff0000008fff7812 */ /* 0x000fe4000782c0ff */
[----:B------:R-:W-:Y:S02]  /*1ce0*/  SEL R121, R130, R121, P0 ;  /* 0x0000007982797207 */ /* 0x000fe40000000000 */
[----:B------:R-:W-:-:S02]  /*1cf0*/  SEL R127, R178, RZ, P1 ;  /* 0x000000ffb27f7207 */ /* 0x000fc40000800000 */
[C---:B------:R-:W-:Y:S02]  /*1d00*/  @P6 LEA R134, P1, R142.reuse, c[0x0][0x250], 0x4 ;  /* 0x000094008e866a11 */ /* 0x040fe400078220ff */
        /* <DEDUP_REMOVED lines=9> */
.L_x_1637:
[----:B------:R-:W-:Y:S05]  /*1da0*/  BSYNC B0 ;  /* 0x0000000000007941 */ /* 0x000fea0003800000 */
.L_x_1636:
[----:B------:R-:W-:Y:S01]  /*1db0*/  BSSY B0, `(.L_x_1638) ;  /* 0x000003f000007945 */ /* 0x000fe20003800000 */
[----:B------:R-:W-:Y:S05]  /*1dc0*/  @!P4 BRA `(.L_x_1639) ;  /* 0x000003d00000c947 */ /* 0x000fea0003800000 */
[----:B------:R-:W-:Y:S01]  /*1dd0*/  ISETP.NE.U32.AND P6, PT, RZ, c[0x0][0x218], PT ;  /* 0x00008600ff007a0c */ /* 0x000fe20003fc5070 */
[-CC-:B0-----:R-:W-:Y:S01]  /*1de0*/  FFMA.FTZ R125, R157, R128.reuse, R129.reuse ;  /* 0x000000809d7d7223 */ /* 0x181fe20000010081 */
[----:B------:R-:W-:Y:S01]  /*1df0*/  LOP3.LUT P1, RZ, R136, 0xff, RZ, 0xc0, !PT ;  /* 0x000000ff88ff7812 */ /* 0x000fe2000782c0ff */
[-C--:B------:R-:W-:Y:S01]  /*1e00*/  FFMA.FTZ R126, R162, R128.reuse, R129 ;  /* 0x00000080a27e7223 */ /* 0x080fe20000010081 */
[----:B------:R-:W-:Y:S01]  /*1e10*/  ISETP.NE.AND.EX P6, PT, RZ, c[0x0][0x21c], PT, P6 ;  /* 0x00008700ff007a0c */ /* 0x000fe20003fc5360 */
[----:B------:R-:W-:Y:S01]  /*1e20*/  FADD.FTZ R124, R160, -R125 ;  /* 0x8000007da07c7221 */ /* 0x000fe20000010000 */
[----:B------:R-:W-:Y:S01]  /*1e30*/  ISETP.NE.U32.AND P0, PT, RZ, c[0x0][0x250], PT ;  /* 0x00009400ff007a0c */ /* 0x000fe20003f05070 */
[----:B------:R-:W-:-:S02]  /*1e40*/  FFMA.FTZ R130, R168, R128, R129 ;  /* 0x00000080a8827223 */ /* 0x000fc40000010081 */
[----:B-----5:R-:W-:Y:S01]  /*1e50*/  FMUL.FTZ R127, R153, R124 ;  /* 0x0000007c997f7220 */ /* 0x020fe20000410000 */
[----:B------:R-:W-:Y:S01]  /*1e60*/  ISETP.NE.AND.EX P0, PT, RZ, c[0x0][0x254], PT, P0 ;  /* 0x00009500ff007a0c */ /* 0x000fe20003f05300 */
[----:B------:R-:W-:Y:S02]  /*1e70*/  FADD.FTZ R126, R165, -R126 ;  /* 0x8000007ea57e7221 */ /* 0x000fe40000010000 */
[----:B------:R-:W-:Y:S02]  /*1e80*/  FFMA.FTZ R125, R167, R128, R129 ;  /* 0x00000080a77d7223 */ /* 0x000fe40000010081 */
[----:B------:R-:W-:Y:S02]  /*1e90*/  FADD.FTZ R132, R175, -R130 ;  /* 0x80000082af847221 */ /* 0x000fe40000010000 */
[----:B------:R-:W-:Y:S02]  /*1ea0*/  @P6 FADD.FTZ R127, R12, R127 ;  /* 0x0000007f0c7f6221 */ /* 0x000fe40000010000 */
[----:B------:R-:W-:-:S02]  /*1eb0*/  FMUL.FTZ R130, R153, R126 ;  /* 0x0000007e99827220 */ /* 0x000fc40000410000 */
        /* <DEDUP_REMOVED lines=38> */
[CC--:B------:R-:W-:Y:S01]  /*2120*/  @P0 IMAD.WIDE.U32 R132, R142.reuse, R135.reuse, c[0x0][0x258] ;  /* 0x000096008e840625 */ /* 0x0c0fe200078e0087 */
[----:B------:R-:W-:Y:S02]  /*2130*/  SEL R122, R131, R122, P0 ;  /* 0x0000007a837a7207 */ /* 0x000fe40000000000 */
[C---:B------:R-:W-:Y:S01]  /*2140*/  @P6 LEA.HI.X R131, R142.reuse, c[0x0][0x254], RZ, 0x4, P1 ;  /* 0x000095008e836a11 */ /* 0x040fe200008f24ff */
[C---:B------:R-:W-:Y:S01]  /*2150*/  IMAD.WIDE.U32 R134, R142.reuse, R135, c[0x0][0x248] ;  /* 0x000092008e867625 */ /* 0x040fe200078e0087 */
[----:B------:R-:W-:Y:S01]  /*2160*/  IADD3 R142, R142, 0x80, RZ ;  /* 0x000000808e8e7810 */ /* 0x000fe20007ffe0ff */
[----:B------:R0:W-:Y:S04]  /*2170*/  @P0 STG.E.128 [R132.64], R120 ;  /* 0x0000007884000986 */ /* 0x0001e8000c101d04 */
[----:B------:R0:W-:Y:S04]  /*2180*/  STG.E.128 [R134.64], R124 ;  /* 0x0000007c86007986 */ /* 0x0001e8000c101d04 */
[----:B------:R0:W-:Y:S02]  /*2190*/  @P6 STG.E.128 [R130.64], R116 ;  /* 0x0000007482006986 */ /* 0x0001e4000c101d04 */
.L_x_1639:
[----:B------:R-:W-:Y:S05]  /*21a0*/  BSYNC B0 ;  /* 0x0000000000007941 */ /* 0x000fea0003800000 */
.L_x_1638:
        /* <DEDUP_REMOVED lines=51> */
[----:B------:R-:W-:Y:S02]  /*24e0*/  SEL R121, R130, R121, P0 ;  /* 0x0000007982797207 */ /* 0x000fe40000000000 */
[----:B------:R-:W-:Y:S02]  /*24f0*/  SEL R127, R178, RZ, P1 ;  /* 0x000000ffb27f7207 */ /* 0x000fe40000800000 */
[----:B------:R-:W-:Y:S02]  /*2500*/  @P6 LEA R130, P1, R142, c[0x0][0x250], 0x4 ;  /* 0x000094008e826a11 */ /* 0x000fe400078220ff */
        /* <DEDUP_REMOVED lines=9> */
.L_x_1641:
[----:B------:R-:W-:Y:S05]  /*25a0*/  BSYNC B0 ;  /* 0x0000000000007941 */ /* 0x000fea0003800000 */
.L_x_1640:
[----:B------:R-:W-:Y:S01]  /*25b0*/  BSSY B0, `(.L_x_1642) ;  /* 0x000003e000007945 */ /* 0x000fe20003800000 */
[----:B------:R-:W-:Y:S05]  /*25c0*/  @!P2 BRA `(.L_x_1643) ;  /* 0x000003c00000a947 */ /* 0x000fea0003800000 */
[----:B------:R-:W-:Y:S01]  /*25d0*/  ISETP.NE.U32.AND P0, PT, RZ, c[0x0][0x218], PT ;  /* 0x00008600ff007a0c */ /* 0x000fe20003f05070 */
[-CC-:B0-----:R-:W-:Y:S01]  /*25e0*/  FFMA.FTZ R125, R147, R128.reuse, R129.reuse ;  /* 0x00000080937d7223 */ /* 0x181fe20000010081 */
[----:B------:R-:W-:Y:S01]  /*25f0*/  LOP3.LUT P6, RZ, R141, 0xff, RZ, 0xc0, !PT ;  /* 0x000000ff8dff7812 */ /* 0x000fe200078cc0ff */
[-CC-:B------:R-:W-:Y:S01]  /*2600*/  FFMA.FTZ R126, R150, R128.reuse, R129.reuse ;  /* 0x00000080967e7223 */ /* 0x180fe20000010081 */
[----:B------:R-:W-:Y:S01]  /*2610*/  ISETP.NE.AND.EX P1, PT, RZ, c[0x0][0x21c], PT, P0 ;  /* 0x00008700ff007a0c */ /* 0x000fe20003f25300 */
[-CC-:B------:R-:W-:Y:S01]  /*2620*/  FFMA.FTZ R127, R171, R128.reuse, R129.reuse ;  /* 0x00000080ab7f7223 */ /* 0x180fe20000010081 */
[----:B------:R-:W-:Y:S01]  /*2630*/  ISETP.NE.U32.AND P0, PT, RZ, c[0x0][0x250], PT ;  /* 0x00009400ff007a0c */ /* 0x000fe20003f05070 */
[----:B------:R-:W-:-:S02]  /*2640*/  FFMA.FTZ R128, R172, R128, R129 ;  /* 0x00000080ac807223 */ /* 0x000fc40000010081 */
[----:B------:R-:W-:Y:S01]  /*2650*/  FADD.FTZ R124, R148, -R125 ;  /* 0x8000007d947c7221 */ /* 0x000fe20000010000 */
[----:B------:R-:W-:Y:S01]  /*2660*/  ISETP.NE.AND.EX P0, PT, RZ, c[0x0][0x254], PT, P0 ;  /* 0x00009500ff007a0c */ /* 0x000fe20003f05300 */
[----:B------:R-:W-:Y:S02]  /*2670*/  FADD.FTZ R126, R169, -R126 ;  /* 0x8000007ea97e7221 */ /* 0x000fe40000010000 */
[----:B------:R-:W-:Y:S02]  /*2680*/  FADD.FTZ R130, R174, -R127 ;  /* 0x8000007fae827221 */ /* 0x000fe40000010000 */
[----:B------:R-:W-:Y:S02]  /*2690*/  FADD.FTZ R132, R177, -R128 ;  /* 0x80000080b1847221 */ /* 0x000fe40000010000 */
[C---:B-----5:R-:W-:Y:S02]  /*26a0*/  FMUL.FTZ R127, R153.reuse, R124 ;  /* 0x0000007c997f7220 */ /* 0x060fe40000410000 */
[----:B------:R-:W-:-:S02]  /*26b0*/  FMUL.FTZ R128, R153, R126 ;  /* 0x0000007e99807220 */ /* 0x000fc40000410000 */
[C---:B------:R-:W-:Y:S02]  /*26c0*/  FMUL.FTZ R129, R153.reuse, R130 ;  /* 0x0000008299817220 */ /* 0x040fe40000410000 */
        /* <DEDUP_REMOVED lines=29> */
[----:B------:R-:W-:Y:S02]  /*28a0*/  MOV R131, 0x10 ;  /* 0x0000001000837802 */ /* 0x000fe40000000f00 */
[----:B------:R-:W-:Y:S02]  /*28b0*/  SEL R126, R134, RZ, P6 ;  /* 0x000000ff867e7207 */ /* 0x000fe40003000000 */
[----:B------:R-:W-:Y:S02]  /*28c0*/  LOP3.LUT P6, RZ, R140, 0xff000000, RZ, 0xc0, !PT ;  /* 0xff0000008cff7812 */ /* 0x000fe400078cc0ff */
[----:B------:R-:W-:-:S02]  /*28d0*/  SEL R120, R127, R120, P0 ;  /* 0x000000787f787207 */ /* 0x000fc40000000000 */
[----:B------:R-:W-:Y:S02]  /*28e0*/  SEL R127, R135, RZ, P6 ;  /* 0x000000ff877f7207 */ /* 0x000fe40003000000 */
[----:B------:R-:W-:Y:S02]  /*28f0*/  @P1 LEA R132, P6, R142, c[0x0][0x250], 0x4 ;  /* 0x000094008e841a11 */ /* 0x000fe400078c20ff */
[----:B------:R-:W-:Y:S02]  /*2900*/  SEL R121, R128, R121, P0 ;  /* 0x0000007980797207 */ /* 0x000fe40000000000 */
[----:B------:R-:W-:Y:S01]  /*2910*/  SEL R122, R129, R122, P0 ;  /* 0x0000007a817a7207 */ /* 0x000fe20000000000 */
[----:B------:R-:W-:Y:S01]  /*2920*/  @P0 IMAD.WIDE.U32 R128, R142, R131, c[0x0][0x258] ;  /* 0x000096008e800625 */ /* 0x000fe200078e0083 */
[----:B------:R-:W-:Y:S02]  /*2930*/  SEL R123, R130, R123, P0 ;  /* 0x0000007b827b7207 */ /* 0x000fe40000000000 */
[C---:B------:R-:W-:Y:S01]  /*2940*/  @P1 LEA.HI.X R133, R142.reuse, c[0x0][0x254], RZ, 0x4, P6 ;  /* 0x000095008e851a11 */ /* 0x040fe200030f24ff */
[----:B------:R-:W-:-:S02]  /*2950*/  IMAD.WIDE.U32 R130, R142, R131, c[0x0][0x248] ;  /* 0x000092008e827625 */ /* 0x000fc400078e0083 */
[----:B------:R0:W-:Y:S04]  /*2960*/  @P0 STG.E.128 [R128.64], R120 ;  /* 0x0000007880000986 */ /* 0x0001e8000c101d04 */
[----:B------:R0:W-:Y:S04]  /*2970*/  STG.E.128 [R130.64], R124 ;  /* 0x0000007c82007986 */ /* 0x0001e8000c101d04 */
[----:B------:R0:W-:Y:S02]  /*2980*/  @P1 STG.E.128 [R132.64], R116 ;  /* 0x0000007484001986 */ /* 0x0001e4000c101d04 */
.L_x_1643:
[----:B------:R-:W-:Y:S05]  /*2990*/  BSYNC B0 ;  /* 0x0000000000007941 */ /* 0x000fea0003800000 */
.L_x_1642:
[----:B------:R-:W-:Y:S02]  /*29a0*/  IADD3 R0, R0, c[0x0][0x160], RZ ;  /* 0x0000580000007a10 */ /* 0x000fe40007ffe0ff */
[----:B------:R-:W-:-:S02]  /*29b0*/  LOP3.LUT P1, RZ, R2, 0xff, RZ, 0xc0, !PT ;  /* 0x000000ff02ff7812 */ /* 0x000fc4000782c0ff */
[----:B------:R-:W-:Y:S02]  /*29c0*/  ISETP.GE.AND P0, PT, R0, c[0x0][0x164], PT ;  /* 0x0000590000007a0c */ /* 0x000fe40003f06270 */
[----:B------:R-:W-:-:S11]  /*29d0*/  SEL R2, RZ, 0x1, P1 ;  /* 0x00000001ff027807 */ /* 0x000fd60000800000 */
[----:B0----5:R-:W-:Y:S01]  /*29e0*/  @P0 CALL.REL.NOINC `(.L_x_1625) ;  /* 0x0000001000000944 */ /* 0x021fe20003c00000 */
[----:B------:R-:W-:Y:S05]  /*29f0*/  BRA `(.L_x_1644) ;  /* 0xffffdab000007947 */ /* 0x000fea000383ffff */
.L_x_1625:
        /* <DEDUP_REMOVED lines=18> */
.L_x_1646:
[----:B------:R-:W-:Y:S05]  /*2b20*/  BSYNC B0 ;  /* 0x0000000000007941 */ /* 0x000fea0003800000 */
.L_x_1645:
        /* <DEDUP_REMOVED lines=12> */
.L_x_1648:
[----:B------:R-:W-:Y:S05]  /*2bf0*/  BSYNC B0 ;  /* 0x0000000000007941 */ /* 0x000fea0003800000 */
.L_x_1647:
[----:B------:R-:W-:Y:S01]  /*2c00*/  BSSY B0, `(.L_x_1649) ;  /* 0x000000c000007945 */ /* 0x000fe20003800000 */
[----:B------:R-:W-:Y:S05]  /*2c10*/  @!P3 BRA `(.L_x_1650) ;  /* 0x000000a00000b947 */ /* 0x000fea0003800000 */
[----:B0-----:R-:W-:-:S04]  /*2c20*/  IMAD.MOV.U32 R9, RZ, RZ, 0x10 ;  /* 0x00000010ff097424 */ /* 0x001fc800078e00ff */
        /* <DEDUP_REMOVED lines=9> */
.L_x_1650:
[----:B------:R-:W-:Y:S05]  /*2cc0*/  BSYNC B0 ;  /* 0x0000000000007941 */ /* 0x000fea0003800000 */
.L_x_1649:
[----:B------:R-:W-:Y:S05]  /*2cd0*/  @!P2 EXIT ;  /* 0x000000000000a94d */ /* 0x000fea0003800000 */
[----:B0-----:R-:W-:-:S10]  /*2ce0*/  HFMA2.MMA R9, -RZ, RZ, 0, 9.5367431640625e-07 ;  /* 0x00000010ff097435 */ /* 0x001fd400000001ff */
        /* <DEDUP_REMOVED lines=9> */
.L_x_1634:
[----:B------:R-:W-:Y:S01]  /*2d80*/  HFMA2.MMA R134, -RZ, RZ, 0, 9.5367431640625e-07 ;  /* 0x00000010ff867435 */ /* 0x000fe200000001ff */
[----:B------:R-:W-:-:S02]  /*2d90*/  MOV R127, R179 ;  /* 0x000000b3007f7202 */ /* 0x000fc40000000f00 */
[----:B------:R-:W-:Y:S02]  /*2da0*/  MOV R129, 0x1f ;  /* 0x0000001f00817802 */ /* 0x000fe40000000f00 */
[----:B-----5:R-:W-:Y:S02]  /*2db0*/  MOV R176, 0xffffffff ;  /* 0xffffffff00b07802 */ /* 0x020fe40000000f00 */
[----:B------:R-:W-:Y:S02]  /*2dc0*/  MOV R124, 0x2de0 ;  /* 0x00002de0007c7802 */ /* 0x000fe40000000f00 */
[----:B0-----:R-:W-:Y:S05]  /*2dd0*/  CALL.REL.NOINC `($__internal_112_$__cuda_sm70_shflsync_down_p) ;  /* 0x0000046000007944 */ /* 0x001fea0003c00000 */
[----:B-1----:R-:W-:Y:S01]  /*2de0*/  MOV R126, R127 ;  /* 0x0000007f007e7202 */ /* 0x002fe20000000f00 */
[----:B0-----:R-:W-:Y:S05]  /*2df0*/  BRA `(.L_x_1651) ;  /* 0xffffe94000007947 */ /* 0x001fea000383ffff */
.L_x_1635:
[----:B------:R-:W-:Y:S01]  /*2e00*/  HFMA2.MMA R134, -RZ, RZ, 0, 9.5367431640625e-07 ;  /* 0x00000010ff867435 */ /* 0x000fe200000001ff */
[----:B------:R-:W-:Y:S01]  /*2e10*/  MOV R127, R180 ;  /* 0x000000b4007f7202 */ /* 0x000fe20000000f00 */
[----:B------:R-:W-:Y:S01]  /*2e20*/  IMAD.MOV.U32 R129, RZ, RZ, 0x1f ;  /* 0x0000001fff817424 */ /* 0x000fe200078e00ff */
[----:B-----5:R-:W-:Y:S02]  /*2e30*/  MOV R176, 0xffffffff ;  /* 0xffffffff00b07802 */ /* 0x020fe40000000f00 */
[----:B------:R-:W-:-:S02]  /*2e40*/  MOV R124, 0x2e60 ;  /* 0x00002e60007c7802 */ /* 0x000fc40000000f00 */
[----:B012---:R-:W-:Y:S05]  /*2e50*/  CALL.REL.NOINC `($__internal_112_$__cuda_sm70_shflsync_down_p) ;  /* 0x000003e000007944 */ /* 0x007fea0003c00000 */
[----:B------:R-:W-:Y:S01]  /*2e60*/  FADD.FTZ R179, R126, R179 ;  /* 0x000000b37eb37221 */ /* 0x000fe20000010000 */
[----:B0-----:R-:W-:Y:S01]  /*2e70*/  HFMA2.MMA R134, -RZ, RZ, 0, 4.76837158203125e-07 ;  /* 0x00000008ff867435 */ /* 0x001fe200000001ff */
[----:B-1----:R-:W-:Y:S01]  /*2e80*/  FADD.FTZ R180, R180, R127 ;  /* 0x0000007fb4b47221 */ /* 0x002fe20000010000 */
[----:B------:R-:W-:-:S02]  /*2e90*/  MOV R129, 0x1f ;  /* 0x0000001f00817802 */ /* 0x000fc40000000f00 */
[----:B------:R-:W-:Y:S02]  /*2ea0*/  MOV R176, 0xffffffff ;  /* 0xffffffff00b07802 */ /* 0x000fe40000000f00 */
[----:B------:R-:W-:Y:S02]  /*2eb0*/  MOV R127, R179 ;  /* 0x000000b3007f7202 */ /* 0x000fe40000000f00 */
[----:B------:R-:W-:Y:S02]  /*2ec0*/  MOV R124, 0x2ee0 ;  /* 0x00002ee0007c7802 */ /* 0x000fe40000000f00 */
[----:B------:R-:W-:Y:S05]  /*2ed0*/  CALL.REL.NOINC `($__internal_112_$__cuda_sm70_shflsync_down_p) ;  /* 0x0000036000007944 */ /* 0x000fea0003c00000 */
[----:B0-----:R-:W-:Y:S01]  /*2ee0*/  HFMA2.MMA R134, -RZ, RZ, 0, 4.76837158203125e-07 ;  /* 0x00000008ff867435 */ /* 0x001fe200000001ff */
[----:B-1----:R-:W-:Y:S01]  /*2ef0*/  MOV R126, R127 ;  /* 0x0000007f007e7202 */ /* 0x002fe20000000f00 */
[----:B------:R-:W-:Y:S01]  /*2f00*/  IMAD.MOV.U32 R176, RZ, RZ, -0x1 ;  /* 0xffffffffffb07424 */ /* 0x000fe200078e00ff */
[----:B------:R-:W-:Y:S02]  /*2f10*/  MOV R127, R180 ;  /* 0x000000b4007f7202 */ /* 0x000fe40000000f00 */
[----:B------:R-:W-:Y:S02]  /*2f20*/  MOV R129, 0x1f ;  /* 0x0000001f00817802 */ /* 0x000fe40000000f00 */
[----:B------:R-:W-:-:S02]  /*2f30*/  MOV R124, 0x2f50 ;  /* 0x00002f50007c7802 */ /* 0x000fc40000000f00 */
[----:B------:R-:W-:Y:S05]  /*2f40*/  CALL.REL.NOINC `($__internal_112_$__cuda_sm70_shflsync_down_p) ;  /* 0x000002f000007944 */ /* 0x000fea0003c00000 */
[----:B------:R-:W-:Y:S01]  /*2f50*/  FADD.FTZ R179, R126, R179 ;  /* 0x000000b37eb37221 */ /* 0x000fe20000010000 */
[----:B0-----:R-:W-:Y:S01]  /*2f60*/  HFMA2.MMA R134, -RZ, RZ, 0, 2.384185791015625e-07 ;  /* 0x00000004ff867435 */ /* 0x001fe200000001ff */
[----:B-1----:R-:W-:Y:S01]  /*2f70*/  FADD.FTZ R180, R180, R127 ;  /* 0x0000007fb4b47221 */ /* 0x002fe20000010000 */
[----:B------:R-:W-:-:S02]  /*2f80*/  MOV R129, 0x1f ;  /* 0x0000001f00817802 */ /* 0x000fc40000000f00 */
[----:B------:R-:W-:Y:S02]  /*2f90*/  MOV R176, 0xffffffff ;  /* 0xffffffff00b07802 */ /* 0x000fe40000000f00 */
[----:B------:R-:W-:Y:S02]  /*2fa0*/  MOV R127, R179 ;  /* 0x000000b3007f7202 */ /* 0x000fe40000000f00 */
[----:B------:R-:W-:Y:S02]  /*2fb0*/  MOV R124, 0x2fd0 ;  /* 0x00002fd0007c7802 */ /* 0x000fe40000000f00 */
[----:B------:R-:W-:Y:S05]  /*2fc0*/  CALL.REL.NOINC `($__internal_112_$__cuda_sm70_shflsync_down_p) ;  /* 0x0000027000007944 */ /* 0x000fea0003c00000 */
[----:B0-----:R-:W-:Y:S01]  /*2fd0*/  HFMA2.MMA R134, -RZ, RZ, 0, 2.384185791015625e-07 ;  /* 0x00000004ff867435 */ /* 0x001fe200000001ff */
[----:B-1----:R-:W-:Y:S02]  /*2fe0*/  MOV R126, R127 ;  /* 0x0000007f007e7202 */ /* 0x002fe40000000f00 */
[----:B------:R-:W-:Y:S02]  /*2ff0*/  MOV R127, R180 ;  /* 0x000000b4007f7202 */ /* 0x000fe40000000f00 */
[----:B------:R-:W-:Y:S02]  /*3000*/  MOV R129, 0x1f ;  /* 0x0000001f00817802 */ /* 0x000fe40000000f00 */
[----:B------:R-:W-:-:S02]  /*3010*/  MOV R176, 0xffffffff ;  /* 0xffffffff00b07802 */ /* 0x000fc40000000f00 */
[----:B------:R-:W-:Y:S02]  /*3020*/  MOV R124, 0x3040 ;  /* 0x00003040007c7802 */ /* 0x000fe40000000f00 */
[----:B------:R-:W-:Y:S05]  /*3030*/  CALL.REL.NOINC `($__internal_112_$__cuda_sm70_shflsync_down_p) ;  /* 0x0000020000007944 */ /* 0x000fea0003c00000 */
[----:B------:R-:W-:Y:S01]  /*3040*/  FADD.FTZ R179, R126, R179 ;  /* 0x000000b37eb37221 */ /* 0x000fe20000010000 */
[----:B0-----:R-:W-:Y:S01]  /*3050*/  HFMA2.MMA R129, -RZ, RZ, 0, 1.847743988037109375e-06 ;  /* 0x0000001fff817435 */ /* 0x001fe200000001ff */
[----:B-1----:R-:W-:Y:S01]  /*3060*/  FADD.FTZ R130, R180, R127 ;  /* 0x0000007fb4827221 */ /* 0x002fe20000010000 */
[----:B------:R-:W-:Y:S01]  /*3070*/  MOV R176, 0xffffffff ;  /* 0xffffffff00b07802 */ /* 0x000fe20000000f00 */
[----:B------:R-:W-:Y:S01]  /*3080*/  IMAD.MOV.U32 R134, RZ, RZ, 0x2 ;  /* 0x00000002ff867424 */ /* 0x000fe200078e00ff */
[----:B------:R-:W-:Y:S02]  /*3090*/  MOV R127, R179 ;  /* 0x000000b3007f7202 */ /* 0x000fe40000000f00 */
[----:B------:R-:W-:Y:S02]  /*30a0*/  MOV R124, 0x30c0 ;  /* 0x000030c0007c7802 */ /* 0x000fe40000000f00 */
[----:B------:R-:W-:Y:S05]  /*30b0*/  CALL.REL.NOINC `($__internal_112_$__cuda_sm70_shflsync_down_p) ;  /* 0x0000018000007944 */ /* 0x000fea0003c00000 */
[----:B0-----:R-:W-:Y:S01]  /*30c0*/  HFMA2.MMA R134, -RZ, RZ, 0, 1.1920928955078125e-07 ;  /* 0x00000002ff867435 */ /* 0x001fe200000001ff */
[----:B-1----:R-:W-:Y:S02]  /*30d0*/  MOV R126, R127 ;  /* 0x0000007f007e7202 */ /* 0x002fe40000000f00 */
[----:B------:R-:W-:-:S02]  /*30e0*/  MOV R127, R130 ;  /* 0x00000082007f7202 */ /* 0x000fc40000000f00 */
[----:B------:R-:W-:Y:S02]  /*30f0*/  MOV R129, 0x1f ;  /* 0x0000001f00817802 */ /* 0x000fe40000000f00 */
[----:B------:R-:W-:Y:S02]  /*3100*/  MOV R176, 0xffffffff ;  /* 0xffffffff00b07802 */ /* 0x000fe40000000f00 */
[----:B------:R-:W-:Y:S02]  /*3110*/  MOV R124, 0x3130 ;  /* 0x00003130007c7802 */ /* 0x000fe40000000f00 */
[----:B------:R-:W-:Y:S05]  /*3120*/  CALL.REL.NOINC `($__internal_112_$__cuda_sm70_shflsync_down_p) ;  /* 0x0000011000007944 */ /* 0x000fea0003c00000 */
[----:B------:R-:W-:Y:S01]  /*3130*/  FADD.FTZ R128, R126, R179 ;  /* 0x000000b37e807221 */ /* 0x000fe20000010000 */
[----:B0-----:R-:W-:Y:S01]  /*3140*/  HFMA2.MMA R134, -RZ, RZ, 0, 5.9604644775390625e-08 ;  /* 0x00000001ff867435 */ /* 0x001fe200000001ff */
[----:B-1----:R-:W-:Y:S01]  /*3150*/  FADD.FTZ R130, R130, R127 ;  /* 0x0000007f82827221 */ /* 0x002fe20000010000 */
[----:B------:R-:W-:Y:S01]  /*3160*/  MOV R176, 0xffffffff ;  /* 0xffffffff00b07802 */ /* 0x000fe20000000f00 */
[----:B------:R-:W-:Y:S01]  /*3170*/  IMAD.MOV.U32 R129, RZ, RZ, 0x1f ;  /* 0x0000001fff817424 */ /* 0x000fe200078e00ff */
[----:B------:R-:W-:Y:S02]  /*3180*/  MOV R127, R128 ;  /* 0x00000080007f7202 */ /* 0x000fe40000000f00 */
[----:B------:R-:W-:-:S02]  /*3190*/  MOV R124, 0x31b0 ;  /* 0x000031b0007c7802 */ /* 0x000fc40000000f00 */
[----:B------:R-:W-:Y:S05]  /*31a0*/  CALL.REL.NOINC `($__internal_112_$__cuda_sm70_shflsync_down_p) ;  /* 0x0000009000007944 */ /* 0x000fea0003c00000 */
[----:B0-----:R-:W-:Y:S01]  /*31b0*/  HFMA2.MMA R134, -RZ, RZ, 0, 5.9604644775390625e-08 ;  /* 0x00000001ff867435 */ /* 0x001fe200000001ff */
[----:B-1----:R-:W-:-:S02]  /*31c0*/  MOV R131, R127 ;  /* 0x0000007f00837202 */ /* 0x002fc40000000f00 */
[----:B------:R-:W-:Y:S02]  /*31d0*/  MOV R127, R130 ;  /* 0x00000082007f7202 */ /* 0x000fe40000000f00 */
[----:B------:R-:W-:Y:S02]  /*31e0*/  MOV R129, 0x1f ;  /* 0x0000001f00817802 */ /* 0x000fe40000000f00 */
[----:B------:R-:W-:Y:S02]  /*31f0*/  MOV R176, 0xffffffff ;  /* 0xffffffff00b07802 */ /* 0x000fe40000000f00 */
[----:B------:R-:W-:Y:S02]  /*3200*/  MOV R124, 0x3220 ;  /* 0x00003220007c7802 */ /* 0x000fe40000000f00 */
[----:B------:R-:W-:Y:S05]  /*3210*/  CALL.REL.NOINC `($__internal_112_$__cuda_sm70_shflsync_down_p) ;  /* 0x0000002000007944 */ /* 0x000fea0003c00000 */
[----:B-1----:R-:W-:Y:S01]  /*3220*/  MOV R125, R127 ;  /* 0x0000007f007d7202 */ /* 0x002fe20000000f00 */
[----:B0-----:R-:W-:Y:S05]  /*3230*/  BRA `(.L_x_1652) ;  /* 0xffffe62000007947 */ /* 0x001fea000383ffff */
        .weak           $__internal_112_$__cuda_sm70_shflsync_down_p
        .type           $__internal_112_$__cuda_sm70_shflsync_down_p,@function
        .size           $__internal_112_$__cuda_sm70_shflsync_down_p,(.L_x_1875 - $__internal_112_$__cuda_sm70_shflsync_down_p)
$__internal_112_$__cuda_sm70_shflsync_down_p:
[----:B------:R-:W-:Y:S01]  /*3240*/  HFMA2.MMA R125, -RZ, RZ, 0, 0 ;  /* 0x00000000ff7d7435 */ /* 0x000fe200000001ff */
[----:B------:R-:W-:Y:S04]  /*3250*/  WARPSYNC R176 ;  /* 0x000000b000007348 */ /* 0x000fe80003800000 */
[----:B------:R0:W1:Y:S01]  /*3260*/  SHFL.DOWN PT, R127, R127, R134, R129 ;  /* 0x080000867f7f7389 */ /* 0x00006200000e0081 */
[----:B------:R-:W-:Y:S05]  /*3270*/  RET.REL.NODEC R124 `(_ZN10layer_norm31ln_parallel_residual_bwd_kernelINS_13Kernel_traitsIfffffjLj2048ELj1ELj1ELj4ELj16ENS_18Kernel_traits_baseILj2048EfffffjLj128EEEEELb1ELb0ELb0EEEvNS_9BwdParamsE) ;  /* 0xffffcd807c007950 */ /* 0x000fea0003c3ffff */
.L_x_1653:
        /* <DEDUP_REMOVED lines=16> */
.L_x_1875:


//--------------------- .text._ZN10layer_norm31ln_parallel_residual_bwd_kernelINS_13Kernel_traitsIfffffjLj2048ELj1ELj1ELj4ELj16ENS_18Kernel_traits_baseILj2048EfffffjLj128EEEEELb1ELb0ELb1EEEvNS_9BwdParamsE --------------------------
	.section	.text._ZN10layer_norm31ln_parallel_residual_bwd_kernelINS_13Kernel_traitsIfffffjLj2048ELj1ELj1ELj4ELj16ENS_18Kernel_traits_baseILj2048EfffffjLj128EEEEELb1ELb0ELb1EEEvNS_9BwdParamsE,"ax",@progbits
	.sectioninfo	@"SHI_REGISTERS=207"
	.align	128
        .global         _ZN10layer_norm31ln_parallel_residual_bwd_kernelINS_13Kernel_traitsIfffffjLj2048ELj1ELj1ELj4ELj16ENS_18Kernel_traits_baseILj2048EfffffjLj128EEEEELb1ELb0ELb1EEEvNS_9BwdParamsE
        .type           _ZN10layer_norm31ln_parallel_residual_bwd_kernelINS_13Kernel_traitsIfffffjLj2048ELj1ELj1ELj4ELj16ENS_18Kernel_traits_baseILj2048EfffffjLj128EEEEELb1ELb0ELb1EEEvNS_9BwdParamsE,@function
        .size           _ZN10layer_norm31ln_parallel_residual_bwd_kernelINS_13Kernel_traitsIfffffjLj2048ELj1ELj1ELj4ELj16ENS_18Kernel_traits_baseILj2048EfffffjLj128EEEEELb1ELb0ELb1EEEvNS_9BwdParamsE,(.L_x_1876 - _ZN10layer_norm31ln_parallel_residual_bwd_kernelINS_13Kernel_traitsIfffffjLj2048ELj1ELj1ELj4ELj16ENS_18Kernel_traits_baseILj2048EfffffjLj128EEEEELb1ELb0ELb1EEEvNS_9BwdParamsE)
        .other          _ZN10layer_norm31ln_parallel_residual_bwd_kernelINS_13Kernel_traitsIfffffjLj2048ELj1ELj1ELj4ELj16ENS_18Kernel_traits_baseILj2048EfffffjLj128EEEEELb1ELb0ELb1EEEvNS_9BwdParamsE,@"STO_CUDA_ENTRY STV_DEFAULT"
_ZN10layer_norm31ln_parallel_residual_bwd_kernelINS_13Kernel_traitsIfffffjLj2048ELj1ELj1ELj4ELj16ENS_18Kernel_traits_baseILj2048EfffffjLj128EEEEELb1ELb0ELb1EEEvNS_9BwdParamsE:
.text._ZN10layer_norm31ln_parallel_residual_bwd_kernelINS_13Kernel_traitsIfffffjLj2048ELj1ELj1ELj4ELj16ENS_18Kernel_traits_baseILj2048EfffffjLj128EEEEELb1ELb0ELb1EEEvNS_9BwdParamsE:
        /* <DEDUP_REMOVED lines=40> */
.L_x_1654:
        /* <DEDUP_REMOVED lines=9> */
[----:B------:R0:W5:Y:S01]  /*0310*/  LDG.E.128 R4, [R36.64+0x1800] ;  /* 0x0018000424047981 */ /* 0x000162000c1e1d00 */
[----:B------:R-:W-:-:S02]  /*0320*/  HFMA2.MMA R188, -RZ, RZ, 0, 5.9604644775390625e-08 ;  /* 0x00000001ffbc7435 */ /* 0x000fc400000001ff */
[----:B------:R-:W-:Y:S01]  /*0330*/  HFMA2.MMA R184, -RZ, RZ, 0, 0 ;  /* 0x00000000ffb87435 */ /* 0x000fe200000001ff */
[----:B------:R1:W5:Y:S01]  /*0340*/  LDG.E.128 R32, [R2.64] ;  /* 0x0000000402207981 */ /* 0x000362000c1e1d00 */
[----:B------:R-:W-:Y:S01]  /*0350*/  HFMA2.MMA R195, -RZ, RZ, 0, 0 ;  /* 0x00000000ffc37435 */ /* 0x000fe200000001ff */
[----:B------:R-:W-:Y:S01]  /*0360*/  MOV R153, RZ ;  /* 0x000000ff00997202 */ /* 0x000fe20000000f00 */
        /* <DEDUP_REMOVED lines=32> */
[----:B------:R-:W-:Y:S01]  /*0570*/  MOV R0, RZ ;  /* 0x000000ff00007202 */ /* 0x000fe20000000f00 */
[----:B0-----:R-:W-:-:S02]  /*0580*/  CS2R R160, SRZ ;  /* 0x0000000000a07805 */ /* 0x001fc4000001ff00 */
.L_x_1660:
[----:B------:R-:W-:Y:S01]  /*0590*/  IMAD R60, R185, c[0x0][0x168], RZ ;  /* 0x00005a00b93c7a24 */ /* 0x000fe200078e02ff */
[----:B------:R-:W-:-:S02]  /*05a0*/  MOV R172, 0x4 ;  /* 0x0000000400ac7802 */ /* 0x000fc40000000f00 */
        /* <DEDUP_REMOVED lines=11> */
[CC--:B------:R-:W-:Y:S02]  /*0660*/  IMAD.WIDE.U32 R68, R198.reuse, R201.reuse, c[0x0][0x210] ;  /* 0x00008400c6447625 */ /* 0x0c0fe400078e00c9 */
[----:B------:R1:W4:Y:S02]  /*0670*/  LDG.E R199, [R84.64] ;  /* 0x0000000454c77981 */ /* 0x000324000c1e1900 */
[-C--:B------:R-:W-:Y:S01]  /*0680*/  IMAD.WIDE.U32 R74, R197, R201.reuse, c[0x0][0x188] ;  /* 0x00006200c54a7625 */ /* 0x080fe200078e00c9 */
[C---:B------:R-:W-:Y:S01]  /*0690*/  IADD3 R196, R198.reuse, 0x100, RZ ;  /* 0x00000100c6c47810 */ /* 0x040fe20007ffe0ff */
[----:B------:R-:W4:Y:S02]  /*06a0*/  LDG.E.128 R68, [R68.64] ;  /* 0x0000000444447981 */ /* 0x000f24000c1e1d00 */
[----:B------:R-:W-:-:S02]  /*06b0*/  IMAD.WIDE.U32 R64, R198, R201, c[0x0][0x208] ;  /* 0x00008200c6407625 */ /* 0x000fc400078e00c9 */
[----:B0-----:R-:W4:Y:S02]  /*06c0*/  LDG.E.128 R72, [R74.64] ;  /* 0x000000044a487981 */ /* 0x001f24000c1e1d00 */
[CC--:B------:R-:W-:Y:S02]  /*06d0*/  IMAD.WIDE.U32 R80, R197.reuse, R201.reuse, c[0x0][0x210] ;  /* 0x00008400c5507625 */ /* 0x0c0fe400078e00c9 */
[----:B------:R-:W4:Y:S02]  /*06e0*/  LDG.E.128 R64, [R64.64] ;  /* 0x0000000440407981 */ /* 0x000f24000c1e1d00 */
[-C--:B------:R-:W-:Y:S02]  /*06f0*/  IMAD.WIDE.U32 R76, R197, R201.reuse, c[0x0][0x208] ;  /* 0x00008200c54c7625 */ /* 0x080fe400078e00c9 */
[----:B------:R-:W4:Y:S02]  /*0700*/  LDG.E.128 R80, [R80.64] ;  /* 0x0000000450507981 */ /* 0x000f24000c1e1d00 */
[----:B------:R-:W-:-:S02]  /*0710*/  IMAD.WIDE.U32 R86, R196, R201, c[0x0][0x188] ;  /* 0x00006200c4567625 */ /* 0x000fc400078e00c9 */
[----:B------:R-:W4:Y:S02]  /*0720*/  LDG.E.128 R76, [R76.64] ;  /* 0x000000044c4c7981 */ /* 0x000f24000c1e1d00 */
[CC--:B------:R-:W-:Y:S02]  /*0730*/  IMAD.WIDE.U32 R92, R196.reuse, R201.reuse, c[0x0][0x210] ;  /* 0x00008400c45c7625 */ /* 0x0c0fe400078e00c9 */
[----:B-1----:R-:W4:Y:S02]  /*0740*/  LDG.E.128 R84, [R86.64] ;  /* 0x0000000456547981 */ /* 0x002f24000c1e1d00 */
[----:B------:R-:W-:Y:S01]  /*0750*/  IMAD.WIDE.U32 R88, R196, R201, c[0x0][0x208] ;  /* 0x00008200c4587625 */ /* 0x000fe200078e00c9 */
[----:B------:R-:W-:Y:S01]  /*0760*/  IADD3 R204, R198, 0x180, RZ ;  /* 0x00000180c6cc7810 */ /* 0x000fe20007ffe0ff */
[----:B------:R-:W4:Y:S03]  /*0770*/  LDG.E.128 R92, [R92.64] ;  /* 0x000000045c5c7981 */ /* 0x000f26000c1e1d00 */
[----:B------:R-:W-:Y:S01]  /*0780*/  SHF.L.U32 R194, R204, 0x4, RZ ;  /* 0x00000004ccc27819 */ /* 0x000fe200000006ff */
[----:B------:R-:W4:Y:S01]  /*0790*/  LDG.E.128 R88, [R88.64] ;  /* 0x0000000458587981 */ /* 0x000f22000c1e1d00 */
[----:B------:R-:W-:-:S02]  /*07a0*/  SHF.R.U32.HI R189, RZ, 0x1c, R204 ;  /* 0x0000001cffbd7819 */ /* 0x000fc400000116cc */
        /* <DEDUP_REMOVED lines=8> */
[----:B------:R-:W-:Y:S02]  /*0830*/  ISETP.NE.AND.EX P0, PT, RZ, c[0x0][0x254], PT, P0 ;  /* 0x00009500ff007a0c */ /* 0x000fe40003f05300 */
[----:B------:R-:W-:-:S04]  /*0840*/  ISETP.NE.U32.AND P1, PT, RZ, c[0x0][0x218], PT ;  /* 0x00008600ff007a0c */ /* 0x000fc80003f25070 */
[----:B------:R-:W-:Y:S02]  /*0850*/  ISETP.NE.AND.EX P1, PT, RZ, c[0x0][0x21c], PT, P1 ;  /* 0x00008700ff007a0c */ /* 0x000fe40003f25310 */
[----:B------:R-:W-:Y:S01]  /*0860*/  SHF.L.U32 R176, R204, 0x2, RZ ;  /* 0x00000002ccb07819 */ /* 0x000fe200000006ff */
[----:B------:R-:W-:Y:S01]  /*0870*/  IMAD.WIDE.U32 R174, R198, R172, c[0x0][0x190] ;  /* 0x00006400c6ae7625 */ /* 0x000fe200078e00ac */
[----:B------:R-:W-:-:S03]  /*0880*/  SHF.R.U32.HI R177, RZ, 0x1e, R204 ;  /* 0x0000001effb17819 */ /* 0x000fc600000116cc */
[-C--:B------:R-:W-:Y:S01]  /*0890*/  @P0 IMAD.WIDE.U32 R164, R198, R172.reuse, c[0x0][0x198] ;  /* 0x00006600c6a40625 */ /* 0x080fe200078e00ac */
[----:B------:R-:W-:Y:S01]  /*08a0*/  @P0 IADD3 R162, P2, R176, c[0x0][0x198], RZ ;  /* 0x00006600b0a20a10 */ /* 0x000fe20007f5e0ff */
[----:B-----5:R0:W5:Y:S02]  /*08b0*/  LDG.E R200, [R174.64] ;  /* 0x00000004aec87981 */ /* 0x020164000c1e1900 */
[-C--:B------:R-:W-:Y:S01]  /*08c0*/  @P0 IMAD.WIDE.U32 R166, R197, R172.reuse, c[0x0][0x198] ;  /* 0x00006600c5a60625 */ /* 0x080fe200078e00ac */
[----:B------:R-:W-:Y:S01]  /*08d0*/  @P0 IADD3.X R163, R177, c[0x0][0x19c], RZ, P2, !PT ;  /* 0x00006700b1a30a10 */ /* 0x000fe200017fe4ff */
[----:B------:R1:W5:Y:S02]  /*08e0*/  @P0 LDG.E R190, [R164.64] ;  /* 0x00000004a4be0981 */ /* 0x000364000c1e1900 */
[----:B------:R-:W-:Y:S02]  /*08f0*/  @P1 IMAD.WIDE.U32 R178, R197, R201, c[0x0][0x218] ;  /* 0x00008600c5b21625 */ /* 0x000fe400078e00c9 */
[----:B------:R1:W5:Y:S01]  /*0900*/  @P0 LDG.E R191, [R166.64] ;  /* 0x00000004a6bf0981 */ /* 0x000362000c1e1900 */
[----:B0-----:R-:W-:Y:S01]  /*0910*/  @P1 LEA R174, P2, R204, c[0x0][0x218], 0x4 ;  /* 0x00008600ccae1a11 */ /* 0x001fe200078420ff */
[----:B------:R-:W-:Y:S01]  /*0920*/  @P0 IMAD.WIDE.U32 R168, R196, R172, c[0x0][0x198] ;  /* 0x00006600c4a80625 */ /* 0x000fe200078e00ac */
[----:B------:R-:W-:Y:S01]  /*0930*/  ULDC.U8 UR6, c[0x0][0x1f0] ;  /* 0x00007c0000067ab9 */ /* 0x000fe20000000000 */
[----:B------:R0:W5:Y:S01]  /*0940*/  @P1 LDG.E.128 R40, [R178.64] ;  /* 0x00000004b2281981 */ /* 0x000162000c1e1d00 */
[----:B-1----:R-:W-:-:S02]  /*0950*/  IADD3 R164, P3, R176, c[0x0][0x190], RZ ;  /* 0x00006400b0a47a10 */ /* 0x002fc40007f7e0ff */
[----:B------:R-:W-:Y:S01]  /*0960*/  @P1 LEA.HI.X R175, R204, c[0x0][0x21c], RZ, 0x4, P2 ;  /* 0x00008700ccaf1a11 */ /* 0x000fe200010f24ff */
[-C--:B------:R-:W-:Y:S01]  /*0970*/  IMAD.WIDE.U32 R170, R197, R172.reuse, c[0x0][0x190] ;  /* 0x00006400c5aa7625 */ /* 0x080fe200078e00ac */
[----:B------:R-:W-:Y:S01]  /*0980*/  IADD3.X R165, R177, c[0x0][0x194], RZ, P3, !PT ;  /* 0x00006500b1a57a10 */ /* 0x000fe20001ffe4ff */
[----:B------:R1:W5:Y:S02]  /*0990*/  @P0 LDG.E R193, [R162.64] ;  /* 0x00000004a2c10981 */ /* 0x000364000c1e1900 */
[-C--:B------:R-:W-:Y:S02]  /*09a0*/  @P1 IMAD.WIDE.U32 R176, R198, R201.reuse, c[0x0][0x218] ;  /* 0x00008600c6b01625 */ /* 0x080fe400078e00c9 */
[----:B------:R0:W5:Y:S02]  /*09b0*/  @P1 LDG.E.128 R48, [R174.64] ;  /* 0x00000004ae301981 */ /* 0x000164000c1e1d00 */
[C---:B------:R-:W-:Y:S02]  /*09c0*/  @P1 IMAD.WIDE.U32 R166, R196.reuse, R201, c[0x0][0x218] ;  /* 0x00008600c4a61625 */ /* 0x040fe400078e00c9 */
[----:B------:R0:W5:Y:S02]  /*09d0*/  @P1 LDG.E.128 R36, [R176.64] ;  /* 0x00000004b0241981 */ /* 0x000164000c1e1d00 */
[----:B------:R-:W-:-:S02]  /*09e0*/  IMAD.WIDE.U32 R172, R196, R172, c[0x0][0x190] ;  /* 0x00006400c4ac7625 */ /* 0x000fc400078e00ac */
[----:B------:R4:W5:Y:S01]  /*09f0*/  @P1 LDG.E.128 R44, [R166.64] ;  /* 0x00000004a62c1981 */ /* 0x000962000c1e1d00 */
[----:B------:R-:W-:-:S03]  /*0a00*/  ISETP.NE.AND P1, PT, RZ, UR6, PT ;  /* 0x00000006ff007c0c */ /* 0x000fc6000bf25270 */
[----:B------:R2:W5:Y:S04]  /*0a10*/  LDG.E R172, [R172.64] ;  /* 0x00000004acac7981 */ /* 0x000568000c1e1900 */
[----:B------:R0:W5:Y:S04]  /*0a20*/  @P0 LDG.E R192, [R168.64] ;  /* 0x00000004a8c00981 */ /* 0x000168000c1e1900 */
[----:B------:R0:W5:Y:S04]  /*0a30*/  LDG.E R170, [R170.64] ;  /* 0x00000004aaaa7981 */ /* 0x000168000c1e1900 */
[----:B------:R0:W5:Y:S01]  /*0a40*/  LDG.E R164, [R164.64] ;  /* 0x00000004a4a47981 */ /* 0x000162000c1e1900 */
[----:B------:R-:W-:-:S02]  /*0a50*/  LOP3.LUT P2, RZ, R188, 0xff, RZ, 0xc0, !PT ;  /* 0x000000ffbcff7812 */ /* 0x000fc4000784c0ff */
[----:B------:R-:W-:-:S04]  /*0a60*/  IADD3 R185, R185, c[0x0][0x160], RZ ;  /* 0x00005800b9b97a10 */ /* 0x000fc80007ffe0ff */
[----:B------:R-:W-:Y:S02]  /*0a70*/  ISETP.GE.AND P5, PT, R185, c[0x0][0x164], PT ;  /* 0x00005900b9007a0c */ /* 0x000fe40003fa6270 */
[----:B--2---:R-:W-:-:S05]  /*0a80*/  FSEL R173, R202, RZ, !P1 ;  /* 0x000000ffcaad7208 */ /* 0x004fca0004800000 */
[--C-:B---3--:R-:W-:Y:S02]  /*0a90*/  FADD.FTZ R62, R62, -R173.reuse ;  /* 0x800000ad3e3e7221 */ /* 0x108fe40000010000 */
[--C-:B------:R-:W-:Y:S02]  /*0aa0*/  FADD.FTZ R60, R60, -R173.reuse ;  /* 0x800000ad3c3c7221 */ /* 0x100fe40000010000 */
[C---:B----4-:R-:W-:Y:S02]  /*0ab0*/  FMUL.FTZ R167, R199.reuse, R62 ;  /* 0x0000003ec7a77220 */ /* 0x050fe40000410000 */
[----:B-1----:R-:W-:Y:S02]  /*0ac0*/  FMUL.FTZ R162, R199, R60 ;  /* 0x0000003cc7a27220 */ /* 0x002fe40000410000 */
[----:B0-----:R-:W-:Y:S02]  /*0ad0*/  FADD.FTZ R168, R61, -R173 ;  /* 0x800000ad3da87221 */ /* 0x001fe40000010000 */
[----:B------:R-:W-:-:S02]  /*0ae0*/  FMUL.FTZ R60, R19, R71 ;  /* 0x00000047133c7220 */ /* 0x000fc40000410000 */
[----:B------:R-:W-:Y:S02]  /*0af0*/  FADD.FTZ R202, R63, -R173 ;  /* 0x800000ad3fca7221 */ /* 0x000fe40000010000 */
[----:B------:R-:W-:Y:S02]  /*0b00*/  FMUL.FTZ R61, R18, R70 ;  /* 0x00000046123d7220 */ /* 0x000fe40000410000 */
[C---:B------:R-:W-:Y:S02]  /*0b10*/  FADD.FTZ R155, R70.reuse, R155 ;  /* 0x0000009b469b7221 */ /* 0x040fe40000010000 */
[----:B------:R-:W-:Y:S02]  /*0b20*/  FFMA.FTZ R157, R70, R167, R157 ;  /* 0x000000a7469d7223 */ /* 0x000fe4000001009d */
[----:B------:R-:W-:Y:S02]  /*0b30*/  FADD.FTZ R70, -R173, R72 ;  /* 0x00000048ad467221 */ /* 0x000fe40000010100 */
[----:B------:R-:W-:-:S02]  /*0b40*/  FMUL.FTZ R163, R199, R168 ;  /* 0x000000a8c7a37220 */ /* 0x000fc40000410000 */
[----:B------:R-:W-:Y:S02]  /*0b50*/  FFMA.FTZ R169, R35, R67, R60 ;  /* 0x0000004323a97223 */ /* 0x000fe4000001003c */
[----:B------:R-:W-:Y:S02]  /*0b60*/  FMUL.FTZ R168, R199, R202 ;  /* 0x000000cac7a87220 */ /* 0x000fe40000410000 */
[C---:B------:R-:W-:Y:S02]  /*0b70*/  FADD.FTZ R60, -R173.reuse, R73 ;  /* 0x00000049ad3c7221 */ /* 0x040fe40000010100 */
[----:B------:R-:W-:Y:S02]  /*0b80*/  FADD.FTZ R74, -R173, R74 ;  /* 0x0000004aad4a7221 */ /* 0x000fe40000010100 */
[----:B------:R-:W-:Y:S02]  /*0b90*/  FMUL.FTZ R70, R199, R70 ;  /* 0x00000046c7467220 */ /* 0x000fe40000410000 */
[----:B------:R-:W-:-:S02]  /*0ba0*/  FMUL.FTZ R73, R12, R80 ;  /* 0x000000500c497220 */ /* 0x000fc40000410000 */
[C---:B------:R-:W-:Y:S02]  /*0bb0*/  FADD.FTZ R154, R71.reuse, R154 ;  /* 0x0000009a479a7221 */ /* 0x040fe40000010000 */
[----:B------:R-:W-:Y:S02]  /*0bc0*/  FFMA.FTZ R156, R71, R168, R156 ;  /* 0x000000a8479c7223 */ /* 0x000fe4000001009c */
[C---:B------:R-:W-:Y:S02]  /*0bd0*/  FADD.FTZ R119, R76.reuse, R119 ;  /* 0x000000774c777221 */ /* 0x040fe40000010000 */
[----:B------:R-:W-:Y:S02]  /*0be0*/  FMUL.FTZ R71, R199, R60 ;  /* 0x0000003cc7477220 */ /* 0x000fe40000410000 */
[----:B------:R-:W-:Y:S02]  /*0bf0*/  FFMA.FTZ R3, R76, R70, R3 ;  /* 0x000000464c037223 */ /* 0x000fe40000010003 */
[----:B------:R-:W-:-:S02]  /*0c00*/  FFMA.FTZ R73, R28, R76, R73 ;  /* 0x0000004c1c497223 */ /* 0x000fc40000010049 */
[----:B------:R-:W-:Y:S02]  /*0c10*/  FMUL.FTZ R74, R199, R74 ;  /* 0x0000004ac74a7220 */ /* 0x000fe40000410000 */
[----:B------:R-:W-:Y:S02]  /*0c20*/  FMUL.FTZ R171, R14, R82 ;  /* 0x000000520eab7220 */ /* 0x000fe40000410000 */
[----:B------:R-:W-:Y:S02]  /*0c30*/  FMUL.FTZ R60, R15, R83 ;  /* 0x000000530f3c7220 */ /* 0x000fe40000410000 */
[----:B------:R-:W-:Y:S02]  /*0c40*/  FADD.FTZ R76, -R173, R85 ;  /* 0x00000055ad4c7221 */ /* 0x000fe40000010100 */
[C---:B------:R-:W-:Y:S02]  /*0c50*/  FADD.FTZ R121, R78.reuse, R121 ;  /* 0x000000794e797221 */ /* 0x040fe40000010000 */
[----:B------:R-:W-:-:S02]  /*0c60*/  FFMA.FTZ R109, R78, R74, R109 ;  /* 0x0000004a4e6d7223 */ /* 0x000fc4000001006d */
[----:B------:R-:W-:Y:S02]  /*0c70*/  FFMA.FTZ R171, R30, R78, R171 ;  /* 0x0000004e1eab7223 */ /* 0x000fe400000100ab */
[----:B------:R-:W-:Y:S02]  /*0c80*/  FFMA.FTZ R78, R31, R79, R60 ;  /* 0x0000004f1f4e7223 */ /* 0x000fe4000001003c */
[C---:B------:R-:W-:Y:S02]  /*0c90*/  FADD.FTZ R143, R80.reuse, R143 ;  /* 0x0000008f508f7221 */ /* 0x040fe40000010000 */
[----:B------:R-:W-:Y:S02]  /*0ca0*/  FFMA.FTZ R131, R80, R70, R131 ;  /* 0x0000004650837223 */ /* 0x000fe40000010083 */
[----:B------:R-:W-:Y:S02]  /*0cb0*/  FMUL.FTZ R76, R199, R76 ;  /* 0x0000004cc74c7220 */ /* 0x000fe40000410000 */
[----:B------:R-:W-:-:S02]  /*0cc0*/  FADD.FTZ R80, -R173, R87 ;  /* 0x00000057ad507221 */ /* 0x000fc40000010100 */
[----:B------:R-:W-:Y:S02]  /*0cd0*/  FMUL.FTZ R60, R9, R93 ;  /* 0x0000005d093c7220 */ /* 0x000fe40000410000 */
[----:B------:R-:W-:Y:S02]  /*0ce0*/  FMUL.FTZ R165, R16, R68 ;  /* 0x0000004410a57220 */ /* 0x000fe40000410000 */
[C---:B------:R-:W-:Y:S02]  /*0cf0*/  FADD.FTZ R120, R89.reuse, R120 ;  /* 0x0000007859787221 */ /* 0x040fe40000010000 */
[----:B------:R-:W-:Y:S02]  /*0d00*/  FFMA.FTZ R108, R89, R76, R108 ;  /* 0x0000004c596c7223 */ /* 0x000fe4000001006c */
[----:B------:R-:W-:Y:S02]  /*0d10*/  FFMA.FTZ R89, R25, R89, R60 ;  /* 0x0000005919597223 */ /* 0x000fe4000001003c */
[----:B------:R-:W-:-:S02]  /*0d20*/  FMUL.FTZ R80, R199, R80 ;  /* 0x00000050c7507220 */ /* 0x000fc40000410000 */
[----:B------:R-:W-:Y:S02]  /*0d30*/  FMUL.FTZ R60, R11, R95 ;  /* 0x0000005f0b3c7220 */ /* 0x000fe40000410000 */
[----:B------:R-:W-:Y:S02]  /*0d40*/  FMUL.FTZ R166, R17, R69 ;  /* 0x0000004511a67220 */ /* 0x000fe40000410000 */
[----:B------:R-:W-:Y:S02]  /*0d50*/  FFMA.FTZ R165, R32, R64, R165 ;  /* 0x0000004020a57223 */ /* 0x000fe400000100a5 */
[----:B------:R-:W-:Y:S02]  /*0d60*/  FMUL.FTZ R72, R13, R81 ;  /* 0x000000510d487220 */ /* 0x000fe40000410000 */
[C---:B------:R-:W-:Y:S02]  /*0d70*/  FADD.FTZ R62, -R173.reuse, R75 ;  /* 0x0000004bad3e7221 */ /* 0x040fe40000010100 */
[----:B------:R-:W-:-:S02]  /*0d80*/  FADD.FTZ R84, -R173, R84 ;  /* 0x00000054ad547221 */ /* 0x000fc40000010100 */
[C---:B------:R-:W-:Y:S02]  /*0d90*/  FADD.FTZ R122, R91.reuse, R122 ;  /* 0x0000007a5b7a7221 */ /* 0x040fe40000010000 */
[----:B------:R-:W-:Y:S02]  /*0da0*/  FFMA.FTZ R110, R91, R80, R110 ;  /* 0x000000505b6e7223 */ /* 0x000fe4000001006e */
[----:B------:R-:W-:Y:S02]  /*0db0*/  FFMA.FTZ R91, R27, R91, R60 ;  /* 0x0000005b1b5b7223 */ /* 0x000fe4000001003c */
[----:B------:R-:W-:Y:S02]  /*0dc0*/  FFMA.FTZ R166, R33, R65, R166 ;  /* 0x0000004121a67223 */ /* 0x000fe400000100a6 */
[C---:B------:R-:W-:Y:S02]  /*0dd0*/  FADD.FTZ R116, R77.reuse, R116 ;  /* 0x000000744d747221 */ /* 0x040fe40000010000 */
[----:B------:R-:W-:-:S02]  /*0de0*/  FFMA.FTZ R0, R77, R71, R0 ;  /* 0x000000474d007223 */ /* 0x000fc40000010000 */
[----:B------:R-:W-:Y:S02]  /*0df0*/  FFMA.FTZ R72, R29, R77, R72 ;  /* 0x0000004d1d487223 */ /* 0x000fe40000010048 */
[----:B------:R-:W-:Y:S02]  /*0e00*/  FFMA.FTZ R60, R162, R165, RZ ;  /* 0x000000a5a23c7223 */ /* 0x000fe400000100ff */
[----:B------:R-:W-:Y:S02]  /*0e10*/  FFMA.FTZ R174, R34, R66, R61 ;  /* 0x0000004222ae7223 */ /* 0x000fe4000001003d */
[C---:B------:R-:W-:Y:S02]  /*0e20*/  FMUL.FTZ R75, R199.reuse, R62 ;  /* 0x0000003ec74b7220 */ /* 0x040fe40000410000 */
[----:B------:R-:W-:Y:S02]  /*0e30*/  FMUL.FTZ R77, R199, R84 ;  /* 0x00000054c74d7220 */ /* 0x000fe40000410000 */
[----:B------:R-:W-:-:S02]  /*0e40*/  FADD.FTZ R63, RZ, R165 ;  /* 0x000000a5ff3f7221 */ /* 0x000fc40000010000 */
[----:B------:R-:W-:Y:S02]  /*0e50*/  FADD.FTZ R86, -R173, R86 ;  /* 0x00000056ad567221 */ /* 0x000fe40000010100 */
[----:B------:R-:W-:Y:S02]  /*0e60*/  FMUL.FTZ R61, R8, R92 ;  /* 0x0000005c083d7220 */ /* 0x000fe40000410000 */
[----:B------:R-:W-:Y:S02]  /*0e70*/  FFMA.FTZ R60, R163, R166, R60 ;  /* 0x000000a6a33c7223 */ /* 0x000fe4000001003c */
[C---:B------:R-:W-:Y:S02]  /*0e80*/  FADD.FTZ R118, R79.reuse, R118 ;  /* 0x000000764f767221 */ /* 0x040fe40000010000 */
[----:B------:R-:W-:Y:S02]  /*0e90*/  FFMA.FTZ R2, R79, R75, R2 ;  /* 0x0000004b4f027223 */ /* 0x000fe40000010002 */
[----:B------:R-:W-:-:S02]  /*0ea0*/  FADD.FTZ R123, R88, R123 ;  /* 0x0000007b587b7221 */ /* 0x000fc40000010000 */
[----:B------:R-:W-:Y:S02]  /*0eb0*/  FFMA.FTZ R111, R88, R77, R111 ;  /* 0x0000004d586f7223 */ /* 0x000fe4000001006f */
[----:B------:R-:W-:Y:S02]  /*0ec0*/  FADD.FTZ R63, R166, R63 ;  /* 0x0000003fa63f7221 */ /* 0x000fe40000010000 */
[----:B------:R-:W-:Y:S02]  /*0ed0*/  FFMA.FTZ R88, R24, R88, R61 ;  /* 0x0000005818587223 */ /* 0x000fe4000001003d */
[----:B------:R-:W-:Y:S02]  /*0ee0*/  FMUL.FTZ R79, R199, R86 ;  /* 0x00000056c74f7220 */ /* 0x000fe40000410000 */
[----:B------:R-:W-:Y:S02]  /*0ef0*/  FMUL.FTZ R61, R10, R94 ;  /* 0x0000005e0a3d7220 */ /* 0x000fe40000410000 */
[----:B------:R-:W-:-:S02]  /*0f00*/  FADD.FTZ R96, -R173, R96 ;  /* 0x00000060ad607221 */ /* 0x000fc40000010100 */
        /* <DEDUP_REMOVED lines=13> */
[----:B------:R-:W-:Y:S02]  /*0fe0*/  FFMA.FTZ R100, R20, R100, R61 ;  /* 0x0000006414647223 */ /* 0x000fe4000001003d */
[----:B------:R-:W-:Y:S02]  /*0ff0*/  FFMA.FTZ R60, R70, R73, R60 ;  /* 0x00000049463c7223 */ /* 0x000fe4000001003c */
[----:B------:R-:W-:Y:S02]  /*1000*/  FADD.FTZ R61, R73, R62 ;  /* 0x0000003e493d7221 */ /* 0x000fe40000010000 */
[----:B------:R-:W-:Y:S02]  /*1010*/  FFMA.FTZ R60, R71, R72, R60 ;  /* 0x00000048473c7223 */ /* 0x000fe4000001003c */
[----:B------:R-:W-:-:S02]  /*1020*/  FADD.FTZ R62, R72, R61 ;  /* 0x0000003d483e7221 */ /* 0x000fc40000010000 */
[----:B------:R-:W-:Y:S02]  /*1030*/  FADD.FTZ R84, -R173, R99 ;  /* 0x00000063ad547221 */ /* 0x000fe40000010100 */
[----:B------:R-:W-:Y:S02]  /*1040*/  FFMA.FTZ R60, R74, R171, R60 ;  /* 0x000000ab4a3c7223 */ /* 0x000fe4000001003c */
[----:B------:R-:W-:Y:S02]  /*1050*/  FADD.FTZ R61, R171, R62 ;  /* 0x0000003eab3d7221 */ /* 0x000fe40000010000 */
[----:B------:R-:W-:Y:S02]  /*1060*/  FMUL.FTZ R84, R199, R84 ;  /* 0x00000054c7547220 */ /* 0x000fe40000410000 */
[----:B------:R-:W-:Y:S02]  /*1070*/  FMUL.FTZ R62, R7, R107 ;  /* 0x0000006b073e7220 */ /* 0x000fe40000410000 */
[----:B------:R-:W-:-:S02]  /*1080*/  FFMA.FTZ R60, R75, R78, R60 ;  /* 0x0000004e4b3c7223 */ /* 0x000fc4000001003c */
[----:B------:R-:W-:Y:S02]  /*1090*/  FADD.FTZ R61, R78, R61 ;  /* 0x0000003d4e3d7221 */ /* 0x000fe40000010000 */
[C---:B------:R-:W-:Y:S02]  /*10a0*/  FADD.FTZ R126, R103.reuse, R126 ;  /* 0x0000007e677e7221 */ /* 0x040fe40000010000 */
[----:B------:R-:W-:Y:S02]  /*10b0*/  FFMA.FTZ R114, R103, R84, R114 ;  /* 0x0000005467727223 */ /* 0x000fe40000010072 */
[----:B------:R-:W-:Y:S02]  /*10c0*/  FFMA.FTZ R103, R23, R103, R62 ;  /* 0x0000006717677223 */ /* 0x000fe4000001003e */
[----:B------:R-:W-:Y:S02]  /*10d0*/  FFMA.FTZ R60, R77, R88, R60 ;  /* 0x000000584d3c7223 */ /* 0x000fe4000001003c */
[----:B------:R-:W-:-:S02]  /*10e0*/  FADD.FTZ R62, R88, R61 ;  /* 0x0000003d583e7221 */ /* 0x000fc40000010000 */
[----:B------:R-:W-:Y:S02]  /*10f0*/  FFMA.FTZ R60, R76, R89, R60 ;  /* 0x000000594c3c7223 */ /* 0x000fe4000001003c */
[----:B------:R-:W-:Y:S02]  /*1100*/  FADD.FTZ R61, R89, R62 ;  /* 0x0000003e593d7221 */ /* 0x000fe40000010000 */
[C---:B------:R-:W-:Y:S02]  /*1110*/  FADD.FTZ R145, R82.reuse, R145 ;  /* 0x0000009152917221 */ /* 0x040fe40000010000 */
[----:B------:R-:W-:Y:S02]  /*1120*/  FFMA.FTZ R133, R82, R74, R133 ;  /* 0x0000004a52857223 */ /* 0x000fe40000010085 */
[----:B------:R-:W-:Y:S02]  /*1130*/  FADD.FTZ R82, -R173, R97 ;  /* 0x00000061ad527221 */ /* 0x000fe40000010100 */
[----:B------:R-:W-:-:S02]  /*1140*/  FFMA.FTZ R60, R79, R90, R60 ;  /* 0x0000005a4f3c7223 */ /* 0x000fc4000001003c */
[----:B------:R-:W-:Y:S02]  /*1150*/  FADD.FTZ R62, R90, R61 ;  /* 0x0000003d5a3e7221 */ /* 0x000fe40000010000 */
[----:B------:R-:W-:Y:S02]  /*1160*/  FADD.FTZ R98, -R173, R98 ;  /* 0x00000062ad627221 */ /* 0x000fe40000010100 */
[C---:B------:R-:W-:Y:S02]  /*1170*/  FADD.FTZ R187, R64.reuse, R187 ;  /* 0x000000bb40bb7221 */ /* 0x040fe40000010000 */
[----:B------:R-:W-:Y:S02]  /*1180*/  FFMA.FTZ R195, R64, R162, R195 ;  /* 0x000000a240c37223 */ /* 0x000fe400000100c3 */
[----:B------:R-:W-:Y:S02]  /*1190*/  FMUL.FTZ R82, R199, R82 ;  /* 0x00000052c7527220 */ /* 0x000fe40000410000 */
[----:B------:R-:W-:-:S02]  /*11a0*/  FFMA.FTZ R60, R80, R91, R60 ;  /* 0x0000005b503c7223 */ /* 0x000fc4000001003c */
[----:B------:R-:W-:Y:S02]  /*11b0*/  FMUL.FTZ R64, R5, R105 ;  /* 0x0000006905407220 */ /* 0x000fe40000410000 */
[----:B------:R-:W-:Y:S02]  /*11c0*/  FADD.FTZ R61, R91, R62 ;  /* 0x0000003e5b3d7221 */ /* 0x000fe40000010000 */
[C---:B------:R-:W-:Y:S02]  /*11d0*/  FADD.FTZ R142, R83.reuse, R142 ;  /* 0x0000008e538e7221 */ /* 0x040fe40000010000 */
[----:B------:R-:W-:Y:S02]  /*11e0*/  FFMA.FTZ R130, R83, R75, R130 ;  /* 0x0000004b53827223 */ /* 0x000fe40000010082 */
[----:B------:R-:W-:Y:S02]  /*11f0*/  FMUL.FTZ R83, R199, R98 ;  /* 0x00000062c7537220 */ /* 0x000fe40000410000 */
[----:B------:R-:W-:-:S02]  /*1200*/  FADD.FTZ R124, R101, R124 ;  /* 0x0000007c657c7221 */ /* 0x000fc40000010000 */
[----:B------:R-:W-:Y:S02]  /*1210*/  FFMA.FTZ R112, R101, R82, R112 ;  /* 0x0000005265707223 */ /* 0x000fe40000010070 */
[----:B------:R-:W-:Y:S02]  /*1220*/  FMUL.FTZ R63, R6, R106 ;  /* 0x0000006a063f7220 */ /* 0x000fe40000410000 */
[----:B------:R-:W-:Y:S02]  /*1230*/  FFMA.FTZ R62, R81, R100, R60 ;  /* 0x00000064513e7223 */ /* 0x000fe4000001003c */
[----:B------:R-:W-:Y:S02]  /*1240*/  FFMA.FTZ R101, R21, R101, R64 ;  /* 0x0000006515657223 */ /* 0x000fe40000010040 */
[----:B------:R-:W-:Y:S02]  /*1250*/  FADD.FTZ R60, R100, R61 ;  /* 0x0000003d643c7221 */ /* 0x000fe40000010000 */
[----:B------:R-:W-:-:S02]  /*1260*/  FADD.FTZ R129, R102, R129 ;  /* 0x0000008166817221 */ /* 0x000fc40000010000 */
[----:B------:R-:W-:Y:S02]  /*1270*/  FFMA.FTZ R117, R102, R83, R117 ;  /* 0x0000005366757223 */ /* 0x000fe40000010075 */
[----:B------:R-:W-:Y:S01]  /*1280*/  FFMA.FTZ R102, R22, R102, R63 ;  /* 0x0000006616667223 */ /* 0x000fe2000001003f */
[----:B------:R-:W-:Y:S01]  /*1290*/  SHF.R.U32.HI R63, RZ, 0x5, R152 ;  /* 0x00000005ff3f7819 */ /* 0x000fe20000011698 */
[----:B------:R-:W-:Y:S02]  /*12a0*/  FFMA.FTZ R62, R82, R101, R62 ;  /* 0x00000065523e7223 */ /* 0x000fe4000001003e */
[----:B------:R-:W-:Y:S01]  /*12b0*/  FADD.FTZ R61, R60, R101 ;  /* 0x000000653c3d7221 */ /* 0x000fe20000010000 */
[----:B------:R-:W-:Y:S01]  /*12c0*/  LOP3.LUT R85, R63, 0x7fffffc, RZ, 0xc0, !PT ;  /* 0x07fffffc3f557812 */ /* 0x000fe200078ec0ff */
[----:B------:R-:W-:Y:S02]  /*12d0*/  FFMA.FTZ R62, R83, R102, R62 ;  /* 0x00000066533e7223 */ /* 0x000fe4000001003e */
[----:B------:R-:W-:Y:S01]  /*12e0*/  FADD.FTZ R60, R61, R102 ;  /* 0x000000663d3c7221 */ /* 0x000fe20000010000 */
[----:B------:R-:W-:Y:S01]  /*12f0*/  LOP3.LUT P1, RZ, R152, 0x1f, RZ, 0xc0, !PT ;  /* 0x0000001f98ff7812 */ /* 0x000fe2000782c0ff */
[----:B------:R-:W-:Y:S01]  /*1300*/  FADD.FTZ R158, R67, R158 ;  /* 0x0000009e439e7221 */ /* 0x000fe20000010000 */
[----:B------:R-:W-:Y:S01]  /*1310*/  @!P2 IADD3 R85, R85, 0x4, RZ ;  /* 0x000000045555a810 */ /* 0x000fe20007ffe0ff */
[----:B------:R-:W-:-:S02]  /*1320*/  FFMA.FTZ R160, R67, R168, R160 ;  /* 0x000000a843a07223 */ /* 0x000fc400000100a0 */
[C---:B------:R-:W-:Y:S02]  /*1330*/  FADD.FTZ R180, R69.reuse, R180 ;  /* 0x000000b445b47221 */ /* 0x040fe40000010000 */
[-C--:B------:R-:W-:Y:S02]  /*1340*/  FFMA.FTZ R182, R69, R163.reuse, R182 ;  /* 0x000000a345b67223 */ /* 0x080fe400000100b6 */
        /* <DEDUP_REMOVED lines=22> */
[----:B------:R-:W-:Y:S02]  /*14b0*/  FFMA.FTZ R69, R84, R103, R62 ;  /* 0x0000006754457223 */ /* 0x000fe4000001003e */
[----:B------:R-:W-:Y:S01]  /*14c0*/  FADD.FTZ R67, R60, R103 ;  /* 0x000000673c437221 */ /* 0x000fe20000010000 */
[----:B------:R-:W-:Y:S05]  /*14d0*/  BRA.DIV ~URZ, `(.L_x_1656) ;  /* 0x000016027f007947 */ /* 0x000fea000b800000 */
[----:B------:R0:W1:Y:S02]  /*14e0*/  SHFL.DOWN PT, R62, R67, 0x10, 0x1f ;  /* 0x0a001f00433e7f89 */ /* 0x00006400000e0000 */
.L_x_1661:
        /* <DEDUP_REMOVED lines=18> */
.L_x_1662:
        /* <DEDUP_REMOVED lines=12> */
[----:B------:R-:W-:Y:S01]  /*16d0*/  ISETP.NE.AND.EX P1, PT, RZ, c[0x0][0x25c], PT, P1 ;  /* 0x00009700ff007a0c */ /* 0x000fe20003f25310 */
[----:B------:R-:W0:Y:S04]  /*16e0*/  LDS.128 R60, [R85.X8+0x2000] ;  /* 0x00200000553c7984 */ /* 0x000e280000008c00 */
[----:B------:R-:W1:Y:S01]  /*16f0*/  LDS.128 R64, [R85.X8+0x2010] ;  /* 0x0020100055407984 */ /* 0x000e620000008c00 */
[----:B0-----:R-:W-:Y:S02]  /*1700*/  FADD.FTZ R87, RZ, R60 ;  /* 0x0000003cff577221 */ /* 0x001fe40000010000 */
[----:B------:R-:W-:-:S02]  /*1710*/  FADD.FTZ R60, RZ, R61 ;  /* 0x0000003dff3c7221 */ /* 0x000fc40000010000 */
[----:B------:R-:W-:Y:S02]  /*1720*/  FADD.FTZ R87, R62, R87 ;  /* 0x000000573e577221 */ /* 0x000fe40000010000 */
[----:B------:R-:W-:Y:S02]  /*1730*/  FADD.FTZ R60, R63, R60 ;  /* 0x0000003c3f3c7221 */ /* 0x000fe40000010000 */
[----:B-1----:R-:W-:Y:S02]  /*1740*/  FADD.FTZ R87, R87, R64 ;  /* 0x0000004057577221 */ /* 0x002fe40000010000 */
[----:B------:R-:W-:Y:S02]  /*1750*/  FADD.FTZ R60, R60, R65 ;  /* 0x000000413c3c7221 */ /* 0x000fe40000010000 */
[----:B------:R-:W-:Y:S02]  /*1760*/  FADD.FTZ R66, R66, R87 ;  /* 0x0000005742427221 */ /* 0x000fe40000010000 */
[----:B------:R-:W-:-:S02]  /*1770*/  FADD.FTZ R60, R67, R60 ;  /* 0x0000003c433c7221 */ /* 0x000fc40000010000 */
[----:B------:R-:W-:-:S05]  /*1780*/  FMUL.FTZ R66, R66, c[0x0][0x1e0] ;  /* 0x0000780042427a20 */ /* 0x000fca0000410000 */
[----:B------:R-:W-:Y:S01]  /*1790*/  FSEL R95, R66, RZ, !P2 ;  /* 0x000000ff425f7208 */ /* 0x000fe20005000000 */
[----:B------:R-:W-:Y:S01]  /*17a0*/  FMUL.FTZ R66, R60, c[0x0][0x1e0] ;  /* 0x000078003c427a20 */ /* 0x000fe20000410000 */
        /* <DEDUP_REMOVED lines=26> */
.L_x_1658:
[----:B------:R-:W-:Y:S01]  /*1950*/  FMUL.FTZ R166, R166, c[0x0][0x1e8] ;  /* 0x00007a00a6a67a20 */ /* 0x000fe20000410000 */
[----:B------:R-:W-:Y:S01]  /*1960*/  LOP3.LUT P4, RZ, R200, 0xff00, RZ, 0xc0, !PT ;  /* 0x0000ff00c8ff7812 */ /* 0x000fe2000788c0ff */
[-CC-:B------:R-:W-:Y:S01]  /*1970*/  FFMA.FTZ R70, R70, R66.reuse, R95.reuse ;  /* 0x0000004246467223 */ /* 0x180fe2000001005f */
[----:B------:R-:W-:Y:S01]  /*1980*/  LOP3.LUT P6, RZ, R200, 0xff, RZ, 0xc0, !PT ;  /* 0x000000ffc8ff7812 */ /* 0x000fe200078cc0ff */
[----:B------:R-:W-:Y:S01]  /*1990*/  FFMA.FTZ R85, R77, R66, R95 ;  /* 0x000000424d557223 */ /* 0x000fe2000001005f */
[----:B------:R-:W-:Y:S01]  /*19a0*/  SEL R77, R166, RZ, P4 ;  /* 0x000000ffa64d7207 */ /* 0x000fe20002000000 */
[----:B------:R-:W-:Y:S01]  /*19b0*/  FMUL.FTZ R67, R67, c[0x0][0x1e8] ;  /* 0x00007a0043437a20 */ /* 0x000fe20000410000 */
[----:B------:R-:W-:Y:S01]  /*19c0*/  LOP3.LUT P4, RZ, R200, 0xff000000, RZ, 0xc0, !PT ;  /* 0xff000000c8ff7812 */ /* 0x000fe2000788c0ff */
[----:B------:R-:W-:Y:S01]  /*19d0*/  FMUL.FTZ R168, R168, c[0x0][0x1e8] ;  /* 0x00007a00a8a87a20 */ /* 0x000fe20000410000 */
[----:B------:R-:W-:Y:S01]  /*19e0*/  MOV R175, 0x10 ;  /* 0x0000001000af7802 */ /* 0x000fe20000000f00 */
[----:B------:R-:W-:-:S02]  /*19f0*/  FADD.FTZ R70, R73, -R70 ;  /* 0x8000004649467221 */ /* 0x000fc40000010000 */
[-CC-:B------:R-:W-:Y:S02]  /*1a00*/  FFMA.FTZ R71, R71, R66.reuse, R95.reuse ;  /* 0x0000004247477223 */ /* 0x180fe4000001005f */
[-CC-:B------:R-:W-:Y:S02]  /*1a10*/  FFMA.FTZ R74, R74, R66.reuse, R95.reuse ;  /* 0x000000424a4a7223 */ /* 0x180fe4000001005f */
[-CC-:B0-----:R-:W-:Y:S01]  /*1a20*/  FFMA.FTZ R62, R76, R66.reuse, R95.reuse ;  /* 0x000000424c3e7223 */ /* 0x181fe2000001005f */
[----:B------:R-:W-:Y:S01]  /*1a30*/  SEL R76, R67, RZ, P6 ;  /* 0x000000ff434c7207 */ /* 0x000fe20003000000 */
[-CC-:B------:R-:W-:Y:S01]  /*1a40*/  FFMA.FTZ R87, R79, R66.reuse, R95.reuse ;  /* 0x000000424f577223 */ /* 0x180fe2000001005f */
[----:B------:R-:W-:Y:S01]  /*1a50*/  SEL R79, R168, RZ, P4 ;  /* 0x000000ffa84f7207 */ /* 0x000fe20002000000 */
[-CC-:B------:R-:W-:Y:S01]  /*1a60*/  FFMA.FTZ R75, R75, R66.reuse, R95.reuse ;  /* 0x000000424b4b7223 */ /* 0x180fe2000001005f */
[----:B------:R-:W-:Y:S01]  /*1a70*/  LOP3.LUT P6, RZ, R200, 0xff0000, RZ, 0xc0, !PT ;  /* 0x00ff0000c8ff7812 */ /* 0x000fe200078cc0ff */
[----:B------:R-:W-:Y:S01]  /*1a80*/  FMUL.FTZ R69, R69, c[0x0][0x1e8] ;  /* 0x00007a0045457a20 */ /* 0x000fe20000410000 */
[----:B------:R-:W-:Y:S01]  /*1a90*/  LOP3.LUT P4, RZ, R190, 0xff000000, RZ, 0xc0, !PT ;  /* 0xff000000beff7812 */ /* 0x000fe2000788c0ff */
[----:B------:R-:W-:-:S02]  /*1aa0*/  FFMA.FTZ R93, R83, R66, R95 ;  /* 0x00000042535d7223 */ /* 0x000fc4000001005f */
[----:B------:R-:W-:Y:S01]  /*1ab0*/  FMUL.FTZ R83, R199, R70 ;  /* 0x00000046c7537220 */ /* 0x000fe20000410000 */
[----:B------:R-:W-:Y:S01]  /*1ac0*/  SEL R168, R168, RZ, P4 ;  /* 0x000000ffa8a87207 */ /* 0x000fe20002000000 */
[----:B------:R-:W-:Y:S01]  /*1ad0*/  FADD.FTZ R72, R72, -R71 ;  /* 0x8000004748487221 */ /* 0x000fe20000010000 */
[----:B------:R-:W-:Y:S01]  /*1ae0*/  LOP3.LUT P4, RZ, R190, 0xff00, RZ, 0xc0, !PT ;  /* 0x0000ff00beff7812 */ /* 0x000fe2000788c0ff */
[----:B------:R-:W-:Y:S02]  /*1af0*/  FADD.FTZ R74, R171, -R74 ;  /* 0x8000004aab4a7221 */ /* 0x000fe40000010000 */
[----:B------:R-:W-:Y:S01]  /*1b00*/  FADD.FTZ R60, R78, -R75 ;  /* 0x8000004b4e3c7221 */ /* 0x000fe20000010000 */
[----:B------:R-:W-:Y:S01]  /*1b10*/  SEL R78, R69, RZ, P6 ;  /* 0x000000ff454e7207 */ /* 0x000fe20003000000 */
[----:B------:R-:W-:Y:S01]  /*1b20*/  @P3 FADD.FTZ R83, R40, R83 ;  /* 0x0000005328533221 */ /* 0x000fe20000010000 */
[----:B------:R-:W-:Y:S01]  /*1b30*/  LOP3.LUT P6, RZ, R190, 0xff0000, RZ, 0xc0, !PT ;  /* 0x00ff0000beff7812 */ /* 0x000fe200078cc0ff */
[C---:B------:R-:W-:Y:S01]  /*1b40*/  FMUL.FTZ R72, R199.reuse, R72 ;  /* 0x00000048c7487220 */ /* 0x040fe20000410000 */
[----:B------:R-:W-:Y:S01]  /*1b50*/  SEL R166, R166, RZ, P4 ;  /* 0x000000ffa6a67207 */ /* 0x000fe20002000000 */
[----:B------:R-:W-:Y:S01]  /*1b60*/  FMUL.FTZ R97, R199, R74 ;  /* 0x0000004ac7617220 */ /* 0x000fe20000410000 */
[----:B------:R-:W-:Y:S01]  /*1b70*/  SEL R73, R69, RZ, P6 ;  /* 0x000000ff45497207 */ /* 0x000fe20003000000 */
[----:B------:R-:W-:Y:S01]  /*1b80*/  FMUL.FTZ R61, R83, c[0x0][0x1e8] ;  /* 0x00007a00533d7a20 */ /* 0x000fe20000410000 */
[----:B------:R-:W-:Y:S01]  /*1b90*/  LOP3.LUT P6, RZ, R190, 0xff, RZ, 0xc0, !PT ;  /* 0x000000ffbeff7812 */ /* 0x000fe200078cc0ff */
[----:B------:R-:W-:Y:S01]  /*1ba0*/  FFMA.FTZ R86, R82, R66, R95 ;  /* 0x0000004252567223 */ /* 0x000fe2000001005f */
[----:B------:R-:W-:Y:S01]  /*1bb0*/  LOP3.LUT P4, RZ, R170, 0xff, RZ, 0xc0, !PT ;  /* 0x000000ffaaff7812 */ /* 0x000fe2000788c0ff */
[----:B------:R-:W-:Y:S01]  /*1bc0*/  @P3 FADD.FTZ R72, R41, R72 ;  /* 0x0000004829483221 */ /* 0x000fe20000010000 */
[----:B------:R-:W-:Y:S01]  /*1bd0*/  SEL R75, R67, RZ, P6 ;  /* 0x000000ff434b7207 */ /* 0x000fe20003000000 */
[----:B------:R-:W-:Y:S01]  /*1be0*/  @P3 FADD.FTZ R97, R42, R97 ;  /* 0x000000612a613221 */ /* 0x000fe20000010000 */
[----:B------:R-:W-:Y:S01]  /*1bf0*/  SEL R64, R61, RZ, P4 ;  /* 0x000000ff3d407207 */ /* 0x000fe20002000000 */
[----:B------:R-:W-:Y:S01]  /*1c00*/  FMUL.FTZ R82, R199, R60 ;  /* 0x0000003cc7527220 */ /* 0x000fe20000410000 */
[C---:B------:R-:W-:Y:S01]  /*1c10*/  LOP3.LUT P6, RZ, R170.reuse, 0xff00, RZ, 0xc0, !PT ;  /* 0x0000ff00aaff7812 */ /* 0x040fe200078cc0ff */
[----:B------:R-:W-:Y:S01]  /*1c20*/  FADD.FTZ R68, R89, -R62 ;  /* 0x8000003e59447221 */ /* 0x000fe20000010000 */
[----:B------:R-:W-:Y:S01]  /*1c30*/  LOP3.LUT P4, RZ, R170, 0xff0000, RZ, 0xc0, !PT ;  /* 0x00ff0000aaff7812 */ /* 0x000fe2000788c0ff */
[----:B------:R-:W-:-:S02]  /*1c40*/  FMUL.FTZ R60, R72, c[0x0][0x1e8] ;  /* 0x00007a00483c7a20 */ /* 0x000fc40000410000 */
[----:B------:R-:W-:Y:S02]  /*1c50*/  FMUL.FTZ R62, R97, c[0x0][0x1e8] ;  /* 0x00007a00613e7a20 */ /* 0x000fe40000410000 */
[----:B------:R-:W-:Y:S01]  /*1c60*/  @P3 FADD.FTZ R82, R43, R82 ;  /* 0x000000522b523221 */ /* 0x000fe20000010000 */
[----:B------:R-:W-:Y:S01]  /*1c70*/  SEL R65, R60, RZ, P6 ;  /* 0x000000ff3c417207 */ /* 0x000fe20003000000 */
[-CC-:B------:R-:W-:Y:S01]  /*1c80*/  FFMA.FTZ R80, R80, R66.reuse, R95.reuse ;  /* 0x0000004250507223 */ /* 0x180fe2000001005f */
[----:B------:R-:W-:Y:S01]  /*1c90*/  LOP3.LUT P6, RZ, R170, 0xff000000, RZ, 0xc0, !PT ;  /* 0xff000000aaff7812 */ /* 0x000fe200078cc0ff */
[-CC-:B------:R-:W-:Y:S02]  /*1ca0*/  FFMA.FTZ R81, R81, R66.reuse, R95.reuse ;  /* 0x0000004251517223 */ /* 0x180fe4000001005f */
[----:B------:R-:W-:Y:S01]  /*1cb0*/  FFMA.FTZ R84, R84, R66, R95 ;  /* 0x0000004254547223 */ /* 0x000fe2000001005f */
[----:B------:R-:W-:Y:S01]  /*1cc0*/  SEL R66, R62, RZ, P4 ;  /* 0x000000ff3e427207 */ /* 0x000fe20002000000 */
[----:B------:R-:W-:Y:S01]  /*1cd0*/  FMUL.FTZ R63, R82, c[0x0][0x1e8] ;  /* 0x00007a00523f7a20 */ /* 0x000fe20000410000 */
[----:B------:R-:W-:Y:S01]  /*1ce0*/  LOP3.LUT P4, RZ, R191, 0xff0000, RZ, 0xc0, !PT ;  /* 0x00ff0000bfff7812 */ /* 0x000fe2000788c0ff */
[----:B------:R-:W-:-:S02]  /*1cf0*/  FMUL.FTZ R104, R199, R68 ;  /* 0x00000044c7687220 */ /* 0x000fc40000410000 */
[----:B------:R-:W-:Y:S01]  /*1d00*/  FADD.FTZ R88, R88, -R85 ;  /* 0x8000005558587221 */ /* 0x000fe20000010000 */
[----:B------:R-:W-:Y:S01]  /*1d10*/  SEL R67, R63, RZ, P6 ;  /* 0x000000ff3f437207 */ /* 0x000fe20003000000 */
[----:B------:R-:W-:Y:S01]  /*1d20*/  FADD.FTZ R80, R91, -R80 ;  /* 0x800000505b507221 */ /* 0x000fe20000010000 */
[----:B------:R-:W-:Y:S01]  /*1d30*/  SEL R99, R62, RZ, P4 ;  /* 0x000000ff3e637207 */ /* 0x000fe20002000000 */
[----:B------:R-:W-:Y:S01]  /*1d40*/  @P3 FADD.FTZ R104, R45, R104 ;  /* 0x000000682d683221 */ /* 0x000fe20000010000 */
[----:B------:R-:W-:Y:S01]  /*1d50*/  LOP3.LUT P6, RZ, R191, 0xff000000, RZ, 0xc0, !PT ;  /* 0xff000000bfff7812 */ /* 0x000fe200078cc0ff */
[----:B------:R-:W-:Y:S01]  /*1d60*/  FMUL.FTZ R107, R199, R88 ;  /* 0x00000058c76b7220 */ /* 0x000fe20000410000 */
        /* <DEDUP_REMOVED lines=27> */
[----:B------:R-:W-:Y:S01]  /*1f20*/  @P3 FADD.FTZ R165, R48, R165 ;  /* 0x000000a530a53221 */ /* 0x000fe20000010000 */
[----:B------:R-:W-:Y:S01]  /*1f30*/  SEL R100, R63, RZ, P4 ;  /* 0x000000ff3f647207 */ /* 0x000fe20002000000 */
[----:B------:R-:W-:Y:S01]  /*1f40*/  FMUL.FTZ R162, R199, R86 ;  /* 0x00000056c7a27220 */ /* 0x000fe20000410000 */
[----:B------:R-:W-:Y:S01]  /*1f50*/  LOP3.LUT P6, RZ, R192, 0xff0000, RZ, 0xc0, !PT ;  /* 0x00ff0000c0ff7812 */ /* 0x000fe200078cc0ff */
[----:B------:R-:W-:Y:S01]  /*1f60*/  FADD.FTZ R80, R102, -R93 ;  /* 0x8000005d66507221 */ /* 0x000fe20000010000 */
[----:B------:R-:W-:Y:S01]  /*1f70*/  LOP3.LUT P4, RZ, R192, 0xff00, RZ, 0xc0, !PT ;  /* 0x0000ff00c0ff7812 */ /* 0x000fe2000788c0ff */
[----:B------:R-:W-:Y:S01]  /*1f80*/  @P3 FADD.FTZ R162, R49, R162 ;  /* 0x000000a231a23221 */ /* 0x000fe20000010000 */
[----:B------:R-:W-:Y:S01]  /*1f90*/  SEL R101, R62, RZ, P6 ;  /* 0x000000ff3e657207 */ /* 0x000fe20003000000 */
[----:B------:R-:W-:Y:S01]  /*1fa0*/  FADD.FTZ R84, R103, -R84 ;  /* 0x8000005467547221 */ /* 0x000fe20000010000 */
[----:B------:R-:W-:Y:S01]  /*1fb0*/  SEL R102, R61, RZ, P4 ;  /* 0x000000ff3d667207 */ /* 0x000fe20002000000 */
[----:B------:R-:W-:Y:S01]  /*1fc0*/  FMUL.FTZ R61, R165, c[0x0][0x1e8] ;  /* 0x00007a00a53d7a20 */ /* 0x000fe20000410000 */
[----:B------:R-:W-:Y:S01]  /*1fd0*/  LOP3.LUT P6, RZ, R192, 0xff, RZ, 0xc0, !PT ;  /* 0x000000ffc0ff7812 */ /* 0x000fe200078cc0ff */
[----:B------:R-:W-:Y:S01]  /*1fe0*/  FMUL.FTZ R62, R162, c[0x0][0x1e8] ;  /* 0x00007a00a23e7a20 */ /* 0x000fe20000410000 */
[----:B------:R-:W-:Y:S01]  /*1ff0*/  LOP3.LUT P4, RZ, R164, 0xff, RZ, 0xc0, !PT ;  /* 0x000000ffa4ff7812 */ /* 0x000fe2000788c0ff */
[C---:B------:R-:W-:Y:S01]  /*2000*/  FMUL.FTZ R172, R199.reuse, R84 ;  /* 0x00000054c7ac7220 */ /* 0x040fe20000410000 */
[----:B------:R-:W-:Y:S01]  /*2010*/  SEL R103, R60, RZ, P6 ;  /* 0x000000ff3c677207 */ /* 0x000fe20003000000 */
[----:B------:R-:W-:Y:S01]  /*2020*/  FMUL.FTZ R169, R199, R80 ;  /* 0x00000050c7a97220 */ /* 0x000fe20000410000 */
[----:B------:R-:W-:Y:S01]  /*2030*/  LOP3.LUT P6, RZ, R193, 0xff, RZ, 0xc0, !PT ;  /* 0x000000ffc1ff7812 */ /* 0x000fe200078cc0ff */
[----:B------:R-:W-:Y:S01]  /*2040*/  @P0 IMAD.WIDE.U32 R80, R198, R175, c[0x0][0x250] ;  /* 0x00009400c6500625 */ /* 0x000fe200078e00af */
[----:B------:R-:W-:-:S02]  /*2050*/  SEL R60, R61, RZ, P4 ;  /* 0x000000ff3d3c7207 */ /* 0x000fc40002000000 */
[----:B------:R-:W-:Y:S01]  /*2060*/  LOP3.LUT P4, RZ, R164, 0xff00, RZ, 0xc0, !PT ;  /* 0x0000ff00a4ff7812 */ /* 0x000fe2000788c0ff */
[----:B------:R-:W-:Y:S01]  /*2070*/  @P3 FADD.FTZ R172, R51, R172 ;  /* 0x000000ac33ac3221 */ /* 0x000fe20000010000 */
[----:B------:R-:W-:Y:S01]  /*2080*/  SEL R167, R61, RZ, P6 ;  /* 0x000000ff3da77207 */ /* 0x000fe20003000000 */
[----:B------:R-:W-:Y:S01]  /*2090*/  @P3 FADD.FTZ R169, R50, R169 ;  /* 0x000000a932a93221 */ /* 0x000fe20000010000 */
[----:B------:R-:W-:Y:S01]  /*20a0*/  SEL R61, R62, RZ, P4 ;  /* 0x000000ff3e3d7207 */ /* 0x000fe20002000000 */
[-C--:B------:R-:W-:Y:S01]  /*20b0*/  @P1 IMAD.WIDE.U32 R90, R197, R175.reuse, c[0x0][0x258] ;  /* 0x00009600c55a1625 */ /* 0x080fe200078e00af */
[----:B------:R-:W-:Y:S02]  /*20c0*/  ISETP.NE.U32.AND P4, PT, RZ, c[0x0][0x250], PT ;  /* 0x00009400ff007a0c */ /* 0x000fe40003f85070 */
[----:B------:R-:W-:Y:S01]  /*20d0*/  LOP3.LUT P6, RZ, R193, 0xff00, RZ, 0xc0, !PT ;  /* 0x0000ff00c1ff7812 */ /* 0x000fe200078cc0ff */
[----:B------:R-:W-:Y:S01]  /*20e0*/  @P0 IMAD.WIDE.U32 R92, R197, R175, c[0x0][0x250] ;  /* 0x00009400c55c0625 */ /* 0x000fe200078e00af */
[----:B------:R-:W-:-:S02]  /*20f0*/  ISETP.NE.AND.EX P4, PT, RZ, c[0x0][0x254], PT, P4 ;  /* 0x00009500ff007a0c */ /* 0x000fc40003f85340 */
[----:B------:R-:W-:Y:S01]  /*2100*/  SEL R170, R62, RZ, P6 ;  /* 0x000000ff3eaa7207 */ /* 0x000fe20003000000 */
[C---:B------:R-:W-:Y:S01]  /*2110*/  IMAD.WIDE.U32 R62, R198.reuse, R175, c[0x0][0x248] ;  /* 0x00009200c63e7625 */ /* 0x040fe200078e00af */
[----:B------:R-:W-:Y:S02]  /*2120*/  IADD3 R88, R198, 0x80, RZ ;  /* 0x00000080c6587810 */ /* 0x000fe40007ffe0ff */
[----:B------:R-:W-:Y:S01]  /*2130*/  SEL R87, R168, R59, P4 ;  /* 0x0000003ba8577207 */ /* 0x000fe20002000000 */
[----:B------:R-:W-:Y:S01]  /*2140*/  @P1 IMAD.WIDE.U32 R94, R196, R175, c[0x0][0x258] ;  /* 0x00009600c45e1625 */ /* 0x000fe200078e00af */
[----:B------:R-:W-:Y:S01]  /*2150*/  SEL R86, R73, R58, P4 ;  /* 0x0000003a49567207 */ /* 0x000fe20002000000 */
[----:B------:R0:W-:Y:S01]  /*2160*/  STG.E.128 [R62.64], R76 ;  /* 0x0000004c3e007986 */ /* 0x0001e2000c101d04 */
[----:B------:R-:W-:Y:S01]  /*2170*/  SEL R85, R166, R57, P4 ;  /* 0x00000039a6557207 */ /* 0x000fe20002000000 */
[----:B------:R-:W-:Y:S01]  /*2180*/  IMAD.WIDE.U32 R88, R175, R88, c[0x0][0x248] ;  /* 0x00009200af587625 */ /* 0x000fe200078e0058 */
[----:B------:R-:W-:-:S02]  /*2190*/  SEL R84, R75, R56, P4 ;  /* 0x000000384b547207 */ /* 0x000fc40002000000 */
[----:B------:R-:W-:Y:S01]  /*21a0*/  IADD3 R198, R198, 0x100, RZ ;  /* 0x00000100c6c67810 */ /* 0x000fe20007ffe0ff */
[----:B------:R-:W-:Y:S01]  /*21b0*/  FMUL.FTZ R171, R169, c[0x0][0x1e8] ;  /* 0x00007a00a9ab7a20 */ /* 0x000fe20000410000 */
[----:B------:R-:W-:Y:S01]  /*21c0*/  @P1 SEL R73, R72, R53, P2 ;  /* 0x0000003548491207 */ /* 0x000fe20001000000 */
[----:B------:R1:W-:Y:S01]  /*21d0*/  @P0 STG.E.128 [R80.64], R84 ;  /* 0x0000005450000986 */ /* 0x0003e2000c101d04 */
[----:B------:R-:W-:Y:S01]  /*21e0*/  @P1 SEL R75, R82, R55, P2 ;  /* 0x00000037524b1207 */ /* 0x000fe20001000000 */
[----:B------:R-:W-:Y:S01]  /*21f0*/  @P0 IMAD.WIDE.U32 R196, R196, R175, c[0x0][0x250] ;  /* 0x00009400c4c40625 */ /* 0x000fe200078e00af */
[----:B------:R-:W-:Y:S02]  /*2200*/  @P1 SEL R74, R97, R54, P2 ;  /* 0x00000036614a1207 */ /* 0x000fe40001000000 */
[----:B------:R-:W-:Y:S02]  /*2210*/  @P1 SEL R72, R83, R52, P2 ;  /* 0x0000003453481207 */ /* 0x000fe40001000000 */
[----:B------:R-:W-:-:S02]  /*2220*/  @P1 SEL R83, R106, R55, P2 ;  /* 0x000000376a531207 */ /* 0x000fc40001000000 */
[----:B------:R-:W-:Y:S01]  /*2230*/  @P1 SEL R82, R163, R54, P2 ;  /* 0x00000036a3521207 */ /* 0x000fe20001000000 */
[----:B0-----:R-:W-:Y:S01]  /*2240*/  IMAD.WIDE.U32 R62, R175, R198, c[0x0][0x248] ;  /* 0x00009200af3e7625 */ /* 0x001fe200078e00c6 */
[----:B------:R-:W-:Y:S01]  /*2250*/  SEL R79, R96, R59, P4 ;  /* 0x0000003b604f7207 */ /* 0x000fe20002000000 */
[----:B------:R-:W-:Y:S01]  /*2260*/  @P1 STG.E.128 [R90.64], R72 ;  /* 0x000000485a001986 */ /* 0x000fe2000c101d04 */
[----:B------:R-:W-:Y:S02]  /*2270*/  SEL R78, R99, R58, P4 ;  /* 0x0000003a634e7207 */ /* 0x000fe40002000000 */
[----:B------:R-:W-:Y:S01]  /*2280*/  SEL R77, R98, R57, P4 ;  /* 0x00000039624d7207 */ /* 0x000fe20002000000 */
[----:B------:R-:W-:Y:S01]  /*2290*/  STG.E.128 [R88.64], R64 ;  /* 0x0000004058007986 */ /* 0x000fe2000c101d04 */
[----:B------:R-:W-:Y:S02]  /*22a0*/  SEL R76, R105, R56, P4 ;  /* 0x00000038694c7207 */ /* 0x000fe40002000000 */
[----:B-1----:R-:W-:-:S02]  /*22b0*/  @P1 SEL R81, R104, R53, P2 ;  /* 0x0000003568511207 */ /* 0x002fc40001000000 */
[-C--:B------:R-:W-:Y:S01]  /*22c0*/  @P1 SEL R80, R107, R52.reuse, P2 ;  /* 0x000000346b501207 */ /* 0x080fe20001000000 */
[----:B------:R-:W-:Y:S01]  /*22d0*/  @P0 STG.E.128 [R92.64], R76 ;  /* 0x0000004c5c000986 */ /* 0x000fe2000c101d04 */
[C---:B------:R-:W-:Y:S01]  /*22e0*/  SEL R55, R172.reuse, R55, P2 ;  /* 0x00000037ac377207 */ /* 0x040fe20001000000 */
[----:B------:R-:W-:Y:S01]  /*22f0*/  FMUL.FTZ R172, R172, c[0x0][0x1e8] ;  /* 0x00007a00acac7a20 */ /* 0x000fe20000410000 */
[----:B------:R-:W-:Y:S01]  /*2300*/  SEL R52, R165, R52, P2 ;  /* 0x00000034a5347207 */ /* 0x000fe20001000000 */
[----:B------:R-:W-:Y:S01]  /*2310*/  @P1 STG.E.128 [R94.64], R80 ;  /* 0x000000505e001986 */ /* 0x000fe2000c101d04 */
[----:B------:R-:W-:Y:S02]  /*2320*/  SEL R53, R162, R53, P2 ;  /* 0x00000035a2357207 */ /* 0x000fe40001000000 */
[----:B------:R-:W-:Y:S01]  /*2330*/  SEL R54, R169, R54, P2 ;  /* 0x00000036a9367207 */ /* 0x000fe20001000000 */
[----:B------:R0:W-:Y:S01]  /*2340*/  STG.E.128 [R62.64], R68 ;  /* 0x000000443e007986 */ /* 0x0001e2000c101d04 */
[----:B------:R-:W-:-:S02]  /*2350*/  LOP3.LUT P6, RZ, R193, 0xff0000, RZ, 0xc0, !PT ;  /* 0x00ff0000c1ff7812 */ /* 0x000fc400078cc0ff */
[----:B------:R-:W-:Y:S02]  /*2360*/  LOP3.LUT P2, RZ, R193, 0xff000000, RZ, 0xc0, !PT ;  /* 0xff000000c1ff7812 */ /* 0x000fe4000784c0ff */
[----:B------:R-:W-:Y:S02]  /*2370*/  SEL R173, R171, RZ, P6 ;  /* 0x000000ffabad7207 */ /* 0x000fe40003000000 */
[----:B------:R-:W-:Y:S02]  /*2380*/  SEL R84, R103, R56, P4 ;  /* 0x0000003867547207 */ /* 0x000fe40002000000 */
[----:B------:R-:W-:Y:S02]  /*2390*/  SEL R85, R102, R57, P4 ;  /* 0x0000003966557207 */ /* 0x000fe40002000000 */
[----:B------:R-:W-:Y:S02]  /*23a0*/  SEL R87, R100, R59, P4 ;  /* 0x0000003b64577207 */ /* 0x000fe40002000000 */
[----:B------:R-:W-:-:S02]  /*23b0*/  SEL R86, R101, R58, P4 ;  /* 0x0000003a65567207 */ /* 0x000fc40002000000 */
[----:B------:R-:W-:Y:S02]  /*23c0*/  SEL R56, R167, R56, P4 ;  /* 0x00000038a7387207 */ /* 0x000fe40002000000 */
[----:B------:R-:W-:Y:S01]  /*23d0*/  SEL R57, R170, R57, P4 ;  /* 0x00000039aa397207 */ /* 0x000fe20002000000 */
[----:B------:R1:W-:Y:S01]  /*23e0*/  @P0 STG.E.128 [R196.64], R84 ;  /* 0x00000054c4000986 */ /* 0x0003e2000c101d04 */
[----:B0-----:R-:W-:Y:S02]  /*23f0*/  SEL R62, R172, RZ, P2 ;  /* 0x000000ffac3e7207 */ /* 0x001fe40001000000 */
[----:B------:R-:W-:Y:S02]  /*2400*/  @P1 IADD3 R64, P2, R194, c[0x0][0x258], RZ ;  /* 0x00009600c2401a10 */ /* 0x000fe40007f5e0ff */
[----:B------:R-:W-:Y:S02]  /*2410*/  SEL R58, R173, R58, P4 ;  /* 0x0000003aad3a7207 */ /* 0x000fe40002000000 */
[----:B------:R-:W-:-:S02]  /*2420*/  SEL R59, R62, R59, P4 ;  /* 0x0000003b3e3b7207 */ /* 0x000fc40002000000 */
[C---:B------:R-:W-:Y:S02]  /*2430*/  LOP3.LUT P6, RZ, R164.reuse, 0xff0000, RZ, 0xc0, !PT ;  /* 0x00ff0000a4ff7812 */ /* 0x040fe400078cc0ff */
[----:B------:R-:W-:Y:S02]  /*2440*/  LOP3.LUT P3, RZ, R164, 0xff000000, RZ, 0xc0, !PT ;  /* 0xff000000a4ff7812 */ /* 0x000fe4000786c0ff */
[C---:B------:R-:W-:Y:S02]  /*2450*/  IADD3 R66, P4, R194.reuse, c[0x0][0x248], RZ ;  /* 0x00009200c2427a10 */ /* 0x040fe40007f9e0ff */
[C---:B------:R-:W-:Y:S02]  /*2460*/  @P1 IADD3.X R65, R189.reuse, c[0x0][0x25c], RZ, P2, !PT ;  /* 0x00009700bd411a10 */ /* 0x040fe400017fe4ff */
[----:B------:R-:W-:Y:S02]  /*2470*/  @P0 IADD3 R68, P2, R194, c[0x0][0x250], RZ ;  /* 0x00009400c2440a10 */ /* 0x000fe40007f5e0ff */
[----:B------:R-:W-:Y:S01]  /*2480*/  IADD3.X R67, R189, c[0x0][0x24c], RZ, P4, !PT ;  /* 0x00009300bd437a10 */ /* 0x000fe200027fe4ff */
[----:B------:R1:W-:Y:S01]  /*2490*/  @P1 STG.E.128 [R64.64], R52 ;  /* 0x0000003440001986 */ /* 0x0003e2000c101d04 */
[----:B------:R-:W-:-:S02]  /*24a0*/  SEL R62, R171, RZ, P6 ;  /* 0x000000ffab3e7207 */ /* 0x000fc40003000000 */
[----:B------:R-:W-:Y:S02]  /*24b0*/  SEL R63, R172, RZ, P3 ;  /* 0x000000ffac3f7207 */ /* 0x000fe40001800000 */
[----:B------:R-:W-:-:S03]  /*24c0*/  @P0 IADD3.X R69, R189, c[0x0][0x254], RZ, P2, !PT ;  /* 0x00009500bd450a10 */ /* 0x000fc600017fe4ff */
[----:B------:R1:W-:Y:S04]  /*24d0*/  STG.E.128 [R66.64], R60 ;  /* 0x0000003c42007986 */ /* 0x0003e8000c101d04 */
[----:B------:R1:W-:Y:S01]  /*24e0*/  @P0 STG.E.128 [R68.64], R56 ;  /* 0x0000003844000986 */ /* 0x0003e2000c101d04 */
[----:B------:R-:W-:-:S04]  /*24f0*/  LOP3.LUT P0, RZ, R188, 0xff, RZ, 0xc0, !PT ;  /* 0x000000ffbcff7812 */ /* 0x000fc8000780c0ff */
[----:B------:R-:W-:Y:S01]  /*2500*/  SEL R188, RZ, 0x1, P0 ;  /* 0x00000001ffbc7807 */ /* 0x000fe20000000000 */
[----:B-1----:R-:W-:Y:S01]  /*2510*/  @P5 CALL.REL.NOINC `(.L_x_1659) ;  /* 0x0000001000005944 */ /* 0x002fe20003c00000 */
[----:B------:R-:W-:Y:S05]  /*2520*/  BRA `(.L_x_1660) ;  /* 0xffffe06000007947 */ /* 0x000fea000383ffff */
.L_x_1659:
        /* <DEDUP_REMOVED lines=64> */
.L_x_1655:
        /* <DEDUP_REMOVED lines=27> */
.L_x_1656:
[----:B------:R-:W-:Y:S01]  /*2ae0*/  HFMA2.MMA R65, -RZ, RZ, 0, 9.5367431640625e-07 ;  /* 0x00000010ff417435 */ /* 0x000fe200000001ff */
[----:B------:R-:W-:-:S02]  /*2af0*/  MOV R64, R67 ;  /* 0x0000004300407202 */ /* 0x000fc40000000f00 */
[----:B------:R-:W-:Y:S02]  /*2b00*/  MOV R66, 0x1f ;  /* 0x0000001f00427802 */ /* 0x000fe40000000f00 */
[----:B------:R-:W-:Y:S02]  /*2b10*/  MOV R87, 0xffffffff ;  /* 0xffffffff00577802 */ /* 0x000fe40000000f00 */
[----:B------:R-:W-:Y:S02]  /*2b20*/  MOV R60, 0x2b40 ;  /* 0x00002b40003c7802 */ /* 0x000fe40000000f00 */
[----:B-----5:R-:W-:Y:S05]  /*2b30*/  CALL.REL.NOINC `($__internal_113_$__cuda_sm70_shflsync_down_p) ;  /* 0x0000046000007944 */ /* 0x020fea0003c00000 */
[----:B-1----:R-:W-:Y:S01]  /*2b40*/  MOV R62, R64 ;  /* 0x00000040003e7202 */ /* 0x002fe20000000f00 */
[----:B0-----:R-:W-:Y:S05]  /*2b50*/  BRA `(.L_x_1661) ;  /* 0xffffe99000007947 */ /* 0x001fea000383ffff */
.L_x_1657:
[----:B------:R-:W-:Y:S01]  /*2b60*/  HFMA2.MMA R65, -RZ, RZ, 0, 9.5367431640625e-07 ;  /* 0x00000010ff417435 */ /* 0x000fe200000001ff */
[----:B------:R-:W-:Y:S02]  /*2b70*/  MOV R64, R69 ;  /* 0x0000004500407202 */ /* 0x000fe40000000f00 */
[----:B------:R-:W-:Y:S02]  /*2b80*/  MOV R66, 0x1f ;  /* 0x0000001f00427802 */ /* 0x000fe40000000f00 */
[----:B------:R-:W-:-:S02]  /*2b90*/  MOV R87, 0xffffffff ;  /* 0xffffffff00577802 */ /* 0x000fc40000000f00 */
[----:B------:R-:W-:Y:S02]  /*2ba0*/  MOV R60, 0x2bc0 ;  /* 0x00002bc0003c7802 */ /* 0x000fe40000000f00 */
[----:B01---5:R-:W-:Y:S05]  /*2bb0*/  CALL.REL.NOINC `($__internal_113_$__cuda_sm70_shflsync_down_p) ;  /* 0x000003e000007944 */ /* 0x023fea0003c00000 */
[----:B------:R-:W-:Y:S01]  /*2bc0*/  FADD.FTZ R67, R67, R62 ;  /* 0x0000003e43437221 */ /* 0x000fe20000010000 */
[----:B0-----:R-:W-:Y:S01]  /*2bd0*/  HFMA2.MMA R65, -RZ, RZ, 0, 4.76837158203125e-07 ;  /* 0x00000008ff417435 */ /* 0x001fe200000001ff */
[----:B-1----:R-:W-:Y:S01]  /*2be0*/  FADD.FTZ R69, R69, R64 ;  /* 0x0000004045457221 */ /* 0x002fe20000010000 */
[----:B------:R-:W-:Y:S02]  /*2bf0*/  MOV R66, 0x1f ;  /* 0x0000001f00427802 */ /* 0x000fe40000000f00 */
[----:B------:R-:W-:Y:S02]  /*2c00*/  MOV R87, 0xffffffff ;  /* 0xffffffff00577802 */ /* 0x000fe40000000f00 */
[----:B------:R-:W-:Y:S02]  /*2c10*/  MOV R64, R67 ;  /* 0x0000004300407202 */ /* 0x000fe40000000f00 */
[----:B------:R-:W-:Y:S02]  /*2c20*/  MOV R60, 0x2c40 ;  /* 0x00002c40003c7802 */ /* 0x000fe40000000f00 */
[----:B------:R-:W-:Y:S05]  /*2c30*/  CALL.REL.NOINC `($__internal_113_$__cuda_sm70_shflsync_down_p) ;  /* 0x0000036000007944 */ /* 0x000fea0003c00000 */
[----:B0-----:R-:W-:Y:S01]  /*2c40*/  HFMA2.MMA R65, -RZ, RZ, 0, 4.76837158203125e-07 ;  /* 0x00000008ff417435 */ /* 0x001fe200000001ff */
[----:B-1----:R-:W-:-:S02]  /*2c50*/  MOV R62, R64 ;  /* 0x00000040003e7202 */ /* 0x002fc40000000f00 */
[----:B------:R-:W-:Y:S02]  /*2c60*/  MOV R64, R69 ;  /* 0x0000004500407202 */ /* 0x000fe40000000f00 */
[----:B------:R-:W-:Y:S02]  /*2c70*/  MOV R66, 0x1f ;  /* 0x0000001f00427802 */ /* 0x000fe40000000f00 */
[----:B------:R-:W-:Y:S02]  /*2c80*/  MOV R87, 0xffffffff ;  /* 0xffffffff00577802 */ /* 0x000fe40000000f00 */
[----:B------:R-:W-:Y:S02]  /*2c90*/  MOV R60, 0x2cb0 ;  /* 0x00002cb0003c7802 */ /* 0x000fe40000000f00 */
[----:B------:R-:W-:Y:S05]  /*2ca0*/  CALL.REL.NOINC `($__internal_113_$__cuda_sm70_shflsync_down_p) ;  /* 0x000002f000007944 */ /* 0x000fea0003c00000 */
[----:B------:R-:W-:Y:S01]  /*2cb0*/  FADD.FTZ R67, R62, R67 ;  /* 0x000000433e437221 */ /* 0x000fe20000010000 */
[----:B0-----:R-:W-:Y:S01]  /*2cc0*/  HFMA2.MMA R65, -RZ, RZ, 0, 2.384185791015625e-07 ;  /* 0x00000004ff417435 */ /* 0x001fe200000001ff */
[----:B-1----:R-:W-:Y:S01]  /*2cd0*/  FADD.FTZ R69, R69, R64 ;  /* 0x0000004045457221 */ /* 0x002fe20000010000 */
[----:B------:R-:W-:Y:S02]  /*2ce0*/  MOV R66, 0x1f ;  /* 0x0000001f00427802 */ /* 0x000fe40000000f00 */
[----:B------:R-:W-:-:S02]  /*2cf0*/  MOV R87, 0xffffffff ;  /* 0xffffffff00577802 */ /* 0x000fc40000000f00 */
[----:B------:R-:W-:Y:S02]  /*2d00*/  MOV R64, R67 ;  /* 0x0000004300407202 */ /* 0x000fe40000000f00 */
[----:B------:R-:W-:Y:S02]  /*2d10*/  MOV R60, 0x2d30 ;  /* 0x00002d30003c7802 */ /* 0x000fe40000000f00 */
[----:B------:R-:W-:Y:S05]  /*2d20*/  CALL.REL.NOINC `($__internal_113_$__cuda_sm70_shflsync_down_p) ;  /* 0x0000027000007944 */ /* 0x000fea0003c00000 */
[----:B0-----:R-:W-:Y:S01]  /*2d30*/  HFMA2.MMA R65, -RZ, RZ, 0, 2.384185791015625e-07 ;  /* 0x00000004ff417435 */ /* 0x001fe200000001ff */
[----:B-1----:R-:W-:Y:S02]  /*2d40*/  MOV R62, R64 ;  /* 0x00000040003e7202 */ /* 0x002fe40000000f00 */
[----:B------:R-:W-:Y:S02]  /*2d50*/  MOV R64, R69 ;  /* 0x0000004500407202 */ /* 0x000fe40000000f00 */
[----:B------:R-:W-:Y:S02]  /*2d60*/  MOV R66, 0x1f ;  /* 0x0000001f00427802 */ /* 0x000fe40000000f00 */
[----:B------:R-:W-:Y:S02]  /*2d70*/  MOV R87, 0xffffffff ;  /* 0xffffffff00577802 */ /* 0x000fe40000000f00 */
[----:B------:R-:W-:-:S02]  /*2d80*/  MOV R60, 0x2da0 ;  /* 0x00002da0003c7802 */ /* 0x000fc40000000f00 */
[----:B------:R-:W-:Y:S05]  /*2d90*/  CALL.REL.NOINC `($__internal_113_$__cuda_sm70_shflsync_down_p) ;  /* 0x0000020000007944 */ /* 0x000fea0003c00000 */
[----:B------:R-:W-:Y:S01]  /*2da0*/  FADD.FTZ R67, R62, R67 ;  /* 0x000000433e437221 */ /* 0x000fe20000010000 */
[----:B0-----:R-:W-:Y:S01]  /*2db0*/  HFMA2.MMA R65, -RZ, RZ, 0, 1.1920928955078125e-07 ;  /* 0x00000002ff417435 */ /* 0x001fe200000001ff */
[----:B-1----:R-:W-:Y:S01]  /*2dc0*/  FADD.FTZ R69, R69, R64 ;  /* 0x0000004045457221 */ /* 0x002fe20000010000 */
[----:B------:R-:W-:-:S02]  /*2dd0*/  MOV R66, 0x1f ;  /* 0x0000001f00427802 */ /* 0x000fc40000000f00 */
[----:B------:R-:W-:Y:S02]  /*2de0*/  MOV R87, 0xffffffff ;  /* 0xffffffff00577802 */ /* 0x000fe40000000f00 */
[----:B------:R-:W-:Y:S02]  /*2df0*/  MOV R64, R67 ;  /* 0x0000004300407202 */ /* 0x000fe40000000f00 */
[----:B------:R-:W-:Y:S02]  /*2e00*/  MOV R60, 0x2e20 ;  /* 0x00002e20003c7802 */ /* 0x000fe40000000f00 */
[----:B------:R-:W-:Y:S05]  /*2e10*/  CALL.REL.NOINC `($__internal_113_$__cuda_sm70_shflsync_down_p) ;  /* 0x0000018000007944 */ /* 0x000fea0003c00000 */
[----:B0-----:R-:W-:Y:S01]  /*2e20*/  HFMA2.MMA R65, -RZ, RZ, 0, 1.1920928955078125e-07 ;  /* 0x00000002ff417435 */ /* 0x001fe200000001ff */
[----:B-1----:R-:W-:Y:S02]  /*2e30*/  MOV R62, R64 ;  /* 0x00000040003e7202 */ /* 0x002fe40000000f00 */
[----:B------:R-:W-:Y:S02]  /*2e40*/  MOV R64, R69 ;  /* 0x0000004500407202 */ /* 0x000fe40000000f00 */
[----:B------:R-:W-:Y:S02]  /*2e50*/  MOV R66, 0x1f ;  /* 0x0000001f00427802 */ /* 0x000fe40000000f00 */
[----:B------:R-:W-:-:S02]  /*2e60*/  MOV R87, 0xffffffff ;  /* 0xffffffff00577802 */ /* 0x000fc40000000f00 */
[----:B------:R-:W-:Y:S02]  /*2e70*/  MOV R60, 0x2e90 ;  /* 0x00002e90003c7802 */ /* 0x000fe40000000f00 */
[----:B------:R-:W-:Y:S05]  /*2e80*/  CALL.REL.NOINC `($__internal_113_$__cuda_sm70_shflsync_down_p) ;  /* 0x0000011000007944 */ /* 0x000fea0003c00000 */
[----:B------:R-:W-:Y:S01]  /*2e90*/  FADD.FTZ R67, R62, R67 ;  /* 0x000000433e437221 */ /* 0x000fe20000010000 */
[----:B0-----:R-:W-:Y:S01]  /*2ea0*/  HFMA2.MMA R65, -RZ, RZ, 0, 5.9604644775390625e-08 ;  /* 0x00000001ff417435 */ /* 0x001fe200000001ff */
[----:B-1----:R-:W-:Y:S01]  /*2eb0*/  FADD.FTZ R69, R69, R64 ;  /* 0x0000004045457221 */ /* 0x002fe20000010000 */
[----:B------:R-:W-:Y:S02]  /*2ec0*/  MOV R66, 0x1f ;  /* 0x0000001f00427802 */ /* 0x000fe40000000f00 */
[----:B------:R-:W-:Y:S02]  /*2ed0*/  MOV R87, 0xffffffff ;  /* 0xffffffff00577802 */ /* 0x000fe40000000f00 */
[----:B------:R-:W-:Y:S02]  /*2ee0*/  MOV R64, R67 ;  /* 0x0000004300407202 */ /* 0x000fe40000000f00 */
[----:B------:R-:W-:Y:S02]  /*2ef0*/  MOV R60, 0x2f10 ;  /* 0x00002f10003c7802 */ /* 0x000fe40000000f00 */
[----:B------:R-:W-:Y:S05]  /*2f00*/  CALL.REL.NOINC `($__internal_113_$__cuda_sm70_shflsync_down_p) ;  /* 0x0000009000007944 */ /* 0x000fea0003c00000 */
[----:B0-----:R-:W-:Y:S01]  /*2f10*/  HFMA2.MMA R65, -RZ, RZ, 0, 5.9604644775390625e-08 ;  /* 0x00000001ff417435 */ /* 0x001fe200000001ff */
[----:B-1----:R-:W-:-:S02]  /*2f20*/  MOV R68, R64 ;  /* 0x0000004000447202 */ /* 0x002fc40000000f00 */
[----:B------:R-:W-:Y:S02]  /*2f30*/  MOV R64, R69 ;  /* 0x0000004500407202 */ /* 0x000fe40000000f00 */
[----:B------:R-:W-:Y:S02]  /*2f40*/  MOV R66, 0x1f ;  /* 0x0000001f00427802 */ /* 0x000fe40000000f00 */
[----:B------:R-:W-:Y:S02]  /*2f50*/  MOV R87, 0xffffffff ;  /* 0xffffffff00577802 */ /* 0x000fe40000000f00 */
[----:B------:R-:W-:Y:S02]  /*2f60*/  MOV R60, 0x2f80 ;  /* 0x00002f80003c7802 */ /* 0x000fe40000000f00 */
[----:B------:R-:W-:Y:S05]  /*2f70*/  CALL.REL.NOINC `($__internal_113_$__cuda_sm70_shflsync_down_p) ;  /* 0x0000002000007944 */ /* 0x000fea0003c00000 */
[----:B-1----:R-:W-:Y:S01]  /*2f80*/  MOV R60, R64 ;  /* 0x00000040003c7202 */ /* 0x002fe20000000f00 */
[----:B0-----:R-:W-:Y:S05]  /*2f90*/  BRA `(.L_x_1662) ;  /* 0xffffe67000007947 */ /* 0x001fea000383ffff */
        .weak           $__internal_113_$__cuda_sm70_shflsync_down_p
        .type           $__internal_113_$__cuda_sm70_shflsync_down_p,@function
        .size           $__internal_113_$__cuda_sm70_shflsync_down_p,(.L_x_1876 - $__internal_113_$__cuda_sm70_shflsync_down_p)
$__internal_113_$__cuda_sm70_shflsync_down_p:
[----:B------:R-:W-:Y:S01]  /*2fa0*/  HFMA2.MMA R61, -RZ, RZ, 0, 0 ;  /* 0x00000000ff3d7435 */ /* 0x000fe200000001ff */
[----:B------:R-:W-:Y:S04]  /*2fb0*/  WARPSYNC R87 ;  /* 0x0000005700007348 */ /* 0x000fe80003800000 */
[----:B------:R0:W1:Y:S01]  /*2fc0*/  SHFL.DOWN PT, R64, R64, R65, R66 ;  /* 0x0800004140407389 */ /* 0x00006200000e0042 */
[----:B------:R-:W-:Y:S05]  /*2fd0*/  RET.REL.NODEC R60 `(_ZN10layer_norm31ln_parallel_residual_bwd_kernelINS_13Kernel_traitsIfffffjLj2048ELj1ELj1ELj4ELj16ENS_18Kernel_traits_baseILj2048EfffffjLj128EEEEELb1ELb0ELb1EEEvNS_9BwdParamsE) ;  /* 0xffffd0203c007950 */ /* 0x000fea0003c3ffff */
.L_x_1663:
        /* <DEDUP_REMOVED lines=10> */
.L_x_1876:


//--------------------- .text._ZN10layer_norm22ln_bwd_finalize_kernelINS_22Kernel_traits_finalizeILj2048EfffffjLb0ELj1024ELj4ENS_18Kernel_traits_baseILj2048EfffffjLj1024EEEEELb0ELb0EEEvNS_9BwdParamsE --------------------------
	.section	.text._ZN10layer_norm22ln_bwd_finalize_kernelINS_22Kernel_traits_finalizeILj2048EfffffjLb0ELj1024ELj4ENS_18Kernel_traits_baseILj2048EfffffjLj1024EEEEELb0ELb0EEEvNS_9BwdParamsE,"ax",@progbits
	.sectioninfo	@"SHI_REGISTERS=30"
	.align	128
        .global         _ZN10layer_norm22ln_bwd_finalize_kernelINS_22Kernel_traits_finalizeILj2048EfffffjLb0ELj1024ELj4ENS_18Kernel_traits_baseILj2048EfffffjLj1024EEEEELb0ELb0EEEvNS_9BwdParamsE
        .type           _ZN10layer_norm22ln_bwd_finalize_kernelINS_22Kernel_traits_finalizeILj2048EfffffjLb0ELj1024ELj4ENS_18Kernel_traits_baseILj2048EfffffjLj1024EEEEELb0ELb0EEEvNS_9BwdParamsE,@function
        .size           _ZN10layer_norm22ln_bwd_finalize_kernelINS_22Kernel_traits_finalizeILj2048EfffffjLb0ELj1024ELj4ENS_18Kernel_traits_baseILj2048EfffffjLj1024EEEEELb0ELb0EEEvNS_9BwdParamsE,(.L_x_1877 - _ZN10layer_norm22ln_bwd_finalize_kernelINS_22Kernel_traits_finalizeILj2048EfffffjLb0ELj1024ELj4ENS_18Kernel_traits_baseILj2048EfffffjLj1024EEEEELb0ELb0EEEvNS_9BwdParamsE)
        .other          _ZN10layer_norm22ln_bwd_finalize_kernelINS_22Kernel_traits_finalizeILj2048EfffffjLb0ELj1024ELj4ENS_18Kernel_traits_baseILj2048EfffffjLj1024EEEEELb0ELb0EEEvNS_9BwdParamsE,@"STO_CUDA_ENTRY STV_DEFAULT"
_ZN10layer_norm22ln_bwd_finalize_kernelINS_22Kernel_traits_finalizeILj2048EfffffjLb0ELj1024ELj4ENS_18Kernel_traits_baseILj2048EfffffjLj1024EEEEELb0ELb0EEEvNS_9BwdParamsE:
.text._ZN10layer_norm22ln_bwd_finalize_kernelINS_22Kernel_traits_finalizeILj2048EfffffjLb0ELj1024ELj4ENS_18Kernel_traits_baseILj2048EfffffjLj1024EEEEELb0ELb0EEEvNS_9BwdParamsE:
        /* <DEDUP_REMOVED lines=19> */
.L_x_1677:
        /* <DEDUP_REMOVED lines=28> */
.L_x_1668:
        /* <DEDUP_REMOVED lines=35> */
.L_x_1667:
[----:B------:R-:W-:Y:S05]  /*0520*/  BSYNC B1 ;  /* 0x0000000000017941 */ /* 0x000fea0003800000 */
.L_x_1666:
        /* <DEDUP_REMOVED lines=23> */
.L_x_1670:
[----:B------:R-:W-:Y:S05]  /*06a0*/  BSYNC B1 ;  /* 0x0000000000017941 */ /* 0x000fea0003800000 */
.L_x_1669:
        /* <DEDUP_REMOVED lines=11> */
.L_x_1671:
[----:B------:R-:W-:Y:S05]  /*0760*/  BSYNC B1 ;  /* 0x0000000000017941 */ /* 0x000fea0003800000 */
.L_x_1665:
[----:B------:R-:W-:Y:S05]  /*0770*/  BSYNC B0 ;  /* 0x0000000000007941 */ /* 0x000fea0003800000 */
.L_x_1664:
        /* <DEDUP_REMOVED lines=11> */
.L_x_1678:
        /* <DEDUP_REMOVED lines=18> */
.L_x_1679:
[----:B---3--:R-:W-:Y:S02]  /*0950*/  FADD.FTZ R4, R4, R9 ;  /* 0x0000000904047221 */ /* 0x008fe40000010000 */
[----:B-12---:R-:W-:-:S03]  /*0960*/  FADD.FTZ R6, R5, R6 ;  /* 0x0000000605067221 */ /* 0x006fc60000010000 */
[----:B------:R1:W-:Y:S04]  /*0970*/  @!P1 STS [R17.X4+0x2000], R4 ;  /* 0x0020000411009388 */ /* 0x0003e80000004800 */
[----:B------:R1:W-:Y:S02]  /*0980*/  @!P1 STS [R17.X4+0x2080], R6 ;  /* 0x0020800611009388 */ /* 0x0003e40000004800 */
.L_x_1672:
        /* <DEDUP_REMOVED lines=15> */
.L_x_1676:
[----:B------:R-:W-:Y:S05]  /*0a80*/  BSYNC B0 ;  /* 0x0000000000007941 */ /* 0x000fea0003800000 */
.L_x_1675:
[C---:B------:R-:W-:Y:S02]  /*0a90*/  ISETP.GT.U32.AND P1, PT, R18.reuse, -0x801, PT ;  /* 0xfffff7ff1200780c */ /* 0x040fe40003f24070 */
[----:B------:R-:W-:Y:S02]  /*0aa0*/  IADD3 R18, R18, 0x800, RZ ;  /* 0x0000080012127810 */ /* 0x000fe40007ffe0ff */
[----:B------:R-:W-:-:S09]  /*0ab0*/  IADD3 R19, R19, 0x400, RZ ;  /* 0x0000040013137810 */ /* 0x000fd20007ffe0ff */
[----:B01----:R-:W-:Y:S05]  /*0ac0*/  @P1 BRA `(.L_x_1677) ;  /* 0xfffff66000001947 */ /* 0x003fea000383ffff */
[----:B------:R-:W-:Y:S05]  /*0ad0*/  EXIT ;  /* 0x000000000000794d */ /* 0x000fea0003800000 */
.L_x_1673:
[----:B--2---:R-:W-:Y:S01]  /*0ae0*/  IMAD.MOV.U32 R9, RZ, RZ, R5 ;  /* 0x000000ffff097224 */ /* 0x004fe200078e0005 */
[----:B------:R-:W-:Y:S01]  /*0af0*/  MOV R8, 0x1 ;  /* 0x0000000100087802 */ /* 0x000fe20000000f00 */
[----:B------:R-:W-:Y:S01]  /*0b00*/  IMAD.MOV.U32 R7, RZ, RZ, 0x1f ;  /* 0x0000001fff077424 */ /* 0x000fe200078e00ff */
[----:B------:R-:W-:Y:S02]  /*0b10*/  MOV R10, 0xffffffff ;  /* 0xffffffff000a7802 */ /* 0x000fe40000000f00 */
[----:B------:R-:W-:Y:S02]  /*0b20*/  MOV R2, 0xb40 ;  /* 0x00000b4000027802 */ /* 0x000fe40000000f00 */
[----:B01----:R-:W-:Y:S05]  /*0b30*/  CALL.REL.NOINC `($__internal_114_$__cuda_sm70_shflsync_bfly_p) ;  /* 0x000003b000007944 */ /* 0x003fea0003c00000 */
[----:B-1----:R-:W-:Y:S01]  /*0b40*/  IMAD.MOV.U32 R2, RZ, RZ, R7 ;  /* 0x000000ffff027224 */ /* 0x002fe200078e0007 */
[----:B0-----:R-:W-:Y:S05]  /*0b50*/  BRA `(.L_x_1678) ;  /* 0xfffffcd000007947 */ /* 0x001fea000383ffff */
.L_x_1674:
[----:B------:R-:W-:Y:S01]  /*0b60*/  HFMA2.MMA R8, -RZ, RZ, 0, 1.1920928955078125e-07 ;  /* 0x00000002ff087435 */ /* 0x000fe200000001ff */
[----:B------:R-:W-:Y:S01]  /*0b70*/  MOV R7, 0x1f ;  /* 0x0000001f00077802 */ /* 0x000fe20000000f00 */
[----:B------:R-:W-:Y:S01]  /*0b80*/  IMAD.MOV.U32 R10, RZ, RZ, -0x1 ;  /* 0xffffffffff0a7424 */ /* 0x000fe200078e00ff */
[----:B------:R-:W-:-:S03]  /*0b90*/  MOV R2, 0xbb0 ;  /* 0x00000bb000027802 */ /* 0x000fc60000000f00 */
[----:B012---:R-:W-:Y:S05]  /*0ba0*/  CALL.REL.NOINC `($__internal_114_$__cuda_sm70_shflsync_bfly_p) ;  /* 0x0000034000007944 */ /* 0x007fea0003c00000 */
[----:B0-----:R-:W-:Y:S01]  /*0bb0*/  HFMA2.MMA R8, -RZ, RZ, 0, 2.384185791015625e-07 ;  /* 0x00000004ff087435 */ /* 0x001fe200000001ff */
[----:B-1----:R-:W-:Y:S01]  /*0bc0*/  FADD.FTZ R9, R9, R7 ;  /* 0x0000000709097221 */ /* 0x002fe20000010000 */
[----:B------:R-:W-:Y:S01]  /*0bd0*/  MOV R7, 0x1f ;  /* 0x0000001f00077802 */ /* 0x000fe20000000f00 */
[----:B------:R-:W-:Y:S01]  /*0be0*/  IMAD.MOV.U32 R10, RZ, RZ, -0x1 ;  /* 0xffffffffff0a7424 */ /* 0x000fe200078e00ff */
[----:B------:R-:W-:-:S02]  /*0bf0*/  MOV R2, 0xc10 ;  /* 0x00000c1000027802 */ /* 0x000fc40000000f00 */
[----:B------:R-:W-:Y:S05]  /*0c00*/  CALL.REL.NOINC `($__internal_114_$__cuda_sm70_shflsync_bfly_p) ;  /* 0x000002e000007944 */ /* 0x000fea0003c00000 */
[----:B0-----:R-:W-:Y:S01]  /*0c10*/  HFMA2.MMA R8, -RZ, RZ, 0, 4.76837158203125e-07 ;  /* 0x00000008ff087435 */ /* 0x001fe200000001ff */
[----:B-1----:R-:W-:Y:S01]  /*0c20*/  FADD.FTZ R9, R9, R7 ;  /* 0x0000000709097221 */ /* 0x002fe20000010000 */
[----:B------:R-:W-:Y:S01]  /*0c30*/  MOV R7, 0x1f ;  /* 0x0000001f00077802 */ /* 0x000fe20000000f00 */
[----:B------:R-:W-:Y:S01]  /*0c40*/  IMAD.MOV.U32 R10, RZ, RZ, -0x1 ;  /* 0xffffffffff0a7424 */ /* 0x000fe200078e00ff */
[----:B------:R-:W-:-:S02]  /*0c50*/  MOV R2, 0xc70 ;  /* 0x00000c7000027802 */ /* 0x000fc40000000f00 */
[----:B------:R-:W-:Y:S05]  /*0c60*/  CALL.REL.NOINC `($__internal_114_$__cuda_sm70_shflsync_bfly_p) ;  /* 0x0000028000007944 */ /* 0x000fea0003c00000 */
[----:B-1----:R-:W-:Y:S01]  /*0c70*/  FADD.FTZ R6, R9, R7 ;  /* 0x0000000709067221 */ /* 0x002fe20000010000 */
[----:B0-----:R-:W-:Y:S01]  /*0c80*/  HFMA2.MMA R8, -RZ, RZ, 0, 9.5367431640625e-07 ;  /* 0x00000010ff087435 */ /* 0x001fe200000001ff */
[----:B------:R-:W-:Y:S01]  /*0c90*/  MOV R7, 0x1f ;  /* 0x0000001f00077802 */ /* 0x000fe20000000f00 */
[----:B------:R-:W-:Y:S01]  /*0ca0*/  IMAD.MOV.U32 R10, RZ, RZ, -0x1 ;  /* 0xffffffffff0a7424 */ /* 0x000fe200078e00ff */
[----:B------:R-:W-:-:S02]  /*0cb0*/  MOV R2, 0xce0 ;  /* 0x00000ce000027802 */ /* 0x000fc40000000f00 */
[----:B------:R-:W-:Y:S02]  /*0cc0*/  MOV R9, R6 ;  /* 0x0000000600097202 */ /* 0x000fe40000000f00 */
[----:B------:R-:W-:Y:S05]  /*0cd0*/  CALL.REL.NOINC `($__internal_114_$__cuda_sm70_shflsync_bfly_p) ;  /* 0x0000021000007944 */ /* 0x000fea0003c00000 */
[----:B0-----:R-:W-:Y:S01]  /*0ce0*/  HFMA2.MMA R8, -RZ, RZ, 0, 5.9604644775390625e-08 ;  /* 0x00000001ff087435 */ /* 0x001fe200000001ff */
[----:B-1----:R-:W-:Y:S01]  /*0cf0*/  MOV R5, R7 ;  /* 0x0000000700057202 */ /* 0x002fe20000000f00 */
[----:B------:R-:W-:Y:S01]  /*0d00*/  IMAD.MOV.U32 R9, RZ, RZ, R4 ;  /* 0x000000ffff097224 */ /* 0x000fe200078e0004 */
[----:B------:R-:W-:Y:S01]  /*0d10*/  MOV R7, 0x1f ;  /* 0x0000001f00077802 */ /* 0x000fe20000000f00 */
[----:B------:R-:W-:Y:S01]  /*0d20*/  IMAD.MOV.U32 R10, RZ, RZ, -0x1 ;  /* 0xffffffffff0a7424 */ /* 0x000fe200078e00ff */
[----:B------:R-:W-:Y:S02]  /*0d30*/  MOV R2, 0xd50 ;  /* 0x00000d5000027802 */ /* 0x000fe40000000f00 */
[----:B------:R-:W-:Y:S05]  /*0d40*/  CALL.REL.NOINC `($__internal_114_$__cuda_sm70_shflsync_bfly_p) ;  /* 0x000001a000007944 */ /* 0x000fea0003c00000 */
[----:B0-----:R-:W-:Y:S01]  /*0d50*/  HFMA2.MMA R8, -RZ, RZ, 0, 1.1920928955078125e-07 ;  /* 0x00000002ff087435 */ /* 0x001fe200000001ff */
[----:B-1----:R-:W-:Y:S01]  /*0d60*/  FADD.FTZ R9, R4, R7 ;  /* 0x0000000704097221 */ /* 0x002fe20000010000 */
[----:B------:R-:W-:Y:S01]  /*0d70*/  MOV R7, 0x1f ;  /* 0x0000001f00077802 */ /* 0x000fe20000000f00 */
[----:B------:R-:W-:Y:S01]  /*0d80*/  IMAD.MOV.U32 R10, RZ, RZ, -0x1 ;  /* 0xffffffffff0a7424 */ /* 0x000fe200078e00ff */
[----:B------:R-:W-:Y:S02]  /*0d90*/  MOV R2, 0xdb0 ;  /* 0x00000db000027802 */ /* 0x000fe40000000f00 */
[----:B------:R-:W-:Y:S05]  /*0da0*/  CALL.REL.NOINC `($__internal_114_$__cuda_sm70_shflsync_bfly_p) ;  /* 0x0000014000007944 */ /* 0x000fea0003c00000 */
        /* <DEDUP_REMOVED lines=12> */
[----:B0-----:R-:W-:Y:S01]  /*0e70*/  HFMA2.MMA R8, -RZ, RZ, 0, 9.5367431640625e-07 ;  /* 0x00000010ff087435 */ /* 0x001fe200000001ff */
[----:B-1----:R-:W-:Y:S01]  /*0e80*/  FADD.FTZ R9, R9, R7 ;  /* 0x0000000709097221 */ /* 0x002fe20000010000 */
[----:B------:R-:W-:Y:S01]  /*0e90*/  MOV R7, 0x1f ;  /* 0x0000001f00077802 */ /* 0x000fe20000000f00 */
[----:B------:R-:W-:Y:S01]  /*0ea0*/  IMAD.MOV.U32 R10, RZ, RZ, -0x1 ;  /* 0xffffffffff0a7424 */ /* 0x000fe200078e00ff */
[----:B------:R-:W-:-:S02]  /*0eb0*/  MOV R2, 0xed0 ;  /* 0x00000ed000027802 */ /* 0x000fc40000000f00 */
[----:B------:R-:W-:Y:S05]  /*0ec0*/  CALL.REL.NOINC `($__internal_114_$__cuda_sm70_shflsync_bfly_p) ;  /* 0x0000002000007944 */ /* 0x000fea0003c00000 */
[----:B-1----:R-:W-:Y:S01]  /*0ed0*/  MOV R4, R7 ;  /* 0x0000000700047202 */ /* 0x002fe20000000f00 */
[----:B0-----:R-:W-:Y:S05]  /*0ee0*/  BRA `(.L_x_1679) ;  /* 0xfffffa6000007947 */ /* 0x001fea000383ffff */
        .weak           $__internal_114_$__cuda_sm70_shflsync_bfly_p
        .type           $__internal_114_$__cuda_sm70_shflsync_bfly_p,@function
        .size           $__internal_114_$__cuda_sm70_shflsync_bfly_p,(.L_x_1877 - $__internal_114_$__cuda_sm70_shflsync_bfly_p)
$__internal_114_$__cuda_sm70_shflsync_bfly_p:
[----:B------:R-:W-:Y:S01]  /*0ef0*/  HFMA2.MMA R3, -RZ, RZ, 0, 0 ;  /* 0x00000000ff037435 */ /* 0x000fe200000001ff */
[----:B------:R-:W-:Y:S04]  /*0f00*/  WARPSYNC R10 ;  /* 0x0000000a00007348 */ /* 0x000fe80003800000 */
[----:B------:R0:W1:Y:S01]  /*0f10*/  SHFL.BFLY PT, R7, R9, R8, R7 ;  /* 0x0c00000809077389 */ /* 0x00006200000e0007 */
[----:B------:R-:W-:Y:S05]  /*0f20*/  RET.REL.NODEC R2 `(_ZN10layer_norm22ln_bwd_finalize_kernelINS_22Kernel_traits_finalizeILj2048EfffffjLb0ELj1024ELj4ENS_18Kernel_traits_baseILj2048EfffffjLj1024EEEEELb0ELb0EEEvNS_9BwdParamsE) ;  /* 0xfffff0d002007950 */ /* 0x000fea0003c3ffff */
.L_x_1680:
        /* <DEDUP_REMOVED lines=13> */
.L_x_1877:


//--------------------- .text._ZN10layer_norm40ln_parallel_residual_bwd_finalize_kernelINS_22Kernel_traits_finalizeILj2048EfffffjLb0ELj1024ELj4ENS_18Kernel_traits_baseILj2048EfffffjLj1024EEEEELb0EEEvNS_9BwdParamsE --------------------------
	.section	.text._ZN10layer_norm40ln_parallel_residual_bwd_finalize_kernelINS_22Kernel_traits_finalizeILj2048EfffffjLb0ELj1024ELj4ENS_18Kernel_traits_baseILj2048EfffffjLj1024EEEEELb0EEEvNS_9BwdParamsE,"ax",@progbits
	.sectioninfo	@"SHI_REGISTERS=32"
	.align	128
        .global         _ZN10layer_norm40ln_parallel_residual_bwd_finalize_kernelINS_22Kernel_traits_finalizeILj2048EfffffjLb0ELj1024ELj4ENS_18Kernel_traits_baseILj2048EfffffjLj1024EEEEELb0EEEvNS_9BwdParamsE
        .type           _ZN10layer_norm40ln_parallel_residual_bwd_finalize_kernelINS_22Kernel_traits_finalizeILj2048EfffffjLb0ELj1024ELj4ENS_18Kernel_traits_baseILj2048EfffffjLj1024EEEEELb0EEEvNS_9BwdParamsE,@function
        .size           _ZN10layer_norm40ln_parallel_residual_bwd_finalize_kernelINS_22Kernel_traits_finalizeILj2048EfffffjLb0ELj1024ELj4ENS_18Kernel_traits_baseILj2048EfffffjLj1024EEEEELb0EEEvNS_9BwdParamsE,(.L_x_1878 - _ZN10layer_norm40ln_parallel_residual_bwd_finalize_kernelINS_22Kernel_traits_finalizeILj2048EfffffjLb0ELj1024ELj4ENS_18Kernel_traits_baseILj2048EfffffjLj1024EEEEELb0EEEvNS_9BwdParamsE)
        .other          _ZN10layer_norm40ln_parallel_residual_bwd_finalize_kernelINS_22Kernel_traits_finalizeILj2048EfffffjLb0ELj1024ELj4ENS_18Kernel_traits_baseILj2048EfffffjLj1024EEEEELb0EEEvNS_9BwdParamsE,@"STO_CUDA_ENTRY STV_DEFAULT"
_ZN10layer_norm40ln_parallel_residual_bwd_finalize_kernelINS_22Kernel_traits_finalizeILj2048EfffffjLb0ELj1024ELj4ENS_18Kernel_traits_baseILj2048EfffffjLj1024EEEEELb0EEEvNS_9BwdParamsE:
.text._ZN10layer_norm40ln_parallel_residual_bwd_finalize_kernelINS_22Kernel_traits_finalizeILj2048EfffffjLb0ELj1024ELj4ENS_18Kernel_traits_baseILj2048EfffffjLj1024EEEEELb0EEEvNS_9BwdParamsE:
        /* <DEDUP_REMOVED lines=19> */
.L_x_1695:
        /* <DEDUP_REMOVED lines=36> */
.L_x_1685:
        /* <DEDUP_REMOVED lines=59> */
.L_x_1684:
[----:B------:R-:W-:Y:S05]  /*0720*/  BSYNC B1 ;  /* 0x0000000000017941 */ /* 0x000fea0003800000 */
.L_x_1683:
        /* <DEDUP_REMOVED lines=35> */
.L_x_1687:
[----:B------:R-:W-:Y:S05]  /*0960*/  BSYNC B1 ;  /* 0x0000000000017941 */ /* 0x000fea0003800000 */
.L_x_1686:
        /* <DEDUP_REMOVED lines=17> */
.L_x_1688:
[----:B------:R-:W-:Y:S05]  /*0a80*/  BSYNC B1 ;  /* 0x0000000000017941 */ /* 0x000fea0003800000 */
.L_x_1682:
[----:B------:R-:W-:Y:S05]  /*0a90*/  BSYNC B0 ;  /* 0x0000000000007941 */ /* 0x000fea0003800000 */
.L_x_1681:
        /* <DEDUP_REMOVED lines=14> */
.L_x_1696:
        /* <DEDUP_REMOVED lines=36> */
.L_x_1697:
        /* <DEDUP_REMOVED lines=11> */
.L_x_1689:
        /* <DEDUP_REMOVED lines=21> */
.L_x_1693:
[----:B------:R-:W-:Y:S05]  /*0fc0*/  BSYNC B0 ;  /* 0x0000000000007941 */ /* 0x000fea0003800000 */
.L_x_1692:
[C---:B------:R-:W-:Y:S02]  /*0fd0*/  ISETP.GT.U32.AND P1, PT, R4.reuse, -0x801, PT ;  /* 0xfffff7ff0400780c */ /* 0x040fe40003f24070 */
[----:B------:R-:W-:-:S02]  /*0fe0*/  IADD3 R4, R4, 0x800, RZ ;  /* 0x0000080004047810 */ /* 0x000fc40007ffe0ff */
[----:B------:R-:W-:-:S09]  /*0ff0*/  IADD3 R5, R5, 0x400, RZ ;  /* 0x0000040005057810 */ /* 0x000fd20007ffe0ff */
[----:B0-----:R-:W-:Y:S01]  /*1000*/  @!P1 CALL.REL.NOINC `(.L_x_1694) ;  /* 0x0000001000009944 */ /* 0x001fe20003c00000 */
[----:B------:R-:W-:Y:S05]  /*1010*/  BRA `(.L_x_1695) ;  /* 0xfffff11000007947 */ /* 0x000fea000383ffff */
.L_x_1694:
[----:B------:R-:W-:Y:S05]  /*1020*/  EXIT ;  /* 0x000000000000794d */ /* 0x000fea0003800000 */
.L_x_1690:
[----:B------:R-:W-:Y:S01]  /*1030*/  HFMA2.MMA R17, -RZ, RZ, 0, 1.847743988037109375e-06 ;  /* 0x0000001fff117435 */ /* 0x000fe200000001ff */
[----:B----4-:R-:W-:Y:S01]  /*1040*/  IMAD.MOV.U32 R19, RZ, RZ, R12 ;  /* 0x000000ffff137224 */ /* 0x010fe200078e000c */
[----:B------:R-:W-:Y:S02]  /*1050*/  MOV R16, 0x1 ;  /* 0x0000000100107802 */ /* 0x000fe40000000f00 */
[----:B------:R-:W-:Y:S02]  /*1060*/  MOV R14, 0xffffffff ;  /* 0xffffffff000e7802 */ /* 0x000fe40000000f00 */
[----:B------:R-:W-:Y:S02]  /*1070*/  MOV R8, 0x1090 ;  /* 0x0000109000087802 */ /* 0x000fe40000000f00 */
[----:B0123--:R-:W-:Y:S05]  /*1080*/  CALL.REL.NOINC `($__internal_115_$__cuda_sm70_shflsync_bfly_p) ;  /* 0x000007b000007944 */ /* 0x00ffea0003c00000 */
[----:B01----:R-:W-:Y:S05]  /*1090*/  BRA `(.L_x_1696) ;  /* 0xfffffae000007947 */ /* 0x003fea000383ffff */
.L_x_1691:
[----:B------:R-:W-:Y:S01]  /*10a0*/  HFMA2.MMA R16, -RZ, RZ, 0, 1.1920928955078125e-07 ;  /* 0x00000002ff107435 */ /* 0x000fe200000001ff */
[----:B------:R-:W-:Y:S01]  /*10b0*/  IMAD.MOV.U32 R19, RZ, RZ, R12 ;  /* 0x000000ffff137224 */ /* 0x000fe200078e000c */
[----:B------:R-:W-:Y:S02]  /*10c0*/  MOV R17, 0x1f ;  /* 0x0000001f00117802 */ /* 0x000fe40000000f00 */
[----:B------:R-:W-:-:S02]  /*10d0*/  MOV R14, 0xffffffff ;  /* 0xffffffff000e7802 */ /* 0x000fc40000000f00 */
[----:B------:R-:W-:Y:S02]  /*10e0*/  MOV R8, 0x1100 ;  /* 0x0000110000087802 */ /* 0x000fe40000000f00 */
[----:B-123--:R-:W-:Y:S05]  /*10f0*/  CALL.REL.NOINC `($__internal_115_$__cuda_sm70_shflsync_bfly_p) ;  /* 0x0000074000007944 */ /* 0x00efea0003c00000 */
[----:B0-----:R-:W-:Y:S01]  /*1100*/  HFMA2.MMA R17, -RZ, RZ, 0, 1.847743988037109375e-06 ;  /* 0x0000001fff117435 */ /* 0x001fe200000001ff */
[----:B-1----:R-:W-:Y:S01]  /*1110*/  FADD.FTZ R19, R12, R14 ;  /* 0x0000000e0c137221 */ /* 0x002fe20000010000 */
[----:B------:R-:W-:Y:S01]  /*1120*/  MOV R14, 0xffffffff ;  /* 0xffffffff000e7802 */ /* 0x000fe20000000f00 */
[----:B------:R-:W-:Y:S01]  /*1130*/  IMAD.MOV.U32 R16, RZ, RZ, 0x4 ;  /* 0x00000004ff107424 */ /* 0x000fe200078e00ff */
[----:B------:R-:W-:Y:S02]  /*1140*/  MOV R8, 0x1160 ;  /* 0x0000116000087802 */ /* 0x000fe40000000f00 */
[----:B------:R-:W-:Y:S05]  /*1150*/  CALL.REL.NOINC `($__internal_115_$__cuda_sm70_shflsync_bfly_p) ;  /* 0x000006e000007944 */ /* 0x000fea0003c00000 */
[----:B0-----:R-:W-:Y:S01]  /*1160*/  HFMA2.MMA R16, -RZ, RZ, 0, 4.76837158203125e-07 ;  /* 0x00000008ff107435 */ /* 0x001fe200000001ff */
[----:B-1----:R-:W-:Y:S01]  /*1170*/  FADD.FTZ R19, R19, R14 ;  /* 0x0000000e13137221 */ /* 0x002fe20000010000 */
[----:B------:R-:W-:Y:S01]  /*1180*/  MOV R14, 0xffffffff ;  /* 0xffffffff000e7802 */ /* 0x000fe20000000f00 */
[----:B------:R-:W-:Y:S01]  /*1190*/  IMAD.MOV.U32 R17, RZ, RZ, 0x1f ;  /* 0x0000001fff117424 */ /* 0x000fe200078e00ff */
[----:B------:R-:W-:Y:S02]  /*11a0*/  MOV R8, 0x11c0 ;  /* 0x000011c000087802 */ /* 0x000fe40000000f00 */
[----:B------:R-:W-:Y:S05]  /*11b0*/  CALL.REL.NOINC `($__internal_115_$__cuda_sm70_shflsync_bfly_p) ;  /* 0x0000068000007944 */ /* 0x000fea0003c00000 */
[----:B-1----:R-:W-:Y:S01]  /*11c0*/  FADD.FTZ R12, R19, R14 ;  /* 0x0000000e130c7221 */ /* 0x002fe20000010000 */
[----:B0-----:R-:W-:Y:S01]  /*11d0*/  HFMA2.MMA R16, -RZ, RZ, 0, 9.5367431640625e-07 ;  /* 0x00000010ff107435 */ /* 0x001fe200000001ff */
[----:B------:R-:W-:Y:S01]  /*11e0*/  MOV R17, 0x1f ;  /* 0x0000001f00117802 */ /* 0x000fe20000000f00 */
[----:B------:R-:W-:Y:S01]  /*11f0*/  IMAD.MOV.U32 R14, RZ, RZ, -0x1 ;  /* 0xffffffffff0e7424 */ /* 0x000fe200078e00ff */
[----:B------:R-:W-:-:S02]  /*1200*/  MOV R8, 0x1230 ;  /* 0x0000123000087802 */ /* 0x000fc40000000f00 */
[----:B------:R-:W-:Y:S02]  /*1210*/  MOV R19, R12 ;  /* 0x0000000c00137202 */ /* 0x000fe40000000f00 */
[----:B------:R-:W-:Y:S05]  /*1220*/  CALL.REL.NOINC `($__internal_115_$__cuda_sm70_shflsync_bfly_p) ;  /* 0x0000061000007944 */ /* 0x000fea0003c00000 */
[----:B0-----:R-:W-:Y:S01]  /*1230*/  HFMA2.MMA R17, -RZ, RZ, 0, 1.847743988037109375e-06 ;  /* 0x0000001fff117435 */ /* 0x001fe200000001ff */
[----:B-1----:R-:W-:Y:S01]  /*1240*/  MOV R15, R14 ;  /* 0x0000000e000f7202 */ /* 0x002fe20000000f00 */
[----:B------:R-:W-:Y:S01]  /*1250*/  IMAD.MOV.U32 R16, RZ, RZ, 0x1 ;  /* 0x00000001ff107424 */ /* 0x000fe200078e00ff */
[----:B------:R-:W-:Y:S02]  /*1260*/  MOV R19, R13 ;  /* 0x0000000d00137202 */ /* 0x000fe40000000f00 */
[----:B------:R-:W-:Y:S02]  /*1270*/  MOV R14, 0xffffffff ;  /* 0xffffffff000e7802 */ /* 0x000fe40000000f00 */
[----:B------:R-:W-:Y:S02]  /*1280*/  MOV R8, 0x12a0 ;  /* 0x000012a000087802 */ /* 0x000fe40000000f00 */
[----:B------:R-:W-:Y:S05]  /*1290*/  CALL.REL.NOINC `($__internal_115_$__cuda_sm70_shflsync_bfly_p) ;  /* 0x000005a000007944 */ /* 0x000fea0003c00000 */
[----:B0-----:R-:W-:Y:S01]  /*12a0*/  HFMA2.MMA R16, -RZ, RZ, 0, 1.1920928955078125e-07 ;  /* 0x00000002ff107435 */ /* 0x001fe200000001ff */
[----:B-1----:R-:W-:Y:S01]  /*12b0*/  FADD.FTZ R19, R13, R14 ;  /* 0x0000000e0d137221 */ /* 0x002fe20000010000 */
[----:B------:R-:W-:Y:S01]  /*12c0*/  MOV R14, 0xffffffff ;  /* 0xffffffff000e7802 */ /* 0x000fe20000000f00 */
[----:B------:R-:W-:Y:S01]  /*12d0*/  IMAD.MOV.U32 R17, RZ, RZ, 0x1f ;  /* 0x0000001fff117424 */ /* 0x000fe200078e00ff */
[----:B------:R-:W-:-:S02]  /*12e0*/  MOV R8, 0x1300 ;  /* 0x0000130000087802 */ /* 0x000fc40000000f00 */
[----:B------:R-:W-:Y:S05]  /*12f0*/  CALL.REL.NOINC `($__internal_115_$__cuda_sm70_shflsync_bfly_p) ;  /* 0x0000054000007944 */ /* 0x000fea0003c00000 */
[----:B0-----:R-:W-:Y:S01]  /*1300*/  HFMA2.MMA R16, -RZ, RZ, 0, 2.384185791015625e-07 ;  /* 0x00000004ff107435 */ /* 0x001fe200000001ff */
[----:B-1----:R-:W-:Y:S01]  /*1310*/  FADD.FTZ R19, R19, R14 ;  /* 0x0000000e13137221 */ /* 0x002fe20000010000 */
[----:B------:R-:W-:Y:S01]  /*1320*/  MOV R17, 0x1f ;  /* 0x0000001f00117802 */ /* 0x000fe20000000f00 */
[----:B------:R-:W-:Y:S01]  /*1330*/  IMAD.MOV.U32 R14, RZ, RZ, -0x1 ;  /* 0xffffffffff0e7424 */ /* 0x000fe200078e00ff */
[----:B------:R-:W-:-:S02]  /*1340*/  MOV R8, 0x1360 ;  /* 0x0000136000087802 */ /* 0x000fc40000000f00 */
[----:B------:R-:W-:Y:S05]  /*1350*/  CALL.REL.NOINC `($__internal_115_$__cuda_sm70_shflsync_bfly_p) ;  /* 0x000004e000007944 */ /* 0x000fea0003c00000 */
[----:B0-----:R-:W-:Y:S01]  /*1360*/  HFMA2.MMA R16, -RZ, RZ, 0, 4.76837158203125e-07 ;  /* 0x00000008ff107435 */ /* 0x001fe200000001ff */
[----:B-1----:R-:W-:Y:S01]  /*1370*/  FADD.FTZ R19, R19, R14 ;  /* 0x0000000e13137221 */ /* 0x002fe20000010000 */
[----:B------:R-:W-:-:S02]  /*1380*/  MOV R17, 0x1f ;  /* 0x0000001f00117802 */ /* 0x000fc40000000f00 */
[----:B------:R-:W-:Y:S02]  /*1390*/  MOV R14, 0xffffffff ;  /* 0xffffffff000e7802 */ /* 0x000fe40000000f00 */
[----:B------:R-:W-:Y:S02]  /*13a0*/  MOV R8, 0x13c0 ;  /* 0x000013c000087802 */ /* 0x000fe40000000f00 */
[----:B------:R-:W-:Y:S05]  /*13b0*/  CALL.REL.NOINC `($__internal_115_$__cuda_sm70_shflsync_bfly_p) ;  /* 0x0000048000007944 */ /* 0x000fea0003c00000 */
[----:B-1----:R-:W-:Y:S01]  /*13c0*/  FADD.FTZ R13, R19, R14 ;  /* 0x0000000e130d7221 */ /* 0x002fe20000010000 */
[----:B0-----:R-:W-:Y:S01]  /*13d0*/  HFMA2.MMA R16, -RZ, RZ, 0, 9.5367431640625e-07 ;  /* 0x00000010ff107435 */ /* 0x001fe200000001ff */
[----:B------:R-:W-:Y:S01]  /*13e0*/  IMAD.MOV.U32 R17, RZ, RZ, 0x1f ;  /* 0x0000001fff117424 */ /* 0x000fe200078e00ff */
[----:B------:R-:W-:Y:S02]  /*13f0*/  MOV R14, 0xffffffff ;  /* 0xffffffff000e7802 */ /* 0x000fe40000000f00 */
[----:B------:R-:W-:Y:S02]  /*1400*/  MOV R19, R13 ;  /* 0x0000000d00137202 */ /* 0x000fe40000000f00 */
[----:B------:R-:W-:Y:S02]  /*1410*/  MOV R8, 0x1430 ;  /* 0x0000143000087802 */ /* 0x000fe40000000f00 */
[----:B------:R-:W-:Y:S05]  /*1420*/  CALL.REL.NOINC `($__internal_115_$__cuda_sm70_shflsync_bfly_p) ;  /* 0x0000041000007944 */ /* 0x000fea0003c00000 */
[----:B0-----:R-:W-:Y:S01]  /*1430*/  HFMA2.MMA R17, -RZ, RZ, 0, 1.847743988037109375e-06 ;  /* 0x0000001fff117435 */ /* 0x001fe200000001ff */
[----:B-1----:R-:W-:Y:S01]  /*1440*/  MOV R18, R14 ;  /* 0x0000000e00127202 */ /* 0x002fe20000000f00 */
[----:B------:R-:W-:Y:S01]  /*1450*/  IMAD.MOV.U32 R16, RZ, RZ, 0x1 ;  /* 0x00000001ff107424 */ /* 0x000fe200078e00ff */
[----:B------:R-:W-:-:S02]  /*1460*/  MOV R19, R11 ;  /* 0x0000000b00137202 */ /* 0x000fc40000000f00 */
[----:B------:R-:W-:Y:S02]  /*1470*/  MOV R14, 0xffffffff ;  /* 0xffffffff000e7802 */ /* 0x000fe40000000f00 */
[----:B------:R-:W-:Y:S02]  /*1480*/  MOV R8, 0x14a0 ;  /* 0x000014a000087802 */ /* 0x000fe40000000f00 */
[----:B------:R-:W-:Y:S05]  /*1490*/  CALL.REL.NOINC `($__internal_115_$__cuda_sm70_shflsync_bfly_p) ;  /* 0x000003a000007944 */ /* 0x000fea0003c00000 */
[----:B0-----:R-:W-:Y:S01]  /*14a0*/  HFMA2.MMA R16, -RZ, RZ, 0, 1.1920928955078125e-07 ;  /* 0x00000002ff107435 */ /* 0x001fe200000001ff */
[----:B-1----:R-:W-:Y:S01]  /*14b0*/  FADD.FTZ R19, R11, R14 ;  /* 0x0000000e0b137221 */ /* 0x002fe20000010000 */
[----:B------:R-:W-:Y:S01]  /*14c0*/  MOV R17, 0x1f ;  /* 0x0000001f00117802 */ /* 0x000fe20000000f00 */
[----:B------:R-:W-:Y:S01]  /*14d0*/  IMAD.MOV.U32 R14, RZ, RZ, -0x1 ;  /* 0xffffffffff0e7424 */ /* 0x000fe200078e00ff */
[----:B------:R-:W-:Y:S02]  /*14e0*/  MOV R8, 0x1500 ;  /* 0x0000150000087802 */ /* 0x000fe40000000f00 */
[----:B------:R-:W-:Y:S05]  /*14f0*/  CALL.REL.NOINC `($__internal_115_$__cuda_sm70_shflsync_bfly_p) ;  /* 0x0000034000007944 */ /* 0x000fea0003c00000 */
[----:B0-----:R-:W-:Y:S01]  /*1500*/  HFMA2.MMA R16, -RZ, RZ, 0, 2.384185791015625e-07 ;  /* 0x00000004ff107435 */ /* 0x001fe200000001ff */
[----:B-1----:R-:W-:Y:S01]  /*1510*/  FADD.FTZ R19, R19, R14 ;  /* 0x0000000e13137221 */ /* 0x002fe20000010000 */
[----:B------:R-:W-:Y:S02]  /*1520*/  MOV R17, 0x1f ;  /* 0x0000001f00117802 */ /* 0x000fe40000000f00 */
[----:B------:R-:W-:-:S02]  /*1530*/  MOV R14, 0xffffffff ;  /* 0xffffffff000e7802 */ /* 0x000fc40000000f00 */
        /* <DEDUP_REMOVED lines=10> */
[----:B------:R-:W-:Y:S02]  /*15e0*/  MOV R17, 0x1f ;  /* 0x0000001f00117802 */ /* 0x000fe40000000f00 */
[----:B------:R-:W-:Y:S01]  /*15f0*/  MOV R14, 0xffffffff ;  /* 0xffffffff000e7802 */ /* 0x000fe20000000f00 */
[----:B------:R-:W-:Y:S01]  /*1600*/  IMAD.MOV.U32 R19, RZ, RZ, R11 ;  /* 0x000000ffff137224 */ /* 0x000fe200078e000b */
[----:B------:R-:W-:-:S02]  /*1610*/  MOV R8, 0x1630 ;  /* 0x0000163000087802 */ /* 0x000fc40000000f00 */
[----:B------:R-:W-:Y:S05]  /*1620*/  CALL.REL.NOINC `($__internal_115_$__cuda_sm70_shflsync_bfly_p) ;  /* 0x0000021000007944 */ /* 0x000fea0003c00000 */
[----:B0-----:R-:W-:Y:S01]  /*1630*/  HFMA2.MMA R16, -RZ, RZ, 0, 5.9604644775390625e-08 ;  /* 0x00000001ff107435 */ /* 0x001fe200000001ff */
[----:B-1----:R-:W-:Y:S01]  /*1640*/  MOV R20, R14 ;  /* 0x0000000e00147202 */ /* 0x002fe20000000f00 */
[----:B------:R-:W-:Y:S01]  /*1650*/  IMAD.MOV.U32 R14, RZ, RZ, -0x1 ;  /* 0xffffffffff0e7424 */ /* 0x000fe200078e00ff */
[----:B------:R-:W-:-:S02]  /*1660*/  MOV R19, R10 ;  /* 0x0000000a00137202 */ /* 0x000fc40000000f00 */
[----:B------:R-:W-:Y:S02]  /*1670*/  MOV R17, 0x1f ;  /* 0x0000001f00117802 */ /* 0x000fe40000000f00 */
[----:B------:R-:W-:Y:S02]  /*1680*/  MOV R8, 0x16a0 ;  /* 0x000016a000087802 */ /* 0x000fe40000000f00 */
[----:B------:R-:W-:Y:S05]  /*1690*/  CALL.REL.NOINC `($__internal_115_$__cuda_sm70_shflsync_bfly_p) ;  /* 0x000001a000007944 */ /* 0x000fea0003c00000 */
[----:B0-----:R-:W-:Y:S01]  /*16a0*/  HFMA2.MMA R16, -RZ, RZ, 0, 1.1920928955078125e-07 ;  /* 0x00000002ff107435 */ /* 0x001fe200000001ff */
[----:B-1----:R-:W-:Y:S01]  /*16b0*/  FADD.FTZ R19, R10, R14 ;  /* 0x0000000e0a137221 */ /* 0x002fe20000010000 */
[----:B------:R-:W-:Y:S02]  /*16c0*/  MOV R17, 0x1f ;  /* 0x0000001f00117802 */ /* 0x000fe40000000f00 */
[----:B------:R-:W-:Y:S02]  /*16d0*/  MOV R14, 0xffffffff ;  /* 0xffffffff000e7802 */ /* 0x000fe40000000f00 */
[----:B------:R-:W-:Y:S02]  /*16e0*/  MOV R8, 0x1700 ;  /* 0x0000170000087802 */ /* 0x000fe40000000f00 */
[----:B------:R-:W-:Y:S05]  /*16f0*/  CALL.REL.NOINC `($__internal_115_$__cuda_sm70_shflsync_bfly_p) ;  /* 0x0000014000007944 */ /* 0x000fea0003c00000 */
[----:B0-----:R-:W-:Y:S01]  /*1700*/  HFMA2.MMA R16, -RZ, RZ, 0, 2.384185791015625e-07 ;  /* 0x00000004ff107435 */ /* 0x001fe200000001ff */
[----:B-1----:R-:W-:Y:S01]  /*1710*/  FADD.FTZ R19, R19, R14 ;  /* 0x0000000e13137221 */ /* 0x002fe20000010000 */
[----:B------:R-:W-:Y:S01]  /*1720*/  MOV R14, 0xffffffff ;  /* 0xffffffff000e7802 */ /* 0x000fe20000000f00 */
[----:B------:R-:W-:Y:S01]  /*1730*/  IMAD.MOV.U32 R17, RZ, RZ, 0x1f ;  /* 0x0000001fff117424 */ /* 0x000fe200078e00ff */
        /* <DEDUP_REMOVED lines=8> */
[----:B0-----:R-:W-:Y:S01]  /*17c0*/  HFMA2.MMA R17, -RZ, RZ, 0, 1.847743988037109375e-06 ;  /* 0x0000001fff117435 */ /* 0x001fe200000001ff */
[----:B-1----:R-:W-:Y:S01]  /*17d0*/  FADD.FTZ R19, R19, R14 ;  /* 0x0000000e13137221 */ /* 0x002fe20000010000 */
[----:B------:R-:W-:Y:S01]  /*17e0*/  MOV R14, 0xffffffff ;  /* 0xffffffff000e7802 */ /* 0x000fe20000000f00 */
[----:B------:R-:W-:Y:S01]  /*17f0*/  IMAD.MOV.U32 R16, RZ, RZ, 0x10 ;  /* 0x00000010ff107424 */ /* 0x000fe200078e00ff */
[----:B------:R-:W-:Y:S02]  /*1800*/  MOV R8, 0x1820 ;  /* 0x0000182000087802 */ /* 0x000fe40000000f00 */
[----:B------:R-:W-:Y:S05]  /*1810*/  CALL.REL.NOINC `($__internal_115_$__cuda_sm70_shflsync_bfly_p) ;  /* 0x0000002000007944 */ /* 0x000fea0003c00000 */
[----:B-1----:R-:W-:Y:S01]  /*1820*/  MOV R8, R14 ;  /* 0x0000000e00087202 */ /* 0x002fe20000000f00 */
[----:B0-----:R-:W-:Y:S05]  /*1830*/  BRA `(.L_x_1697) ;  /* 0xfffff58000007947 */ /* 0x001fea000383ffff */
        .weak           $__internal_115_$__cuda_sm70_shflsync_bfly_p
        .type           $__internal_115_$__cuda_sm70_shflsync_bfly_p,@function
        .size           $__internal_115_$__cuda_sm70_shflsync_bfly_p,(.L_x_1878 - $__internal_115_$__cuda_sm70_shflsync_bfly_p)
$__internal_115_$__cuda_sm70_shflsync_bfly_p:
[----:B------:R-:W-:Y:S01]  /*1840*/  HFMA2.MMA R9, -RZ, RZ, 0, 0 ;  /* 0x00000000ff097435 */ /* 0x000fe200000001ff */
[----:B------:R-:W-:Y:S04]  /*1850*/  WARPSYNC R14 ;  /* 0x0000000e00007348 */ /* 0x000fe80003800000 */
[----:B------:R0:W1:Y:S01]  /*1860*/  SHFL.BFLY PT, R14, R19, R16, R17 ;  /* 0x0c000010130e7389 */ /* 0x00006200000e0011 */
[----:B------:R-:W-:Y:S05]  /*1870*/  RET.REL.NODEC R8 `(_ZN10layer_norm40ln_parallel_residual_bwd_finalize_kernelINS_22Kernel_traits_finalizeILj2048EfffffjLb0ELj1024ELj4ENS_18Kernel_traits_baseILj2048EfffffjLj1024EEEEELb0EEEvNS_9BwdParamsE) ;  /* 0xffffe78008007950 */ /* 0x000fea0003c3ffff */
.L_x_1698:
        /* <DEDUP_REMOVED lines=16> */
.L_x_1878:


//--------------------- .text._ZN10layer_norm31ln_parallel_residual_bwd_kernelINS_13Kernel_traitsIfffffjLj2048ELj1ELj1ELj4ELj16ENS_18Kernel_traits_baseILj2048EfffffjLj128EEEEELb1ELb1ELb0EEEvNS_9BwdParamsE --------------------------
	.section	.text._ZN10layer_norm31ln_parallel_residual_bwd_kernelINS_13Kernel_traitsIfffffjLj2048ELj1ELj1ELj4ELj16ENS_18Kernel_traits_baseILj2048EfffffjLj128EEEEELb1ELb1ELb0EEEvNS_9BwdParamsE,"ax",@progbits
	.sectioninfo	@"SHI_REGISTERS=140"
	.align	128
        .global         _ZN10layer_norm31ln_parallel_residual_bwd_kernelINS_13Kernel_traitsIfffffjLj2048ELj1ELj1ELj4ELj16ENS_18Kernel_traits_baseILj2048EfffffjLj128EEEEELb1ELb1ELb0EEEvNS_9BwdParamsE
        .type           _ZN10layer_norm31ln_parallel_residual_bwd_kernelINS_13Kernel_traitsIfffffjLj2048ELj1ELj1ELj4ELj16ENS_18Kernel_traits_baseILj2048EfffffjLj128EEEEELb1ELb1ELb0EEEvNS_9BwdParamsE,@function
        .size           _ZN10layer_norm31ln_parallel_residual_bwd_kernelINS_13Kernel_traitsIfffffjLj2048ELj1ELj1ELj4ELj16ENS_18Kernel_traits_baseILj2048EfffffjLj128EEEEELb1ELb1ELb0EEEvNS_9BwdParamsE,(.L_x_1879 - _ZN10layer_norm31ln_parallel_residual_bwd_kernelINS_13Kernel_traitsIfffffjLj2048ELj1ELj1ELj4ELj16ENS_18Kernel_traits_baseILj2048EfffffjLj128EEEEELb1ELb1ELb0EEEvNS_9BwdParamsE)
        .other          _ZN10layer_norm31ln_parallel_residual_bwd_kernelINS_13Kernel_traitsIfffffjLj2048ELj1ELj1ELj4ELj16ENS_18Kernel_traits_baseILj2048EfffffjLj128EEEEELb1ELb1ELb0EEEvNS_9BwdParamsE,@"STO_CUDA_ENTRY STV_DEFAULT"
_ZN10layer_norm31ln_parallel_residual_bwd_kernelINS_13Kernel_traitsIfffffjLj2048ELj1ELj1ELj4ELj16ENS_18Kernel_traits_baseILj2048EfffffjLj128EEEEELb1ELb1ELb0EEEvNS_9BwdParamsE:
.text._ZN10layer_norm31ln_parallel_residual_bwd_kernelINS_13Kernel_traitsIfffffjLj2048ELj1ELj1ELj4ELj16ENS_18Kernel_traits_baseILj2048EfffffjLj128EEEEELb1ELb1ELb0EEEvNS_9BwdParamsE:
        /* <DEDUP_REMOVED lines=15> */
[----:B------:R-:W-:Y:S01]  /*00f0*/  @P3 MOV R11, 0x10 ;  /* 0x00000010000b3802 */ /* 0x000fe20000000f00 */
[C---:B------:R-:W-:Y:S01]  /*0100*/  @P5 IMAD.WIDE.U32 R2, R4.reuse, R3, c[0x0][0x1b0] ;  /* 0x00006c0004025625 */ /* 0x040fe200078e0003 */
[----:B------:R-:W-:-:S03]  /*0110*/  @P5 LOP3.LUT R4, R4, 0x80, RZ, 0xfc, !PT ;  /* 0x0000008004045812 */ /* 0x000fc600078efcff */
[----:B------:R-:W-:Y:S01]  /*0120*/  @P2 IMAD.MOV.U32 R5, RZ, RZ, 0x10 ;  /* 0x00000010ff052424 */ /* 0x000fe200078e00ff */
[----:B------:R0:W5:Y:S01]  /*0130*/  @P5 LDG.E.128 R24, [R2.64] ;  /* 0x0000000402185981 */ /* 0x000162000c1e1d00 */
[C---:B------:R-:W-:Y:S01]  /*0140*/  @P4 IMAD.WIDE.U32 R6, R4.reuse, R7, c[0x0][0x1b0] ;  /* 0x00006c0004064625 */ /* 0x040fe200078e0007 */
[----:B------:R-:W-:Y:S01]  /*0150*/  @P4 IADD3 R4, R4, 0x80, RZ ;  /* 0x0000008004044810 */ /* 0x000fe20007ffe0ff */
[----:B------:R-:W1:Y:S03]  /*0160*/  S2UR UR6, SR_CTAID.X ;  /* 0x00000000000679c3 */ /* 0x000e660000002500 */
[----:B------:R1:W5:Y:S01]  /*0170*/  @P4 LDG.E.128 R28, [R6.64] ;  /* 0x00000004061c4981 */ /* 0x000362000c1e1d00 */
[C---:B------:R-:W-:Y:S01]  /*0180*/  @P3 IMAD.WIDE.U32 R10, R4.reuse, R11, c[0x0][0x1b0] ;  /* 0x00006c00040a3625 */ /* 0x040fe200078e000b */
[----:B------:R-:W-:-:S04]  /*0190*/  @P3 IADD3 R4, R4, 0x80, RZ ;  /* 0x0000008004043810 */ /* 0x000fc80007ffe0ff */
[----:B------:R0:W5:Y:S01]  /*01a0*/  @P3 LDG.E.128 R32, [R10.64] ;  /* 0x000000040a203981 */ /* 0x000162000c1e1d00 */
[----:B------:R-:W-:-:S05]  /*01b0*/  @P2 IMAD.WIDE.U32 R4, R4, R5, c[0x0][0x1b0] ;  /* 0x00006c0004042625 */ /* 0x000fca00078e0005 */
        /* <DEDUP_REMOVED lines=21> */
[----:B------:R-:W-:-:S02]  /*0310*/  IMAD.MOV.U32 R41, RZ, RZ, RZ ;  /* 0x000000ffff297224 */ /* 0x000fc400078e00ff */
.L_x_1718:
[----:B------:R-:W-:-:S05]  /*0320*/  MOV R98, 0x4 ;  /* 0x0000000400627802 */ /* 0x000fca0000000f00 */
[----:B------:R-:W-:-:S04]  /*0330*/  IMAD.WIDE R96, R7, R98, c[0x0][0x1a0] ;  /* 0x0000680007607625 */ /* 0x000fc800078e0262 */
[C---:B------:R-:W-:Y:S02]  /*0340*/  IMAD.WIDE R98, R7.reuse, R98, c[0x0][0x1a8] ;  /* 0x00006a0007627625 */ /* 0x040fe400078e0262 */
[----:B------:R-:W2:Y:S04]  /*0350*/  LDG.E R96, [R96.64] ;  /* 0x0000000460607981 */ /* 0x000ea8000c1e1900 */
[----:B-----5:R0:W5:Y:S01]  /*0360*/  LDG.E R19, [R98.64] ;  /* 0x0000000462137981 */ /* 0x020162000c1e1900 */
[----:B------:R-:W-:Y:S01]  /*0370*/  IMAD R5, R7, c[0x0][0x168], RZ ;  /* 0x00005a0007057a24 */ /* 0x000fe200078e02ff */
[----:B------:R-:W-:Y:S01]  /*0380*/  ULDC.U8 UR6, c[0x0][0x1f0] ;  /* 0x00007c0000067ab9 */ /* 0x000fe20000000000 */
[----:B------:R-:W-:Y:S01]  /*0390*/  LOP3.LUT P1, RZ, R6, 0xff, RZ, 0xc0, !PT ;  /* 0x000000ff06ff7812 */ /* 0x000fe2000782c0ff */
[----:B------:R-:W-:Y:S01]  /*03a0*/  BSSY B0, `(.L_x_1700) ;  /* 0x000003f000007945 */ /* 0x000fe20003800000 */
[----:B------:R-:W-:Y:S01]  /*03b0*/  ISETP.NE.AND P0, PT, RZ, UR6, PT ;  /* 0x00000006ff007c0c */ /* 0x000fe2000bf05270 */
[----:B------:R-:W-:Y:S01]  /*03c0*/  IMAD.MOV.U32 R129, RZ, RZ, RZ ;  /* 0x000000ffff817224 */ /* 0x000fe200078e00ff */
[----:B------:R-:W-:-:S02]  /*03d0*/  SHF.R.S32.HI R100, RZ, 0x1f, R5 ;  /* 0x0000001fff647819 */ /* 0x000fc40000011405 */
[----:B------:R-:W-:Y:S02]  /*03e0*/  P2R R127, PR, RZ, 0x2 ;  /* 0x00000002ff7f7803 */ /* 0x000fe40000000000 */
[----:B------:R-:W-:Y:S02]  /*03f0*/  LEA.HI R5, R100, R5, RZ, 0x2 ;  /* 0x0000000564057211 */ /* 0x000fe400078f10ff */
[----:B------:R-:W-:Y:S02]  /*0400*/  LOP3.LUT R100, R8, 0x7f, RZ, 0xc0, !PT ;  /* 0x0000007f08647812 */ /* 0x000fe400078ec0ff */
[----:B------:R-:W-:Y:S02]  /*0410*/  MOV R136, RZ ;  /* 0x000000ff00887202 */ /* 0x000fe40000000f00 */
[----:B------:R-:W-:Y:S02]  /*0420*/  LEA.HI.SX32 R5, R5, R100, 0x1e ;  /* 0x0000006405057211 */ /* 0x000fe400078ff2ff */
[----:B------:R-:W-:-:S03]  /*0430*/  SHF.R.U32.HI R123, RZ, 0x5, R8 ;  /* 0x00000005ff7b7819 */ /* 0x000fc60000011608 */
        /* <DEDUP_REMOVED lines=9> */
[C---:B------:R-:W-:Y:S02]  /*04d0*/  SHF.L.U64.HI R3, R5.reuse, 0x2, RZ ;  /* 0x0000000205037819 */ /* 0x040fe400000102ff */
[C---:B------:R-:W-:Y:S01]  /*04e0*/  IADD3 R128, P1, R130.reuse, c[0x0][0x190], RZ ;  /* 0x0000640082807a10 */ /* 0x040fe20007f3e0ff */
[----:B------:R-:W-:Y:S01]  /*04f0*/  IMAD.WIDE.U32 R100, R5, R100, c[0x0][0x208] ;  /* 0x0000820005647625 */ /* 0x000fe200078e0064 */
[----:B------:R-:W2:Y:S02]  /*0500*/  LDG.E.128 R96, [R96.64] ;  /* 0x0000000460607981 */ /* 0x000ea4000c1e1d00 */
[C---:B------:R-:W-:Y:S02]  /*0510*/  IADD3.X R129, R3.reuse, c[0x0][0x194], RZ, P1, !PT ;  /* 0x0000650003817a10 */ /* 0x040fe40000ffe4ff */
        /* <DEDUP_REMOVED lines=39> */
.L_x_1701:
[----:B01----:R-:W-:Y:S05]  /*0790*/  BSYNC B0 ;  /* 0x0000000000007941 */ /* 0x003fea0003800000 */
.L_x_1700:
        /* <DEDUP_REMOVED lines=8> */
[C---:B------:R-:W-:Y:S02]  /*0820*/  SHF.L.U64.HI R0, R137.reuse, 0x2, RZ ;  /* 0x0000000289007819 */ /* 0x040fe400000102ff */
        /* <DEDUP_REMOVED lines=19> */
[----:B------:R-:W-:-:S02]  /*0960*/  FADD.FTZ R60, R60, R96 ;  /* 0x000000603c3c7221 */ /* 0x000fc40000010000 */
[----:B------:R-:W-:Y:S02]  /*0970*/  FMUL.FTZ R18, R19, R18 ;  /* 0x0000001213127220 */ /* 0x000fe40000410000 */
[----:B------:R-:W-:Y:S02]  /*0980*/  FFMA.FTZ R44, R96, R14, R44 ;  /* 0x0000000e602c7223 */ /* 0x000fe4000001002c */
[----:B------:R-:W-:Y:S02]  /*0990*/  FADD.FTZ R102, -R125, R102 ;  /* 0x000000667d667221 */ /* 0x000fe40000010100 */
[----:B------:R-:W-:Y:S02]  /*09a0*/  FMUL.FTZ R113, R29, R97 ;  /* 0x000000611d717220 */ /* 0x000fe40000410000 */
[----:B------:R-:W-:Y:S02]  /*09b0*/  FADD.FTZ R96, R129, R23 ;  /* 0x0000001781607221 */ /* 0x000fe40000010000 */
[----:B------:R-:W-:-:S02]  /*09c0*/  FFMA.FTZ R136, R14, R23, R136 ;  /* 0x000000170e887223 */ /* 0x000fc40000010088 */
[----:B------:R-:W-:Y:S02]  /*09d0*/  FADD.FTZ R61, R61, R97 ;  /* 0x000000613d3d7221 */ /* 0x000fe40000010000 */
[----:B------:R-:W-:Y:S02]  /*09e0*/  FFMA.FTZ R45, R97, R18, R45 ;  /* 0x00000012612d7223 */ /* 0x000fe4000001002d */
[----:B------:R-:W-:Y:S02]  /*09f0*/  FADD.FTZ R118, -R125, R103 ;  /* 0x000000677d767221 */ /* 0x000fe40000010100 */
        /* <DEDUP_REMOVED lines=14> */
.L_x_1703:
[----:B0-----:R-:W-:Y:S05]  /*0ae0*/  BSYNC B0 ;  /* 0x0000000000007941 */ /* 0x001fea0003800000 */
.L_x_1702:
        /* <DEDUP_REMOVED lines=16> */
[----:B------:R0:W5:Y:S01]  /*0bf0*/  LDG.E R10, [R130.64] ;  /* 0x00000004820a7981 */ /* 0x000162000c1e1900 */
[----:B------:R-:W-:-:S03]  /*0c00*/  ISETP.NE.U32.AND P1, PT, RZ, c[0x0][0x218], PT ;  /* 0x00008600ff007a0c */ /* 0x000fc60003f25070 */
[----:B------:R0:W5:Y:S01]  /*0c10*/  @P0 LDG.E R9, [R132.64] ;  /* 0x0000000484090981 */ /* 0x000162000c1e1900 */
        /* <DEDUP_REMOVED lines=11> */
[----:B-1----:R-:W-:Y:S02]  /*0cd0*/  FMUL.FTZ R108, R33, R97 ;  /* 0x00000061216c7220 */ /* 0x002fe40000410000 */
        /* <DEDUP_REMOVED lines=21> */
.L_x_1705:
[----:B0-----:R-:W-:Y:S05]  /*0e30*/  BSYNC B0 ;  /* 0x0000000000007941 */ /* 0x001fea0003800000 */
.L_x_1704:
        /* <DEDUP_REMOVED lines=8> */
[----:B------:R-:W-:Y:S02]  /*0ec0*/  SHF.R.U32.HI R11, RZ, 0x1e, R137 ;  /* 0x0000001eff0b7819 */ /* 0x000fe40000011689 */
        /* <DEDUP_REMOVED lines=19> */
[----:B------:R-:W-:-:S02]  /*1000*/  FADD.FTZ R68, R68, R96 ;  /* 0x0000006044447221 */ /* 0x000fc40000010000 */
[----:B------:R-:W-:Y:S02]  /*1010*/  FFMA.FTZ R52, R96, R15, R52 ;  /* 0x0000000f60347223 */ /* 0x000fe40000010034 */
[----:B------:R-:W-:Y:S02]  /*1020*/  FADD.FTZ R102, -R125, R102 ;  /* 0x000000667d667221 */ /* 0x000fe40000010100 */
[----:B------:R-:W-:Y:S02]  /*1030*/  FMUL.FTZ R107, R37, R97 ;  /* 0x00000061256b7220 */ /* 0x000fe40000410000 */
        /* <DEDUP_REMOVED lines=19> */
.L_x_1707:
[----:B0-----:R-:W-:Y:S05]  /*1170*/  BSYNC B0 ;  /* 0x0000000000007941 */ /* 0x001fea0003800000 */
.L_x_1706:
[----:B------:R-:W-:Y:S02]  /*1180*/  ISETP.NE.AND P1, PT, R127, RZ, PT ;  /* 0x000000ff7f00720c */ /* 0x000fe40003f25270 */
[----:B------:R-:W-:Y:S02]  /*1190*/  LOP3.LUT R125, R123, 0x7fffffc, RZ, 0xc0, !PT ;  /* 0x07fffffc7b7d7812 */ /* 0x000fe400078ec0ff */
[----:B------:R-:W-:-:S09]  /*11a0*/  LOP3.LUT P0, RZ, R8, 0x1f, RZ, 0xc0, !PT ;  /* 0x0000001f08ff7812 */ /* 0x000fd2000780c0ff */
[----:B------:R-:W-:Y:S01]  /*11b0*/  @!P1 IADD3 R125, R125, 0x4, RZ ;  /* 0x000000047d7d9810 */ /* 0x000fe20007ffe0ff */
[----:B------:R-:W-:Y:S05]  /*11c0*/  BRA.DIV ~URZ, `(.L_x_1708) ;  /* 0x000014d27f007947 */ /* 0x000fea000b800000 */
[----:B------:R0:W1:Y:S02]  /*11d0*/  SHFL.DOWN PT, R98, R129, 0x10, 0x1f ;  /* 0x0a001f0081627f89 */ /* 0x00006400000e0000 */
.L_x_1719:
        /* <DEDUP_REMOVED lines=18> */
.L_x_1720:
        /* <DEDUP_REMOVED lines=54> */
[----:B------:R-:W-:Y:S01]  /*1660*/  LOP3.LUT P6, RZ, R4, 0xff0000, RZ, 0xc0, !PT ;  /* 0x00ff000004ff7812 */ /* 0x000fe200078cc0ff */
[----:B------:R-:W-:Y:S01]  /*1670*/  IMAD.MOV.U32 R134, RZ, RZ, 0x10 ;  /* 0x00000010ff867424 */ /* 0x000fe200078e00ff */
[----:B------:R-:W-:-:S02]  /*1680*/  SEL R98, R130, RZ, P1 ;  /* 0x000000ff82627207 */ /* 0x000fc40000800000 */
[----:B------:R-:W-:Y:S02]  /*1690*/  SEL R103, R129, RZ, P6 ;  /* 0x000000ff81677207 */ /* 0x000fe40003000000 */
[----:B------:R-:W-:Y:S02]  /*16a0*/  LOP3.LUT P1, RZ, R3, 0xff, RZ, 0xc0, !PT ;  /* 0x000000ff03ff7812 */ /* 0x000fe4000782c0ff */
[----:B------:R-:W-:Y:S02]  /*16b0*/  SEL R89, R96, R89, P0 ;  /* 0x0000005960597207 */ /* 0x000fe40000000000 */
[----:B------:R-:W-:Y:S02]  /*16c0*/  ISETP.NE.U32.AND P6, PT, RZ, c[0x0][0x250], PT ;  /* 0x00009400ff007a0c */ /* 0x000fe40003fc5070 */
[----:B------:R-:W-:Y:S02]  /*16d0*/  SEL R90, R103, R90, P0 ;  /* 0x0000005a675a7207 */ /* 0x000fe40000000000 */
        /* <DEDUP_REMOVED lines=12> */
[----:B------:R-:W-:Y:S01]  /*17a0*/  SEL R99, R130, RZ, P1 ;  /* 0x000000ff82637207 */ /* 0x000fe20000800000 */
[C---:B------:R-:W-:Y:S01]  /*17b0*/  @P0 IMAD.WIDE.U32 R130, R5.reuse, R134, c[0x0][0x258] ;  /* 0x0000960005820625 */ /* 0x040fe200078e0086 */
[----:B------:R-:W-:-:S02]  /*17c0*/  @P6 LEA R100, P1, R5, c[0x0][0x250], 0x4 ;  /* 0x0000940005646a11 */ /* 0x000fc400078220ff */
        /* <DEDUP_REMOVED lines=8> */
.L_x_1711:
[----:B------:R-:W-:Y:S05]  /*1850*/  BSYNC B0 ;  /* 0x0000000000007941 */ /* 0x000fea0003800000 */
.L_x_1710:
        /* <DEDUP_REMOVED lines=37> */
[----:B------:R-:W-:Y:S02]  /*1ab0*/  SEL R90, R103, R90, P0 ;  /* 0x0000005a675a7207 */ /* 0x000fe40000000000 */
[----:B------:R-:W-:Y:S02]  /*1ac0*/  SEL R91, R98, R91, P0 ;  /* 0x0000005b625b7207 */ /* 0x000fe40000000000 */
[----:B------:R-:W-:Y:S02]  /*1ad0*/  ISETP.NE.U32.AND P0, PT, RZ, c[0x0][0x258], PT ;  /* 0x00009600ff007a0c */ /* 0x000fe40003f05070 */
[----:B------:R-:W-:Y:S02]  /*1ae0*/  ISETP.NE.U32.AND P6, PT, RZ, c[0x0][0x250], PT ;  /* 0x00009400ff007a0c */ /* 0x000fe40003fc5070 */
[----:B------:R-:W-:-:S02]  /*1af0*/  SEL R96, R125, RZ, P1 ;  /* 0x000000ff7d607207 */ /* 0x000fc40000800000 */
[C---:B------:R-:W-:Y:S02]  /*1b00*/  LOP3.LUT P1, RZ, R0.reuse, 0xff00, RZ, 0xc0, !PT ;  /* 0x0000ff0000ff7812 */ /* 0x040fe4000782c0ff */
[----:B------:R-:W-:Y:S02]  /*1b10*/  ISETP.NE.AND.EX P6, PT, RZ, c[0x0][0x254], PT, P6 ;  /* 0x00009500ff007a0c */ /* 0x000fe40003fc5360 */
[----:B------:R-:W-:Y:S02]  /*1b20*/  ISETP.NE.AND.EX P0, PT, RZ, c[0x0][0x25c], PT, P0 ;  /* 0x00009700ff007a0c */ /* 0x000fe40003f05300 */
[----:B------:R-:W-:Y:S02]  /*1b30*/  SEL R97, R127, RZ, P1 ;  /* 0x000000ff7f617207 */ /* 0x000fe40000800000 */
[----:B------:R-:W-:Y:S02]  /*1b40*/  LOP3.LUT P1, RZ, R0, 0xff0000, RZ, 0xc0, !PT ;  /* 0x00ff000000ff7812 */ /* 0x000fe4000782c0ff */
[----:B------:R-:W-:Y:S01]  /*1b50*/  SEL R93, R100, R93, P0 ;  /* 0x0000005d645d7207 */ /* 0x000fe20000000000 */
[----:B------:R-:W-:Y:S01]  /*1b60*/  HFMA2.MMA R100, -RZ, RZ, 0, 9.5367431640625e-07 ;  /* 0x00000010ff647435 */ /* 0x000fe200000001ff */
[----:B------:R-:W-:-:S02]  /*1b70*/  SEL R98, R129, RZ, P1 ;  /* 0x000000ff81627207 */ /* 0x000fc40000800000 */
        /* <DEDUP_REMOVED lines=13> */
.L_x_1713:
[----:B------:R-:W-:Y:S05]  /*1c50*/  BSYNC B0 ;  /* 0x0000000000007941 */ /* 0x000fea0003800000 */
.L_x_1712:
[----:B------:R-:W-:Y:S01]  /*1c60*/  BSSY B0, `(.L_x_1714) ;  /* 0x000003f000007945 */ /* 0x000fe20003800000 */
[----:B------:R-:W-:Y:S05]  /*1c70*/  @!P3 BRA `(.L_x_1715) ;  /* 0x000003d00000b947 */ /* 0x000fea0003800000 */
[----:B------:R-:W-:Y:S01]  /*1c80*/  ISETP.NE.U32.AND P6, PT, RZ, c[0x0][0x218], PT ;  /* 0x00008600ff007a0c */ /* 0x000fe20003fc5070 */
[-CC-:B0-----:R-:W-:Y:S01]  /*1c90*/  FFMA.FTZ R97, R13, R123.reuse, R132.reuse ;  /* 0x0000007b0d617223 */ /* 0x181fe20000010084 */
[----:B------:R-:W-:Y:S01]  /*1ca0*/  LOP3.LUT P1, RZ, R9, 0xff, RZ, 0xc0, !PT ;  /* 0x000000ff09ff7812 */ /* 0x000fe2000782c0ff */
[-CC-:B------:R-:W-:Y:S01]  /*1cb0*/  FFMA.FTZ R100, R122, R123.reuse, R132.reuse ;  /* 0x0000007b7a647223 */ /* 0x180fe20000010084 */
        /* <DEDUP_REMOVED lines=39> */
[----:B------:R-:W-:Y:S02]  /*1f30*/  SEL R97, R127, RZ, P1 ;  /* 0x000000ff7f617207 */ /* 0x000fe40000800000 */
[----:B------:R-:W-:Y:S02]  /*1f40*/  LOP3.LUT P1, RZ, R10, 0xff0000, RZ, 0xc0, !PT ;  /* 0x00ff00000aff7812 */ /* 0x000fe4000782c0ff */
[----:B------:R-:W-:Y:S01]  /*1f50*/  SEL R93, R100, R93, P0 ;  /* 0x0000005d645d7207 */ /* 0x000fe20000000000 */
[----:B------:R-:W-:Y:S01]  /*1f60*/  IMAD.MOV.U32 R100, RZ, RZ, 0x10 ;  /* 0x00000010ff647424 */ /* 0x000fe200078e00ff */
        /* <DEDUP_REMOVED lines=14> */
.L_x_1715:
[----:B------:R-:W-:Y:S05]  /*2050*/  BSYNC B0 ;  /* 0x0000000000007941 */ /* 0x000fea0003800000 */
.L_x_1714:
        /* <DEDUP_REMOVED lines=50> */
[----:B------:R-:W-:Y:S01]  /*2380*/  SEL R92, R99, R92, P0 ;  /* 0x0000005c635c7207 */ /* 0x000fe20000000000 */
[----:B------:R-:W-:Y:S01]  /*2390*/  @P0 IMAD.WIDE.U32 R130, R5, R102, c[0x0][0x258] ;  /* 0x0000960005820625 */ /* 0x000fe200078e0066 */
[----:B------:R-:W-:-:S02]  /*23a0*/  SEL R93, R100, R93, P0 ;  /* 0x0000005d645d7207 */ /* 0x000fc40000000000 */
[----:B------:R-:W-:Y:S01]  /*23b0*/  SEL R99, R125, RZ, P6 ;  /* 0x000000ff7d637207 */ /* 0x000fe20003000000 */
[C---:B------:R-:W-:Y:S01]  /*23c0*/  IMAD.WIDE.U32 R102, R5.reuse, R102, c[0x0][0x248] ;  /* 0x0000920005667625 */ /* 0x040fe200078e0066 */
[----:B------:R-:W-:Y:S02]  /*23d0*/  @P1 LEA R100, P6, R5, c[0x0][0x250], 0x4 ;  /* 0x0000940005641a11 */ /* 0x000fe400078c20ff */
[----:B------:R-:W-:Y:S02]  /*23e0*/  SEL R94, R101, R94, P0 ;  /* 0x0000005e655e7207 */ /* 0x000fe40000000000 */
[----:B------:R-:W-:Y:S02]  /*23f0*/  SEL R95, R132, R95, P0 ;  /* 0x0000005f845f7207 */ /* 0x000fe40000000000 */
[----:B------:R-:W-:-:S03]  /*2400*/  @P1 LEA.HI.X R101, R5, c[0x0][0x254], RZ, 0x4, P6 ;  /* 0x0000950005651a11 */ /* 0x000fc600030f24ff */
[----:B------:R0:W-:Y:S04]  /*2410*/  @P0 STG.E.128 [R130.64], R92 ;  /* 0x0000005c82000986 */ /* 0x0001e8000c101d04 */
[----:B------:R0:W-:Y:S04]  /*2420*/  STG.E.128 [R102.64], R96 ;  /* 0x0000006066007986 */ /* 0x0001e8000c101d04 */
[----:B------:R0:W-:Y:S02]  /*2430*/  @P1 STG.E.128 [R100.64], R88 ;  /* 0x0000005864001986 */ /* 0x0001e4000c101d04 */
.L_x_1717:
[----:B------:R-:W-:Y:S05]  /*2440*/  BSYNC B0 ;  /* 0x0000000000007941 */ /* 0x000fea0003800000 */
.L_x_1716:
[----:B------:R-:W-:Y:S02]  /*2450*/  IADD3 R7, R7, c[0x0][0x160], RZ ;  /* 0x0000580007077a10 */ /* 0x000fe40007ffe0ff */
[----:B------:R-:W-:-:S02]  /*2460*/  LOP3.LUT P1, RZ, R6, 0xff, RZ, 0xc0, !PT ;  /* 0x000000ff06ff7812 */ /* 0x000fc4000782c0ff */
[----:B------:R-:W-:Y:S02]  /*2470*/  ISETP.GE.AND P0, PT, R7, c[0x0][0x164], PT ;  /* 0x0000590007007a0c */ /* 0x000fe40003f06270 */
[----:B------:R-:W-:-:S11]  /*2480*/  SEL R6, RZ, 0x1, P1 ;  /* 0x00000001ff067807 */ /* 0x000fd60000800000 */
[----:B0----5:R-:W-:Y:S01]  /*2490*/  @P0 CALL.REL.NOINC `(.L_x_1699) ;  /* 0x0000001000000944 */ /* 0x021fe20003c00000 */
[----:B------:R-:W-:Y:S05]  /*24a0*/  BRA `(.L_x_1718) ;  /* 0xffffde7000007947 */ /* 0x000fea000383ffff */
.L_x_1699:
[----:B0-----:R-:W0:Y:S01]  /*24b0*/  S2UR UR6, SR_CTAID.X ;  /* 0x00000000000679c3 */ /* 0x001e220000002500 */
[----:B------:R-:W0:Y:S01]  /*24c0*/  S2R R2, SR_TID.X ;  /* 0x0000000000027919 */ /* 0x000e220000002100 */
[----:B------:R-:W-:Y:S01]  /*24d0*/  @P5 IMAD.MOV.U32 R5, RZ, RZ, 0x10 ;  /* 0x00000010ff055424 */ /* 0x000fe200078e00ff */
        /* <DEDUP_REMOVED lines=28> */
.L_x_1708:
[----:B------:R-:W-:Y:S01]  /*26a0*/  IMAD.MOV.U32 R99, RZ, RZ, R129 ;  /* 0x000000ffff637224 */ /* 0x000fe200078e0081 */
[----:B------:R-:W-:Y:S01]  /*26b0*/  MOV R130, 0x10 ;  /* 0x0000001000827802 */ /* 0x000fe20000000f00 */
[----:B------:R-:W-:Y:S01]  /*26c0*/  IMAD.MOV.U32 R131, RZ, RZ, 0x1f ;  /* 0x0000001fff837424 */ /* 0x000fe200078e00ff */
[----:B------:R-:W-:Y:S02]  /*26d0*/  MOV R132, 0xffffffff ;  /* 0xffffffff00847802 */ /* 0x000fe40000000f00 */
[----:B------:R-:W-:-:S02]  /*26e0*/  MOV R96, 0x2700 ;  /* 0x0000270000607802 */ /* 0x000fc40000000f00 */
[----:B-----5:R-:W-:Y:S05]  /*26f0*/  CALL.REL.NOINC `($__internal_116_$__cuda_sm70_shflsync_down_p) ;  /* 0x0000045000007944 */ /* 0x020fea0003c00000 */
[----:B-1----:R-:W-:Y:S01]  /*2700*/  IMAD.MOV.U32 R98, RZ, RZ, R131 ;  /* 0x000000ffff627224 */ /* 0x002fe200078e0083 */
[----:B0-----:R-:W-:Y:S05]  /*2710*/  BRA `(.L_x_1719) ;  /* 0xffffeac000007947 */ /* 0x001fea000383ffff */
.L_x_1709:
[----:B------:R-:W-:Y:S01]  /*2720*/  HFMA2.MMA R131, -RZ, RZ, 0, 1.847743988037109375e-06 ;  /* 0x0000001fff837435 */ /* 0x000fe200000001ff */
[----:B------:R-:W-:Y:S01]  /*2730*/  MOV R99, R136 ;  /* 0x0000008800637202 */ /* 0x000fe20000000f00 */
[----:B------:R-:W-:Y:S01]  /*2740*/  IMAD.MOV.U32 R130, RZ, RZ, 0x10 ;  /* 0x00000010ff827424 */ /* 0x000fe200078e00ff */
[----:B------:R-:W-:Y:S01]  /*2750*/  MOV R96, 0x2780 ;  /* 0x0000278000607802 */ /* 0x000fe20000000f00 */
[----:B------:R-:W-:-:S02]  /*2760*/  IMAD.MOV.U32 R132, RZ, RZ, -0x1 ;  /* 0xffffffffff847424 */ /* 0x000fc400078e00ff */
[----:B01---5:R-:W-:Y:S05]  /*2770*/  CALL.REL.NOINC `($__internal_116_$__cuda_sm70_shflsync_down_p) ;  /* 0x000003d000007944 */ /* 0x023fea0003c00000 */
[----:B------:R-:W-:Y:S01]  /*2780*/  FADD.FTZ R129, R98, R129 ;  /* 0x0000008162817221 */ /* 0x000fe20000010000 */
[----:B0-----:R-:W-:Y:S01]  /*2790*/  MOV R130, 0x8 ;  /* 0x0000000800827802 */ /* 0x001fe20000000f00 */
[----:B-1----:R-:W-:Y:S01]  /*27a0*/  FADD.FTZ R136, R136, R131 ;  /* 0x0000008388887221 */ /* 0x002fe20000010000 */
[----:B------:R-:W-:Y:S01]  /*27b0*/  MOV R132, 0xffffffff ;  /* 0xffffffff00847802 */ /* 0x000fe20000000f00 */
[----:B------:R-:W-:Y:S01]  /*27c0*/  IMAD.MOV.U32 R131, RZ, RZ, 0x1f ;  /* 0x0000001fff837424 */ /* 0x000fe200078e00ff */
[----:B------:R-:W-:Y:S01]  /*27d0*/  MOV R96, 0x2800 ;  /* 0x0000280000607802 */ /* 0x000fe20000000f00 */
[----:B------:R-:W-:-:S02]  /*27e0*/  IMAD.MOV.U32 R99, RZ, RZ, R129 ;  /* 0x000000ffff637224 */ /* 0x000fc400078e0081 */
[----:B------:R-:W-:Y:S05]  /*27f0*/  CALL.REL.NOINC `($__internal_116_$__cuda_sm70_shflsync_down_p) ;  /* 0x0000035000007944 */ /* 0x000fea0003c00000 */
[----:B0-----:R-:W-:Y:S01]  /*2800*/  HFMA2.MMA R130, -RZ, RZ, 0, 4.76837158203125e-07 ;  /* 0x00000008ff827435 */ /* 0x001fe200000001ff */
[----:B-1----:R-:W-:Y:S01]  /*2810*/  MOV R98, R131 ;  /* 0x0000008300627202 */ /* 0x002fe20000000f00 */
[----:B------:R-:W-:Y:S01]  /*2820*/  IMAD.MOV.U32 R99, RZ, RZ, R136 ;  /* 0x000000ffff637224 */ /* 0x000fe200078e0088 */
[----:B------:R-:W-:Y:S01]  /*2830*/  MOV R132, 0xffffffff ;  /* 0xffffffff00847802 */ /* 0x000fe20000000f00 */
[----:B------:R-:W-:Y:S01]  /*2840*/  IMAD.MOV.U32 R131, RZ, RZ, 0x1f ;  /* 0x0000001fff837424 */ /* 0x000fe200078e00ff */
[----:B------:R-:W-:-:S02]  /*2850*/  MOV R96, 0x2870 ;  /* 0x0000287000607802 */ /* 0x000fc40000000f00 */
[----:B------:R-:W-:Y:S05]  /*2860*/  CALL.REL.NOINC `($__internal_116_$__cuda_sm70_shflsync_down_p) ;  /* 0x000002e000007944 */ /* 0x000fea0003c00000 */
[----:B------:R-:W-:Y:S01]  /*2870*/  FADD.FTZ R129, R98, R129 ;  /* 0x0000008162817221 */ /* 0x000fe20000010000 */
[----:B------:R-:W-:Y:S01]  /*2880*/  MOV R96, 0x28f0 ;  /* 0x000028f000607802 */ /* 0x000fe20000000f00 */
[----:B-1----:R-:W-:Y:S01]  /*2890*/  FADD.FTZ R136, R136, R131 ;  /* 0x0000008388887221 */ /* 0x002fe20000010000 */
[----:B------:R-:W-:Y:S01]  /*28a0*/  HFMA2.MMA R131, -RZ, RZ, 0, 1.847743988037109375e-06 ;  /* 0x0000001fff837435 */ /* 0x000fe200000001ff */
[----:B0-----:R-:W-:Y:S01]  /*28b0*/  IMAD.MOV.U32 R130, RZ, RZ, 0x4 ;  /* 0x00000004ff827424 */ /* 0x001fe200078e00ff */
[----:B------:R-:W-:Y:S01]  /*28c0*/  MOV R99, R129 ;  /* 0x0000008100637202 */ /* 0x000fe20000000f00 */
[----:B------:R-:W-:-:S03]  /*28d0*/  IMAD.MOV.U32 R132, RZ, RZ, -0x1 ;  /* 0xffffffffff847424 */ /* 0x000fc600078e00ff */
[----:B------:R-:W-:Y:S05]  /*28e0*/  CALL.REL.NOINC `($__internal_116_$__cuda_sm70_shflsync_down_p) ;  /* 0x0000026000007944 */ /* 0x000fea0003c00000 */
[----:B-1----:R-:W-:Y:S01]  /*28f0*/  IMAD.MOV.U32 R98, RZ, RZ, R131 ;  /* 0x000000ffff627224 */ /* 0x002fe200078e0083 */
[----:B------:R-:W-:Y:S01]  /*2900*/  HFMA2.MMA R131, -RZ, RZ, 0, 1.847743988037109375e-06 ;  /* 0x0000001fff837435 */ /* 0x000fe200000001ff */
[----:B0-----:R-:W-:Y:S01]  /*2910*/  MOV R99, R136 ;  /* 0x0000008800637202 */ /* 0x001fe20000000f00 */
[----:B------:R-:W-:Y:S01]  /*2920*/  IMAD.MOV.U32 R130, RZ, RZ, 0x4 ;  /* 0x00000004ff827424 */ /* 0x000fe200078e00ff */
[----:B------:R-:W-:Y:S01]  /*2930*/  MOV R96, 0x2960 ;  /* 0x0000296000607802 */ /* 0x000fe20000000f00 */
[----:B------:R-:W-:-:S02]  /*2940*/  IMAD.MOV.U32 R132, RZ, RZ, -0x1 ;  /* 0xffffffffff847424 */ /* 0x000fc400078e00ff */
[----:B------:R-:W-:Y:S05]  /*2950*/  CALL.REL.NOINC `($__internal_116_$__cuda_sm70_shflsync_down_p) ;  /* 0x000001f000007944 */ /* 0x000fea0003c00000 */
        /* <DEDUP_REMOVED lines=8> */
[----:B0-----:R-:W-:Y:S01]  /*29e0*/  HFMA2.MMA R130, -RZ, RZ, 0, 1.1920928955078125e-07 ;  /* 0x00000002ff827435 */ /* 0x001fe200000001ff */
[----:B-1----:R-:W-:Y:S01]  /*29f0*/  MOV R98, R131 ;  /* 0x0000008300627202 */ /* 0x002fe20000000f00 */
[----:B------:R-:W-:Y:S01]  /*2a00*/  IMAD.MOV.U32 R99, RZ, RZ, R102 ;  /* 0x000000ffff637224 */ /* 0x000fe200078e0066 */
[----:B------:R-:W-:Y:S01]  /*2a10*/  MOV R132, 0xffffffff ;  /* 0xffffffff00847802 */ /* 0x000fe20000000f00 */
[----:B------:R-:W-:Y:S01]  /*2a20*/  IMAD.MOV.U32 R131, RZ, RZ, 0x1f ;  /* 0x0000001fff837424 */ /* 0x000fe200078e00ff */
[----:B------:R-:W-:-:S02]  /*2a30*/  MOV R96, 0x2a50 ;  /* 0x00002a5000607802 */ /* 0x000fc40000000f00 */
[----:B------:R-:W-:Y:S05]  /*2a40*/  CALL.REL.NOINC `($__internal_116_$__cuda_sm70_shflsync_down_p) ;  /* 0x0000010000007944 */ /* 0x000fea0003c00000 */
[----:B------:R-:W-:Y:S01]  /*2a50*/  FADD.FTZ R100, R98, R129 ;  /* 0x0000008162647221 */ /* 0x000fe20000010000 */
[----:B0-----:R-:W-:Y:S01]  /*2a60*/  HFMA2.MMA R130, -RZ, RZ, 0, 5.9604644775390625e-08 ;  /* 0x00000001ff827435 */ /* 0x001fe200000001ff */
[----:B-1----:R-:W-:Y:S01]  /*2a70*/  FADD.FTZ R102, R102, R131 ;  /* 0x0000008366667221 */ /* 0x002fe20000010000 */
[----:B------:R-:W-:Y:S01]  /*2a80*/  MOV R132, 0xffffffff ;  /* 0xffffffff00847802 */ /* 0x000fe20000000f00 */
[----:B------:R-:W-:Y:S01]  /*2a90*/  IMAD.MOV.U32 R131, RZ, RZ, 0x1f ;  /* 0x0000001fff837424 */ /* 0x000fe200078e00ff */
[----:B------:R-:W-:-:S02]  /*2aa0*/  MOV R99, R100 ;  /* 0x0000006400637202 */ /* 0x000fc40000000f00 */
[----:B------:R-:W-:Y:S02]  /*2ab0*/  MOV R96, 0x2ad0 ;  /* 0x00002ad000607802 */ /* 0x000fe40000000f00 */
[----:B------:R-:W-:Y:S05]  /*2ac0*/  CALL.REL.NOINC `($__internal_116_$__cuda_sm70_shflsync_down_p) ;  /* 0x0000008000007944 */ /* 0x000fea0003c00000 */
[----:B0-----:R-:W-:Y:S01]  /*2ad0*/  HFMA2.MMA R130, -RZ, RZ, 0, 5.9604644775390625e-08 ;  /* 0x00000001ff827435 */ /* 0x001fe200000001ff */
[----:B-1----:R-:W-:Y:S01]  /*2ae0*/  IMAD.MOV.U32 R103, RZ, RZ, R131 ;  /* 0x000000ffff677224 */ /* 0x002fe200078e0083 */
[----:B------:R-:W-:Y:S01]  /*2af0*/  MOV R99, R102 ;  /* 0x0000006600637202 */ /* 0x000fe20000000f00 */
[----:B------:R-:W-:Y:S01]  /*2b00*/  IMAD.MOV.U32 R131, RZ, RZ, 0x1f ;  /* 0x0000001fff837424 */ /* 0x000fe200078e00ff */
[----:B------:R-:W-:Y:S02]  /*2b10*/  MOV R132, 0xffffffff ;  /* 0xffffffff00847802 */ /* 0x000fe40000000f00 */
[----:B------:R-:W-:Y:S02]  /*2b20*/  MOV R96, 0x2b40 ;  /* 0x00002b4000607802 */ /* 0x000fe40000000f00 */
[----:B------:R-:W-:Y:S05]  /*2b30*/  CALL.REL.NOINC `($__internal_116_$__cuda_sm70_shflsync_down_p) ;  /* 0x0000001000007944 */ /* 0x000fea0003c00000 */
[----:B01----:R-:W-:Y:S05]  /*2b40*/  BRA `(.L_x_1720) ;  /* 0xffffe7b000007947 */ /* 0x003fea000383ffff */
        .weak           $__internal_116_$__cuda_sm70_shflsync_down_p
        .type           $__internal_116_$__cuda_sm70_shflsync_down_p,@function
        .size           $__internal_116_$__cuda_sm70_shflsync_down_p,(.L_x_1879 - $__internal_116_$__cuda_sm70_shflsync_down_p)
$__internal_116_$__cuda_sm70_shflsync_down_p:
[----:B------:R-:W-:Y:S01]  /*2b50*/  HFMA2.MMA R97, -RZ, RZ, 0, 0 ;  /* 0x00000000ff617435 */ /* 0x000fe200000001ff */
[----:B------:R-:W-:Y:S04]  /*2b60*/  WARPSYNC R132 ;  /* 0x0000008400007348 */ /* 0x000fe80003800000 */
[----:B------:R0:W1:Y:S01]  /*2b70*/  SHFL.DOWN PT, R131, R99, R130, R131 ;  /* 0x0800008263837389 */ /* 0x00006200000e0083 */
[----:B------:R-:W-:Y:S05]  /*2b80*/  RET.REL.NODEC R96 `(_ZN10layer_norm31ln_parallel_residual_bwd_kernelINS_13Kernel_traitsIfffffjLj2048ELj1ELj1ELj4ELj16ENS_18Kernel_traits_baseILj2048EfffffjLj128EEEEELb1ELb1ELb0EEEvNS_9BwdParamsE) ;  /* 0xffffd47060007950 */ /* 0x000fea0003c3ffff */
.L_x_1721:
        /* <DEDUP_REMOVED lines=15> */
.L_x_1879:


//--------------------- .text._ZN10layer_norm22ln_bwd_finalize_kernelINS_22Kernel_traits_finalizeILj2048EfffffjLb0ELj1024ELj4ENS_18Kernel_traits_baseILj2048EfffffjLj1024EEEEELb0ELb1EEEvNS_9BwdParamsE --------------------------
	.section	.text._ZN10layer_norm22ln_bwd_finalize_kernelINS_22Kernel_traits_finalizeILj2048EfffffjLb0ELj1024ELj4ENS_18Kernel_traits_baseILj2048EfffffjLj1024EEEEELb0ELb1EEEvNS_9BwdParamsE,"ax",@progbits
	.sectioninfo	@"SHI_REGISTERS=32"
	.align	128
        .global         _ZN10layer_norm22ln_bwd_finalize_kernelINS_22Kernel_traits_finalizeILj2048EfffffjLb0ELj1024ELj4ENS_18Kernel_traits_baseILj2048EfffffjLj1024EEEEELb0ELb1EEEvNS_9BwdParamsE
        .type           _ZN10layer_norm22ln_bwd_finalize_kernelINS_22Kernel_traits_finalizeILj2048EfffffjLb0ELj1024ELj4ENS_18Kernel_traits_baseILj2048EfffffjLj1024EEEEELb0ELb1EEEvNS_9BwdParamsE,@function
        .size           _ZN10layer_norm22ln_bwd_finalize_kernelINS_22Kernel_traits_finalizeILj2048EfffffjLb0ELj1024ELj4ENS_18Kernel_traits_baseILj2048EfffffjLj1024EEEEELb0ELb1EEEvNS_9BwdParamsE,(.L_x_1880 - _ZN10layer_norm22ln_bwd_finalize_kernelINS_22Kernel_traits_finalizeILj2048EfffffjLb0ELj1024ELj4ENS_18Kernel_traits_baseILj2048EfffffjLj1024EEEEELb0ELb1EEEvNS_9BwdParamsE)
        .other          _ZN10layer_norm22ln_bwd_finalize_kernelINS_22Kernel_traits_finalizeILj2048EfffffjLb0ELj1024ELj4ENS_18Kernel_traits_baseILj2048EfffffjLj1024EEEEELb0ELb1EEEvNS_9BwdParamsE,@"STO_CUDA_ENTRY STV_DEFAULT"
_ZN10layer_norm22ln_bwd_finalize_kernelINS_22Kernel_traits_finalizeILj2048EfffffjLb0ELj1024ELj4ENS_18Kernel_traits_baseILj2048EfffffjLj1024EEEEELb0ELb1EEEvNS_9BwdParamsE:
.text._ZN10layer_norm22ln_bwd_finalize_kernelINS_22Kernel_traits_finalizeILj2048EfffffjLb0ELj1024ELj4ENS_18Kernel_traits_baseILj2048EfffffjLj1024EEEEELb0ELb1EEEvNS_9BwdParamsE:
        /* <DEDUP_REMOVED lines=19> */
.L_x_1732:
        /* <DEDUP_REMOVED lines=27> */
.L_x_1726:
        /* <DEDUP_REMOVED lines=35> */
.L_x_1725:
[----:B------:R-:W-:Y:S05]  /*0510*/  BSYNC B1 ;  /* 0x0000000000017941 */ /* 0x000fea0003800000 */
.L_x_1724:
        /* <DEDUP_REMOVED lines=23> */
.L_x_1728:
[----:B------:R-:W-:Y:S05]  /*0690*/  BSYNC B1 ;  /* 0x0000000000017941 */ /* 0x000fea0003800000 */
.L_x_1727:
        /* <DEDUP_REMOVED lines=10> */
.L_x_1723:
[----:B------:R-:W-:Y:S05]  /*0740*/  BSYNC B0 ;  /* 0x0000000000007941 */ /* 0x000fea0003800000 */
.L_x_1722:
        /* <DEDUP_REMOVED lines=11> */
.L_x_1733:
        /* <DEDUP_REMOVED lines=18> */
.L_x_1734:
[----:B------:R-:W-:Y:S01]  /*0920*/  @!P1 SHF.R.U32.HI R2, RZ, 0x3, R0 ;  /* 0x00000003ff029819 */ /* 0x000fe20000011600 */
[----:B---3--:R-:W-:Y:S02]  /*0930*/  FADD.FTZ R5, R5, R10 ;  /* 0x0000000a05057221 */ /* 0x008fe40000010000 */
[----:B--2---:R-:W-:Y:S01]  /*0940*/  FADD.FTZ R7, R7, R4 ;  /* 0x0000000407077221 */ /* 0x004fe20000010000 */
[----:B------:R-:W-:-:S05]  /*0950*/  @!P1 LOP3.LUT R2, R2, 0x1ffffffc, RZ, 0xc0, !PT ;  /* 0x1ffffffc02029812 */ /* 0x000fca00078ec0ff */
[----:B------:R2:W-:Y:S04]  /*0960*/  @!P1 STS [R2+0x2000], R5 ;  /* 0x0020000502009388 */ /* 0x0005e80000000800 */
[----:B------:R2:W-:Y:S02]  /*0970*/  @!P1 STS [R2+0x2080], R7 ;  /* 0x0020800702009388 */ /* 0x0005e40000000800 */
.L_x_1729:
        /* <DEDUP_REMOVED lines=14> */
.L_x_1730:
[----:B------:R-:W-:Y:S01]  /*0a60*/  HFMA2.MMA R9, -RZ, RZ, 0, 5.9604644775390625e-08 ;  /* 0x00000001ff097435 */ /* 0x000fe200000001ff */
[----:B--2---:R-:W-:Y:S01]  /*0a70*/  IMAD.MOV.U32 R10, RZ, RZ, R4 ;  /* 0x000000ffff0a7224 */ /* 0x004fe200078e0004 */
[----:B------:R-:W-:Y:S01]  /*0a80*/  MOV R11, 0xffffffff ;  /* 0xffffffff000b7802 */ /* 0x000fe20000000f00 */
[----:B------:R-:W-:Y:S01]  /*0a90*/  IMAD.MOV.U32 R6, RZ, RZ, 0x1f ;  /* 0x0000001fff067424 */ /* 0x000fe200078e00ff */
[----:B------:R-:W-:-:S02]  /*0aa0*/  MOV R2, 0xac0 ;  /* 0x00000ac000027802 */ /* 0x000fc40000000f00 */
[----:B01----:R-:W-:Y:S05]  /*0ab0*/  CALL.REL.NOINC `($__internal_117_$__cuda_sm70_shflsync_bfly_p) ;  /* 0x000003c000007944 */ /* 0x003fea0003c00000 */
[----:B-1----:R-:W-:Y:S01]  /*0ac0*/  MOV R3, R6 ;  /* 0x0000000600037202 */ /* 0x002fe20000000f00 */
[----:B0-----:R-:W-:Y:S05]  /*0ad0*/  BRA `(.L_x_1733) ;  /* 0xfffffd2000007947 */ /* 0x001fea000383ffff */
.L_x_1731:
[----:B------:R-:W-:Y:S01]  /*0ae0*/  HFMA2.MMA R9, -RZ, RZ, 0, 1.1920928955078125e-07 ;  /* 0x00000002ff097435 */ /* 0x000fe200000001ff */
[----:B------:R-:W-:Y:S01]  /*0af0*/  IMAD.MOV.U32 R10, RZ, RZ, R13 ;  /* 0x000000ffff0a7224 */ /* 0x000fe200078e000d */
[----:B------:R-:W-:Y:S01]  /*0b00*/  MOV R6, 0x1f ;  /* 0x0000001f00067802 */ /* 0x000fe20000000f00 */
[----:B------:R-:W-:Y:S01]  /*0b10*/  IMAD.MOV.U32 R11, RZ, RZ, -0x1 ;  /* 0xffffffffff0b7424 */ /* 0x000fe200078e00ff */
[----:B------:R-:W-:-:S02]  /*0b20*/  MOV R2, 0xb40 ;  /* 0x00000b4000027802 */ /* 0x000fc40000000f00 */
[----:B012---:R-:W-:Y:S05]  /*0b30*/  CALL.REL.NOINC `($__internal_117_$__cuda_sm70_shflsync_bfly_p) ;  /* 0x0000034000007944 */ /* 0x007fea0003c00000 */
[----:B0-----:R-:W-:Y:S01]  /*0b40*/  HFMA2.MMA R9, -RZ, RZ, 0, 2.384185791015625e-07 ;  /* 0x00000004ff097435 */ /* 0x001fe200000001ff */
[----:B-1----:R-:W-:Y:S01]  /*0b50*/  FADD.FTZ R10, R13, R6 ;  /* 0x000000060d0a7221 */ /* 0x002fe20000010000 */
[----:B------:R-:W-:Y:S01]  /*0b60*/  MOV R6, 0x1f ;  /* 0x0000001f00067802 */ /* 0x000fe20000000f00 */
[----:B------:R-:W-:Y:S01]  /*0b70*/  IMAD.MOV.U32 R11, RZ, RZ, -0x1 ;  /* 0xffffffffff0b7424 */ /* 0x000fe200078e00ff */
[----:B------:R-:W-:-:S02]  /*0b80*/  MOV R2, 0xba0 ;  /* 0x00000ba000027802 */ /* 0x000fc40000000f00 */
[----:B------:R-:W-:Y:S05]  /*0b90*/  CALL.REL.NOINC `($__internal_117_$__cuda_sm70_shflsync_bfly_p) ;  /* 0x000002e000007944 */ /* 0x000fea0003c00000 */
[----:B0-----:R-:W-:Y:S01]  /*0ba0*/  HFMA2.MMA R9, -RZ, RZ, 0, 4.76837158203125e-07 ;  /* 0x00000008ff097435 */ /* 0x001fe200000001ff */
[----:B-1----:R-:W-:Y:S01]  /*0bb0*/  FADD.FTZ R10, R10, R6 ;  /* 0x000000060a0a7221 */ /* 0x002fe20000010000 */
[----:B------:R-:W-:Y:S01]  /*0bc0*/  MOV R6, 0x1f ;  /* 0x0000001f00067802 */ /* 0x000fe20000000f00 */
[----:B------:R-:W-:Y:S01]  /*0bd0*/  IMAD.MOV.U32 R11, RZ, RZ, -0x1 ;  /* 0xffffffffff0b7424 */ /* 0x000fe200078e00ff */
[----:B------:R-:W-:-:S02]  /*0be0*/  MOV R2, 0xc00 ;  /* 0x00000c0000027802 */ /* 0x000fc40000000f00 */
[----:B------:R-:W-:Y:S05]  /*0bf0*/  CALL.REL.NOINC `($__internal_117_$__cuda_sm70_shflsync_bfly_p) ;  /* 0x0000028000007944 */ /* 0x000fea0003c00000 */
[----:B-1----:R-:W-:Y:S01]  /*0c00*/  FADD.FTZ R4, R10, R6 ;  /* 0x000000060a047221 */ /* 0x002fe20000010000 */
[----:B0-----:R-:W-:Y:S01]  /*0c10*/  HFMA2.MMA R9, -RZ, RZ, 0, 9.5367431640625e-07 ;  /* 0x00000010ff097435 */ /* 0x001fe200000001ff */
[----:B------:R-:W-:Y:S01]  /*0c20*/  MOV R6, 0x1f ;  /* 0x0000001f00067802 */ /* 0x000fe20000000f00 */
[----:B------:R-:W-:Y:S01]  /*0c30*/  IMAD.MOV.U32 R11, RZ, RZ, -0x1 ;  /* 0xffffffffff0b7424 */ /* 0x000fe200078e00ff */
[----:B------:R-:W-:-:S02]  /*0c40*/  MOV R2, 0xc70 ;  /* 0x00000c7000027802 */ /* 0x000fc40000000f00 */
[----:B------:R-:W-:Y:S02]  /*0c50*/  MOV R10, R4 ;  /* 0x00000004000a7202 */ /* 0x000fe40000000f00 */
[----:B------:R-:W-:Y:S05]  /*0c60*/  CALL.REL.NOINC `($__internal_117_$__cuda_sm70_shflsync_bfly_p) ;  /* 0x0000021000007944 */ /* 0x000fea0003c00000 */
[----:B0-----:R-:W-:Y:S01]  /*0c70*/  HFMA2.MMA R9, -RZ, RZ, 0, 5.9604644775390625e-08 ;  /* 0x00000001ff097435 */ /* 0x001fe200000001ff */
[----:B-1----:R-:W-:Y:S01]  /*0c80*/  MOV R7, R6 ;  /* 0x0000000600077202 */ /* 0x002fe20000000f00 */
[----:B------:R-:W-:Y:S01]  /*0c90*/  IMAD.MOV.U32 R10, RZ, RZ, R5 ;  /* 0x000000ffff0a7224 */ /* 0x000fe200078e0005 */
[----:B------:R-:W-:Y:S01]  /*0ca0*/  MOV R6, 0x1f ;  /* 0x0000001f00067802 */ /* 0x000fe20000000f00 */
[----:B------:R-:W-:Y:S01]  /*0cb0*/  IMAD.MOV.U32 R11, RZ, RZ, -0x1 ;  /* 0xffffffffff0b7424 */ /* 0x000fe200078e00ff */
[----:B------:R-:W-:Y:S02]  /*0cc0*/  MOV R2, 0xce0 ;  /* 0x00000ce000027802 */ /* 0x000fe40000000f00 */
[----:B------:R-:W-:Y:S05]  /*0cd0*/  CALL.REL.NOINC `($__internal_117_$__cuda_sm70_shflsync_bfly_p) ;  /* 0x000001a000007944 */ /* 0x000fea0003c00000 */
[----:B0-----:R-:W-:Y:S01]  /*0ce0*/  HFMA2.MMA R9, -RZ, RZ, 0, 1.1920928955078125e-07 ;  /* 0x00000002ff097435 */ /* 0x001fe200000001ff */
[----:B-1----:R-:W-:Y:S01]  /*0cf0*/  FADD.FTZ R10, R5, R6 ;  /* 0x00000006050a7221 */ /* 0x002fe20000010000 */
[----:B------:R-:W-:Y:S01]  /*0d00*/  MOV R6, 0x1f ;  /* 0x0000001f00067802 */ /* 0x000fe20000000f00 */
[----:B------:R-:W-:Y:S01]  /*0d10*/  IMAD.MOV.U32 R11, RZ, RZ, -0x1 ;  /* 0xffffffffff0b7424 */ /* 0x000fe200078e00ff */
[----:B------:R-:W-:Y:S02]  /*0d20*/  MOV R2, 0xd40 ;  /* 0x00000d4000027802 */ /* 0x000fe40000000f00 */
[----:B------:R-:W-:Y:S05]  /*0d30*/  CALL.REL.NOINC `($__internal_117_$__cuda_sm70_shflsync_bfly_p) ;  /* 0x0000014000007944 */ /* 0x000fea0003c00000 */
        /* <DEDUP_REMOVED lines=12> */
[----:B0-----:R-:W-:Y:S01]  /*0e00*/  HFMA2.MMA R9, -RZ, RZ, 0, 9.5367431640625e-07 ;  /* 0x00000010ff097435 */ /* 0x001fe200000001ff */
[----:B-1----:R-:W-:Y:S01]  /*0e10*/  FADD.FTZ R10, R10, R6 ;  /* 0x000000060a0a7221 */ /* 0x002fe20000010000 */
[----:B------:R-:W-:Y:S01]  /*0e20*/  MOV R6, 0x1f ;  /* 0x0000001f00067802 */ /* 0x000fe20000000f00 */
[----:B------:R-:W-:Y:S01]  /*0e30*/  IMAD.MOV.U32 R11, RZ, RZ, -0x1 ;  /* 0xffffffffff0b7424 */ /* 0x000fe200078e00ff */
[----:B------:R-:W-:-:S02]  /*0e40*/  MOV R2, 0xe60 ;  /* 0x00000e6000027802 */ /* 0x000fc40000000f00 */
[----:B------:R-:W-:Y:S05]  /*0e50*/  CALL.REL.NOINC `($__internal_117_$__cuda_sm70_shflsync_bfly_p) ;  /* 0x0000002000007944 */ /* 0x000fea0003c00000 */
[----:B-1----:R-:W-:Y:S01]  /*0e60*/  MOV R5, R6 ;  /* 0x0000000600057202 */ /* 0x002fe20000000f00 */
[----:B0-----:R-:W-:Y:S05]  /*0e70*/  BRA `(.L_x_1734) ;  /* 0xfffffaa000007947 */ /* 0x001fea000383ffff */
        .weak           $__internal_117_$__cuda_sm70_shflsync_bfly_p
        .type           $__internal_117_$__cuda_sm70_shflsync_bfly_p,@function
        .size           $__internal_117_$__cuda_sm70_shflsync_bfly_p,(.L_x_1880 - $__internal_117_$__cuda_sm70_shflsync_bfly_p)
$__internal_117_$__cuda_sm70_shflsync_bfly_p:
[----:B------:R-:W-:Y:S01]  /*0e80*/  HFMA2.MMA R3, -RZ, RZ, 0, 0 ;  /* 0x00000000ff037435 */ /* 0x000fe200000001ff */
[----:B------:R-:W-:Y:S04]  /*0e90*/  WARPSYNC R11 ;  /* 0x0000000b00007348 */ /* 0x000fe80003800000 */
[----:B------:R0:W1:Y:S01]  /*0ea0*/  SHFL.BFLY PT, R6, R10, R9, R6 ;  /* 0x0c0000090a067389 */ /* 0x00006200000e0006 */
[----:B------:R-:W-:Y:S05]  /*0eb0*/  RET.REL.NODEC R2 `(_ZN10layer_norm22ln_bwd_finalize_kernelINS_22Kernel_traits_finalizeILj2048EfffffjLb0ELj1024ELj4ENS_18Kernel_traits_baseILj2048EfffffjLj1024EEEEELb0ELb1EEEvNS_9BwdParamsE) ;  /* 0xfffff14002007950 */ /* 0x000fea0003c3ffff */
.L_x_1735:
        /* <DEDUP_REMOVED lines=12> */
.L_x_1880:


//--------------------- .text._ZN10layer_norm40ln_parallel_residual_bwd_finalize_kernelINS_22Kernel_traits_finalizeILj2048EfffffjLb0ELj1024ELj4ENS_18Kernel_traits_baseILj2048EfffffjLj1024EEEEELb1EEEvNS_9BwdParamsE --------------------------
	.section	.text._ZN10layer_norm40ln_parallel_residual_bwd_finalize_kernelINS_22Kernel_traits_finalizeILj2048EfffffjLb0ELj1024ELj4ENS_18Kernel_traits_baseILj2048EfffffjLj1024EEEEELb1EEEvNS_9BwdParamsE,"ax",@progbits
	.sectioninfo	@"SHI_REGISTERS=32"
	.align	128
        .global         _ZN10layer_norm40ln_parallel_residual_bwd_finalize_kernelINS_22Kernel_traits_finalizeILj2048EfffffjLb0ELj1024ELj4ENS_18Kernel_traits_baseILj2048EfffffjLj1024EEEEELb1EEEvNS_9BwdParamsE
        .type           _ZN10layer_norm40ln_parallel_residual_bwd_finalize_kernelINS_22Kernel_traits_finalizeILj2048EfffffjLb0ELj1024ELj4ENS_18Kernel_traits_baseILj2048EfffffjLj1024EEEEELb1EEEvNS_9BwdParamsE,@function
        .size           _ZN10layer_norm40ln_parallel_residual_bwd_finalize_kernelINS_22Kernel_traits_finalizeILj2048EfffffjLb0ELj1024ELj4ENS_18Kernel_traits_baseILj2048EfffffjLj1024EEEEELb1EEEvNS_9BwdParamsE,(.L_x_1881 - _ZN10layer_norm40ln_parallel_residual_bwd_finalize_kernelINS_22Kernel_traits_finalizeILj2048EfffffjLb0ELj1024ELj4ENS_18Kernel_traits_baseILj2048EfffffjLj1024EEEEELb1EEEvNS_9BwdParamsE)
        .other          _ZN10layer_norm40ln_parallel_residual_bwd_finalize_kernelINS_22Kernel_traits_finalizeILj2048EfffffjLb0ELj1024ELj4ENS_18Kernel_traits_baseILj2048EfffffjLj1024EEEEELb1EEEvNS_9BwdParamsE,@"STO_CUDA_ENTRY STV_DEFAULT"
_ZN10layer_norm40ln_parallel_residual_bwd_finalize_kernelINS_22Kernel_traits_finalizeILj2048EfffffjLb0ELj1024ELj4ENS_18Kernel_traits_baseILj2048EfffffjLj1024EEEEELb1EEEvNS_9BwdParamsE:
.text._ZN10layer_norm40ln_parallel_residual_bwd_finalize_kernelINS_22Kernel_traits_finalizeILj2048EfffffjLb0ELj1024ELj4ENS_18Kernel_traits_baseILj2048EfffffjLj1024EEEEELb1EEEvNS_9BwdParamsE:
        /* <DEDUP_REMOVED lines=19> */
.L_x_1749:
        /* <DEDUP_REMOVED lines=37> */
.L_x_1740:
        /* <DEDUP_REMOVED lines=59> */
.L_x_1739:
[----:B------:R-:W-:Y:S05]  /*0730*/  BSYNC B1 ;  /* 0x0000000000017941 */ /* 0x000fea0003800000 */
.L_x_1738:
        /* <DEDUP_REMOVED lines=35> */
.L_x_1742:
[----:B------:R-:W-:Y:S05]  /*0970*/  BSYNC B1 ;  /* 0x0000000000017941 */ /* 0x000fea0003800000 */
.L_x_1741:
        /* <DEDUP_REMOVED lines=16> */
.L_x_1737:
[----:B------:R-:W-:Y:S05]  /*0a80*/  BSYNC B0 ;  /* 0x0000000000007941 */ /* 0x000fea0003800000 */
.L_x_1736:
        /* <DEDUP_REMOVED lines=14> */
.L_x_1750:
        /* <DEDUP_REMOVED lines=36> */
.L_x_1751:
        /* <DEDUP_REMOVED lines=11> */
.L_x_1743:
        /* <DEDUP_REMOVED lines=19> */
.L_x_1747:
[----:B------:R-:W-:Y:S05]  /*0f90*/  BSYNC B0 ;  /* 0x0000000000007941 */ /* 0x000fea0003800000 */
.L_x_1746:
[C---:B------:R-:W-:Y:S02]  /*0fa0*/  ISETP.GT.U32.AND P1, PT, R4.reuse, -0x801, PT ;  /* 0xfffff7ff0400780c */ /* 0x040fe40003f24070 */
[----:B------:R-:W-:-:S02]  /*0fb0*/  IADD3 R4, R4, 0x800, RZ ;  /* 0x0000080004047810 */ /* 0x000fc40007ffe0ff */
[----:B------:R-:W-:-:S09]  /*0fc0*/  IADD3 R5, R5, 0x400, RZ ;  /* 0x0000040005057810 */ /* 0x000fd20007ffe0ff */
[----:B0-----:R-:W-:Y:S01]  /*0fd0*/  @!P1 CALL.REL.NOINC `(.L_x_1748) ;  /* 0x0000001000009944 */ /* 0x001fe20003c00000 */
[----:B------:R-:W-:Y:S05]  /*0fe0*/  BRA `(.L_x_1749) ;  /* 0xfffff14000007947 */ /* 0x000fea000383ffff */
.L_x_1748:
[----:B------:R-:W-:Y:S05]  /*0ff0*/  EXIT ;  /* 0x000000000000794d */ /* 0x000fea0003800000 */
.L_x_1744:
[----:B------:R-:W-:Y:S01]  /*1000*/  HFMA2.MMA R17, -RZ, RZ, 0, 1.847743988037109375e-06 ;  /* 0x0000001fff117435 */ /* 0x000fe200000001ff */
[----:B----4-:R-:W-:Y:S01]  /*1010*/  MOV R19, R12 ;  /* 0x0000000c00137202 */ /* 0x010fe20000000f00 */
[----:B------:R-:W-:Y:S01]  /*1020*/  IMAD.MOV.U32 R16, RZ, RZ, 0x1 ;  /* 0x00000001ff107424 */ /* 0x000fe200078e00ff */
[----:B------:R-:W-:Y:S02]  /*1030*/  MOV R14, 0xffffffff ;  /* 0xffffffff000e7802 */ /* 0x000fe40000000f00 */
[----:B------:R-:W-:Y:S02]  /*1040*/  MOV R8, 0x1060 ;  /* 0x0000106000087802 */ /* 0x000fe40000000f00 */
[----:B0123--:R-:W-:Y:S05]  /*1050*/  CALL.REL.NOINC `($__internal_118_$__cuda_sm70_shflsync_bfly_p) ;  /* 0x000007b000007944 */ /* 0x00ffea0003c00000 */
[----:B01----:R-:W-:Y:S05]  /*1060*/  BRA `(.L_x_1750) ;  /* 0xfffffb0000007947 */ /* 0x003fea000383ffff */
.L_x_1745:
[----:B------:R-:W-:Y:S01]  /*1070*/  HFMA2.MMA R17, -RZ, RZ, 0, 1.847743988037109375e-06 ;  /* 0x0000001fff117435 */ /* 0x000fe200000001ff */
[----:B------:R-:W-:Y:S01]  /*1080*/  MOV R19, R12 ;  /* 0x0000000c00137202 */ /* 0x000fe20000000f00 */
[----:B------:R-:W-:Y:S01]  /*1090*/  IMAD.MOV.U32 R16, RZ, RZ, 0x2 ;  /* 0x00000002ff107424 */ /* 0x000fe200078e00ff */
[----:B------:R-:W-:Y:S02]  /*10a0*/  MOV R14, 0xffffffff ;  /* 0xffffffff000e7802 */ /* 0x000fe40000000f00 */
[----:B------:R-:W-:-:S02]  /*10b0*/  MOV R8, 0x10d0 ;  /* 0x000010d000087802 */ /* 0x000fc40000000f00 */
[----:B-123--:R-:W-:Y:S05]  /*10c0*/  CALL.REL.NOINC `($__internal_118_$__cuda_sm70_shflsync_bfly_p) ;  /* 0x0000074000007944 */ /* 0x00efea0003c00000 */
[----:B0-----:R-:W-:Y:S01]  /*10d0*/  HFMA2.MMA R16, -RZ, RZ, 0, 2.384185791015625e-07 ;  /* 0x00000004ff107435 */ /* 0x001fe200000001ff */
[----:B-1----:R-:W-:Y:S01]  /*10e0*/  FADD.FTZ R19, R12, R14 ;  /* 0x0000000e0c137221 */ /* 0x002fe20000010000 */
[----:B------:R-:W-:Y:S01]  /*10f0*/  MOV R14, 0xffffffff ;  /* 0xffffffff000e7802 */ /* 0x000fe20000000f00 */
[----:B------:R-:W-:Y:S01]  /*1100*/  IMAD.MOV.U32 R17, RZ, RZ, 0x1f ;  /* 0x0000001fff117424 */ /* 0x000fe200078e00ff */
[----:B------:R-:W-:-:S02]  /*1110*/  MOV R8, 0x1130 ;  /* 0x0000113000087802 */ /* 0x000fc40000000f00 */
[----:B------:R-:W-:Y:S05]  /*1120*/  CALL.REL.NOINC `($__internal_118_$__cuda_sm70_shflsync_bfly_p) ;  /* 0x000006e000007944 */ /* 0x000fea0003c00000 */
[----:B0-----:R-:W-:Y:S01]  /*1130*/  HFMA2.MMA R16, -RZ, RZ, 0, 4.76837158203125e-07 ;  /* 0x00000008ff107435 */ /* 0x001fe200000001ff */
[----:B-1----:R-:W-:Y:S01]  /*1140*/  FADD.FTZ R19, R19, R14 ;  /* 0x0000000e13137221 */ /* 0x002fe20000010000 */
[----:B------:R-:W-:Y:S01]  /*1150*/  MOV R17, 0x1f ;  /* 0x0000001f00117802 */ /* 0x000fe20000000f00 */
[----:B------:R-:W-:Y:S01]  /*1160*/  IMAD.MOV.U32 R14, RZ, RZ, -0x1 ;  /* 0xffffffffff0e7424 */ /* 0x000fe200078e00ff */
[----:B------:R-:W-:-:S02]  /*1170*/  MOV R8, 0x1190 ;  /* 0x0000119000087802 */ /* 0x000fc40000000f00 */
[----:B------:R-:W-:Y:S05]  /*1180*/  CALL.REL.NOINC `($__internal_118_$__cuda_sm70_shflsync_bfly_p) ;  /* 0x0000068000007944 */ /* 0x000fea0003c00000 */
[----:B-1----:R-:W-:Y:S01]  /*1190*/  FADD.FTZ R12, R19, R14 ;  /* 0x0000000e130c7221 */ /* 0x002fe20000010000 */
[----:B0-----:R-:W-:Y:S01]  /*11a0*/  HFMA2.MMA R16, -RZ, RZ, 0, 9.5367431640625e-07 ;  /* 0x00000010ff107435 */ /* 0x001fe200000001ff */
[----:B------:R-:W-:-:S02]  /*11b0*/  MOV R17, 0x1f ;  /* 0x0000001f00117802 */ /* 0x000fc40000000f00 */
[----:B------:R-:W-:Y:S01]  /*11c0*/  MOV R14, 0xffffffff ;  /* 0xffffffff000e7802 */ /* 0x000fe20000000f00 */
[----:B------:R-:W-:Y:S01]  /*11d0*/  IMAD.MOV.U32 R19, RZ, RZ, R12 ;  /* 0x000000ffff137224 */ /* 0x000fe200078e000c */
[----:B------:R-:W-:Y:S02]  /*11e0*/  MOV R8, 0x1200 ;  /* 0x0000120000087802 */ /* 0x000fe40000000f00 */
[----:B------:R-:W-:Y:S05]  /*11f0*/  CALL.REL.NOINC `($__internal_118_$__cuda_sm70_shflsync_bfly_p) ;  /* 0x0000061000007944 */ /* 0x000fea0003c00000 */
[----:B0-----:R-:W-:Y:S01]  /*1200*/  HFMA2.MMA R16, -RZ, RZ, 0, 5.9604644775390625e-08 ;  /* 0x00000001ff107435 */ /* 0x001fe200000001ff */
[----:B-1----:R-:W-:Y:S01]  /*1210*/  MOV R15, R14 ;  /* 0x0000000e000f7202 */ /* 0x002fe20000000f00 */
[----:B------:R-:W-:Y:S01]  /*1220*/  IMAD.MOV.U32 R17, RZ, RZ, 0x1f ;  /* 0x0000001fff117424 */ /* 0x000fe200078e00ff */
[----:B------:R-:W-:Y:S02]  /*1230*/  MOV R19, R13 ;  /* 0x0000000d00137202 */ /* 0x000fe40000000f00 */
[----:B------:R-:W-:Y:S02]  /*1240*/  MOV R14, 0xffffffff ;  /* 0xffffffff000e7802 */ /* 0x000fe40000000f00 */
[----:B------:R-:W-:Y:S02]  /*1250*/  MOV R8, 0x1270 ;  /* 0x0000127000087802 */ /* 0x000fe40000000f00 */
[----:B------:R-:W-:Y:S05]  /*1260*/  CALL.REL.NOINC `($__internal_118_$__cuda_sm70_shflsync_bfly_p) ;  /* 0x000005a000007944 */ /* 0x000fea0003c00000 */
[----:B0-----:R-:W-:Y:S01]  /*1270*/  HFMA2.MMA R16, -RZ, RZ, 0, 1.1920928955078125e-07 ;  /* 0x00000002ff107435 */ /* 0x001fe200000001ff */
[----:B-1----:R-:W-:Y:S01]  /*1280*/  FADD.FTZ R19, R13, R14 ;  /* 0x0000000e0d137221 */ /* 0x002fe20000010000 */
[----:B------:R-:W-:Y:S01]  /*1290*/  MOV R17, 0x1f ;  /* 0x0000001f00117802 */ /* 0x000fe20000000f00 */
[----:B------:R-:W-:Y:S01]  /*12a0*/  IMAD.MOV.U32 R14, RZ, RZ, -0x1 ;  /* 0xffffffffff0e7424 */ /* 0x000fe200078e00ff */
[----:B------:R-:W-:-:S02]  /*12b0*/  MOV R8, 0x12d0 ;  /* 0x000012d000087802 */ /* 0x000fc40000000f00 */
[----:B------:R-:W-:Y:S05]  /*12c0*/  CALL.REL.NOINC `($__internal_118_$__cuda_sm70_shflsync_bfly_p) ;  /* 0x0000054000007944 */ /* 0x000fea0003c00000 */
[----:B0-----:R-:W-:Y:S01]  /*12d0*/  HFMA2.MMA R16, -RZ, RZ, 0, 2.384185791015625e-07 ;  /* 0x00000004ff107435 */ /* 0x001fe200000001ff */
[----:B-1----:R-:W-:Y:S01]  /*12e0*/  FADD.FTZ R19, R19, R14 ;  /* 0x0000000e13137221 */ /* 0x002fe20000010000 */
[----:B------:R-:W-:-:S02]  /*12f0*/  MOV R17, 0x1f ;  /* 0x0000001f00117802 */ /* 0x000fc40000000f00 */
[----:B------:R-:W-:Y:S02]  /*1300*/  MOV R14, 0xffffffff ;  /* 0xffffffff000e7802 */ /* 0x000fe40000000f00 */
[----:B------:R-:W-:Y:S02]  /*1310*/  MOV R8, 0x1330 ;  /* 0x0000133000087802 */ /* 0x000fe40000000f00 */
[----:B------:R-:W-:Y:S05]  /*1320*/  CALL.REL.NOINC `($__internal_118_$__cuda_sm70_shflsync_bfly_p) ;  /* 0x000004e000007944 */ /* 0x000fea0003c00000 */
[----:B0-----:R-:W-:Y:S01]  /*1330*/  HFMA2.MMA R17, -RZ, RZ, 0, 1.847743988037109375e-06 ;  /* 0x0000001fff117435 */ /* 0x001fe200000001ff */
[----:B-1----:R-:W-:Y:S01]  /*1340*/  FADD.FTZ R19, R19, R14 ;  /* 0x0000000e13137221 */ /* 0x002fe20000010000 */
[----:B------:R-:W-:Y:S01]  /*1350*/  MOV R14, 0xffffffff ;  /* 0xffffffff000e7802 */ /* 0x000fe20000000f00 */
[----:B------:R-:W-:Y:S01]  /*1360*/  IMAD.MOV.U32 R16, RZ, RZ, 0x8 ;  /* 0x00000008ff107424 */ /* 0x000fe200078e00ff */
[----:B------:R-:W-:Y:S02]  /*1370*/  MOV R8, 0x1390 ;  /* 0x0000139000087802 */ /* 0x000fe40000000f00 */
[----:B------:R-:W-:Y:S05]  /*1380*/  CALL.REL.NOINC `($__internal_118_$__cuda_sm70_shflsync_bfly_p) ;  /* 0x0000048000007944 */ /* 0x000fea0003c00000 */
[----:B-1----:R-:W-:Y:S01]  /*1390*/  FADD.FTZ R13, R19, R14 ;  /* 0x0000000e130d7221 */ /* 0x002fe20000010000 */
[----:B0-----:R-:W-:Y:S01]  /*13a0*/  HFMA2.MMA R16, -RZ, RZ, 0, 9.5367431640625e-07 ;  /* 0x00000010ff107435 */ /* 0x001fe200000001ff */
[----:B------:R-:W-:Y:S01]  /*13b0*/  IMAD.MOV.U32 R17, RZ, RZ, 0x1f ;  /* 0x0000001fff117424 */ /* 0x000fe200078e00ff */
[----:B------:R-:W-:Y:S02]  /*13c0*/  MOV R14, 0xffffffff ;  /* 0xffffffff000e7802 */ /* 0x000fe40000000f00 */
[----:B------:R-:W-:-:S02]  /*13d0*/  MOV R19, R13 ;  /* 0x0000000d00137202 */ /* 0x000fc40000000f00 */
[----:B------:R-:W-:Y:S02]  /*13e0*/  MOV R8, 0x1400 ;  /* 0x0000140000087802 */ /* 0x000fe40000000f00 */
[----:B------:R-:W-:Y:S05]  /*13f0*/  CALL.REL.NOINC `($__internal_118_$__cuda_sm70_shflsync_bfly_p) ;  /* 0x0000041000007944 */ /* 0x000fea0003c00000 */
[----:B0-----:R-:W-:Y:S01]  /*1400*/  HFMA2.MMA R17, -RZ, RZ, 0, 1.847743988037109375e-06 ;  /* 0x0000001fff117435 */ /* 0x001fe200000001ff */
        /* <DEDUP_REMOVED lines=18> */
[----:B0-----:R-:W-:Y:S01]  /*1530*/  HFMA2.MMA R16, -RZ, RZ, 0, 4.76837158203125e-07 ;  /* 0x00000008ff107435 */ /* 0x001fe200000001ff */
[----:B-1----:R-:W-:Y:S01]  /*1540*/  FADD.FTZ R19, R19, R14 ;  /* 0x0000000e13137221 */ /* 0x002fe20000010000 */
[----:B------:R-:W-:Y:S01]  /*1550*/  MOV R14, 0xffffffff ;  /* 0xffffffff000e7802 */ /* 0x000fe20000000f00 */
[----:B------:R-:W-:Y:S01]  /*1560*/  IMAD.MOV.U32 R17, RZ, RZ, 0x1f ;  /* 0x0000001fff117424 */ /* 0x000fe200078e00ff */
[----:B------:R-:W-:Y:S02]  /*1570*/  MOV R8, 0x1590 ;  /* 0x0000159000087802 */ /* 0x000fe40000000f00 */
[----:B------:R-:W-:Y:S05]  /*1580*/  CALL.REL.NOINC `($__internal_118_$__cuda_sm70_shflsync_bfly_p) ;  /* 0x0000028000007944 */ /* 0x000fea0003c00000 */
[----:B-1----:R-:W-:Y:S01]  /*1590*/  FADD.FTZ R11, R19, R14 ;  /* 0x0000000e130b7221 */ /* 0x002fe20000010000 */
[----:B0-----:R-:W-:Y:S01]  /*15a0*/  HFMA2.MMA R16, -RZ, RZ, 0, 9.5367431640625e-07 ;  /* 0x00000010ff107435 */ /* 0x001fe200000001ff */
[----:B------:R-:W-:Y:S02]  /*15b0*/  MOV R17, 0x1f ;  /* 0x0000001f00117802 */ /* 0x000fe40000000f00 */
[----:B------:R-:W-:Y:S01]  /*15c0*/  MOV R14, 0xffffffff ;  /* 0xffffffff000e7802 */ /* 0x000fe20000000f00 */
[----:B------:R-:W-:Y:S01]  /*15d0*/  IMAD.MOV.U32 R19, RZ, RZ, R11 ;  /* 0x000000ffff137224 */ /* 0x000fe200078e000b */
[----:B------:R-:W-:-:S02]  /*15e0*/  MOV R8, 0x1600 ;  /* 0x0000160000087802 */ /* 0x000fc40000000f00 */
[----:B------:R-:W-:Y:S05]  /*15f0*/  CALL.REL.NOINC `($__internal_118_$__cuda_sm70_shflsync_bfly_p) ;  /* 0x0000021000007944 */ /* 0x000fea0003c00000 */
[----:B0-----:R-:W-:Y:S01]  /*1600*/  HFMA2.MMA R16, -RZ, RZ, 0, 5.9604644775390625e-08 ;  /* 0x00000001ff107435 */ /* 0x001fe200000001ff */
[----:B-1----:R-:W-:Y:S01]  /*1610*/  MOV R20, R14 ;  /* 0x0000000e00147202 */ /* 0x002fe20000000f00 */
[----:B------:R-:W-:Y:S01]  /*1620*/  IMAD.MOV.U32 R14, RZ, RZ, -0x1 ;  /* 0xffffffffff0e7424 */ /* 0x000fe200078e00ff */
[----:B------:R-:W-:-:S02]  /*1630*/  MOV R19, R10 ;  /* 0x0000000a00137202 */ /* 0x000fc40000000f00 */
[----:B------:R-:W-:Y:S02]  /*1640*/  MOV R17, 0x1f ;  /* 0x0000001f00117802 */ /* 0x000fe40000000f00 */
[----:B------:R-:W-:Y:S02]  /*1650*/  MOV R8, 0x1670 ;  /* 0x0000167000087802 */ /* 0x000fe40000000f00 */
[----:B------:R-:W-:Y:S05]  /*1660*/  CALL.REL.NOINC `($__internal_118_$__cuda_sm70_shflsync_bfly_p) ;  /* 0x000001a000007944 */ /* 0x000fea0003c00000 */
[----:B0-----:R-:W-:Y:S01]  /*1670*/  HFMA2.MMA R16, -RZ, RZ, 0, 1.1920928955078125e-07 ;  /* 0x00000002ff107435 */ /* 0x001fe200000001ff */
[----:B-1----:R-:W-:Y:S01]  /*1680*/  FADD.FTZ R19, R10, R14 ;  /* 0x0000000e0a137221 */ /* 0x002fe20000010000 */
[----:B------:R-:W-:Y:S02]  /*1690*/  MOV R17, 0x1f ;  /* 0x0000001f00117802 */ /* 0x000fe40000000f00 */
[----:B------:R-:W-:Y:S02]  /*16a0*/  MOV R14, 0xffffffff ;  /* 0xffffffff000e7802 */ /* 0x000fe40000000f00 */
[----:B------:R-:W-:Y:S02]  /*16b0*/  MOV R8, 0x16d0 ;  /* 0x000016d000087802 */ /* 0x000fe40000000f00 */
[----:B------:R-:W-:Y:S05]  /*16c0*/  CALL.REL.NOINC `($__internal_118_$__cuda_sm70_shflsync_bfly_p) ;  /* 0x0000014000007944 */ /* 0x000fea0003c00000 */
        /* <DEDUP_REMOVED lines=18> */
[----:B-1----:R-:W-:Y:S01]  /*17f0*/  MOV R8, R14 ;  /* 0x0000000e00087202 */ /* 0x002fe20000000f00 */
[----:B0-----:R-:W-:Y:S05]  /*1800*/  BRA `(.L_x_1751) ;  /* 0xfffff5a000007947 */ /* 0x001fea000383ffff */
        .weak           $__internal_118_$__cuda_sm70_shflsync_bfly_p
        .type           $__internal_118_$__cuda_sm70_shflsync_bfly_p,@function
        .size           $__internal_118_$__cuda_sm70_shflsync_bfly_p,(.L_x_1881 - $__internal_118_$__cuda_sm70_shflsync_bfly_p)
$__internal_118_$__cuda_sm70_shflsync_bfly_p:
[----:B------:R-:W-:Y:S01]  /*1810*/  HFMA2.MMA R9, -RZ, RZ, 0, 0 ;  /* 0x00000000ff097435 */ /* 0x000fe200000001ff */
[----:B------:R-:W-:Y:S04]  /*1820*/  WARPSYNC R14 ;  /* 0x0000000e00007348 */ /* 0x000fe80003800000 */
[----:B------:R0:W1:Y:S01]  /*1830*/  SHFL.BFLY PT, R14, R19, R16, R17 ;  /* 0x0c000010130e7389 */ /* 0x00006200000e0011 */
[----:B------:R-:W-:Y:S05]  /*1840*/  RET.REL.NODEC R8 `(_ZN10layer_norm40ln_parallel_residual_bwd_finalize_kernelINS_22Kernel_traits_finalizeILj2048EfffffjLb0ELj1024ELj4ENS_18Kernel_traits_baseILj2048EfffffjLj1024EEEEELb1EEEvNS_9BwdParamsE) ;  /* 0xffffe7b008007950 */ /* 0x000fea0003c3ffff */
.L_x_1752:
        /* <DEDUP_REMOVED lines=11> */
.L_x_1881:


//--------------------- .text._ZN10layer_norm31ln_parallel_residual_bwd_kernelINS_13Kernel_traitsIfffffjLj2048ELj1ELj1ELj4ELj16ENS_18Kernel_traits_baseILj2048EfffffjLj128EEEEELb1ELb1ELb1EEEvNS_9BwdParamsE --------------------------
	.section	.text._ZN10layer_norm31ln_parallel_residual_bwd_kernelINS_13Kernel_traitsIfffffjLj2048ELj1ELj1ELj4ELj16ENS_18Kernel_traits_baseILj2048EfffffjLj128EEEEELb1ELb1ELb1EEEvNS_9BwdParamsE,"ax",@progbits
	.sectioninfo	@"SHI_REGISTERS=143"
	.align	128
        .global         _ZN10layer_norm31ln_parallel_residual_bwd_kernelINS_13Kernel_traitsIfffffjLj2048ELj1ELj1ELj4ELj16ENS_18Kernel_traits_baseILj2048EfffffjLj128EEEEELb1ELb1ELb1EEEvNS_9BwdParamsE
        .type           _ZN10layer_norm31ln_parallel_residual_bwd_kernelINS_13Kernel_traitsIfffffjLj2048ELj1ELj1ELj4ELj16ENS_18Kernel_traits_baseILj2048EfffffjLj128EEEEELb1ELb1ELb1EEEvNS_9BwdParamsE,@function
        .size           _ZN10layer_norm31ln_parallel_residual_bwd_kernelINS_13Kernel_traitsIfffffjLj2048ELj1ELj1ELj4ELj16ENS_18Kernel_traits_baseILj2048EfffffjLj128EEEEELb1ELb1ELb1EEEvNS_9BwdParamsE,(.L_x_1882 - _ZN10layer_norm31ln_parallel_residual_bwd_kernelINS_13Kernel_traitsIfffffjLj2048ELj1ELj1ELj4ELj16ENS_18Kernel_traits_baseILj2048EfffffjLj128EEEEELb1ELb1ELb1EEEvNS_9BwdParamsE)
        .other          _ZN10layer_norm31ln_parallel_residual_bwd_kernelINS_13Kernel_traitsIfffffjLj2048ELj1ELj1ELj4ELj16ENS_18Kernel_traits_baseILj2048EfffffjLj128EEEEELb1ELb1ELb1EEEvNS_9BwdParamsE,@"STO_CUDA_ENTRY STV_DEFAULT"
_ZN10layer_norm31ln_parallel_residual_bwd_kernelINS_13Kernel_traitsIfffffjLj2048ELj1ELj1ELj4ELj16ENS_18Kernel_traits_baseILj2048EfffffjLj128EEEEELb1ELb1ELb1EEEvNS_9BwdParamsE:
.text._ZN10layer_norm31ln_parallel_residual_bwd_kernelINS_13Kernel_traitsIfffffjLj2048ELj1ELj1ELj4ELj16ENS_18Kernel_traits_baseILj2048EfffffjLj128EEEEELb1ELb1ELb1EEEvNS_9BwdParamsE:
        /* <DEDUP_REMOVED lines=24> */
.L_x_1753:
[----:B------:R-:W-:-:S04]  /*0180*/  SHF.L.U32 R0, R3, 0x4, RZ ;  /* 0x0000000403007819 */ /* 0x000fc800000006ff */
[----:B------:R-:W-:-:S04]  /*0190*/  LOP3.LUT R0, R0, 0x7f0, RZ, 0xc0, !PT ;  /* 0x000007f000007812 */ /* 0x000fc800078ec0ff */
[----:B------:R-:W-:-:S04]  /*01a0*/  IADD3 R6, P0, R0, c[0x0][0x1b0], RZ ;  /* 0x00006c0000067a10 */ /* 0x000fc80007f1e0ff */
[----:B------:R-:W-:Y:S01]  /*01b0*/  IADD3.X R7, RZ, c[0x0][0x1b4], RZ, P0, !PT ;  /* 0x00006d00ff077a10 */ /* 0x000fe200007fe4ff */
[----:B------:R-:W-:Y:S02]  /*01c0*/  HFMA2.MMA R15, -RZ, RZ, 0, 5.9604644775390625e-08 ;  /* 0x00000001ff0f7435 */ /* 0x000fe400000001ff */
[----:B------:R-:W-:Y:S02]  /*01d0*/  HFMA2.MMA R110, -RZ, RZ, 0, 0 ;  /* 0x00000000ff6e7435 */ /* 0x000fe400000001ff */
[----:B------:R-:W-:Y:S01]  /*01e0*/  HFMA2.MMA R14, -RZ, RZ, 0, 0 ;  /* 0x00000000ff0e7435 */ /* 0x000fe200000001ff */
[----:B------:R0:W5:Y:S01]  /*01f0*/  LDG.E.128 R36, [R6.64] ;  /* 0x0000000406247981 */ /* 0x000162000c1e1d00 */
[----:B------:R-:W-:Y:S01]  /*0200*/  HFMA2.MMA R19, -RZ, RZ, 0, 0 ;  /* 0x00000000ff137435 */ /* 0x000fe200000001ff */
[----:B------:R-:W-:Y:S01]  /*0210*/  CS2R R4, SRZ ;  /* 0x0000000000047805 */ /* 0x000fe2000001ff00 */
[----:B------:R-:W-:Y:S01]  /*0220*/  MOV R112, RZ ;  /* 0x000000ff00707202 */ /* 0x000fe20000000f00 */
        /* <DEDUP_REMOVED lines=14> */
[----:B------:R-:W-:Y:S01]  /*0310*/  MOV R114, RZ ;  /* 0x000000ff00727202 */ /* 0x000fe20000000f00 */
[----:B------:R-:W-:Y:S01]  /*0320*/  CS2R R100, SRZ ;  /* 0x0000000000647805 */ /* 0x000fe2000001ff00 */
[----:B0-----:R-:W-:-:S02]  /*0330*/  CS2R R6, SRZ ;  /* 0x0000000000067805 */ /* 0x001fc4000001ff00 */
.L_x_1759:
        /* <DEDUP_REMOVED lines=8> */
[----:B------:R-:W-:-:S04]  /*03c0*/  LEA.HI.SX32 R113, R65, R64, 0x1e ;  /* 0x0000004041717211 */ /* 0x000fc800078ff2ff */
[C---:B------:R-:W-:Y:S01]  /*03d0*/  IADD3 R115, R113.reuse, 0x80, RZ ;  /* 0x0000008071737810 */ /* 0x040fe20007ffe0ff */
[----:B------:R-:W-:-:S04]  /*03e0*/  IMAD.WIDE.U32 R64, R113, R130, c[0x0][0x188] ;  /* 0x0000620071407625 */ /* 0x000fc800078e0082 */
[----:B------:R-:W-:Y:S02]  /*03f0*/  IMAD.WIDE R136, R107, R132, c[0x0][0x1a8] ;  /* 0x00006a006b887625 */ /* 0x000fe400078e0284 */
[----:B------:R-:W3:Y:S02]  /*0400*/  LDG.E.128 R64, [R64.64] ;  /* 0x0000000440407981 */ /* 0x000ee4000c1e1d00 */
[-C--:B------:R-:W-:Y:S01]  /*0410*/  IMAD.WIDE.U32 R72, R115, R130.reuse, c[0x0][0x188] ;  /* 0x0000620073487625 */ /* 0x080fe200078e0082 */
[----:B------:R-:W-:Y:S01]  /*0420*/  IADD3 R111, R113, 0x100, RZ ;  /* 0x00000100716f7810 */ /* 0x000fe20007ffe0ff */
[----:B------:R1:W4:Y:S04]  /*0430*/  LDG.E R136, [R136.64] ;  /* 0x0000000488887981 */ /* 0x000328000c1e1900 */
[----:B------:R-:W4:Y:S01]  /*0440*/  LDG.E.128 R72, [R72.64] ;  /* 0x0000000448487981 */ /* 0x000f22000c1e1d00 */
[----:B------:R-:W-:-:S04]  /*0450*/  IMAD.WIDE.U32 R80, R111, R130, c[0x0][0x188] ;  /* 0x000062006f507625 */ /* 0x000fc800078e0082 */
[-C--:B------:R-:W-:Y:S02]  /*0460*/  IMAD.WIDE.U32 R68, R113, R130.reuse, c[0x0][0x208] ;  /* 0x0000820071447625 */ /* 0x080fe400078e0082 */
[----:B------:R-:W4:Y:S02]  /*0470*/  LDG.E.128 R80, [R80.64] ;  /* 0x0000000450507981 */ /* 0x000f24000c1e1d00 */
[-C--:B------:R-:W-:Y:S02]  /*0480*/  IMAD.WIDE.U32 R78, R115, R130.reuse, c[0x0][0x208] ;  /* 0x00008200734e7625 */ /* 0x080fe400078e0082 */
[----:B------:R-:W4:Y:S04]  /*0490*/  LDG.E.128 R68, [R68.64] ;  /* 0x0000000444447981 */ /* 0x000f28000c1e1d00 */
[----:B0-----:R-:W4:Y:S01]  /*04a0*/  LDG.E.128 R76, [R78.64] ;  /* 0x000000044e4c7981 */ /* 0x001f22000c1e1d00 */
[----:B------:R-:W-:Y:S01]  /*04b0*/  IMAD.WIDE.U32 R84, R111, R130, c[0x0][0x208] ;  /* 0x000082006f547625 */ /* 0x000fe200078e0082 */
[----:B------:R-:W-:-:S05]  /*04c0*/  IADD3 R16, R113, 0x180, RZ ;  /* 0x0000018071107810 */ /* 0x000fca0007ffe0ff */
[----:B------:R-:W4:Y:S01]  /*04d0*/  LDG.E.128 R84, [R84.64] ;  /* 0x0000000454547981 */ /* 0x000f22000c1e1d00 */
[----:B------:R-:W-:-:S04]  /*04e0*/  IMAD.WIDE.U32 R88, R16, R130, c[0x0][0x188] ;  /* 0x0000620010587625 */ /* 0x000fc800078e0082 */
[----:B------:R-:W-:Y:S02]  /*04f0*/  IMAD.WIDE.U32 R92, R16, R130, c[0x0][0x208] ;  /* 0x00008200105c7625 */ /* 0x000fe400078e0082 */
[----:B------:R-:W4:Y:S04]  /*0500*/  LDG.E.128 R88, [R88.64] ;  /* 0x0000000458587981 */ /* 0x000f28000c1e1d00 */
[----:B------:R-:W4:Y:S01]  /*0510*/  LDG.E.128 R92, [R92.64] ;  /* 0x000000045c5c7981 */ /* 0x000f22000c1e1d00 */
[----:B------:R-:W-:-:S04]  /*0520*/  ISETP.NE.U32.AND P0, PT, RZ, c[0x0][0x250], PT ;  /* 0x00009400ff007a0c */ /* 0x000fc80003f05070 */
[----:B------:R-:W-:Y:S02]  /*0530*/  ISETP.NE.AND.EX P0, PT, RZ, c[0x0][0x254], PT, P0 ;  /* 0x00009500ff007a0c */ /* 0x000fe40003f05300 */
[----:B------:R-:W-:-:S04]  /*0540*/  ISETP.NE.U32.AND P1, PT, RZ, c[0x0][0x218], PT ;  /* 0x00008600ff007a0c */ /* 0x000fc80003f25070 */
[----:B------:R-:W-:Y:S01]  /*0550*/  ISETP.NE.AND.EX P1, PT, RZ, c[0x0][0x21c], PT, P1 ;  /* 0x00008700ff007a0c */ /* 0x000fe20003f25310 */
[----:B------:R-:W-:-:S04]  /*0560*/  IMAD.WIDE.U32 R128, R113, R132, c[0x0][0x190] ;  /* 0x0000640071807625 */ /* 0x000fc800078e0084 */
[-C--:B------:R-:W-:Y:S01]  /*0570*/  IMAD.WIDE.U32 R124, R115, R132.reuse, c[0x0][0x190] ;  /* 0x00006400737c7625 */ /* 0x080fe200078e0084 */
[----:B-1---5:R0:W5:Y:S03]  /*0580*/  LDG.E R137, [R128.64] ;  /* 0x0000000480897981 */ /* 0x022166000c1e1900 */
[-C--:B------:R-:W-:Y:S01]  /*0590*/  @P0 IMAD.WIDE.U32 R126, R113, R132.reuse, c[0x0][0x198] ;  /* 0x00006600717e0625 */ /* 0x080fe200078e0084 */
[----:B------:R-:W-:Y:S01]  /*05a0*/  ULDC.U8 UR6, c[0x0][0x1f0] ;  /* 0x00007c0000067ab9 */ /* 0x000fe20000000000 */
[----:B------:R1:W5:Y:S02]  /*05b0*/  LDG.E R124, [R124.64] ;  /* 0x000000047c7c7981 */ /* 0x000364000c1e1900 */
[-C--:B------:R-:W-:Y:S02]  /*05c0*/  @P0 IMAD.WIDE.U32 R116, R115, R132.reuse, c[0x0][0x198] ;  /* 0x0000660073740625 */ /* 0x080fe400078e0084 */
[----:B------:R0:W5:Y:S02]  /*05d0*/  @P0 LDG.E R17, [R126.64] ;  /* 0x000000047e110981 */ /* 0x000164000c1e1900 */
[----:B------:R-:W-:-:S02]  /*05e0*/  @P0 IMAD.WIDE.U32 R120, R111, R132, c[0x0][0x198] ;  /* 0x000066006f780625 */ /* 0x000fc400078e0084 */
[----:B------:R0:W5:Y:S02]  /*05f0*/  @P0 LDG.E R2, [R116.64] ;  /* 0x0000000474020981 */ /* 0x000164000c1e1900 */
[CC--:B------:R-:W-:Y:S02]  /*0600*/  @P0 IMAD.WIDE.U32 R118, R16.reuse, R132.reuse, c[0x0][0x198] ;  /* 0x0000660010760625 */ /* 0x0c0fe400078e0084 */
[----:B------:R1:W5:Y:S02]  /*0610*/  @P0 LDG.E R0, [R120.64] ;  /* 0x0000000478000981 */ /* 0x000364000c1e1900 */
[-C--:B------:R-:W-:Y:S02]  /*0620*/  IMAD.WIDE.U32 R122, R111, R132.reuse, c[0x0][0x190] ;  /* 0x000064006f7a7625 */ /* 0x080fe400078e0084 */
[----:B------:R4:W5:Y:S02]  /*0630*/  @P0 LDG.E R18, [R118.64] ;  /* 0x0000000476120981 */ /* 0x000964000c1e1900 */
[----:B0-----:R-:W-:-:S02]  /*0640*/  IMAD.WIDE.U32 R126, R16, R132, c[0x0][0x190] ;  /* 0x00006400107e7625 */ /* 0x001fc400078e0084 */
[----:B------:R0:W5:Y:S02]  /*0650*/  LDG.E R122, [R122.64] ;  /* 0x000000047a7a7981 */ /* 0x000164000c1e1900 */
[-C--:B------:R-:W-:Y:S02]  /*0660*/  @P1 IMAD.WIDE.U32 R134, R113, R130.reuse, c[0x0][0x218] ;  /* 0x0000860071861625 */ /* 0x080fe400078e0082 */
        /* <DEDUP_REMOVED lines=13> */
[----:B---3--:R-:W-:-:S04]  /*0740*/  FADD.FTZ R65, -R138, R65 ;  /* 0x000000418a417221 */ /* 0x008fc80000010100 */
[----:B----4-:R-:W-:Y:S02]  /*0750*/  FMUL.FTZ R118, R136, R65 ;  /* 0x0000004188767220 */ /* 0x010fe40000410000 */
[C---:B------:R-:W-:Y:S02]  /*0760*/  FADD.FTZ R65, -R138.reuse, R72 ;  /* 0x000000488a417221 */ /* 0x040fe40000010100 */
[C---:B------:R-:W-:Y:S02]  /*0770*/  FADD.FTZ R73, -R138.reuse, R73 ;  /* 0x000000498a497221 */ /* 0x040fe40000010100 */
[----:B-1----:R-:W-:Y:S02]  /*0780*/  FADD.FTZ R125, -R138, R74 ;  /* 0x0000004a8a7d7221 */ /* 0x002fe40000010100 */
[----:B------:R-:W-:Y:S02]  /*0790*/  FMUL.FTZ R74, R136, R65 ;  /* 0x00000041884a7220 */ /* 0x000fe40000410000 */
[----:B------:R-:W-:-:S02]  /*07a0*/  FADD.FTZ R117, -R138, R64 ;  /* 0x000000408a757221 */ /* 0x000fc40000010100 */
[----:B------:R-:W-:Y:S02]  /*07b0*/  FADD.FTZ R65, -R138, R75 ;  /* 0x0000004b8a417221 */ /* 0x000fe40000010100 */
[C---:B0-----:R-:W-:Y:S02]  /*07c0*/  FMUL.FTZ R123, R136.reuse, R73 ;  /* 0x00000049887b7220 */ /* 0x041fe40000410000 */
[C---:B------:R-:W-:Y:S02]  /*07d0*/  FMUL.FTZ R116, R136.reuse, R117 ;  /* 0x0000007588747220 */ /* 0x040fe40000410000 */
[----:B------:R-:W-:Y:S02]  /*07e0*/  FMUL.FTZ R130, R136, R65 ;  /* 0x0000004188827220 */ /* 0x000fe40000410000 */
[----:B------:R-:W-:Y:S02]  /*07f0*/  FADD.FTZ R81, -R138, R81 ;  /* 0x000000518a517221 */ /* 0x000fe40000010100 */
[----:B------:R-:W-:-:S02]  /*0800*/  FMUL.FTZ R117, R36, R68 ;  /* 0x0000004424757220 */ /* 0x000fc40000410000 */
[C---:B------:R-:W-:Y:S02]  /*0810*/  FADD.FTZ R10, R76.reuse, R10 ;  /* 0x0000000a4c0a7221 */ /* 0x040fe40000010000 */
[----:B------:R-:W-:Y:S02]  /*0820*/  FFMA.FTZ R97, R76, R74, R97 ;  /* 0x0000004a4c617223 */ /* 0x000fe40000010061 */
[----:B------:R-:W-:Y:S02]  /*0830*/  FMUL.FTZ R75, R32, R76 ;  /* 0x0000004c204b7220 */ /* 0x000fe40000410000 */
[----:B------:R-:W-:Y:S02]  /*0840*/  FADD.FTZ R65, -R138, R82 ;  /* 0x000000528a417221 */ /* 0x000fe40000010100 */
[C---:B------:R-:W-:Y:S02]  /*0850*/  FADD.FTZ R98, R77.reuse, R98 ;  /* 0x000000624d627221 */ /* 0x040fe40000010000 */
[----:B------:R-:W-:-:S02]  /*0860*/  FFMA.FTZ R100, R77, R123, R100 ;  /* 0x0000007b4d647223 */ /* 0x000fc40000010064 */
[----:B------:R-:W-:Y:S02]  /*0870*/  FMUL.FTZ R76, R33, R77 ;  /* 0x0000004d214c7220 */ /* 0x000fe40000410000 */
[C---:B------:R-:W-:Y:S02]  /*0880*/  FADD.FTZ R77, -R138.reuse, R80 ;  /* 0x000000508a4d7221 */ /* 0x040fe40000010100 */
[----:B------:R-:W-:Y:S02]  /*0890*/  FADD.FTZ R67, -R138, R67 ;  /* 0x000000438a437221 */ /* 0x000fe40000010100 */
[C---:B------:R-:W-:Y:S02]  /*08a0*/  FMUL.FTZ R80, R136.reuse, R81 ;  /* 0x0000005188507220 */ /* 0x040fe40000410000 */
[----:B------:R-:W-:Y:S02]  /*08b0*/  FMUL.FTZ R121, R37, R69 ;  /* 0x0000004525797220 */ /* 0x000fe40000410000 */
[----:B------:R-:W-:-:S02]  /*08c0*/  FMUL.FTZ R81, R136, R65 ;  /* 0x0000004188517220 */ /* 0x000fc40000410000 */
[----:B------:R-:W-:Y:S02]  /*08d0*/  FADD.FTZ R64, RZ, R117 ;  /* 0x00000075ff407221 */ /* 0x000fe40000010000 */
[----:B------:R-:W-:Y:S02]  /*08e0*/  FADD.FTZ R119, -R138, R66 ;  /* 0x000000428a777221 */ /* 0x000fe40000010100 */
[----:B------:R-:W-:Y:S02]  /*08f0*/  FFMA.FTZ R65, R116, R117, RZ ;  /* 0x0000007574417223 */ /* 0x000fe400000100ff */
[----:B------:R-:W-:Y:S02]  /*0900*/  FMUL.FTZ R120, R136, R67 ;  /* 0x0000004388787220 */ /* 0x000fe40000410000 */
[----:B------:R-:W-:Y:S02]  /*0910*/  FMUL.FTZ R128, R38, R70 ;  /* 0x0000004626807220 */ /* 0x000fe40000410000 */
        /* <DEDUP_REMOVED lines=11> */
[C---:B------:R-:W-:Y:S02]  /*09d0*/  FADD.FTZ R99, R78.reuse, R99 ;  /* 0x000000634e637221 */ /* 0x040fe40000010000 */
[----:B------:R-:W-:-:S02]  /*09e0*/  FFMA.FTZ R101, R78, R125, R101 ;  /* 0x0000007d4e657223 */ /* 0x000fc40000010065 */
[----:B------:R-:W-:Y:S02]  /*09f0*/  FMUL.FTZ R78, R34, R78 ;  /* 0x0000004e224e7220 */ /* 0x000fe40000410000 */
[----:B------:R-:W-:Y:S02]  /*0a00*/  FADD.FTZ R65, R65, R76 ;  /* 0x0000004c41417221 */ /* 0x000fe40000010000 */
[----:B------:R-:W-:Y:S02]  /*0a10*/  FFMA.FTZ R64, R123, R76, R64 ;  /* 0x0000004c7b407223 */ /* 0x000fe40000010040 */
[C---:B------:R-:W-:Y:S02]  /*0a20*/  FADD.FTZ R13, R68.reuse, R13 ;  /* 0x0000000d440d7221 */ /* 0x040fe40000010000 */
        /* <DEDUP_REMOVED lines=12> */
[----:B------:R-:W-:Y:S02]  /*0af0*/  FADD.FTZ R83, -R138, R83 ;  /* 0x000000538a537221 */ /* 0x000fe40000010100 */
[----:B------:R-:W-:-:S02]  /*0b00*/  FADD.FTZ R102, R85, R102 ;  /* 0x0000006655667221 */ /* 0x000fc40000010000 */
[----:B------:R-:W-:Y:S02]  /*0b10*/  FFMA.FTZ R104, R85, R80, R104 ;  /* 0x0000005055687223 */ /* 0x000fe40000010068 */
[----:B------:R-:W-:Y:S02]  /*0b20*/  FADD.FTZ R64, R65, R84 ;  /* 0x0000005441407221 */ /* 0x000fe40000010000 */
[----:B------:R-:W-:Y:S02]  /*0b30*/  FMUL.FTZ R85, R29, R85 ;  /* 0x000000551d557220 */ /* 0x000fe40000410000 */
[----:B------:R-:W-:Y:S02]  /*0b40*/  FFMA.FTZ R65, R77, R84, R67 ;  /* 0x000000544d417223 */ /* 0x000fe40000010043 */
[C---:B------:R-:W-:Y:S02]  /*0b50*/  FADD.FTZ R105, R86.reuse, R105 ;  /* 0x0000006956697221 */ /* 0x040fe40000010000 */
[----:B------:R-:W-:-:S02]  /*0b60*/  FFMA.FTZ R8, R86, R81, R8 ;  /* 0x0000005156087223 */ /* 0x000fc40000010008 */
[----:B------:R-:W-:Y:S02]  /*0b70*/  FMUL.FTZ R132, R136, R83 ;  /* 0x0000005388847220 */ /* 0x000fe40000410000 */
[----:B------:R-:W-:Y:S02]  /*0b80*/  FMUL.FTZ R86, R30, R86 ;  /* 0x000000561e567220 */ /* 0x000fe40000410000 */
[----:B------:R-:W-:Y:S02]  /*0b90*/  FADD.FTZ R67, R64, R85 ;  /* 0x0000005540437221 */ /* 0x000fe40000010000 */
[----:B------:R-:W-:Y:S02]  /*0ba0*/  FFMA.FTZ R65, R80, R85, R65 ;  /* 0x0000005550417223 */ /* 0x000fe40000010041 */
[C---:B------:R-:W-:Y:S02]  /*0bb0*/  FADD.FTZ R20, R69.reuse, R20 ;  /* 0x0000001445147221 */ /* 0x040fe40000010000 */
[----:B------:R-:W-:-:S02]  /*0bc0*/  FFMA.FTZ R21, R69, R118, R21 ;  /* 0x0000007645157223 */ /* 0x000fc40000010015 */
[C---:B------:R-:W-:Y:S02]  /*0bd0*/  FADD.FTZ R106, R87.reuse, R106 ;  /* 0x0000006a576a7221 */ /* 0x040fe40000010000 */
[----:B------:R-:W-:Y:S02]  /*0be0*/  FFMA.FTZ R108, R87, R132, R108 ;  /* 0x00000084576c7223 */ /* 0x000fe4000001006c */
[----:B------:R-:W-:Y:S02]  /*0bf0*/  FMUL.FTZ R87, R31, R87 ;  /* 0x000000571f577220 */ /* 0x000fe40000410000 */
[----:B------:R-:W-:Y:S02]  /*0c00*/  FADD.FTZ R69, -R138, R88 ;  /* 0x000000588a457221 */ /* 0x000fe40000010100 */
[----:B------:R-:W-:Y:S02]  /*0c10*/  FADD.FTZ R64, R67, R86 ;  /* 0x0000005643407221 */ /* 0x000fe40000010000 */
[----:B------:R-:W-:-:S02]  /*0c20*/  FFMA.FTZ R65, R81, R86, R65 ;  /* 0x0000005651417223 */ /* 0x000fc40000010041 */
[C---:B------:R-:W-:Y:S02]  /*0c30*/  FADD.FTZ R89, -R138.reuse, R89 ;  /* 0x000000598a597221 */ /* 0x040fe40000010100 */
        /* <DEDUP_REMOVED lines=8> */
[----:B------:R-:W-:Y:S02]  /*0cc0*/  FMUL.FTZ R90, R136, R89 ;  /* 0x00000059885a7220 */ /* 0x000fe40000410000 */
[----:B------:R-:W-:Y:S02]  /*0cd0*/  FMUL.FTZ R83, R25, R93 ;  /* 0x0000005d19537220 */ /* 0x000fe40000410000 */
[----:B------:R-:W-:-:S02]  /*0ce0*/  FADD.FTZ R64, R67, R82 ;  /* 0x0000005243407221 */ /* 0x000fc40000010000 */
[----:B------:R-:W-:Y:S01]  /*0cf0*/  FFMA.FTZ R65, R91, R82, R65 ;  /* 0x000000525b417223 */ /* 0x000fe20000010041 */
[----:B------:R-:W-:Y:S01]  /*0d00*/  SHF.R.U32.HI R66, RZ, 0x5, R3 ;  /* 0x00000005ff427819 */ /* 0x000fe20000011603 */
[C---:B------:R-:W-:Y:S02]  /*0d10*/  FADD.FTZ R110, R93.reuse, R110 ;  /* 0x0000006e5d6e7221 */ /* 0x040fe40000010000 */
[----:B------:R-:W-:Y:S02]  /*0d20*/  FFMA.FTZ R7, R93, R90, R7 ;  /* 0x0000005a5d077223 */ /* 0x000fe40000010007 */
[----:B------:R-:W-:Y:S02]  /*0d30*/  FMUL.FTZ R93, R136, R71 ;  /* 0x00000047885d7220 */ /* 0x000fe40000410000 */
[----:B------:R-:W-:Y:S02]  /*0d40*/  FMUL.FTZ R88, R26, R94 ;  /* 0x0000005e1a587220 */ /* 0x000fe40000410000 */
[----:B------:R-:W-:-:S02]  /*0d50*/  FADD.FTZ R67, R64, R83 ;  /* 0x0000005340437221 */ /* 0x000fc40000010000 */
[----:B------:R-:W-:Y:S01]  /*0d60*/  FFMA.FTZ R65, R90, R83, R65 ;  /* 0x000000535a417223 */ /* 0x000fe20000010041 */
[----:B------:R-:W-:Y:S01]  /*0d70*/  LOP3.LUT R129, R66, 0x7fffffc, RZ, 0xc0, !PT ;  /* 0x07fffffc42817812 */ /* 0x000fe200078ec0ff */
[C---:B------:R-:W-:Y:S02]  /*0d80*/  FADD.FTZ R109, R92.reuse, R109 ;  /* 0x0000006d5c6d7221 */ /* 0x040fe40000010000 */
[----:B------:R-:W-:Y:S02]  /*0d90*/  FFMA.FTZ R6, R92, R91, R6 ;  /* 0x0000005b5c067223 */ /* 0x000fe40000010006 */
[----:B------:R-:W-:Y:S02]  /*0da0*/  FMUL.FTZ R92, R136, R73 ;  /* 0x00000049885c7220 */ /* 0x000fe40000410000 */
[----:B------:R-:W-:Y:S02]  /*0db0*/  FMUL.FTZ R89, R27, R95 ;  /* 0x0000005f1b597220 */ /* 0x000fe40000410000 */
[----:B------:R-:W-:-:S02]  /*0dc0*/  FADD.FTZ R64, R67, R88 ;  /* 0x0000005843407221 */ /* 0x000fc40000010000 */
[----:B------:R-:W-:Y:S01]  /*0dd0*/  FFMA.FTZ R65, R93, R88, R65 ;  /* 0x000000585d417223 */ /* 0x000fe20000010041 */
        /* <DEDUP_REMOVED lines=8> */
[----:B------:R-:W-:Y:S02]  /*0e60*/  FADD.FTZ R72, R64, R89 ;  /* 0x0000005940487221 */ /* 0x000fe40000010000 */
[----:B------:R-:W-:Y:S01]  /*0e70*/  FFMA.FTZ R69, R92, R89, R65 ;  /* 0x000000595c457223 */ /* 0x000fe20000010041 */
[----:B------:R-:W-:Y:S05]  /*0e80*/  BRA.DIV ~URZ, `(.L_x_1755) ;  /* 0x000013427f007947 */ /* 0x000fea000b800000 */
[----:B------:R0:W1:Y:S02]  /*0e90*/  SHFL.DOWN PT, R67, R72, 0x10, 0x1f ;  /* 0x0a001f0048437f89 */ /* 0x00006400000e0000 */
.L_x_1760:
        /* <DEDUP_REMOVED lines=18> */
.L_x_1761:
        /* <DEDUP_REMOVED lines=52> */
.L_x_1757:
[----:B------:R-:W-:Y:S01]  /*1300*/  FMUL.FTZ R117, R117, c[0x0][0x1e8] ;  /* 0x00007a0075757a20 */ /* 0x000fe20000410000 */
[----:B------:R-:W-:Y:S01]  /*1310*/  LOP3.LUT P2, RZ, R137, 0xff, RZ, 0xc0, !PT ;  /* 0x000000ff89ff7812 */ /* 0x000fe2000784c0ff */
[-CC-:B------:R-:W-:Y:S01]  /*1320*/  FFMA.FTZ R123, R123, R71.reuse, R94.reuse ;  /* 0x000000477b7b7223 */ /* 0x180fe2000001005e */
[----:B------:R-:W-:Y:S01]  /*1330*/  LOP3.LUT P6, RZ, R137, 0xff00, RZ, 0xc0, !PT ;  /* 0x0000ff0089ff7812 */ /* 0x000fe200078cc0ff */
[-CC-:B0-----:R-:W-:Y:S02]  /*1340*/  FFMA.FTZ R67, R81, R71.reuse, R94.reuse ;  /* 0x0000004751437223 */ /* 0x181fe4000001005e */
[----:B------:R-:W-:Y:S01]  /*1350*/  FFMA.FTZ R118, R92, R71, R94 ;  /* 0x000000475c767223 */ /* 0x000fe2000001005e */
[----:B------:R-:W-:Y:S01]  /*1360*/  SEL R92, R117, RZ, P2 ;  /* 0x000000ff755c7207 */ /* 0x000fe20001000000 */
[----:B------:R-:W-:Y:S01]  /*1370*/  FMUL.FTZ R81, R119, c[0x0][0x1e8] ;  /* 0x00007a0077517a20 */ /* 0x000fe20000410000 */
[----:B------:R-:W-:Y:S01]  /*1380*/  LOP3.LUT P2, RZ, R137, 0xff0000, RZ, 0xc0, !PT ;  /* 0x00ff000089ff7812 */ /* 0x000fe2000784c0ff */
[----:B------:R-:W-:-:S02]  /*1390*/  FMUL.FTZ R70, R70, c[0x0][0x1e8] ;  /* 0x00007a0046467a20 */ /* 0x000fc40000410000 */
[-CC-:B------:R-:W-:Y:S02]  /*13a0*/  FFMA.FTZ R74, R74, R71.reuse, R94.reuse ;  /* 0x000000474a4a7223 */ /* 0x180fe4000001005e */
[----:B------:R-:W-:Y:S02]  /*13b0*/  FADD.FTZ R123, R76, -R123 ;  /* 0x8000007b4c7b7221 */ /* 0x000fe40000010000 */
        /* <DEDUP_REMOVED lines=8> */
[----:B------:R-:W-:Y:S01]  /*1440*/  SEL R94, R81, RZ, P2 ;  /* 0x000000ff515e7207 */ /* 0x000fe20001000000 */
[----:B------:R-:W-:Y:S01]  /*1450*/  FADD.FTZ R75, R75, -R74 ;  /* 0x8000004a4b4b7221 */ /* 0x000fe20000010000 */
[----:B------:R-:W-:Y:S01]  /*1460*/  LOP3.LUT P2, RZ, R17, 0xff0000, RZ, 0xc0, !PT ;  /* 0x00ff000011ff7812 */ /* 0x000fe2000784c0ff */
[----:B------:R-:W-:Y:S01]  /*1470*/  FMUL.FTZ R72, R72, c[0x0][0x1e8] ;  /* 0x00007a0048487a20 */ /* 0x000fe20000410000 */
[----:B------:R-:W-:Y:S01]  /*1480*/  SEL R93, R70, RZ, P6 ;  /* 0x000000ff465d7207 */ /* 0x000fe20003000000 */
[C---:B------:R-:W-:Y:S01]  /*1490*/  FMUL.FTZ R74, R136.reuse, R123 ;  /* 0x0000007b884a7220 */ /* 0x040fe20000410000 */
[----:B------:R-:W-:Y:S01]  /*14a0*/  LOP3.LUT P6, RZ, R137, 0xff000000, RZ, 0xc0, !PT ;  /* 0xff00000089ff7812 */ /* 0x000fe200078cc0ff */
[----:B------:R-:W-:Y:S01]  /*14b0*/  FADD.FTZ R79, R79, -R130 ;  /* 0x800000824f4f7221 */ /* 0x000fe20000010000 */
[----:B------:R-:W-:Y:S01]  /*14c0*/  SEL R81, R81, RZ, P2 ;  /* 0x000000ff51517207 */ /* 0x000fe20001000000 */
[----:B------:R-:W-:Y:S01]  /*14d0*/  @P4 FADD.FTZ R74, R45, R74 ;  /* 0x0000004a2d4a4221 */ /* 0x000fe20000010000 */
[C---:B------:R-:W-:Y:S01]  /*14e0*/  LOP3.LUT P2, RZ, R17.reuse, 0xff, RZ, 0xc0, !PT ;  /* 0x000000ff11ff7812 */ /* 0x040fe2000784c0ff */
[----:B------:R-:W-:Y:S01]  /*14f0*/  FMUL.FTZ R90, R136, R79 ;  /* 0x0000004f885a7220 */ /* 0x000fe20000410000 */
[----:B------:R-:W-:Y:S01]  /*1500*/  SEL R95, R72, RZ, P6 ;  /* 0x000000ff485f7207 */ /* 0x000fe20003000000 */
[----:B------:R-:W-:Y:S01]  /*1510*/  FMUL.FTZ R75, R136, R75 ;  /* 0x0000004b884b7220 */ /* 0x000fe20000410000 */
[----:B------:R-:W-:Y:S01]  /*1520*/  LOP3.LUT P6, RZ, R17, 0xff000000, RZ, 0xc0, !PT ;  /* 0xff00000011ff7812 */ /* 0x000fe200078cc0ff */
[----:B------:R-:W-:Y:S01]  /*1530*/  FADD.FTZ R125, R78, -R125 ;  /* 0x8000007d4e7d7221 */ /* 0x000fe20000010000 */
[----:B------:R-:W-:Y:S01]  /*1540*/  SEL R123, R117, RZ, P2 ;  /* 0x000000ff757b7207 */ /* 0x000fe20001000000 */
[----:B------:R-:W-:Y:S01]  /*1550*/  FMUL.FTZ R68, R74, c[0x0][0x1e8] ;  /* 0x00007a004a447a20 */ /* 0x000fe20000410000 */
[----:B------:R-:W-:Y:S01]  /*1560*/  LOP3.LUT P2, RZ, R124, 0xff00, RZ, 0xc0, !PT ;  /* 0x0000ff007cff7812 */ /* 0x000fe2000784c0ff */
[----:B------:R-:W-:Y:S01]  /*1570*/  @P4 FADD.FTZ R90, R47, R90 ;  /* 0x0000005a2f5a4221 */ /* 0x000fe20000010000 */
[----:B------:R-:W-:Y:S01]  /*1580*/  SEL R80, R72, RZ, P6 ;  /* 0x000000ff48507207 */ /* 0x000fe20003000000 */
[----:B------:R-:W-:Y:S01]  /*1590*/  @P4 FADD.FTZ R75, R44, R75 ;  /* 0x0000004b2c4b4221 */ /* 0x000fe20000010000 */
[----:B------:R-:W-:Y:S01]  /*15a0*/  LOP3.LUT P6, RZ, R17, 0xff00, RZ, 0xc0, !PT ;  /* 0x0000ff0011ff7812 */ /* 0x000fe200078cc0ff */
[----:B------:R-:W-:Y:S01]  /*15b0*/  FMUL.FTZ R79, R136, R125 ;  /* 0x0000007d884f7220 */ /* 0x000fe20000410000 */
[----:B------:R-:W-:Y:S01]  /*15c0*/  SEL R65, R68, RZ, P2 ;  /* 0x000000ff44417207 */ /* 0x000fe20001000000 */
[----:B------:R-:W-:Y:S01]  /*15d0*/  FMUL.FTZ R69, R90, c[0x0][0x1e8] ;  /* 0x00007a005a457a20 */ /* 0x000fe20000410000 */
[----:B------:R-:W-:Y:S01]  /*15e0*/  LOP3.LUT P2, RZ, R124, 0xff000000, RZ, 0xc0, !PT ;  /* 0xff0000007cff7812 */ /* 0x000fe2000784c0ff */
[----:B------:R-:W-:Y:S01]  /*15f0*/  FMUL.FTZ R127, R75, c[0x0][0x1e8] ;  /* 0x00007a004b7f7a20 */ /* 0x000fe20000410000 */
[----:B------:R-:W-:Y:S01]  /*1600*/  SEL R128, R70, RZ, P6 ;  /* 0x000000ff46807207 */ /* 0x000fe20003000000 */
[----:B------:R-:W-:Y:S01]  /*1610*/  @P4 FADD.FTZ R79, R46, R79 ;  /* 0x0000004f2e4f4221 */ /* 0x000fe20000010000 */
[----:B------:R-:W-:Y:S01]  /*1620*/  LOP3.LUT P6, RZ, R124, 0xff, RZ, 0xc0, !PT ;  /* 0x000000ff7cff7812 */ /* 0x000fe200078cc0ff */
[----:B------:R-:W-:Y:S01]  /*1630*/  FADD.FTZ R77, R84, -R77 ;  /* 0x8000004d544d7221 */ /* 0x000fe20000010000 */
[----:B------:R-:W-:Y:S01]  /*1640*/  MOV R130, 0x10 ;  /* 0x0000001000827802 */ /* 0x000fe20000000f00 */
        /* <DEDUP_REMOVED lines=8> */
[----:B------:R-:W-:Y:S01]  /*16d0*/  FMUL.FTZ R78, R136, R85 ;  /* 0x00000055884e7220 */ /* 0x000fe20000410000 */
[----:B------:R-:W-:Y:S01]  /*16e0*/  SEL R86, R69, RZ, P2 ;  /* 0x000000ff45567207 */ /* 0x000fe20001000000 */
[----:B------:R-:W-:Y:S01]  /*16f0*/  @P4 FADD.FTZ R77, R48, R77 ;  /* 0x0000004d304d4221 */ /* 0x000fe20000010000 */
[----:B------:R-:W-:Y:S01]  /*1700*/  LOP3.LUT P2, RZ, R2, 0xff00, RZ, 0xc0, !PT ;  /* 0x0000ff0002ff7812 */ /* 0x000fe2000784c0ff */
[----:B------:R-:W-:Y:S01]  /*1710*/  FMUL.FTZ R85, R136, R71 ;  /* 0x0000004788557220 */ /* 0x000fe20000410000 */
[----:B------:R-:W-:Y:S01]  /*1720*/  SEL R66, R125, RZ, P6 ;  /* 0x000000ff7d427207 */ /* 0x000fe20003000000 */
[----:B------:R-:W-:Y:S01]  /*1730*/  FADD.FTZ R87, R87, -R132 ;  /* 0x8000008457577221 */ /* 0x000fe20000010000 */
[----:B------:R-:W-:Y:S01]  /*1740*/  LOP3.LUT P6, RZ, R2, 0xff0000, RZ, 0xc0, !PT ;  /* 0x00ff000002ff7812 */ /* 0x000fe200078cc0ff */
[----:B------:R-:W-:Y:S01]  /*1750*/  FMUL.FTZ R73, R77, c[0x0][0x1e8] ;  /* 0x00007a004d497a20 */ /* 0x000fe20000410000 */
[----:B------:R-:W-:Y:S01]  /*1760*/  SEL R124, R68, RZ, P2 ;  /* 0x000000ff447c7207 */ /* 0x000fe20001000000 */
[----:B------:R-:W-:Y:S01]  /*1770*/  @P4 FADD.FTZ R85, R50, R85 ;  /* 0x0000005532554221 */ /* 0x000fe20000010000 */
[----:B------:R-:W-:Y:S01]  /*1780*/  LOP3.LUT P2, RZ, R122, 0xff, RZ, 0xc0, !PT ;  /* 0x000000ff7aff7812 */ /* 0x000fe2000784c0ff */
[----:B------:R-:W-:Y:S01]  /*1790*/  @P4 FADD.FTZ R78, R49, R78 ;  /* 0x0000004e314e4221 */ /* 0x000fe20000010000 */
[----:B------:R-:W-:Y:S01]  /*17a0*/  SEL R125, R125, RZ, P6 ;  /* 0x000000ff7d7d7207 */ /* 0x000fe20003000000 */
[----:B------:R-:W-:Y:S01]  /*17b0*/  FMUL.FTZ R84, R136, R87 ;  /* 0x0000005788547220 */ /* 0x000fe20000410000 */
[----:B------:R-:W-:Y:S01]  /*17c0*/  LOP3.LUT P6, RZ, R2, 0xff, RZ, 0xc0, !PT ;  /* 0x000000ff02ff7812 */ /* 0x000fe200078cc0ff */
[----:B------:R-:W-:Y:S01]  /*17d0*/  FMUL.FTZ R72, R85, c[0x0][0x1e8] ;  /* 0x00007a0055487a20 */ /* 0x000fe20000410000 */
[----:B------:R-:W-:Y:S01]  /*17e0*/  SEL R68, R73, RZ, P2 ;  /* 0x000000ff49447207 */ /* 0x000fe20001000000 */
[----:B------:R-:W-:Y:S01]  /*17f0*/  FMUL.FTZ R87, R78, c[0x0][0x1e8] ;  /* 0x00007a004e577a20 */ /* 0x000fe20000410000 */
[C---:B------:R-:W-:Y:S01]  /*1800*/  LOP3.LUT P2, RZ, R122.reuse, 0xff0000, RZ, 0xc0, !PT ;  /* 0x00ff00007aff7812 */ /* 0x040fe2000784c0ff */
[----:B------:R-:W-:Y:S01]  /*1810*/  @P4 FADD.FTZ R84, R51, R84 ;  /* 0x0000005433544221 */ /* 0x000fe20000010000 */
[----:B------:R-:W-:Y:S01]  /*1820*/  SEL R127, R127, RZ, P6 ;  /* 0x000000ff7f7f7207 */ /* 0x000fe20003000000 */
[----:B------:R-:W-:Y:S01]  /*1830*/  FADD.FTZ R83, R83, -R116 ;  /* 0x8000007453537221 */ /* 0x000fe20000010000 */
[----:B------:R-:W-:Y:S01]  /*1840*/  LOP3.LUT P6, RZ, R122, 0xff00, RZ, 0xc0, !PT ;  /* 0x0000ff007aff7812 */ /* 0x000fe200078cc0ff */
[----:B------:R-:W-:Y:S01]  /*1850*/  FADD.FTZ R91, R82, -R91 ;  /* 0x8000005b525b7221 */ /* 0x000fe20000010000 */
[----:B------:R-:W-:Y:S01]  /*1860*/  SEL R70, R72, RZ, P2 ;  /* 0x000000ff48467207 */ /* 0x000fe20001000000 */
[----:B------:R-:W-:Y:S01]  /*1870*/  FMUL.FTZ R132, R84, c[0x0][0x1e8] ;  /* 0x00007a0054847a20 */ /* 0x000fe20000410000 */
[----:B------:R-:W-:Y:S01]  /*1880*/  LOP3.LUT P2, RZ, R0, 0xff0000, RZ, 0xc0, !PT ;  /* 0x00ff000000ff7812 */ /* 0x000fe2000784c0ff */
[----:B------:R-:W-:Y:S01]  /*1890*/  FMUL.FTZ R82, R136, R83 ;  /* 0x0000005388527220 */ /* 0x000fe20000410000 */
[----:B------:R-:W-:Y:S01]  /*18a0*/  SEL R69, R87, RZ, P6 ;  /* 0x000000ff57457207 */ /* 0x000fe20003000000 */
[----:B------:R-:W-:Y:S01]  /*18b0*/  FADD.FTZ R89, R89, -R118 ;  /* 0x8000007659597221 */ /* 0x000fe20000010000 */
[----:B------:R-:W-:Y:S01]  /*18c0*/  LOP3.LUT P6, RZ, R122, 0xff000000, RZ, 0xc0, !PT ;  /* 0xff0000007aff7812 */ /* 0x000fe200078cc0ff */
[----:B------:R-:W-:Y:S01]  /*18d0*/  @P4 FADD.FTZ R82, R53, R82 ;  /* 0x0000005235524221 */ /* 0x000fe20000010000 */
[----:B------:R-:W-:Y:S01]  /*18e0*/  SEL R131, R72, RZ, P2 ;  /* 0x000000ff48837207 */ /* 0x000fe20001000000 */
[----:B------:R-:W-:Y:S01]  /*18f0*/  FMUL.FTZ R91, R136, R91 ;  /* 0x0000005b885b7220 */ /* 0x000fe20000410000 */
        /* <DEDUP_REMOVED lines=9> */
[----:B------:R-:W-:Y:S01]  /*1990*/  FMUL.FTZ R121, R136, R121 ;  /* 0x0000007988797220 */ /* 0x000fe20000410000 */
[----:B------:R-:W-:Y:S01]  /*19a0*/  SEL R132, R132, RZ, P6 ;  /* 0x000000ff84847207 */ /* 0x000fe20003000000 */
[----:B------:R-:W-:Y:S01]  /*19b0*/  FMUL.FTZ R88, R91, c[0x0][0x1e8] ;  /* 0x00007a005b587a20 */ /* 0x000fe20000410000 */
[----:B------:R-:W-:Y:S01]  /*19c0*/  LOP3.LUT P6, RZ, R0, 0xff00, RZ, 0xc0, !PT ;  /* 0x0000ff0000ff7812 */ /* 0x000fe200078cc0ff */
[----:B------:R-:W-:Y:S01]  /*19d0*/  @P4 FADD.FTZ R121, R54, R121 ;  /* 0x0000007936794221 */ /* 0x000fe20000010000 */
[----:B------:R-:W-:Y:S01]  /*19e0*/  SEL R136, R89, RZ, P2 ;  /* 0x000000ff59887207 */ /* 0x000fe20001000000 */
[----:B------:R-:W-:Y:S01]  /*19f0*/  @P4 FADD.FTZ R116, R55, R116 ;  /* 0x0000007437744221 */ /* 0x000fe20000010000 */
[----:B------:R-:W-:Y:S01]  /*1a00*/  ISETP.NE.U32.AND P2, PT, RZ, c[0x0][0x250], PT ;  /* 0x00009400ff007a0c */ /* 0x000fe20003f45070 */
[----:B------:R-:W-:Y:S01]  /*1a10*/  FMUL.FTZ R129, R121, c[0x0][0x1e8] ;  /* 0x00007a0079817a20 */ /* 0x000fe20000410000 */
[----:B------:R-:W-:Y:S01]  /*1a20*/  SEL R134, R87, RZ, P6 ;  /* 0x000000ff57867207 */ /* 0x000fe20003000000 */
[----:B------:R-:W-:Y:S01]  /*1a30*/  FMUL.FTZ R138, R116, c[0x0][0x1e8] ;  /* 0x00007a00748a7a20 */ /* 0x000fe20000410000 */
[----:B------:R-:W-:Y:S01]  /*1a40*/  LOP3.LUT P6, RZ, R18, 0xff, RZ, 0xc0, !PT ;  /* 0x000000ff12ff7812 */ /* 0x000fe200078cc0ff */
[----:B------:R-:W-:Y:S01]  /*1a50*/  @P0 IMAD.WIDE.U32 R118, R115, R130, c[0x0][0x250] ;  /* 0x0000940073760625 */ /* 0x000fe200078e0082 */
[----:B------:R-:W-:-:S02]  /*1a60*/  ISETP.NE.AND.EX P2, PT, RZ, c[0x0][0x254], PT, P2 ;  /* 0x00009500ff007a0c */ /* 0x000fc40003f45320 */
[-C--:B------:R-:W-:Y:S02]  /*1a70*/  @P1 SEL R72, R75, R56.reuse, P3 ;  /* 0x000000384b481207 */ /* 0x080fe40001800000 */
[-C--:B------:R-:W-:Y:S02]  /*1a80*/  @P1 SEL R76, R77, R56.reuse, P3 ;  /* 0x000000384d4c1207 */ /* 0x080fe40001800000 */
[-C--:B------:R-:W-:Y:S02]  /*1a90*/  @P1 SEL R73, R74, R57.reuse, P3 ;  /* 0x000000394a491207 */ /* 0x080fe40001800000 */
[----:B------:R-:W-:Y:S02]  /*1aa0*/  SEL R56, R91, R56, P3 ;  /* 0x000000385b387207 */ /* 0x000fe40001800000 */
[----:B------:R-:W-:Y:S02]  /*1ab0*/  SEL R135, R88, RZ, P6 ;  /* 0x000000ff58877207 */ /* 0x000fe40003000000 */
[----:B------:R-:W-:-:S02]  /*1ac0*/  @P1 SEL R77, R78, R57, P3 ;  /* 0x000000394e4d1207 */ /* 0x000fc40001800000 */
[-C--:B------:R-:W-:Y:S02]  /*1ad0*/  @P1 SEL R74, R79, R58.reuse, P3 ;  /* 0x0000003a4f4a1207 */ /* 0x080fe40001800000 */
[----:B------:R-:W-:Y:S02]  /*1ae0*/  LOP3.LUT P6, RZ, R18, 0xff0000, RZ, 0xc0, !PT ;  /* 0x00ff000012ff7812 */ /* 0x000fe400078cc0ff */
[----:B------:R-:W-:Y:S02]  /*1af0*/  SEL R57, R82, R57, P3 ;  /* 0x0000003952397207 */ /* 0x000fe40001800000 */
[----:B------:R-:W-:Y:S02]  /*1b00*/  @P1 SEL R78, R85, R58, P3 ;  /* 0x0000003a554e1207 */ /* 0x000fe40001800000 */
[----:B------:R-:W-:Y:S01]  /*1b10*/  @P1 SEL R79, R84, R59, P3 ;  /* 0x0000003b544f1207 */ /* 0x000fe20001800000 */
[C---:B------:R-:W-:Y:S01]  /*1b20*/  IMAD.WIDE.U32 R84, R113.reuse, R130, c[0x0][0x248] ;  /* 0x0000920071547625 */ /* 0x040fe200078e0082 */
[----:B------:R-:W-:-:S02]  /*1b30*/  IADD3 R91, R113, 0x80, RZ ;  /* 0x00000080715b7810 */ /* 0x000fc40007ffe0ff */
[----:B------:R-:W-:Y:S01]  /*1b40*/  SEL R58, R121, R58, P3 ;  /* 0x0000003a793a7207 */ /* 0x000fe20001800000 */
[----:B------:R-:W-:Y:S01]  /*1b50*/  @P0 IMAD.WIDE.U32 R120, R113, R130, c[0x0][0x250] ;  /* 0x0000940071780625 */ /* 0x000fe200078e0082 */
[----:B------:R-:W-:Y:S01]  /*1b60*/  @P1 SEL R75, R90, R59, P3 ;  /* 0x0000003b5a4b1207 */ /* 0x000fe20001800000 */
[----:B------:R0:W-:Y:S01]  /*1b70*/  STG.E.128 [R84.64], R92 ;  /* 0x0000005c54007986 */ /* 0x0001e2000c101d04 */
[----:B------:R-:W-:Y:S01]  /*1b80*/  SEL R83, R80, R63, P2 ;  /* 0x0000003f50537207 */ /* 0x000fe20001000000 */
[----:B------:R-:W-:Y:S01]  /*1b90*/  IMAD.WIDE.U32 R90, R130, R91, c[0x0][0x248] ;  /* 0x00009200825a7625 */ /* 0x000fe200078e005b */
[----:B------:R-:W-:Y:S02]  /*1ba0*/  SEL R82, R81, R62, P2 ;  /* 0x0000003e51527207 */ /* 0x000fe40001000000 */
[----:B------:R-:W-:Y:S01]  /*1bb0*/  SEL R59, R116, R59, P3 ;  /* 0x0000003b743b7207 */ /* 0x000fe20001800000 */
[----:B------:R-:W-:Y:S01]  /*1bc0*/  @P1 IMAD.WIDE.U32 R116, R115, R130, c[0x0][0x258] ;  /* 0x0000960073741625 */ /* 0x000fe200078e0082 */
[----:B------:R-:W-:-:S02]  /*1bd0*/  SEL R81, R128, R61, P2 ;  /* 0x0000003d80517207 */ /* 0x000fc40001000000 */
[----:B------:R-:W-:Y:S01]  /*1be0*/  SEL R80, R123, R60, P2 ;  /* 0x0000003c7b507207 */ /* 0x000fe20001000000 */
[----:B------:R-:W-:Y:S01]  /*1bf0*/  @P1 IMAD.WIDE.U32 R122, R111, R130, c[0x0][0x258] ;  /* 0x000096006f7a1625 */ /* 0x000fe200078e0082 */
[----:B------:R-:W-:Y:S02]  /*1c00*/  SEL R137, R129, RZ, P6 ;  /* 0x000000ff81897207 */ /* 0x000fe40003000000 */
[----:B------:R-:W-:Y:S01]  /*1c10*/  LOP3.LUT P6, RZ, R126, 0xff, RZ, 0xc0, !PT ;  /* 0x000000ff7eff7812 */ /* 0x000fe200078cc0ff */
[----:B------:R-:W-:Y:S01]  /*1c20*/  @P0 STG.E.128 [R120.64], R80 ;  /* 0x0000005078000986 */ /* 0x000fe2000c101d04 */
[----:B------:R-:W-:Y:S02]  /*1c30*/  LOP3.LUT P3, RZ, R18, 0xff000000, RZ, 0xc0, !PT ;  /* 0xff00000012ff7812 */ /* 0x000fe4000786c0ff */
[----:B------:R-:W-:Y:S01]  /*1c40*/  IADD3 R115, R113, 0x100, RZ ;  /* 0x0000010071737810 */ /* 0x000fe20007ffe0ff */
[----:B------:R1:W-:Y:S01]  /*1c50*/  @P1 STG.E.128 [R116.64], R72 ;  /* 0x0000004874001986 */ /* 0x0003e2000c101d04 */
[----:B------:R-:W-:-:S02]  /*1c60*/  SEL R87, R86, R63, P2 ;  /* 0x0000003f56577207 */ /* 0x000fc40001000000 */
[----:B------:R-:W-:Y:S01]  /*1c70*/  SEL R88, R88, RZ, P6 ;  /* 0x000000ff58587207 */ /* 0x000fe20003000000 */
[----:B------:R2:W-:Y:S01]  /*1c80*/  STG.E.128 [R90.64], R64 ;  /* 0x000000405a007986 */ /* 0x0005e2000c101d04 */
[----:B------:R-:W-:Y:S02]  /*1c90*/  SEL R140, R138, RZ, P3 ;  /* 0x000000ff8a8c7207 */ /* 0x000fe40001800000 */
[----:B------:R-:W-:Y:S02]  /*1ca0*/  SEL R86, R125, R62, P2 ;  /* 0x0000003e7d567207 */ /* 0x000fe40001000000 */
[----:B0-----:R-:W-:Y:S02]  /*1cb0*/  SEL R85, R124, R61, P2 ;  /* 0x0000003d7c557207 */ /* 0x001fe40001000000 */
[----:B------:R-:W-:Y:S02]  /*1cc0*/  SEL R84, R127, R60, P2 ;  /* 0x0000003c7f547207 */ /* 0x000fe40001000000 */
[----:B------:R-:W-:-:S02]  /*1cd0*/  LOP3.LUT P4, RZ, R126, 0xff00, RZ, 0xc0, !PT ;  /* 0x0000ff007eff7812 */ /* 0x000fc4000788c0ff */
[C---:B------:R-:W-:Y:S01]  /*1ce0*/  LOP3.LUT P6, RZ, R126.reuse, 0xff0000, RZ, 0xc0, !PT ;  /* 0x00ff00007eff7812 */ /* 0x040fe200078cc0ff */
[----:B------:R0:W-:Y:S01]  /*1cf0*/  @P0 STG.E.128 [R118.64], R84 ;  /* 0x0000005476000986 */ /* 0x0001e2000c101d04 */
[----:B------:R-:W-:Y:S01]  /*1d00*/  LOP3.LUT P3, RZ, R126, 0xff000000, RZ, 0xc0, !PT ;  /* 0xff0000007eff7812 */ /* 0x000fe2000786c0ff */
[----:B-1----:R-:W-:Y:S01]  /*1d10*/  @P1 IMAD.WIDE.U32 R72, R16, R130, c[0x0][0x258] ;  /* 0x0000960010481625 */ /* 0x002fe200078e0082 */
[----:B------:R-:W-:Y:S01]  /*1d20*/  IADD3 R75, R113, 0x180, RZ ;  /* 0x00000180714b7810 */ /* 0x000fe20007ffe0ff */
[----:B------:R0:W-:Y:S01]  /*1d30*/  @P1 STG.E.128 [R122.64], R76 ;  /* 0x0000004c7a001986 */ /* 0x0001e2000c101d04 */
[----:B------:R-:W-:Y:S01]  /*1d40*/  SEL R92, R133, R60, P2 ;  /* 0x0000003c855c7207 */ /* 0x000fe20001000000 */
[----:B--2---:R-:W-:Y:S01]  /*1d50*/  IMAD.WIDE.U32 R64, R130, R115, c[0x0][0x248] ;  /* 0x0000920082407625 */ /* 0x004fe200078e0073 */
[----:B------:R-:W-:Y:S02]  /*1d60*/  SEL R93, R134, R61, P2 ;  /* 0x0000003d865d7207 */ /* 0x000fe40001000000 */
[----:B------:R-:W-:Y:S01]  /*1d70*/  SEL R94, R131, R62, P2 ;  /* 0x0000003e835e7207 */ /* 0x000fe20001000000 */
[-C--:B------:R-:W-:Y:S01]  /*1d80*/  @P0 IMAD.WIDE.U32 R66, R111, R130.reuse, c[0x0][0x250] ;  /* 0x000094006f420625 */ /* 0x080fe200078e0082 */
[----:B------:R-:W-:Y:S01]  /*1d90*/  SEL R95, R132, R63, P2 ;  /* 0x0000003f845f7207 */ /* 0x000fe20001000000 */
[----:B------:R0:W-:Y:S01]  /*1da0*/  STG.E.128 [R64.64], R68 ;  /* 0x0000004440007986 */ /* 0x0001e2000c101d04 */
[----:B------:R-:W-:Y:S01]  /*1db0*/  SEL R89, R89, RZ, P4 ;  /* 0x000000ff59597207 */ /* 0x000fe20002000000 */
[----:B------:R-:W-:Y:S01]  /*1dc0*/  IMAD.WIDE.U32 R74, R130, R75, c[0x0][0x248] ;  /* 0x00009200824a7625 */ /* 0x000fe200078e004b */
[----:B------:R-:W-:Y:S01]  /*1dd0*/  SEL R90, R129, RZ, P6 ;  /* 0x000000ff815a7207 */ /* 0x000fe20003000000 */
[----:B------:R0:W-:Y:S01]  /*1de0*/  @P0 STG.E.128 [R66.64], R92 ;  /* 0x0000005c42000986 */ /* 0x0001e2000c101d04 */
[----:B------:R-:W-:Y:S01]  /*1df0*/  SEL R91, R138, RZ, P3 ;  /* 0x000000ff8a5b7207 */ /* 0x000fe20001800000 */
[----:B------:R-:W-:Y:S01]  /*1e00*/  @P0 IMAD.WIDE.U32 R130, R16, R130, c[0x0][0x250] ;  /* 0x0000940010820625 */ /* 0x000fe200078e0082 */
[----:B------:R-:W-:Y:S01]  /*1e10*/  SEL R60, R135, R60, P2 ;  /* 0x0000003c873c7207 */ /* 0x000fe20001000000 */
[----:B------:R0:W-:Y:S01]  /*1e20*/  @P1 STG.E.128 [R72.64], R56 ;  /* 0x0000003848001986 */ /* 0x0001e2000c101d04 */
[----:B------:R-:W-:-:S02]  /*1e30*/  SEL R61, R136, R61, P2 ;  /* 0x0000003d883d7207 */ /* 0x000fc40001000000 */
[----:B------:R-:W-:Y:S01]  /*1e40*/  SEL R62, R137, R62, P2 ;  /* 0x0000003e893e7207 */ /* 0x000fe20001000000 */
[----:B------:R0:W-:Y:S01]  /*1e50*/  STG.E.128 [R74.64], R88 ;  /* 0x000000584a007986 */ /* 0x0001e2000c101d04 */
[----:B------:R-:W-:-:S05]  /*1e60*/  SEL R63, R140, R63, P2 ;  /* 0x0000003f8c3f7207 */ /* 0x000fca0001000000 */
[----:B------:R0:W-:Y:S01]  /*1e70*/  @P0 STG.E.128 [R130.64], R60 ;  /* 0x0000003c82000986 */ /* 0x0001e2000c101d04 */
[----:B------:R-:W-:-:S04]  /*1e80*/  LOP3.LUT P0, RZ, R15, 0xff, RZ, 0xc0, !PT ;  /* 0x000000ff0fff7812 */ /* 0x000fc8000780c0ff */
[----:B------:R-:W-:Y:S01]  /*1e90*/  SEL R15, RZ, 0x1, P0 ;  /* 0x00000001ff0f7807 */ /* 0x000fe20000000000 */
[----:B0-----:R-:W-:Y:S01]  /*1ea0*/  @P5 CALL.REL.NOINC `(.L_x_1758) ;  /* 0x0000001000005944 */ /* 0x001fe20003c00000 */
[----:B------:R-:W-:Y:S05]  /*1eb0*/  BRA `(.L_x_1759) ;  /* 0xffffe48000007947 */ /* 0x000fea000383ffff */
.L_x_1758:
        /* <DEDUP_REMOVED lines=32> */
.L_x_1754:
[----:B------:R-:W0:Y:S01]  /*20c0*/  S2UR UR6, SR_CTAID.X ;  /* 0x00000000000679c3 */ /* 0x000e220000002500 */
[----:B------:R-:W-:Y:S01]  /*20d0*/  HFMA2.MMA R5, -RZ, RZ, 0, 9.5367431640625e-07 ;  /* 0x00000010ff057435 */ /* 0x000fe200000001ff */
[C---:B0-----:R-:W-:Y:S02]  /*20e0*/  LEA.HI R0, R3.reuse, UR6, RZ, 0x19 ;  /* 0x0000000603007c11 */ /* 0x041fe4000f8fc8ff */
[----:B------:R-:W-:-:S03]  /*20f0*/  LOP3.LUT R3, R3, 0x7f, RZ, 0xc0, !PT ;  /* 0x0000007f03037812 */ /* 0x000fc600078ec0ff */
        /* <DEDUP_REMOVED lines=13> */
.L_x_1755:
[----:B------:R-:W-:Y:S01]  /*21d0*/  HFMA2.MMA R73, -RZ, RZ, 0, 9.5367431640625e-07 ;  /* 0x00000010ff497435 */ /* 0x000fe200000001ff */
[----:B------:R-:W-:-:S02]  /*21e0*/  MOV R68, R72 ;  /* 0x0000004800447202 */ /* 0x000fc40000000f00 */
[----:B------:R-:W-:Y:S02]  /*21f0*/  MOV R70, 0x1f ;  /* 0x0000001f00467802 */ /* 0x000fe40000000f00 */
[----:B------:R-:W-:Y:S02]  /*2200*/  MOV R95, 0xffffffff ;  /* 0xffffffff005f7802 */ /* 0x000fe40000000f00 */
[----:B------:R-:W-:Y:S02]  /*2210*/  MOV R64, 0x2230 ;  /* 0x0000223000407802 */ /* 0x000fe40000000f00 */
[----:B-----5:R-:W-:Y:S05]  /*2220*/  CALL.REL.NOINC `($__internal_119_$__cuda_sm70_shflsync_down_p) ;  /* 0x0000046000007944 */ /* 0x020fea0003c00000 */
[----:B-1----:R-:W-:Y:S01]  /*2230*/  MOV R67, R68 ;  /* 0x0000004400437202 */ /* 0x002fe20000000f00 */
[----:B0-----:R-:W-:Y:S05]  /*2240*/  BRA `(.L_x_1760) ;  /* 0xffffec5000007947 */ /* 0x001fea000383ffff */
.L_x_1756:
[----:B------:R-:W-:Y:S01]  /*2250*/  HFMA2.MMA R73, -RZ, RZ, 0, 9.5367431640625e-07 ;  /* 0x00000010ff497435 */ /* 0x000fe200000001ff */
[----:B------:R-:W-:Y:S02]  /*2260*/  MOV R68, R69 ;  /* 0x0000004500447202 */ /* 0x000fe40000000f00 */
[----:B------:R-:W-:Y:S02]  /*2270*/  MOV R70, 0x1f ;  /* 0x0000001f00467802 */ /* 0x000fe40000000f00 */
[----:B------:R-:W-:-:S02]  /*2280*/  MOV R95, 0xffffffff ;  /* 0xffffffff005f7802 */ /* 0x000fc40000000f00 */
[----:B------:R-:W-:Y:S02]  /*2290*/  MOV R64, 0x22b0 ;  /* 0x000022b000407802 */ /* 0x000fe40000000f00 */
[----:B01---5:R-:W-:Y:S05]  /*22a0*/  CALL.REL.NOINC `($__internal_119_$__cuda_sm70_shflsync_down_p) ;  /* 0x000003e000007944 */ /* 0x023fea0003c00000 */
[----:B------:R-:W-:Y:S01]  /*22b0*/  FADD.FTZ R72, R72, R67 ;  /* 0x0000004348487221 */ /* 0x000fe20000010000 */
[----:B0-----:R-:W-:Y:S01]  /*22c0*/  HFMA2.MMA R73, -RZ, RZ, 0, 4.76837158203125e-07 ;  /* 0x00000008ff497435 */ /* 0x001fe200000001ff */
[----:B-1----:R-:W-:Y:S01]  /*22d0*/  FADD.FTZ R69, R69, R68 ;  /* 0x0000004445457221 */ /* 0x002fe20000010000 */
[----:B------:R-:W-:Y:S02]  /*22e0*/  MOV R70, 0x1f ;  /* 0x0000001f00467802 */ /* 0x000fe40000000f00 */
[----:B------:R-:W-:Y:S02]  /*22f0*/  MOV R95, 0xffffffff ;  /* 0xffffffff005f7802 */ /* 0x000fe40000000f00 */
[----:B------:R-:W-:Y:S02]  /*2300*/  MOV R68, R72 ;  /* 0x0000004800447202 */ /* 0x000fe40000000f00 */
[----:B------:R-:W-:Y:S02]  /*2310*/  MOV R64, 0x2330 ;  /* 0x0000233000407802 */ /* 0x000fe40000000f00 */
[----:B------:R-:W-:Y:S05]  /*2320*/  CALL.REL.NOINC `($__internal_119_$__cuda_sm70_shflsync_down_p) ;  /* 0x0000036000007944 */ /* 0x000fea0003c00000 */
[----:B0-----:R-:W-:Y:S01]  /*2330*/  HFMA2.MMA R73, -RZ, RZ, 0, 4.76837158203125e-07 ;  /* 0x00000008ff497435 */ /* 0x001fe200000001ff */
[----:B-1----:R-:W-:-:S02]  /*2340*/  MOV R67, R68 ;  /* 0x0000004400437202 */ /* 0x002fc40000000f00 */
[----:B------:R-:W-:Y:S02]  /*2350*/  MOV R68, R69 ;  /* 0x0000004500447202 */ /* 0x000fe40000000f00 */
[----:B------:R-:W-:Y:S02]  /*2360*/  MOV R70, 0x1f ;  /* 0x0000001f00467802 */ /* 0x000fe40000000f00 */
[----:B------:R-:W-:Y:S02]  /*2370*/  MOV R95, 0xffffffff ;  /* 0xffffffff005f7802 */ /* 0x000fe40000000f00 */
[----:B------:R-:W-:Y:S02]  /*2380*/  MOV R64, 0x23a0 ;  /* 0x000023a000407802 */ /* 0x000fe40000000f00 */
[----:B------:R-:W-:Y:S05]  /*2390*/  CALL.REL.NOINC `($__internal_119_$__cuda_sm70_shflsync_down_p) ;  /* 0x000002f000007944 */ /* 0x000fea0003c00000 */
[----:B------:R-:W-:Y:S01]  /*23a0*/  FADD.FTZ R72, R67, R72 ;  /* 0x0000004843487221 */ /* 0x000fe20000010000 */
[----:B0-----:R-:W-:Y:S01]  /*23b0*/  HFMA2.MMA R73, -RZ, RZ, 0, 2.384185791015625e-07 ;  /* 0x00000004ff497435 */ /* 0x001fe200000001ff */
[----:B-1----:R-:W-:Y:S01]  /*23c0*/  FADD.FTZ R69, R69, R68 ;  /* 0x0000004445457221 */ /* 0x002fe20000010000 */
[----:B------:R-:W-:Y:S02]  /*23d0*/  MOV R70, 0x1f ;  /* 0x0000001f00467802 */ /* 0x000fe40000000f00 */
[----:B------:R-:W-:-:S02]  /*23e0*/  MOV R95, 0xffffffff ;  /* 0xffffffff005f7802 */ /* 0x000fc40000000f00 */
[----:B------:R-:W-:Y:S02]  /*23f0*/  MOV R68, R72 ;  /* 0x0000004800447202 */ /* 0x000fe40000000f00 */
[----:B------:R-:W-:Y:S02]  /*2400*/  MOV R64, 0x2420 ;  /* 0x0000242000407802 */ /* 0x000fe40000000f00 */
[----:B------:R-:W-:Y:S05]  /*2410*/  CALL.REL.NOINC `($__internal_119_$__cuda_sm70_shflsync_down_p) ;  /* 0x0000027000007944 */ /* 0x000fea0003c00000 */
[----:B0-----:R-:W-:Y:S01]  /*2420*/  HFMA2.MMA R73, -RZ, RZ, 0, 2.384185791015625e-07 ;  /* 0x00000004ff497435 */ /* 0x001fe200000001ff */
[----:B-1----:R-:W-:Y:S02]  /*2430*/  MOV R67, R68 ;  /* 0x0000004400437202 */ /* 0x002fe40000000f00 */
[----:B------:R-:W-:Y:S02]  /*2440*/  MOV R68, R69 ;  /* 0x0000004500447202 */ /* 0x000fe40000000f00 */
[----:B------:R-:W-:Y:S02]  /*2450*/  MOV R70, 0x1f ;  /* 0x0000001f00467802 */ /* 0x000fe40000000f00 */
[----:B------:R-:W-:Y:S02]  /*2460*/  MOV R95, 0xffffffff ;  /* 0xffffffff005f7802 */ /* 0x000fe40000000f00 */
[----:B------:R-:W-:-:S02]  /*2470*/  MOV R64, 0x2490 ;  /* 0x0000249000407802 */ /* 0x000fc40000000f00 */
[----:B------:R-:W-:Y:S05]  /*2480*/  CALL.REL.NOINC `($__internal_119_$__cuda_sm70_shflsync_down_p) ;  /* 0x0000020000007944 */ /* 0x000fea0003c00000 */
[----:B------:R-:W-:Y:S01]  /*2490*/  FADD.FTZ R72, R67, R72 ;  /* 0x0000004843487221 */ /* 0x000fe20000010000 */
[----:B0-----:R-:W-:Y:S01]  /*24a0*/  HFMA2.MMA R73, -RZ, RZ, 0, 1.1920928955078125e-07 ;  /* 0x00000002ff497435 */ /* 0x001fe200000001ff */
[----:B-1----:R-:W-:Y:S01]  /*24b0*/  FADD.FTZ R71, R69, R68 ;  /* 0x0000004445477221 */ /* 0x002fe20000010000 */
[----:B------:R-:W-:-:S02]  /*24c0*/  MOV R70, 0x1f ;  /* 0x0000001f00467802 */ /* 0x000fc40000000f00 */
[----:B------:R-:W-:Y:S02]  /*24d0*/  MOV R95, 0xffffffff ;  /* 0xffffffff005f7802 */ /* 0x000fe40000000f00 */
[----:B------:R-:W-:Y:S02]  /*24e0*/  MOV R68, R72 ;  /* 0x0000004800447202 */ /* 0x000fe40000000f00 */
[----:B------:R-:W-:Y:S02]  /*24f0*/  MOV R64, 0x2510 ;  /* 0x0000251000407802 */ /* 0x000fe40000000f00 */
[----:B------:R-:W-:Y:S05]  /*2500*/  CALL.REL.NOINC `($__internal_119_$__cuda_sm70_shflsync_down_p) ;  /* 0x0000018000007944 */ /* 0x000fea0003c00000 */
[----:B0-----:R-:W-:Y:S01]  /*2510*/  HFMA2.MMA R73, -RZ, RZ, 0, 1.1920928955078125e-07 ;  /* 0x00000002ff497435 */ /* 0x001fe200000001ff */
[----:B-1----:R-:W-:Y:S02]  /*2520*/  MOV R67, R68 ;  /* 0x0000004400437202 */ /* 0x002fe40000000f00 */
[----:B------:R-:W-:Y:S02]  /*2530*/  MOV R68, R71 ;  /* 0x0000004700447202 */ /* 0x000fe40000000f00 */
[----:B------:R-:W-:Y:S02]  /*2540*/  MOV R70, 0x1f ;  /* 0x0000001f00467802 */ /* 0x000fe40000000f00 */
[----:B------:R-:W-:-:S02]  /*2550*/  MOV R95, 0xffffffff ;  /* 0xffffffff005f7802 */ /* 0x000fc40000000f00 */
[----:B------:R-:W-:Y:S02]  /*2560*/  MOV R64, 0x2580 ;  /* 0x0000258000407802 */ /* 0x000fe40000000f00 */
[----:B------:R-:W-:Y:S05]  /*2570*/  CALL.REL.NOINC `($__internal_119_$__cuda_sm70_shflsync_down_p) ;  /* 0x0000011000007944 */ /* 0x000fea0003c00000 */
[----:B------:R-:W-:Y:S01]  /*2580*/  FADD.FTZ R69, R67, R72 ;  /* 0x0000004843457221 */ /* 0x000fe20000010000 */
[----:B0-----:R-:W-:Y:S01]  /*2590*/  HFMA2.MMA R73, -RZ, RZ, 0, 5.9604644775390625e-08 ;  /* 0x00000001ff497435 */ /* 0x001fe200000001ff */
[----:B-1----:R-:W-:Y:S01]  /*25a0*/  FADD.FTZ R71, R71, R68 ;  /* 0x0000004447477221 */ /* 0x002fe20000010000 */
[----:B------:R-:W-:Y:S02]  /*25b0*/  MOV R70, 0x1f ;  /* 0x0000001f00467802 */ /* 0x000fe40000000f00 */
[----:B------:R-:W-:Y:S02]  /*25c0*/  MOV R95, 0xffffffff ;  /* 0xffffffff005f7802 */ /* 0x000fe40000000f00 */
[----:B------:R-:W-:Y:S02]  /*25d0*/  MOV R68, R69 ;  /* 0x0000004500447202 */ /* 0x000fe40000000f00 */
[----:B------:R-:W-:Y:S02]  /*25e0*/  MOV R64, 0x2600 ;  /* 0x0000260000407802 */ /* 0x000fe40000000f00 */
[----:B------:R-:W-:Y:S05]  /*25f0*/  CALL.REL.NOINC `($__internal_119_$__cuda_sm70_shflsync_down_p) ;  /* 0x0000009000007944 */ /* 0x000fea0003c00000 */
[----:B0-----:R-:W-:Y:S01]  /*2600*/  HFMA2.MMA R73, -RZ, RZ, 0, 5.9604644775390625e-08 ;  /* 0x00000001ff497435 */ /* 0x001fe200000001ff */
[----:B-1----:R-:W-:-:S02]  /*2610*/  MOV R72, R68 ;  /* 0x0000004400487202 */ /* 0x002fc40000000f00 */
[----:B------:R-:W-:Y:S02]  /*2620*/  MOV R68, R71 ;  /* 0x0000004700447202 */ /* 0x000fe40000000f00 */
[----:B------:R-:W-:Y:S02]  /*2630*/  MOV R70, 0x1f ;  /* 0x0000001f00467802 */ /* 0x000fe40000000f00 */
[----:B------:R-:W-:Y:S02]  /*2640*/  MOV R95, 0xffffffff ;  /* 0xffffffff005f7802 */ /* 0x000fe40000000f00 */
[----:B------:R-:W-:Y:S02]  /*2650*/  MOV R64, 0x2670 ;  /* 0x0000267000407802 */ /* 0x000fe40000000f00 */
[----:B------:R-:W-:Y:S05]  /*2660*/  CALL.REL.NOINC `($__internal_119_$__cuda_sm70_shflsync_down_p) ;  /* 0x0000002000007944 */ /* 0x000fea0003c00000 */
[----:B-1----:R-:W-:Y:S01]  /*2670*/  MOV R64, R68 ;  /* 0x0000004400407202 */ /* 0x002fe20000000f00 */
[----:B0-----:R-:W-:Y:S05]  /*2680*/  BRA `(.L_x_1761) ;  /* 0xffffe93000007947 */ /* 0x001fea000383ffff */
        .weak           $__internal_119_$__cuda_sm70_shflsync_down_p
        .type           $__internal_119_$__cuda_sm70_shflsync_down_p,@function
        .size           $__internal_119_$__cuda_sm70_shflsync_down_p,(.L_x_1882 - $__internal_119_$__cuda_sm70_shflsync_down_p)
$__internal_119_$__cuda_sm70_shflsync_down_p:
[----:B------:R-:W-:Y:S01]  /*2690*/  HFMA2.MMA R65, -RZ, RZ, 0, 0 ;  /* 0x00000000ff417435 */ /* 0x000fe200000001ff */
[----:B------:R-:W-:Y:S04]  /*26a0*/  WARPSYNC R95 ;  /* 0x0000005f00007348 */ /* 0x000fe80003800000 */
[----:B------:R0:W1:Y:S01]  /*26b0*/  SHFL.DOWN PT, R68, R68, R73, R70 ;  /* 0x0800004944447389 */ /* 0x00006200000e0046 */
[----:B------:R-:W-:Y:S05]  /*26c0*/  RET.REL.NODEC R64 `(_ZN10layer_norm31ln_parallel_residual_bwd_kernelINS_13Kernel_traitsIfffffjLj2048ELj1ELj1ELj4ELj16ENS_18Kernel_traits_baseILj2048EfffffjLj128EEEEELb1ELb1ELb1EEEvNS_9BwdParamsE) ;  /* 0xffffd93040007950 */ /* 0x000fea0003c3ffff */
.L_x_1762:
        /* <DEDUP_REMOVED lines=11> */
.L_x_1882:


//--------------------- .nv.shared._ZN10layer_norm31ln_parallel_residual_bwd_kernelINS_13Kernel_traitsI13__nv_bfloat16S2_S2_S2_fjLj2048ELj1ELj1ELj4ELj16ENS_18Kernel_traits_baseILj2048ES2_S2_S2_S2_fjLj128EEEEELb0ELb0ELb0EEEvNS_9BwdParamsE --------------------------
	.section	.nv.shared._ZN10layer_norm31ln_parallel_residual_bwd_kernelINS_13Kernel_traitsI13__nv_bfloat16S2_S2_S2_fjLj2048ELj1ELj1ELj4ELj16ENS_18Kernel_traits_baseILj2048ES2_S2_S2_S2_fjLj128EEEEELb0ELb0ELb0EEEvNS_9BwdParamsE,"aw",@nobits
	.sectionflags	@""
	.align	16


//--------------------- .nv.shared._ZN10layer_norm31ln_parallel_residual_bwd_kernelINS_13Kernel_traitsI13__nv_bfloat16S2_S2_S2_fjLj2048ELj1ELj1ELj4ELj16ENS_18Kernel_traits_baseILj2048ES2_S2_S2_S2_fjLj128EEEEELb0ELb0ELb1EEEvNS_9BwdParamsE --------------------------
	.section	.nv.shared._ZN10layer_norm31ln_parallel_residual_bwd_kernelINS_13Kernel_traitsI13__nv_bfloat16S2_S2_S2_fjLj2048ELj1ELj1ELj4ELj16ENS_18Kernel_traits_baseILj2048ES2_S2_S2_S2_fjLj128EEEEELb0ELb0ELb1EEEvNS_9BwdParamsE,"aw",@nobits
	.sectionflags	@""
	.align	16


//--------------------- .nv.shared._ZN10layer_norm31ln_parallel_residual_bwd_kernelINS_13Kernel_traitsI13__nv_bfloat16S2_S2_S2_fjLj2048ELj1ELj1ELj4ELj16ENS_18Kernel_traits_baseILj2048ES2_S2_S2_S2_fjLj128EEEEELb0ELb1ELb0EEEvNS_9BwdParamsE --------------------------
	.section	.nv.shared._ZN10layer_norm31ln_parallel_residual_bwd_kernelINS_13Kernel_traitsI13__nv_bfloat16S2_S2_S2_fjLj2048ELj1ELj1ELj4ELj16ENS_18Kernel_traits_baseILj2048ES2_S2_S2_S2_fjLj128EEEEELb0ELb1ELb0EEEvNS_9BwdParamsE,"aw",@nobits
	.sectionflags	@""
	.align	16


//--------------------- .nv.shared._ZN10layer_norm31ln_parallel_residual_bwd_kernelINS_13Kernel_traitsI13__nv_bfloat16S2_S2_S2_fjLj2048ELj1ELj1ELj4ELj16ENS_18Kernel_traits_baseILj2048ES2_S2_S2_S2_fjLj128EEEEELb0ELb1ELb1EEEvNS_9BwdParamsE --------------------------
	.section	.nv.shared._ZN10layer_norm31ln_parallel_residual_bwd_kernelINS_13Kernel_traitsI13__nv_bfloat16S2_S2_S2_fjLj2048ELj1ELj1ELj4ELj16ENS_18Kernel_traits_baseILj2048ES2_S2_S2_S2_fjLj128EEEEELb0ELb1ELb1EEEvNS_9BwdParamsE,"aw",@nobits
	.sectionflags	@""
	.align	16


//--------------------- .nv.shared._ZN10layer_norm31ln_parallel_residual_bwd_kernelINS_13Kernel_traitsI13__nv_bfloat16S2_S2_S2_fjLj2048ELj1ELj1ELj4ELj16ENS_18Kernel_traits_baseILj2048ES2_S2_S2_S2_fjLj128EEEEELb1ELb0ELb0EEEvNS_9BwdParamsE --------------------------
	.section	.nv.shared._ZN10layer_norm31ln_parallel_residual_bwd_kernelINS_13Kernel_traitsI13__nv_bfloat16S2_S2_S2_fjLj2048ELj1ELj1ELj4ELj16ENS_18Kernel_traits_baseILj2048ES2_S2_S2_S2_fjLj128EEEEELb1ELb0ELb0EEEvNS_9BwdParamsE,"aw",@nobits
	.sectionflags	@""
	.align	16


//--------------------- .nv.shared._ZN10layer_norm31ln_parallel_residual_bwd_kernelINS_13Kernel_traitsI13__nv_bfloat16S2_S2_S2_fjLj2048ELj1ELj1ELj4ELj16ENS_18Kernel_traits_baseILj2048ES2_S2_S2_S2_fjLj128EEEEELb1ELb0ELb1EEEvNS_9BwdParamsE --------------------------
	.section	.nv.shared._ZN10layer_norm31ln_parallel_residual_bwd_kernelINS_13Kernel_traitsI13__nv_bfloat16S2_S2_S2_fjLj2048ELj1ELj1ELj4ELj16ENS_18Kernel_traits_baseILj2048ES2_S2_S2_S2_fjLj128EEEEELb1ELb0ELb1EEEvNS_9BwdParamsE,"aw",@nobits
	.sectionflags	@""
	.align	16


//--------------------- .nv.shared._ZN10layer_norm22ln_bwd_finalize_kernelINS_22Kernel_traits_finalizeILj2048E13__nv_bfloat16S2_S2_S2_fjLb0ELj1024ELj4ENS_18Kernel_traits_baseILj2048ES2_S2_S2_S2_fjLj1024EEEEELb0ELb0EEEvNS_9BwdParamsE --------------------------
	.section	.nv.shared._ZN10layer_norm22ln_bwd_finalize_kernelINS_22Kernel_traits_finalizeILj2048E13__nv_bfloat16S2_S2_S2_fjLb0ELj1024ELj4ENS_18Kernel_traits_baseILj2048ES2_S2_S2_S2_fjLj1024EEEEELb0ELb0EEEvNS_9BwdParamsE,"aw",@nobits
	.sectionflags	@""
	.align	16
.nv.shared._ZN10layer_norm22ln_bwd_finalize_kernelINS_22Kernel_traits_finalizeILj2048E13__nv_bfloat16S2_S2_S2_fjLb0ELj1024ELj4ENS_18Kernel_traits_baseILj2048ES2_S2_S2_S2_fjLj1024EEEEELb0ELb0EEEvNS_9BwdParamsE:
	.zero		8448


//--------------------- .nv.shared._ZN10layer_norm40ln_parallel_residual_bwd_finalize_kernelINS_22Kernel_traits_finalizeILj2048E13__nv_bfloat16S2_S2_S2_fjLb0ELj1024ELj4ENS_18Kernel_traits_baseILj2048ES2_S2_S2_S2_fjLj1024EEEEELb0EEEvNS_9BwdParamsE --------------------------
	.section	.nv.shared._ZN10layer_norm40ln_parallel_residual_bwd_finalize_kernelINS_22Kernel_traits_finalizeILj2048E13__nv_bfloat16S2_S2_S2_fjLb0ELj1024ELj4ENS_18Kernel_traits_baseILj2048ES2_S2_S2_S2_fjLj1024EEEEELb0EEEvNS_9BwdParamsE,"aw",@nobits
	.sectionflags	@""
	.align	16
.nv.shared._ZN10layer_norm40ln_parallel_residual_bwd_finalize_kernelINS_22Kernel_traits_finalizeILj2048E13__nv_bfloat16S2_S2_S2_fjLb0ELj1024ELj4ENS_18Kernel_traits_baseILj2048ES2_S2_S2_S2_fjLj1024EEEEELb0EEEvNS_9BwdParamsE:
	.zero		16896


//--------------------- .nv.shared._ZN10layer_norm31ln_parallel_residual_bwd_kernelINS_13Kernel_traitsI13__nv_bfloat16S2_S2_S2_fjLj2048ELj1ELj1ELj4ELj16ENS_18Kernel_traits_baseILj2048ES2_S2_S2_S2_fjLj128EEEEELb1ELb1ELb0EEEvNS_9BwdParamsE --------------------------
	.section	.nv.shared._ZN10layer_norm31ln_parallel_residual_bwd_kernelINS_13Kernel_traitsI13__nv_bfloat16S2_S2_S2_fjLj2048ELj1ELj1ELj4ELj16ENS_18Kernel_traits_baseILj2048ES2_S2_S2_S2_fjLj128EEEEELb1ELb1ELb0EEEvNS_9BwdParamsE,"aw",@nobits
	.sectionflags	@""
	.align	16


//--------------------- .nv.shared._ZN10layer_norm22ln_bwd_finalize_kernelINS_22Kernel_traits_finalizeILj2048E13__nv_bfloat16S2_S2_S2_fjLb0ELj1024ELj4ENS_18Kernel_traits_baseILj2048ES2_S2_S2_S2_fjLj1024EEEEELb0ELb1EEEvNS_9BwdParamsE --------------------------
	.section	.nv.shared._ZN10layer_norm22ln_bwd_finalize_kernelINS_22Kernel_traits_finalizeILj2048E13__nv_bfloat16S2_S2_S2_fjLb0ELj1024ELj4ENS_18Kernel_traits_baseILj2048ES2_S2_S2_S2_fjLj1024EEEEELb0ELb1EEEvNS_9BwdParamsE,"aw",@nobits
	.sectionflags	@""
	.align	16
.nv.shared._ZN10layer_norm22ln_bwd_finalize_kernelINS_22Kernel_traits_finalizeILj2048E13__nv_bfloat16S2_S2_S2_fjLb0ELj1024ELj4ENS_18Kernel_traits_baseILj2048ES2_S2_S2_S2_fjLj1024EEEEELb0ELb1EEEvNS_9BwdParamsE:
	.zero		8448


//--------------------- .nv.shared._ZN10layer_norm40ln_parallel_residual_bwd_finalize_kernelINS_22Kernel_traits_finalizeILj2048E13__nv_bfloat16S2_S2_S2_fjLb0ELj1024ELj4ENS_18Kernel_traits_baseILj2048ES2_S2_S2_S2_fjLj1024EEEEELb1EEEvNS_9BwdParamsE --------------------------
	.section	.nv.shared._ZN10layer_norm40ln_parallel_residual_bwd_finalize_kernelINS_22Kernel_traits_finalizeILj2048E13__nv_bfloat16S2_S2_S2_fjLb0ELj1024ELj4ENS_18Kernel_traits_baseILj2048ES2_S2_S2_S2_fjLj1024EEEEELb1EEEvNS_9BwdParamsE,"aw",@nobits
	.sectionflags	@""
	.align	16
.nv.shared._ZN10layer_norm40ln_parallel_residual_bwd_finalize_kernelINS_22Kernel_traits_finalizeILj2048E13__nv_bfloat16S2_S2_S2_fjLb0ELj1024ELj4ENS_18Kernel_traits_baseILj2048ES2_S2_S2_S2_fjLj1024EEEEELb1EEEvNS_9BwdParamsE:
	.zero		16896


//--------------------- .nv.shared._ZN10layer_norm31ln_parallel_residual_bwd_kernelINS_13Kernel_traitsI13__nv_bfloat16S2_S2_S2_fjLj2048ELj1ELj1ELj4ELj16ENS_18Kernel_traits_baseILj2048ES2_S2_S2_S2_fjLj128EEEEELb1ELb1ELb1EEEvNS_9BwdParamsE --------------------------
	.section	.nv.shared._ZN10layer_norm31ln_parallel_residual_bwd_kernelINS_13Kernel_traitsI13__nv_bfloat16S2_S2_S2_fjLj2048ELj1ELj1ELj4ELj16ENS_18Kernel_traits_baseILj2048ES2_S2_S2_S2_fjLj128EEEEELb1ELb1ELb1EEEvNS_9BwdParamsE,"aw",@nobits
	.sectionflags	@""
	.align	16


//--------------------- .nv.shared._ZN10layer_norm31ln_parallel_residual_bwd_kernelINS_13Kernel_traitsI6__halfS2_S2_S2_fjLj2048ELj1ELj1ELj4ELj16ENS_18Kernel_traits_baseILj2048ES2_S2_S2_S2_fjLj128EEEEELb0ELb0ELb0EEEvNS_9BwdParamsE --------------------------
	.section	.nv.shared._ZN10layer_norm31ln_parallel_residual_bwd_kernelINS_13Kernel_traitsI6__halfS2_S2_S2_fjLj2048ELj1ELj1ELj4ELj16ENS_18Kernel_traits_baseILj2048ES2_S2_S2_S2_fjLj128EEEEELb0ELb0ELb0EEEvNS_9BwdParamsE,"aw",@nobits
	.sectionflags	@""
	.align	16


//--------------------- .nv.shared._ZN10layer_norm31ln_parallel_residual_bwd_kernelINS_13Kernel_traitsI6__halfS2_S2_S2_fjLj2048ELj1ELj1ELj4ELj16ENS_18Kernel_traits_baseILj2048ES2_S2_S2_S2_fjLj128EEEEELb0ELb0ELb1EEEvNS_9BwdParamsE --------------------------
	.section	.nv.shared._ZN10layer_norm31ln_parallel_residual_bwd_kernelINS_13Kernel_traitsI6__halfS2_S2_S2_fjLj2048ELj1ELj1ELj4ELj16ENS_18Kernel_traits_baseILj2048ES2_S2_S2_S2_fjLj128EEEEELb0ELb0ELb1EEEvNS_9BwdParamsE,"aw",@nobits
	.sectionflags	@""
	.align	16


//--------------------- .nv.shared._ZN10layer_norm31ln_parallel_residual_bwd_kernelINS_13Kernel_traitsI6__halfS2_S2_S2_fjLj2048ELj1ELj1ELj4ELj16ENS_18Kernel_traits_baseILj2048ES2_S2_S2_S2_fjLj128EEEEELb0ELb1ELb0EEEvNS_9BwdParamsE --------------------------
	.section	.nv.shared._ZN10layer_norm31ln_parallel_residual_bwd_kernelINS_13Kernel_traitsI6__halfS2_S2_S2_fjLj2048ELj1ELj1ELj4ELj16ENS_18Kernel_traits_baseILj2048ES2_S2_S2_S2_fjLj128EEEEELb0ELb1ELb0EEEvNS_9BwdParamsE,"aw",@nobits
	.sectionflags	@""
	.align	16


//--------------------- .nv.shared._ZN10layer_norm31ln_parallel_residual_bwd_kernelINS_13Kernel_traitsI6__halfS2_S2_S2_fjLj2048ELj1ELj1ELj4ELj16ENS_18Kernel_traits_baseILj2048ES2_S2_S2_S2_fjLj128EEEEELb0ELb1ELb1EEEvNS_9BwdParamsE --------------------------
	.section	.nv.shared._ZN10layer_norm31ln_parallel_residual_bwd_kernelINS_13Kernel_traitsI6__halfS2_S2_S2_fjLj2048ELj1ELj1ELj4ELj16ENS_18Kernel_traits_baseILj2048ES2_S2_S2_S2_fjLj128EEEEELb0ELb1ELb1EEEvNS_9BwdParamsE,"aw",@nobits
	.sectionflags	@""
	.align	16


//--------------------- .nv.shared._ZN10layer_norm31ln_parallel_residual_bwd_kernelINS_13Kernel_traitsI6__halfS2_S2_S2_fjLj2048ELj1ELj1ELj4ELj16ENS_18Kernel_traits_baseILj2048ES2_S2_S2_S2_fjLj128EEEEELb1ELb0ELb0EEEvNS_9BwdParamsE --------------------------
	.section	.nv.shared._ZN10layer_norm31ln_parallel_residual_bwd_kernelINS_13Kernel_traitsI6__halfS2_S2_S2_fjLj2048ELj1ELj1ELj4ELj16ENS_18Kernel_traits_baseILj2048ES2_S2_S2_S2_fjLj128EEEEELb1ELb0ELb0EEEvNS_9BwdParamsE,"aw",@nobits
	.sectionflags	@""
	.align	16


//--------------------- .nv.shared._ZN10layer_norm31ln_parallel_residual_bwd_kernelINS_13Kernel_traitsI6__halfS2_S2_S2_fjLj2048ELj1ELj1ELj4ELj16ENS_18Kernel_traits_baseILj2048ES2_S2_S2_S2_fjLj128EEEEELb1ELb0ELb1EEEvNS_9BwdParamsE --------------------------
	.section	.nv.shared._ZN10layer_norm31ln_parallel_residual_bwd_kernelINS_13Kernel_traitsI6__halfS2_S2_S2_fjLj2048ELj1ELj1ELj4ELj16ENS_18Kernel_traits_baseILj2048ES2_S2_S2_S2_fjLj128EEEEELb1ELb0ELb1EEEvNS_9BwdParamsE,"aw",@nobits
	.sectionflags	@""
	.align	16


//--------------------- .nv.shared._ZN10layer_norm22ln_bwd_finalize_kernelINS_22Kernel_traits_finalizeILj2048E6__halfS2_S2_S2_fjLb0ELj1024ELj4ENS_18Kernel_traits_baseILj2048ES2_S2_S2_S2_fjLj1024EEEEELb0ELb0EEEvNS_9BwdParamsE --------------------------
	.section	.nv.shared._ZN10layer_norm22ln_bwd_finalize_kernelINS_22Kernel_traits_finalizeILj2048E6__halfS2_S2_S2_fjLb0ELj1024ELj4ENS_18Kernel_traits_baseILj2048ES2_S2_S2_S2_fjLj1024EEEEELb0ELb0EEEvNS_9BwdParamsE,"aw",@nobits
	.sectionflags	@""
	.align	16
.nv.shared._ZN10layer_norm22ln_bwd_finalize_kernelINS_22Kernel_traits_finalizeILj2048E6__halfS2_S2_S2_fjLb0ELj1024ELj4ENS_18Kernel_traits_baseILj2048ES2_S2_S2_S2_fjLj1024EEEEELb0ELb0EEEvNS_9BwdParamsE:
	.zero		8448


//--------------------- .nv.shared._ZN10layer_norm40ln_parallel_residual_bwd_finalize_kernelINS_22Kernel_traits_finalizeILj2048E6__halfS2_S2_S2_fjLb0ELj1024ELj4ENS_18Kernel_traits_baseILj2048ES2_S2_S2_S2_fjLj1024EEEEELb0EEEvNS_9BwdParamsE --------------------------
	.section	.nv.shared._ZN10layer_norm40ln_parallel_residual_bwd_finalize_kernelINS_22Kernel_traits_finalizeILj2048E6__halfS2_S2_S2_fjLb0ELj1024ELj4ENS_18Kernel_traits_baseILj2048ES2_S2_S2_S2_fjLj1024EEEEELb0EEEvNS_9BwdParamsE,"aw",@nobits
	.sectionflags	@""
	.align	16
.nv.shared._ZN10layer_norm40ln_parallel_residual_bwd_finalize_kernelINS_22Kernel_traits_finalizeILj2048E6__halfS2_S2_S2_fjLb0ELj1024ELj4ENS_18Kernel_traits_baseILj2048ES2_S2_S2_S2_fjLj1024EEEEELb0EEEvNS_9BwdParamsE:
	.zero		16896


//--------------------- .nv.shared._ZN10layer_norm31ln_parallel_residual_bwd_kernelINS_13Kernel_traitsI6__halfS2_S2_S2_fjLj2048ELj1ELj1ELj4ELj16ENS_18Kernel_traits_baseILj2048ES2_S2_S2_S2_fjLj128EEEEELb1ELb1ELb0EEEvNS_9BwdParamsE --------------------------
	.section	.nv.shared._ZN10layer_norm31ln_parallel_residual_bwd_kernelINS_13Kernel_traitsI6__halfS2_S2_S2_fjLj2048ELj1ELj1ELj4ELj16ENS_18Kernel_traits_baseILj2048ES2_S2_S2_S2_fjLj128EEEEELb1ELb1ELb0EEEvNS_9BwdParamsE,"aw",@nobits
	.sectionflags	@""
	.align	16


//--------------------- .nv.shared._ZN10layer_norm22ln_bwd_finalize_kernelINS_22Kernel_traits_finalizeILj2048E6__halfS2_S2_S2_fjLb0ELj1024ELj4ENS_18Kernel_traits_baseILj2048ES2_S2_S2_S2_fjLj1024EEEEELb0ELb1EEEvNS_9BwdParamsE --------------------------
	.section	.nv.shared._ZN10layer_norm22ln_bwd_finalize_kernelINS_22Kernel_traits_finalizeILj2048E6__halfS2_S2_S2_fjLb0ELj1024ELj4ENS_18Kernel_traits_baseILj2048ES2_S2_S2_S2_fjLj1024EEEEELb0ELb1EEEvNS_9BwdParamsE,"aw",@nobits
	.sectionflags	@""
	.align	16
.nv.shared._ZN10layer_norm22ln_bwd_finalize_kernelINS_22Kernel_traits_finalizeILj2048E6__halfS2_S2_S2_fjLb0ELj1024ELj4ENS_18Kernel_traits_baseILj2048ES2_S2_S2_S2_fjLj1024EEEEELb0ELb1EEEvNS_9BwdParamsE:
	.zero		8448


//--------------------- .nv.shared._ZN10layer_norm40ln_parallel_residual_bwd_finalize_kernelINS_22Kernel_traits_finalizeILj2048E6__halfS2_S2_S2_fjLb0ELj1024ELj4ENS_18Kernel_traits_baseILj2048ES2_S2_S2_S2_fjLj1024EEEEELb1EEEvNS_9BwdParamsE --------------------------
	.section	.nv.shared._ZN10layer_norm40ln_parallel_residual_bwd_finalize_kernelINS_22Kernel_traits_finalizeILj2048E6__halfS2_S2_S2_fjLb0ELj1024ELj4ENS_18Kernel_traits_baseILj2048ES2_S2_S2_S2_fjLj1024EEEEELb1EEEvNS_9BwdParamsE,"aw",@nobits
	.sectionflags	@""
	.align	16
.nv.shared._ZN10layer_norm40ln_parallel_residual_bwd_finalize_kernelINS_22Kernel_traits_finalizeILj2048E6__halfS2_S2_S2_fjLb0ELj1024ELj4ENS_18Kernel_traits_baseILj2048ES2_S2_S2_S2_fjLj1024EEEEELb1EEEvNS_9BwdParamsE:
	.zero		16896


//--------------------- .nv.shared._ZN10layer_norm31ln_parallel_residual_bwd_kernelINS_13Kernel_traitsI6__halfS2_S2_S2_fjLj2048ELj1ELj1ELj4ELj16ENS_18Kernel_traits_baseILj2048ES2_S2_S2_S2_fjLj128EEEEELb1ELb1ELb1EEEvNS_9BwdParamsE --------------------------
	.section	.nv.shared._ZN10layer_norm31ln_parallel_residual_bwd_kernelINS_13Kernel_traitsI6__halfS2_S2_S2_fjLj2048ELj1ELj1ELj4ELj16ENS_18Kernel_traits_baseILj2048ES2_S2_S2_S2_fjLj128EEEEELb1ELb1ELb1EEEvNS_9BwdParamsE,"aw",@nobits
	.sectionflags	@""
	.align	16


//--------------------- .nv.shared._ZN10layer_norm31ln_parallel_residual_bwd_kernelINS_13Kernel_traitsIf13__nv_bfloat16S2_S2_fjLj2048ELj1ELj1ELj4ELj16ENS_18Kernel_traits_baseILj2048EfS2_S2_S2_fjLj128EEEEELb0ELb0ELb0EEEvNS_9BwdParamsE --------------------------
	.section	.nv.shared._ZN10layer_norm31ln_parallel_residual_bwd_kernelINS_13Kernel_traitsIf13__nv_bfloat16S2_S2_fjLj2048ELj1ELj1ELj4ELj16ENS_18Kernel_traits_baseILj2048EfS2_S2_S2_fjLj128EEEEELb0ELb0ELb0EEEvNS_9BwdParamsE,"aw",@nobits
	.sectionflags	@""
	.align	16


//--------------------- .nv.shared._ZN10layer_norm31ln_parallel_residual_bwd_kernelINS_13Kernel_traitsIf13__nv_bfloat16S2_S2_fjLj2048ELj1ELj1ELj4ELj16ENS_18Kernel_traits_baseILj2048EfS2_S2_S2_fjLj128EEEEELb0ELb0ELb1EEEvNS_9BwdParamsE --------------------------
	.section	.nv.shared._ZN10layer_norm31ln_parallel_residual_bwd_kernelINS_13Kernel_traitsIf13__nv_bfloat16S2_S2_fjLj2048ELj1ELj1ELj4ELj16ENS_18Kernel_traits_baseILj2048EfS2_S2_S2_fjLj128EEEEELb0ELb0ELb1EEEvNS_9BwdParamsE,"aw",@nobits
	.sectionflags	@""
	.align	16


//--------------------- .nv.shared._ZN10layer_norm31ln_parallel_residual_bwd_kernelINS_13Kernel_traitsIf13__nv_bfloat16S2_S2_fjLj2048ELj1ELj1ELj4ELj16ENS_18Kernel_traits_baseILj2048EfS2_S2_S2_fjLj128EEEEELb0ELb1ELb0EEEvNS_9BwdParamsE --------------------------
	.section	.nv.shared._ZN10layer_norm31ln_parallel_residual_bwd_kernelINS_13Kernel_traitsIf13__nv_bfloat16S2_S2_fjLj2048ELj1ELj1ELj4ELj16ENS_18Kernel_traits_baseILj2048EfS2_S2_S2_fjLj128EEEEELb0ELb1ELb0EEEvNS_9BwdParamsE,"aw",@nobits
	.sectionflags	@""
	.align	16


//--------------------- .nv.shared._ZN10layer_norm31ln_parallel_residual_bwd_kernelINS_13Kernel_traitsIf13__nv_bfloat16S2_S2_fjLj2048ELj1ELj1ELj4ELj16ENS_18Kernel_traits_baseILj2048EfS2_S2_S2_fjLj128EEEEELb0ELb1ELb1EEEvNS_9BwdParamsE --------------------------
	.section	.nv.shared._ZN10layer_norm31ln_parallel_residual_bwd_kernelINS_13Kernel_traitsIf13__nv_bfloat16S2_S2_fjLj2048ELj1ELj1ELj4ELj16ENS_18Kernel_traits_baseILj2048EfS2_S2_S2_fjLj128EEEEELb0ELb1ELb1EEEvNS_9BwdParamsE,"aw",@nobits
	.sectionflags	@""
	.align	16


//--------------------- .nv.shared._ZN10layer_norm31ln_parallel_residual_bwd_kernelINS_13Kernel_traitsIf13__nv_bfloat16S2_S2_fjLj2048ELj1ELj1ELj4ELj16ENS_18Kernel_traits_baseILj2048EfS2_S2_S2_fjLj128EEEEELb1ELb0ELb0EEEvNS_9BwdParamsE --------------------------
	.section	.nv.shared._ZN10layer_norm31ln_parallel_residual_bwd_kernelINS_13Kernel_traitsIf13__nv_bfloat16S2_S2_fjLj2048ELj1ELj1ELj4ELj16ENS_18Kernel_traits_baseILj2048EfS2_S2_S2_fjLj128EEEEELb1ELb0ELb0EEEvNS_9BwdParamsE,"aw",@nobits
	.sectionflags	@""
	.align	16


//--------------------- .nv.shared._ZN10layer_norm31ln_parallel_residual_bwd_kernelINS_13Kernel_traitsIf13__nv_bfloat16S2_S2_fjLj2048ELj1ELj1ELj4ELj16ENS_18Kernel_traits_baseILj2048EfS2_S2_S2_fjLj128EEEEELb1ELb0ELb1EEEvNS_9BwdParamsE --------------------------
	.section	.nv.shared._ZN10layer_norm31ln_parallel_residual_bwd_kernelINS_13Kernel_traitsIf13__nv_bfloat16S2_S2_fjLj2048ELj1ELj1ELj4ELj16ENS_18Kernel_traits_baseILj2048EfS2_S2_S2_fjLj128EEEEELb1ELb0ELb1EEEvNS_9BwdParamsE,"aw",@nobits
	.sectionflags	@""
	.align	16


//--------------------- .nv.shared._ZN10layer_norm22ln_bwd_finalize_kernelINS_22Kernel_traits_finalizeILj2048Ef13__nv_bfloat16S2_S2_fjLb0ELj1024ELj4ENS_18Kernel_traits_baseILj2048EfS2_S2_S2_fjLj1024EEEEELb0ELb0EEEvNS_9BwdParamsE --------------------------
	.section	.nv.shared._ZN10layer_norm22ln_bwd_finalize_kernelINS_22Kernel_traits_finalizeILj2048Ef13__nv_bfloat16S2_S2_fjLb0ELj1024ELj4ENS_18Kernel_traits_baseILj2048EfS2_S2_S2_fjLj1024EEEEELb0ELb0EEEvNS_9BwdParamsE,"aw",@nobits
	.sectionflags	@""
	.align	16
.nv.shared._ZN10layer_norm22ln_bwd_finalize_kernelINS_22Kernel_traits_finalizeILj2048Ef13__nv_bfloat16S2_S2_fjLb0ELj1024ELj4ENS_18Kernel_traits_baseILj2048EfS2_S2_S2_fjLj1024EEEEELb0ELb0EEEvNS_9BwdParamsE:
	.zero		8448


//--------------------- .nv.shared._ZN10layer_norm40ln_parallel_residual_bwd_finalize_kernelINS_22Kernel_traits_finalizeILj2048Ef13__nv_bfloat16S2_S2_fjLb0ELj1024ELj4ENS_18Kernel_traits_baseILj2048EfS2_S2_S2_fjLj1024EEEEELb0EEEvNS_9BwdParamsE --------------------------
	.section	.nv.shared._ZN10layer_norm40ln_parallel_residual_bwd_finalize_kernelINS_22Kernel_traits_finalizeILj2048Ef13__nv_bfloat16S2_S2_fjLb0ELj1024ELj4ENS_18Kernel_traits_baseILj2048EfS2_S2_S2_fjLj1024EEEEELb0EEEvNS_9BwdParamsE,"aw",@nobits
	.sectionflags	@""
	.align	16
.nv.shared._ZN10layer_norm40ln_parallel_residual_bwd_finalize_kernelINS_22Kernel_traits_finalizeILj2048Ef13__nv_bfloat16S2_S2_fjLb0ELj1024ELj4ENS_18Kernel_traits_baseILj2048EfS2_S2_S2_fjLj1024EEEEELb0EEEvNS_9BwdParamsE:
	.zero		16896


//--------------------- .nv.shared._ZN10layer_norm31ln_parallel_residual_bwd_kernelINS_13Kernel_traitsIf13__nv_bfloat16S2_S2_fjLj2048ELj1ELj1ELj4ELj16ENS_18Kernel_traits_baseILj2048EfS2_S2_S2_fjLj128EEEEELb1ELb1ELb0EEEvNS_9BwdParamsE --------------------------
	.section	.nv.shared._ZN10layer_norm31ln_parallel_residual_bwd_kernelINS_13Kernel_traitsIf13__nv_bfloat16S2_S2_fjLj2048ELj1ELj1ELj4ELj16ENS_18Kernel_traits_baseILj2048EfS2_S2_S2_fjLj128EEEEELb1ELb1ELb0EEEvNS_9BwdParamsE,"aw",@nobits
	.sectionflags	@""
	.align	16


//--------------------- .nv.shared._ZN10layer_norm22ln_bwd_finalize_kernelINS_22Kernel_traits_finalizeILj2048Ef13__nv_bfloat16S2_S2_fjLb0ELj1024ELj4ENS_18Kernel_traits_baseILj2048EfS2_S2_S2_fjLj1024EEEEELb0ELb1EEEvNS_9BwdParamsE --------------------------
	.section	.nv.shared._ZN10layer_norm22ln_bwd_finalize_kernelINS_22Kernel_traits_finalizeILj2048Ef13__nv_bfloat16S2_S2_fjLb0ELj1024ELj4ENS_18Kernel_traits_baseILj2048EfS2_S2_S2_fjLj1024EEEEELb0ELb1EEEvNS_9BwdParamsE,"aw",@nobits
	.sectionflags	@""
	.align	16
.nv.shared._ZN10layer_norm22ln_bwd_finalize_kernelINS_22Kernel_traits_finalizeILj2048Ef13__nv_bfloat16S2_S2_fjLb0ELj1024ELj4ENS_18Kernel_traits_baseILj2048EfS2_S2_S2_fjLj1024EEEEELb0ELb1EEEvNS_9BwdParamsE:
	.zero		8448


//--------------------- .nv.shared._ZN10layer_norm40ln_parallel_residual_bwd_finalize_kernelINS_22Kernel_traits_finalizeILj2048Ef13__nv_bfloat16S2_S2_fjLb0ELj1024ELj4ENS_18Kernel_traits_baseILj2048EfS2_S2_S2_fjLj1024EEEEELb1EEEvNS_9BwdParamsE --------------------------
	.section	.nv.shared._ZN10layer_norm40ln_parallel_residual_bwd_finalize_kernelINS_22Kernel_traits_finalizeILj2048Ef13__nv_bfloat16S2_S2_fjLb0ELj1024ELj4ENS_18Kernel_traits_baseILj2048EfS2_S2_S2_fjLj1024EEEEELb1EEEvNS_9BwdParamsE,"aw",@nobits
	.sectionflags	@""
	.align	16
.nv.shared._ZN10layer_norm40ln_parallel_residual_bwd_finalize_kernelINS_22Kernel_traits_finalizeILj2048Ef13__nv_bfloat16S2_S2_fjLb0ELj1024ELj4ENS_18Kernel_traits_baseILj2048EfS2_S2_S2_fjLj1024EEEEELb1EEEvNS_9BwdParamsE:
	.zero		16896


//--------------------- .nv.shared._ZN10layer_norm31ln_parallel_residual_bwd_kernelINS_13Kernel_traitsIf13__nv_bfloat16S2_S2_fjLj2048ELj1ELj1ELj4ELj16ENS_18Kernel_traits_baseILj2048EfS2_S2_S2_fjLj128EEEEELb1ELb1ELb1EEEvNS_9BwdParamsE --------------------------
	.section	.nv.shared._ZN10layer_norm31ln_parallel_residual_bwd_kernelINS_13Kernel_traitsIf13__nv_bfloat16S2_S2_fjLj2048ELj1ELj1ELj4ELj16ENS_18Kernel_traits_baseILj2048EfS2_S2_S2_fjLj128EEEEELb1ELb1ELb1EEEvNS_9BwdParamsE,"aw",@nobits
	.sectionflags	@""
	.align	16


//--------------------- .nv.shared._ZN10layer_norm31ln_parallel_residual_bwd_kernelINS_13Kernel_traitsI13__nv_bfloat16S2_fS2_fjLj2048ELj1ELj1ELj4ELj16ENS_18Kernel_traits_baseILj2048ES2_S2_fS2_fjLj128EEEEELb0ELb0ELb0EEEvNS_9BwdParamsE --------------------------
	.section	.nv.shared._ZN10layer_norm31ln_parallel_residual_bwd_kernelINS_13Kernel_traitsI13__nv_bfloat16S2_fS2_fjLj2048ELj1ELj1ELj4ELj16ENS_18Kernel_traits_baseILj2048ES2_S2_fS2_fjLj128EEEEELb0ELb0ELb0EEEvNS_9BwdParamsE,"aw",@nobits
	.sectionflags	@""
	.align	16


//--------------------- .nv.shared._ZN10layer_norm31ln_parallel_residual_bwd_kernelINS_13Kernel_traitsI13__nv_bfloat16S2_fS2_fjLj2048ELj1ELj1ELj4ELj16ENS_18Kernel_traits_baseILj2048ES2_S2_fS2_fjLj128EEEEELb0ELb0ELb1EEEvNS_9BwdParamsE --------------------------
	.section	.nv.shared._ZN10layer_norm31ln_parallel_residual_bwd_kernelINS_13Kernel_traitsI13__nv_bfloat16S2_fS2_fjLj2048ELj1ELj1ELj4ELj16ENS_18Kernel_traits_baseILj2048ES2_S2_fS2_fjLj128EEEEELb0ELb0ELb1EEEvNS_9BwdParamsE,"aw",@nobits
	.sectionflags	@""
	.align	16


//--------------------- .nv.shared._ZN10layer_norm31ln_parallel_residual_bwd_kernelINS_13Kernel_traitsI13__nv_bfloat16S2_fS2_fjLj2048ELj1ELj1ELj4ELj16ENS_18Kernel_traits_baseILj2048ES2_S2_fS2_fjLj128EEEEELb0ELb1ELb0EEEvNS_9BwdParamsE --------------------------
	.section	.nv.shared._ZN10layer_norm31ln_parallel_residual_bwd_kernelINS_13Kernel_traitsI13__nv_bfloat16S2_fS2_fjLj2048ELj1ELj1ELj4ELj16ENS_18Kernel_traits_baseILj2048ES2_S2_fS2_fjLj128EEEEELb0ELb1ELb0EEEvNS_9BwdParamsE,"aw",@nobits
	.sectionflags	@""
	.align	16


//--------------------- .nv.shared._ZN10layer_norm31ln_parallel_residual_bwd_kernelINS_13Kernel_traitsI13__nv_bfloat16S2_fS2_fjLj2048ELj1ELj1ELj4ELj16ENS_18Kernel_traits_baseILj2048ES2_S2_fS2_fjLj128EEEEELb0ELb1ELb1EEEvNS_9BwdParamsE --------------------------
	.section	.nv.shared._ZN10layer_norm31ln_parallel_residual_bwd_kernelINS_13Kernel_traitsI13__nv_bfloat16S2_fS2_fjLj2048ELj1ELj1ELj4ELj16ENS_18Kernel_traits_baseILj2048ES2_S2_fS2_fjLj128EEEEELb0ELb1ELb1EEEvNS_9BwdParamsE,"aw",@nobits
	.sectionflags	@""
	.align	16


//--------------------- .nv.shared._ZN10layer_norm31ln_parallel_residual_bwd_kernelINS_13Kernel_traitsI13__nv_bfloat16S2_fS2_fjLj2048ELj1ELj1ELj4ELj16ENS_18Kernel_traits_baseILj2048ES2_S2_fS2_fjLj128EEEEELb1ELb0ELb0EEEvNS_9BwdParamsE --------------------------
	.section	.nv.shared._ZN10layer_norm31ln_parallel_residual_bwd_kernelINS_13Kernel_traitsI13__nv_bfloat16S2_fS2_fjLj2048ELj1ELj1ELj4ELj16ENS_18Kernel_traits_baseILj2048ES2_S2_fS2_fjLj128EEEEELb1ELb0ELb0EEEvNS_9BwdParamsE,"aw",@nobits
	.sectionflags	@""
	.align	16


//--------------------- .nv.shared._ZN10layer_norm31ln_parallel_residual_bwd_kernelINS_13Kernel_traitsI13__nv_bfloat16S2_fS2_fjLj2048ELj1ELj1ELj4ELj16ENS_18Kernel_traits_baseILj2048ES2_S2_fS2_fjLj128EEEEELb1ELb0ELb1EEEvNS_9BwdParamsE --------------------------
	.section	.nv.shared._ZN10layer_norm31ln_parallel_residual_bwd_kernelINS_13Kernel_traitsI13__nv_bfloat16S2_fS2_fjLj2048ELj1ELj1ELj4ELj16ENS_18Kernel_traits_baseILj2048ES2_S2_fS2_fjLj128EEEEELb1ELb0ELb1EEEvNS_9BwdParamsE,"aw",@nobits
	.sectionflags	@""
	.align	16


//--------------------- .nv.shared._ZN10layer_norm22ln_bwd_finalize_kernelINS_22Kernel_traits_finalizeILj2048E13__nv_bfloat16S2_fS2_fjLb0ELj1024ELj4ENS_18Kernel_traits_baseILj2048ES2_S2_fS2_fjLj1024EEEEELb0ELb0EEEvNS_9BwdParamsE --------------------------
	.section	.nv.shared._ZN10layer_norm22ln_bwd_finalize_kernelINS_22Kernel_traits_finalizeILj2048E13__nv_bfloat16S2_fS2_fjLb0ELj1024ELj4ENS_18Kernel_traits_baseILj2048ES2_S2_fS2_fjLj1024EEEEELb0ELb0EEEvNS_9BwdParamsE,"aw",@nobits
	.sectionflags	@""
	.align	16
.nv.shared._ZN10layer_norm22ln_bwd_finalize_kernelINS_22Kernel_traits_finalizeILj2048E13__nv_bfloat16S2_fS2_fjLb0ELj1024ELj4ENS_18Kernel_traits_baseILj2048ES2_S2_fS2_fjLj1024EEEEELb0ELb0EEEvNS_9BwdParamsE:
	.zero		8448


//--------------------- .nv.shared._ZN10layer_norm40ln_parallel_residual_bwd_finalize_kernelINS_22Kernel_traits_finalizeILj2048E13__nv_bfloat16S2_fS2_fjLb0ELj1024ELj4ENS_18Kernel_traits_baseILj2048ES2_S2_fS2_fjLj1024EEEEELb0EEEvNS_9BwdParamsE --------------------------
	.section	.nv.shared._ZN10layer_norm40ln_parallel_residual_bwd_finalize_kernelINS_22Kernel_traits_finalizeILj2048E13__nv_bfloat16S2_fS2_fjLb0ELj1024ELj4ENS_18Kernel_traits_baseILj2048ES2_S2_fS2_fjLj1024EEEEELb0EEEvNS_9BwdParamsE,"aw",@nobits
	.sectionflags	@""
	.align	16
.nv.shared._ZN10layer_norm40ln_parallel_residual_bwd_finalize_kernelINS_22Kernel_traits_finalizeILj2048E13__nv_bfloat16S2_fS2_fjLb0ELj1024ELj4ENS_18Kernel_traits_baseILj2048ES2_S2_fS2_fjLj1024EEEEELb0EEEvNS_9BwdParamsE:
	.zero		16896


//--------------------- .nv.shared._ZN10layer_norm31ln_parallel_residual_bwd_kernelINS_13Kernel_traitsI13__nv_bfloat16S2_fS2_fjLj2048ELj1ELj1ELj4ELj16ENS_18Kernel_traits_baseILj2048ES2_S2_fS2_fjLj128EEEEELb1ELb1ELb0EEEvNS_9BwdParamsE --------------------------
	.section	.nv.shared._ZN10layer_norm31ln_parallel_residual_bwd_kernelINS_13Kernel_traitsI13__nv_bfloat16S2_fS2_fjLj2048ELj1ELj1ELj4ELj16ENS_18Kernel_traits_baseILj2048ES2_S2_fS2_fjLj128EEEEELb1ELb1ELb0EEEvNS_9BwdParamsE,"aw",@nobits
	.sectionflags	@""
	.align	16


//--------------------- .nv.shared._ZN10layer_norm22ln_bwd_finalize_kernelINS_22Kernel_traits_finalizeILj2048E13__nv_bfloat16S2_fS2_fjLb0ELj1024ELj4ENS_18Kernel_traits_baseILj2048ES2_S2_fS2_fjLj1024EEEEELb0ELb1EEEvNS_9BwdParamsE --------------------------
	.section	.nv.shared._ZN10layer_norm22ln_bwd_finalize_kernelINS_22Kernel_traits_finalizeILj2048E13__nv_bfloat16S2_fS2_fjLb0ELj1024ELj4ENS_18Kernel_traits_baseILj2048ES2_S2_fS2_fjLj1024EEEEELb0ELb1EEEvNS_9BwdParamsE,"aw",@nobits
	.sectionflags	@""
	.align	16
.nv.shared._ZN10layer_norm22ln_bwd_finalize_kernelINS_22Kernel_traits_finalizeILj2048E13__nv_bfloat16S2_fS2_fjLb0ELj1024ELj4ENS_18Kernel_traits_baseILj2048ES2_S2_fS2_fjLj1024EEEEELb0ELb1EEEvNS_9BwdParamsE:
	.zero		8448


//--------------------- .nv.shared._ZN10layer_norm40ln_parallel_residual_bwd_finalize_kernelINS_22Kernel_traits_finalizeILj2048E13__nv_bfloat16S2_fS2_fjLb0ELj1024ELj4ENS_18Kernel_traits_baseILj2048ES2_S2_fS2_fjLj1024EEEEELb1EEEvNS_9BwdParamsE --------------------------
	.section	.nv.shared._ZN10layer_norm40ln_parallel_residual_bwd_finalize_kernelINS_22Kernel_traits_finalizeILj2048E13__nv_bfloat16S2_fS2_fjLb0ELj1024ELj4ENS_18Kernel_traits_baseILj2048ES2_S2_fS2_fjLj1024EEEEELb1EEEvNS_9BwdParamsE,"aw",@nobits
	.sectionflags	@""
	.align	16
.nv.shared._ZN10layer_norm40ln_parallel_residual_bwd_finalize_kernelINS_22Kernel_traits_finalizeILj2048E13__nv_bfloat16S2_fS2_fjLb0ELj1024ELj4ENS_18Kernel_traits_baseILj2048ES2_S2_fS2_fjLj1024EEEEELb1EEEvNS_9BwdParamsE:
	.zero		16896


//--------------------- .nv.shared._ZN10layer_norm31ln_parallel_residual_bwd_kernelINS_13Kernel_traitsI13__nv_bfloat16S2_fS2_fjLj2048ELj1ELj1ELj4ELj16ENS_18Kernel_traits_baseILj2048ES2_S2_fS2_fjLj128EEEEELb1ELb1ELb1EEEvNS_9BwdParamsE --------------------------
	.section	.nv.shared._ZN10layer_norm31ln_parallel_residual_bwd_kernelINS_13Kernel_traitsI13__nv_bfloat16S2_fS2_fjLj2048ELj1ELj1ELj4ELj16ENS_18Kernel_traits_baseILj2048ES2_S2_fS2_fjLj128EEEEELb1ELb1ELb1EEEvNS_9BwdParamsE,"aw",@nobits
	.sectionflags	@""
	.align	16


//--------------------- .nv.shared._ZN10layer_norm31ln_parallel_residual_bwd_kernelINS_13Kernel_traitsIf13__nv_bfloat16fS2_fjLj2048ELj1ELj1ELj4ELj16ENS_18Kernel_traits_baseILj2048EfS2_fS2_fjLj128EEEEELb0ELb0ELb0EEEvNS_9BwdParamsE --------------------------
	.section	.nv.shared._ZN10layer_norm31ln_parallel_residual_bwd_kernelINS_13Kernel_traitsIf13__nv_bfloat16fS2_fjLj2048ELj1ELj1ELj4ELj16ENS_18Kernel_traits_baseILj2048EfS2_fS2_fjLj128EEEEELb0ELb0ELb0EEEvNS_9BwdParamsE,"aw",@nobits
	.sectionflags	@""
	.align	16


//--------------------- .nv.shared._ZN10layer_norm31ln_parallel_residual_bwd_kernelINS_13Kernel_traitsIf13__nv_bfloat16fS2_fjLj2048ELj1ELj1ELj4ELj16ENS_18Kernel_traits_baseILj2048EfS2_fS2_fjLj128EEEEELb0ELb0ELb1EEEvNS_9BwdParamsE --------------------------
	.section	.nv.shared._ZN10layer_norm31ln_parallel_residual_bwd_kernelINS_13Kernel_traitsIf13__nv_bfloat16fS2_fjLj2048ELj1ELj1ELj4ELj16ENS_18Kernel_traits_baseILj2048EfS2_fS2_fjLj128EEEEELb0ELb0ELb1EEEvNS_9BwdParamsE,"aw",@nobits
	.sectionflags	@""
	.align	16


//--------------------- .nv.shared._ZN10layer_norm31ln_parallel_residual_bwd_kernelINS_13Kernel_traitsIf13__nv_bfloat16fS2_fjLj2048ELj1ELj1ELj4ELj16ENS_18Kernel_traits_baseILj2048EfS2_fS2_fjLj128EEEEELb0ELb1ELb0EEEvNS_9BwdParamsE --------------------------
	.section	.nv.shared._ZN10layer_norm31ln_parallel_residual_bwd_kernelINS_13Kernel_traitsIf13__nv_bfloat16fS2_fjLj2048ELj1ELj1ELj4ELj16ENS_18Kernel_traits_baseILj2048EfS2_fS2_fjLj128EEEEELb0ELb1ELb0EEEvNS_9BwdParamsE,"aw",@nobits
	.sectionflags	@""
	.align	16


//--------------------- .nv.shared._ZN10layer_norm31ln_parallel_residual_bwd_kernelINS_13Kernel_traitsIf13__nv_bfloat16fS2_fjLj2048ELj1ELj1ELj4ELj16ENS_18Kernel_traits_baseILj2048EfS2_fS2_fjLj128EEEEELb0ELb1ELb1EEEvNS_9BwdParamsE --------------------------
	.section	.nv.shared._ZN10layer_norm31ln_parallel_residual_bwd_kernelINS_13Kernel_traitsIf13__nv_bfloat16fS2_fjLj2048ELj1ELj1ELj4ELj16ENS_18Kernel_traits_baseILj2048EfS2_fS2_fjLj128EEEEELb0ELb1ELb1EEEvNS_9BwdParamsE,"aw",@nobits
	.sectionflags	@""
	.align	16


//--------------------- .nv.shared._ZN10layer_norm31ln_parallel_residual_bwd_kernelINS_13Kernel_traitsIf13__nv_bfloat16fS2_fjLj2048ELj1ELj1ELj4ELj16ENS_18Kernel_traits_baseILj2048EfS2_fS2_fjLj128EEEEELb1ELb0ELb0EEEvNS_9BwdParamsE --------------------------
	.section	.nv.shared._ZN10layer_norm31ln_parallel_residual_bwd_kernelINS_13Kernel_traitsIf13__nv_bfloat16fS2_fjLj2048ELj1ELj1ELj4ELj16ENS_18Kernel_traits_baseILj2048EfS2_fS2_fjLj128EEEEELb1ELb0ELb0EEEvNS_9BwdParamsE,"aw",@nobits
	.sectionflags	@""
	.align	16


//--------------------- .nv.shared._ZN10layer_norm31ln_parallel_residual_bwd_kernelINS_13Kernel_traitsIf13__nv_bfloat16fS2_fjLj2048ELj1ELj1ELj4ELj16ENS_18Kernel_traits_baseILj2048EfS2_fS2_fjLj128EEEEELb1ELb0ELb1EEEvNS_9BwdParamsE --------------------------
	.section	.nv.shared._ZN10layer_norm31ln_parallel_residual_bwd_kernelINS_13Kernel_traitsIf13__nv_bfloat16fS2_fjLj2048ELj1ELj1ELj4ELj16ENS_18Kernel_traits_baseILj2048EfS2_fS2_fjLj128EEEEELb1ELb0ELb1EEEvNS_9BwdParamsE,"aw",@nobits
	.sectionflags	@""
	.align	16


//--------------------- .nv.shared._ZN10layer_norm22ln_bwd_finalize_kernelINS_22Kernel_traits_finalizeILj2048Ef13__nv_bfloat16fS2_fjLb0ELj1024ELj4ENS_18Kernel_traits_baseILj2048EfS2_fS2_fjLj1024EEEEELb0ELb0EEEvNS_9BwdParamsE --------------------------
	.section	.nv.shared._ZN10layer_norm22ln_bwd_finalize_kernelINS_22Kernel_traits_finalizeILj2048Ef13__nv_bfloat16fS2_fjLb0ELj1024ELj4ENS_18Kernel_traits_baseILj2048EfS2_fS2_fjLj1024EEEEELb0ELb0EEEvNS_9BwdParamsE,"aw",@nobits
	.sectionflags	@""
	.align	16
.nv.shared._ZN10layer_norm22ln_bwd_finalize_kernelINS_22Kernel_traits_finalizeILj2048Ef13__nv_bfloat16fS2_fjLb0ELj1024ELj4ENS_18Kernel_traits_baseILj2048EfS2_fS2_fjLj1024EEEEELb0ELb0EEEvNS_9BwdParamsE:
	.zero		8448


//--------------------- .nv.shared._ZN10layer_norm40ln_parallel_residual_bwd_finalize_kernelINS_22Kernel_traits_finalizeILj2048Ef13__nv_bfloat16fS2_fjLb0ELj1024ELj4ENS_18Kernel_traits_baseILj2048EfS2_fS2_fjLj1024EEEEELb0EEEvNS_9BwdParamsE --------------------------
	.section	.nv.shared._ZN10layer_norm40ln_parallel_residual_bwd_finalize_kernelINS_22Kernel_traits_finalizeILj2048Ef13__nv_bfloat16fS2_fjLb0ELj1024ELj4ENS_18Kernel_traits_baseILj2048EfS2_fS2_fjLj1024EEEEELb0EEEvNS_9BwdParamsE,"aw",@nobits
	.sectionflags	@""
	.align	16
.nv.shared._ZN10layer_norm40ln_parallel_residual_bwd_finalize_kernelINS_22Kernel_traits_finalizeILj2048Ef13__nv_bfloat16fS2_fjLb0ELj1024ELj4ENS_18Kernel_traits_baseILj2048EfS2_fS2_fjLj1024EEEEELb0EEEvNS_9BwdParamsE:
	.zero		16896


//--------------------- .nv.shared._ZN10layer_norm31ln_parallel_residual_bwd_kernelINS_13Kernel_traitsIf13__nv_bfloat16fS2_fjLj2048ELj1ELj1ELj4ELj16ENS_18Kernel_traits_baseILj2048EfS2_fS2_fjLj128EEEEELb1ELb1ELb0EEEvNS_9BwdParamsE --------------------------
	.section	.nv.shared._ZN10layer_norm31ln_parallel_residual_bwd_kernelINS_13Kernel_traitsIf13__nv_bfloat16fS2_fjLj2048ELj1ELj1ELj4ELj16ENS_18Kernel_traits_baseILj2048EfS2_fS2_fjLj128EEEEELb1ELb1ELb0EEEvNS_9BwdParamsE,"aw",@nobits
	.sectionflags	@""
	.align	16


//--------------------- .nv.shared._ZN10layer_norm22ln_bwd_finalize_kernelINS_22Kernel_traits_finalizeILj2048Ef13__nv_bfloat16fS2_fjLb0ELj1024ELj4ENS_18Kernel_traits_baseILj2048EfS2_fS2_fjLj1024EEEEELb0ELb1EEEvNS_9BwdParamsE --------------------------
	.section	.nv.shared._ZN10layer_norm22ln_bwd_finalize_kernelINS_22Kernel_traits_finalizeILj2048Ef13__nv_bfloat16fS2_fjLb0ELj1024ELj4ENS_18Kernel_traits_baseILj2048EfS2_fS2_fjLj1024EEEEELb0ELb1EEEvNS_9BwdParamsE,"aw",@nobits
	.sectionflags	@""
	.align	16
.nv.shared._ZN10layer_norm22ln_bwd_finalize_kernelINS_22Kernel_traits_finalizeILj2048Ef13__nv_bfloat16fS2_fjLb0ELj1024ELj4ENS_18Kernel_traits_baseILj2048EfS2_fS2_fjLj1024EEEEELb0ELb1EEEvNS_9BwdParamsE:
	.zero		8448


//--------------------- .nv.shared._ZN10layer_norm40ln_parallel_residual_bwd_finalize_kernelINS_22Kernel_traits_finalizeILj2048Ef13__nv_bfloat16fS2_fjLb0ELj1024ELj4ENS_18Kernel_traits_baseILj2048EfS2_fS2_fjLj1024EEEEELb1EEEvNS_9BwdParamsE --------------------------
	.section	.nv.shared._ZN10layer_norm40ln_parallel_residual_bwd_finalize_kernelINS_22Kernel_traits_finalizeILj2048Ef13__nv_bfloat16fS2_fjLb0ELj1024ELj4ENS_18Kernel_traits_baseILj2048EfS2_fS2_fjLj1024EEEEELb1EEEvNS_9BwdParamsE,"aw",@nobits
	.sectionflags	@""
	.align	16
.nv.shared._ZN10layer_norm40ln_parallel_residual_bwd_finalize_kernelINS_22Kernel_traits_finalizeILj2048Ef13__nv_bfloat16fS2_fjLb0ELj1024ELj4ENS_18Kernel_traits_baseILj2048EfS2_fS2_fjLj1024EEEEELb1EEEvNS_9BwdParamsE:
	.zero		16896


//--------------------- .nv.shared._ZN10layer_norm31ln_parallel_residual_bwd_kernelINS_13Kernel_traitsIf13__nv_bfloat16fS2_fjLj2048ELj1ELj1ELj4ELj16ENS_18Kernel_traits_baseILj2048EfS2_fS2_fjLj128EEEEELb1ELb1ELb1EEEvNS_9BwdParamsE --------------------------
	.section	.nv.shared._ZN10layer_norm31ln_parallel_residual_bwd_kernelINS_13Kernel_traitsIf13__nv_bfloat16fS2_fjLj2048ELj1ELj1ELj4ELj16ENS_18Kernel_traits_baseILj2048EfS2_fS2_fjLj128EEEEELb1ELb1ELb1EEEvNS_9BwdParamsE,"aw",@nobits
	.sectionflags	@""
	.align	16


//--------------------- .nv.shared._ZN10layer_norm31ln_parallel_residual_bwd_kernelINS_13Kernel_traitsIf6__halfS2_S2_fjLj2048ELj1ELj1ELj4ELj16ENS_18Kernel_traits_baseILj2048EfS2_S2_S2_fjLj128EEEEELb0ELb0ELb0EEEvNS_9BwdParamsE --------------------------
	.section	.nv.shared._ZN10layer_norm31ln_parallel_residual_bwd_kernelINS_13Kernel_traitsIf6__halfS2_S2_fjLj2048ELj1ELj1ELj4ELj16ENS_18Kernel_traits_baseILj2048EfS2_S2_S2_fjLj128EEEEELb0ELb0ELb0EEEvNS_9BwdParamsE,"aw",@nobits
	.sectionflags	@""
	.align	16


//--------------------- .nv.shared._ZN10layer_norm31ln_parallel_residual_bwd_kernelINS_13Kernel_traitsIf6__halfS2_S2_fjLj2048ELj1ELj1ELj4ELj16ENS_18Kernel_traits_baseILj2048EfS2_S2_S2_fjLj128EEEEELb0ELb0ELb1EEEvNS_9BwdParamsE --------------------------
	.section	.nv.shared._ZN10layer_norm31ln_parallel_residual_bwd_kernelINS_13Kernel_traitsIf6__halfS2_S2_fjLj2048ELj1ELj1ELj4ELj16ENS_18Kernel_traits_baseILj2048EfS2_S2_S2_fjLj128EEEEELb0ELb0ELb1EEEvNS_9BwdParamsE,"aw",@nobits
	.sectionflags	@""
	.align	16


//--------------------- .nv.shared._ZN10layer_norm31ln_parallel_residual_bwd_kernelINS_13Kernel_traitsIf6__halfS2_S2_fjLj2048ELj1ELj1ELj4ELj16ENS_18Kernel_traits_baseILj2048EfS2_S2_S2_fjLj128EEEEELb0ELb1ELb0EEEvNS_9BwdParamsE --------------------------
	.section	.nv.shared._ZN10layer_norm31ln_parallel_residual_bwd_kernelINS_13Kernel_traitsIf6__halfS2_S2_fjLj2048ELj1ELj1ELj4ELj16ENS_18Kernel_traits_baseILj2048EfS2_S2_S2_fjLj128EEEEELb0ELb1ELb0EEEvNS_9BwdParamsE,"aw",@nobits
	.sectionflags	@""
	.align	16


//--------------------- .nv.shared._ZN10layer_norm31ln_parallel_residual_bwd_kernelINS_13Kernel_traitsIf6__halfS2_S2_fjLj2048ELj1ELj1ELj4ELj16ENS_18Kernel_traits_baseILj2048EfS2_S2_S2_fjLj128EEEEELb0ELb1ELb1EEEvNS_9BwdParamsE --------------------------
	.section	.nv.shared._ZN10layer_norm31ln_parallel_residual_bwd_kernelINS_13Kernel_traitsIf6__halfS2_S2_fjLj2048ELj1ELj1ELj4ELj16ENS_18Kernel_traits_baseILj2048EfS2_S2_S2_fjLj128EEEEELb0ELb1ELb1EEEvNS_9BwdParamsE,"aw",@nobits
	.sectionflags	@""
	.align	16


//--------------------- .nv.shared._ZN10layer_norm31ln_parallel_residual_bwd_kernelINS_13Kernel_traitsIf6__halfS2_S2_fjLj2048ELj1ELj1ELj4ELj16ENS_18Kernel_traits_baseILj2048EfS2_S2_S2_fjLj128EEEEELb1ELb0ELb0EEEvNS_9BwdParamsE --------------------------
	.section	.nv.shared._ZN10layer_norm31ln_parallel_residual_bwd_kernelINS_13Kernel_traitsIf6__halfS2_S2_fjLj2048ELj1ELj1ELj4ELj16ENS_18Kernel_traits_baseILj2048EfS2_S2_S2_fjLj128EEEEELb1ELb0ELb0EEEvNS_9BwdParamsE,"aw",@nobits
	.sectionflags	@""
	.align	16


//--------------------- .nv.shared._ZN10layer_norm31ln_parallel_residual_bwd_kernelINS_13Kernel_traitsIf6__halfS2_S2_fjLj2048ELj1ELj1ELj4ELj16ENS_18Kernel_traits_baseILj2048EfS2_S2_S2_fjLj128EEEEELb1ELb0ELb1EEEvNS_9BwdParamsE --------------------------
	.section	.nv.shared._ZN10layer_norm31ln_parallel_residual_bwd_kernelINS_13Kernel_traitsIf6__halfS2_S2_fjLj2048ELj1ELj1ELj4ELj16ENS_18Kernel_traits_baseILj2048EfS2_S2_S2_fjLj128EEEEELb1ELb0ELb1EEEvNS_9BwdParamsE,"aw",@nobits
	.sectionflags	@""
	.align	16


//--------------------- .nv.shared._ZN10layer_norm22ln_bwd_finalize_kernelINS_22Kernel_traits_finalizeILj2048Ef6__halfS2_S2_fjLb0ELj1024ELj4ENS_18Kernel_traits_baseILj2048EfS2_S2_S2_fjLj1024EEEEELb0ELb0EEEvNS_9BwdParamsE --------------------------
	.section	.nv.shared._ZN10layer_norm22ln_bwd_finalize_kernelINS_22Kernel_traits_finalizeILj2048Ef6__halfS2_S2_fjLb0ELj1024ELj4ENS_18Kernel_traits_baseILj2048EfS2_S2_S2_fjLj1024EEEEELb0ELb0EEEvNS_9BwdParamsE,"aw",@nobits
	.sectionflags	@""
	.align	16
.nv.shared._ZN10layer_norm22ln_bwd_finalize_kernelINS_22Kernel_traits_finalizeILj2048Ef6__halfS2_S2_fjLb0ELj1024ELj4ENS_18Kernel_traits_baseILj2048EfS2_S2_S2_fjLj1024EEEEELb0ELb0EEEvNS_9BwdParamsE:
	.zero		8448


//--------------------- .nv.shared._ZN10layer_norm40ln_parallel_residual_bwd_finalize_kernelINS_22Kernel_traits_finalizeILj2048Ef6__halfS2_S2_fjLb0ELj1024ELj4ENS_18Kernel_traits_baseILj2048EfS2_S2_S2_fjLj1024EEEEELb0EEEvNS_9BwdParamsE --------------------------
	.section	.nv.shared._ZN10layer_norm40ln_parallel_residual_bwd_finalize_kernelINS_22Kernel_traits_finalizeILj2048Ef6__halfS2_S2_fjLb0ELj1024ELj4ENS_18Kernel_traits_baseILj2048EfS2_S2_S2_fjLj1024EEEEELb0EEEvNS_9BwdParamsE,"aw",@nobits
	.sectionflags	@""
	.align	16
.nv.shared._ZN10layer_norm40ln_parallel_residual_bwd_finalize_kernelINS_22Kernel_traits_finalizeILj2048Ef6__halfS2_S2_fjLb0ELj1024ELj4ENS_18Kernel_traits_baseILj2048EfS2_S2_S2_fjLj1024EEEEELb0EEEvNS_9BwdParamsE:
	.zero		16896


//--------------------- .nv.shared._ZN10layer_norm31ln_parallel_residual_bwd_kernelINS_13Kernel_traitsIf6__halfS2_S2_fjLj2048ELj1ELj1ELj4ELj16ENS_18Kernel_traits_baseILj2048EfS2_S2_S2_fjLj128EEEEELb1ELb1ELb0EEEvNS_9BwdParamsE --------------------------
	.section	.nv.shared._ZN10layer_norm31ln_parallel_residual_bwd_kernelINS_13Kernel_traitsIf6__halfS2_S2_fjLj2048ELj1ELj1ELj4ELj16ENS_18Kernel_traits_baseILj2048EfS2_S2_S2_fjLj128EEEEELb1ELb1ELb0EEEvNS_9BwdParamsE,"aw",@nobits
	.sectionflags	@""
	.align	16


//--------------------- .nv.shared._ZN10layer_norm22ln_bwd_finalize_kernelINS_22Kernel_traits_finalizeILj2048Ef6__halfS2_S2_fjLb0ELj1024ELj4ENS_18Kernel_traits_baseILj2048EfS2_S2_S2_fjLj1024EEEEELb0ELb1EEEvNS_9BwdParamsE --------------------------
	.section	.nv.shared._ZN10layer_norm22ln_bwd_finalize_kernelINS_22Kernel_traits_finalizeILj2048Ef6__halfS2_S2_fjLb0ELj1024ELj4ENS_18Kernel_traits_baseILj2048EfS2_S2_S2_fjLj1024EEEEELb0ELb1EEEvNS_9BwdParamsE,"aw",@nobits
	.sectionflags	@""
	.align	16
.nv.shared._ZN10layer_norm22ln_bwd_finalize_kernelINS_22Kernel_traits_finalizeILj2048Ef6__halfS2_S2_fjLb0ELj1024ELj4ENS_18Kernel_traits_baseILj2048EfS2_S2_S2_fjLj1024EEEEELb0ELb1EEEvNS_9BwdParamsE:
	.zero		8448


//--------------------- .nv.shared._ZN10layer_norm40ln_parallel_residual_bwd_finalize_kernelINS_22Kernel_traits_finalizeILj2048Ef6__halfS2_S2_fjLb0ELj1024ELj4ENS_18Kernel_traits_baseILj2048EfS2_S2_S2_fjLj1024EEEEELb1EEEvNS_9BwdParamsE --------------------------
	.section	.nv.shared._ZN10layer_norm40ln_parallel_residual_bwd_finalize_kernelINS_22Kernel_traits_finalizeILj2048Ef6__halfS2_S2_fjLb0ELj1024ELj4ENS_18Kernel_traits_baseILj2048EfS2_S2_S2_fjLj1024EEEEELb1EEEvNS_9BwdParamsE,"aw",@nobits
	.sectionflags	@""
	.align	16
.nv.shared._ZN10layer_norm40ln_parallel_residual_bwd_finalize_kernelINS_22Kernel_traits_finalizeILj2048Ef6__halfS2_S2_fjLb0ELj1024ELj4ENS_18Kernel_traits_baseILj2048EfS2_S2_S2_fjLj1024EEEEELb1EEEvNS_9BwdParamsE:
	.zero		16896


//--------------------- .nv.shared._ZN10layer_norm31ln_parallel_residual_bwd_kernelINS_13Kernel_traitsIf6__halfS2_S2_fjLj2048ELj1ELj1ELj4ELj16ENS_18Kernel_traits_baseILj2048EfS2_S2_S2_fjLj128EEEEELb1ELb1ELb1EEEvNS_9BwdParamsE --------------------------
	.section	.nv.shared._ZN10layer_norm31ln_parallel_residual_bwd_kernelINS_13Kernel_traitsIf6__halfS2_S2_fjLj2048ELj1ELj1ELj4ELj16ENS_18Kernel_traits_baseILj2048EfS2_S2_S2_fjLj128EEEEELb1ELb1ELb1EEEvNS_9BwdParamsE,"aw",@nobits
	.sectionflags	@""
	.align	16


//--------------------- .nv.shared._ZN10layer_norm31ln_parallel_residual_bwd_kernelINS_13Kernel_traitsI6__halfS2_fS2_fjLj2048ELj1ELj1ELj4ELj16ENS_18Kernel_traits_baseILj2048ES2_S2_fS2_fjLj128EEEEELb0ELb0ELb0EEEvNS_9BwdParamsE --------------------------
	.section	.nv.shared._ZN10layer_norm31ln_parallel_residual_bwd_kernelINS_13Kernel_traitsI6__halfS2_fS2_fjLj2048ELj1ELj1ELj4ELj16ENS_18Kernel_traits_baseILj2048ES2_S2_fS2_fjLj128EEEEELb0ELb0ELb0EEEvNS_9BwdParamsE,"aw",@nobits
	.sectionflags	@""
	.align	16


//--------------------- .nv.shared._ZN10layer_norm31ln_parallel_residual_bwd_kernelINS_13Kernel_traitsI6__halfS2_fS2_fjLj2048ELj1ELj1ELj4ELj16ENS_18Kernel_traits_baseILj2048ES2_S2_fS2_fjLj128EEEEELb0ELb0ELb1EEEvNS_9BwdParamsE --------------------------
	.section	.nv.shared._ZN10layer_norm31ln_parallel_residual_bwd_kernelINS_13Kernel_traitsI6__halfS2_fS2_fjLj2048ELj1ELj1ELj4ELj16ENS_18Kernel_traits_baseILj2048ES2_S2_fS2_fjLj128EEEEELb0ELb0ELb1EEEvNS_9BwdParamsE,"aw",@nobits
	.sectionflags	@""
	.align	16


//--------------------- .nv.shared._ZN10layer_norm31ln_parallel_residual_bwd_kernelINS_13Kernel_traitsI6__halfS2_fS2_fjLj2048ELj1ELj1ELj4ELj16ENS_18Kernel_traits_baseILj2048ES2_S2_fS2_fjLj128EEEEELb0ELb1ELb0EEEvNS_9BwdParamsE --------------------------
	.section	.nv.shared._ZN10layer_norm31ln_parallel_residual_bwd_kernelINS_13Kernel_traitsI6__halfS2_fS2_fjLj2048ELj1ELj1ELj4ELj16ENS_18Kernel_traits_baseILj2048ES2_S2_fS2_fjLj128EEEEELb0ELb1ELb0EEEvNS_9BwdParamsE,"aw",@nobits
	.sectionflags	@""
	.align	16


//--------------------- .nv.shared._ZN10layer_norm31ln_parallel_residual_bwd_kernelINS_13Kernel_traitsI6__halfS2_fS2_fjLj2048ELj1ELj1ELj4ELj16ENS_18Kernel_traits_baseILj2048ES2_S2_fS2_fjLj128EEEEELb0ELb1ELb1EEEvNS_9BwdParamsE --------------------------
	.section	.nv.shared._ZN10layer_norm31ln_parallel_residual_bwd_kernelINS_13Kernel_traitsI6__halfS2_fS2_fjLj2048ELj1ELj1ELj4ELj16ENS_18Kernel_traits_baseILj2048ES2_S2_fS2_fjLj128EEEEELb0ELb1ELb1EEEvNS_9BwdParamsE,"aw",@nobits
	.sectionflags	@""
	.align	16


//--------------------- .nv.shared._ZN10layer_norm31ln_parallel_residual_bwd_kernelINS_13Kernel_traitsI6__halfS2_fS2_fjLj2048ELj1ELj1ELj4ELj16ENS_18Kernel_traits_baseILj2048ES2_S2_fS2_fjLj128EEEEELb1ELb0ELb0EEEvNS_9BwdParamsE --------------------------
	.section	.nv.shared._ZN10layer_norm31ln_parallel_residual_bwd_kernelINS_13Kernel_traitsI6__halfS2_fS2_fjLj2048ELj1ELj1ELj4ELj16ENS_18Kernel_traits_baseILj2048ES2_S2_fS2_fjLj128EEEEELb1ELb0ELb0EEEvNS_9BwdParamsE,"aw",@nobits
	.sectionflags	@""
	.align	16


//--------------------- .nv.shared._ZN10layer_norm31ln_parallel_residual_bwd_kernelINS_13Kernel_traitsI6__halfS2_fS2_fjLj2048ELj1ELj1ELj4ELj16ENS_18Kernel_traits_baseILj2048ES2_S2_fS2_fjLj128EEEEELb1ELb0ELb1EEEvNS_9BwdParamsE --------------------------
	.section	.nv.shared._ZN10layer_norm31ln_parallel_residual_bwd_kernelINS_13Kernel_traitsI6__halfS2_fS2_fjLj2048ELj1ELj1ELj4ELj16ENS_18Kernel_traits_baseILj2048ES2_S2_fS2_fjLj128EEEEELb1ELb0ELb1EEEvNS_9BwdParamsE,"aw",@nobits
	.sectionflags	@""
	.align	16


//--------------------- .nv.shared._ZN10layer_norm22ln_bwd_finalize_kernelINS_22Kernel_traits_finalizeILj2048E6__halfS2_fS2_fjLb0ELj1024ELj4ENS_18Kernel_traits_baseILj2048ES2_S2_fS2_fjLj1024EEEEELb0ELb0EEEvNS_9BwdParamsE --------------------------
	.section	.nv.shared._ZN10layer_norm22ln_bwd_finalize_kernelINS_22Kernel_traits_finalizeILj2048E6__halfS2_fS2_fjLb0ELj1024ELj4ENS_18Kernel_traits_baseILj2048ES2_S2_fS2_fjLj1024EEEEELb0ELb0EEEvNS_9BwdParamsE,"aw",@nobits
	.sectionflags	@""
	.align	16
.nv.shared._ZN10layer_norm22ln_bwd_finalize_kernelINS_22Kernel_traits_finalizeILj2048E6__halfS2_fS2_fjLb0ELj1024ELj4ENS_18Kernel_traits_baseILj2048ES2_S2_fS2_fjLj1024EEEEELb0ELb0EEEvNS_9BwdParamsE:
	.zero		8448


//--------------------- .nv.shared._ZN10layer_norm40ln_parallel_residual_bwd_finalize_kernelINS_22Kernel_traits_finalizeILj2048E6__halfS2_fS2_fjLb0ELj1024ELj4ENS_18Kernel_traits_baseILj2048ES2_S2_fS2_fjLj1024EEEEELb0EEEvNS_9BwdParamsE --------------------------
	.section	.nv.shared._ZN10layer_norm40ln_parallel_residual_bwd_finalize_kernelINS_22Kernel_traits_finalizeILj2048E6__halfS2_fS2_fjLb0ELj1024ELj4ENS_18Kernel_traits_baseILj2048ES2_S2_fS2_fjLj1024EEEEELb0EEEvNS_9BwdParamsE,"aw",@nobits
	.sectionflags	@""
	.align	16
.nv.shared._ZN10layer_norm40ln_parallel_residual_bwd_finalize_kernelINS_22Kernel_traits_finalizeILj2048E6__halfS2_fS2_fjLb0ELj1024ELj4ENS_18Kernel_traits_baseILj2048ES2_S2_fS2_fjLj1024EEEEELb0EEEvNS_9BwdParamsE:
	.zero		16896


//--------------------- .nv.shared._ZN10layer_norm31ln_parallel_residual_bwd_kernelINS_13Kernel_traitsI6__halfS2_fS2_fjLj2048ELj1ELj1ELj4ELj16ENS_18Kernel_traits_baseILj2048ES2_S2_fS2_fjLj128EEEEELb1ELb1ELb0EEEvNS_9BwdParamsE --------------------------
	.section	.nv.shared._ZN10layer_norm31ln_parallel_residual_bwd_kernelINS_13Kernel_traitsI6__halfS2_fS2_fjLj2048ELj1ELj1ELj4ELj16ENS_18Kernel_traits_baseILj2048ES2_S2_fS2_fjLj128EEEEELb1ELb1ELb0EEEvNS_9BwdParamsE,"aw",@nobits
	.sectionflags	@""
	.align	16


//--------------------- .nv.shared._ZN10layer_norm22ln_bwd_finalize_kernelINS_22Kernel_traits_finalizeILj2048E6__halfS2_fS2_fjLb0ELj1024ELj4ENS_18Kernel_traits_baseILj2048ES2_S2_fS2_fjLj1024EEEEELb0ELb1EEEvNS_9BwdParamsE --------------------------
	.section	.nv.shared._ZN10layer_norm22ln_bwd_finalize_kernelINS_22Kernel_traits_finalizeILj2048E6__halfS2_fS2_fjLb0ELj1024ELj4ENS_18Kernel_traits_baseILj2048ES2_S2_fS2_fjLj1024EEEEELb0ELb1EEEvNS_9BwdParamsE,"aw",@nobits
	.sectionflags	@""
	.align	16
.nv.shared._ZN10layer_norm22ln_bwd_finalize_kernelINS_22Kernel_traits_finalizeILj2048E6__halfS2_fS2_fjLb0ELj1024ELj4ENS_18Kernel_traits_baseILj2048ES2_S2_fS2_fjLj1024EEEEELb0ELb1EEEvNS_9BwdParamsE:
	.zero		8448


//--------------------- .nv.shared._ZN10layer_norm40ln_parallel_residual_bwd_finalize_kernelINS_22Kernel_traits_finalizeILj2048E6__halfS2_fS2_fjLb0ELj1024ELj4ENS_18Kernel_traits_baseILj2048ES2_S2_fS2_fjLj1024EEEEELb1EEEvNS_9BwdParamsE --------------------------
	.section	.nv.shared._ZN10layer_norm40ln_parallel_residual_bwd_finalize_kernelINS_22Kernel_traits_finalizeILj2048E6__halfS2_fS2_fjLb0ELj1024ELj4ENS_18Kernel_traits_baseILj2048ES2_S2_fS2_fjLj1024EEEEELb1EEEvNS_9BwdParamsE,"aw",@nobits
	.sectionflags	@""
	.align	16
.nv.shared._ZN10layer_norm40ln_parallel_residual_bwd_finalize_kernelINS_22Kernel_traits_finalizeILj2048E6__halfS2_fS2_fjLb0ELj1024ELj4ENS_18Kernel_traits_baseILj2048ES2_S2_fS2_fjLj1024EEEEELb1EEEvNS_9BwdParamsE:
	.zero		16896


//--------------------- .nv.shared._ZN10layer_norm31ln_parallel_residual_bwd_kernelINS_13Kernel_traitsI6__halfS2_fS2_fjLj2048ELj1ELj1ELj4ELj16ENS_18Kernel_traits_baseILj2048ES2_S2_fS2_fjLj128EEEEELb1ELb1ELb1EEEvNS_9BwdParamsE --------------------------
	.section	.nv.shared._ZN10layer_norm31ln_parallel_residual_bwd_kernelINS_13Kernel_traitsI6__halfS2_fS2_fjLj2048ELj1ELj1ELj4ELj16ENS_18Kernel_traits_baseILj2048ES2_S2_fS2_fjLj128EEEEELb1ELb1ELb1EEEvNS_9BwdParamsE,"aw",@nobits
	.sectionflags	@""
	.align	16


//--------------------- .nv.shared._ZN10layer_norm31ln_parallel_residual_bwd_kernelINS_13Kernel_traitsIf6__halffS2_fjLj2048ELj1ELj1ELj4ELj16ENS_18Kernel_traits_baseILj2048EfS2_fS2_fjLj128EEEEELb0ELb0ELb0EEEvNS_9BwdParamsE --------------------------
	.section	.nv.shared._ZN10layer_norm31ln_parallel_residual_bwd_kernelINS_13Kernel_traitsIf6__halffS2_fjLj2048ELj1ELj1ELj4ELj16ENS_18Kernel_traits_baseILj2048EfS2_fS2_fjLj128EEEEELb0ELb0ELb0EEEvNS_9BwdParamsE,"aw",@nobits
	.sectionflags	@""
	.align	16


//--------------------- .nv.shared._ZN10layer_norm31ln_parallel_residual_bwd_kernelINS_13Kernel_traitsIf6__halffS2_fjLj2048ELj1ELj1ELj4ELj16ENS_18Kernel_traits_baseILj2048EfS2_fS2_fjLj128EEEEELb0ELb0ELb1EEEvNS_9BwdParamsE --------------------------
	.section	.nv.shared._ZN10layer_norm31ln_parallel_residual_bwd_kernelINS_13Kernel_traitsIf6__halffS2_fjLj2048ELj1ELj1ELj4ELj16ENS_18Kernel_traits_baseILj2048EfS2_fS2_fjLj128EEEEELb0ELb0ELb1EEEvNS_9BwdParamsE,"aw",@nobits
	.sectionflags	@""
	.align	16


//--------------------- .nv.shared._ZN10layer_norm31ln_parallel_residual_bwd_kernelINS_13Kernel_traitsIf6__halffS2_fjLj2048ELj1ELj1ELj4ELj16ENS_18Kernel_traits_baseILj2048EfS2_fS2_fjLj128EEEEELb0ELb1ELb0EEEvNS_9BwdParamsE --------------------------
	.section	.nv.shared._ZN10layer_norm31ln_parallel_residual_bwd_kernelINS_13Kernel_traitsIf6__halffS2_fjLj2048ELj1ELj1ELj4ELj16ENS_18Kernel_traits_baseILj2048EfS2_fS2_fjLj128EEEEELb0ELb1ELb0EEEvNS_9BwdParamsE,"aw",@nobits
	.sectionflags	@""
	.align	16


//--------------------- .nv.shared._ZN10layer_norm31ln_parallel_residual_bwd_kernelINS_13Kernel_traitsIf6__halffS2_fjLj2048ELj1ELj1ELj4ELj16ENS_18Kernel_traits_baseILj2048EfS2_fS2_fjLj128EEEEELb0ELb1ELb1EEEvNS_9BwdParamsE --------------------------
	.section	.nv.shared._ZN10layer_norm31ln_parallel_residual_bwd_kernelINS_13Kernel_traitsIf6__halffS2_fjLj2048ELj1ELj1ELj4ELj16ENS_18Kernel_traits_baseILj2048EfS2_fS2_fjLj128EEEEELb0ELb1ELb1EEEvNS_9BwdParamsE,"aw",@nobits
	.sectionflags	@""
	.align	16


//--------------------- .nv.shared._ZN10layer_norm31ln_parallel_residual_bwd_kernelINS_13Kernel_traitsIf6__halffS2_fjLj2048ELj1ELj1ELj4ELj16ENS_18Kernel_traits_baseILj2048EfS2_fS2_fjLj128EEEEELb1ELb0ELb0EEEvNS_9BwdParamsE --------------------------
	.section	.nv.shared._ZN10layer_norm31ln_parallel_residual_bwd_kernelINS_13Kernel_traitsIf6__halffS2_fjLj2048ELj1ELj1ELj4ELj16ENS_18Kernel_traits_baseILj2048EfS2_fS2_fjLj128EEEEELb1ELb0ELb0EEEvNS_9BwdParamsE,"aw",@nobits
	.sectionflags	@""
	.align	16


//--------------------- .nv.shared._ZN10layer_norm31ln_parallel_residual_bwd_kernelINS_13Kernel_traitsIf6__halffS2_fjLj2048ELj1ELj1ELj4ELj16ENS_18Kernel_traits_baseILj2048EfS2_fS2_fjLj128EEEEELb1ELb0ELb1EEEvNS_9BwdParamsE --------------------------
	.section	.nv.shared._ZN10layer_norm31ln_parallel_residual_bwd_kernelINS_13Kernel_traitsIf6__halffS2_fjLj2048ELj1ELj1ELj4ELj16ENS_18Kernel_traits_baseILj2048EfS2_fS2_fjLj128EEEEELb1ELb0ELb1EEEvNS_9BwdParamsE,"aw",@nobits
	.sectionflags	@""
	.align	16


//--------------------- .nv.shared._ZN10layer_norm22ln_bwd_finalize_kernelINS_22Kernel_traits_finalizeILj2048Ef6__halffS2_fjLb0ELj1024ELj4ENS_18Kernel_traits_baseILj2048EfS2_fS2_fjLj1024EEEEELb0ELb0EEEvNS_9BwdParamsE --------------------------
	.section	.nv.shared._ZN10layer_norm22ln_bwd_finalize_kernelINS_22Kernel_traits_finalizeILj2048Ef6__halffS2_fjLb0ELj1024ELj4ENS_18Kernel_traits_baseILj2048EfS2_fS2_fjLj1024EEEEELb0ELb0EEEvNS_9BwdParamsE,"aw",@nobits
	.sectionflags	@""
	.align	16
.nv.shared._ZN10layer_norm22ln_bwd_finalize_kernelINS_22Kernel_traits_finalizeILj2048Ef6__halffS2_fjLb0ELj1024ELj4ENS_18Kernel_traits_baseILj2048EfS2_fS2_fjLj1024EEEEELb0ELb0EEEvNS_9BwdParamsE:
	.zero		8448


//--------------------- .nv.shared._ZN10layer_norm40ln_parallel_residual_bwd_finalize_kernelINS_22Kernel_traits_finalizeILj2048Ef6__halffS2_fjLb0ELj1024ELj4ENS_18Kernel_traits_baseILj2048EfS2_fS2_fjLj1024EEEEELb0EEEvNS_9BwdParamsE --------------------------
	.section	.nv.shared._ZN10layer_norm40ln_parallel_residual_bwd_finalize_kernelINS_22Kernel_traits_finalizeILj2048Ef6__halffS2_fjLb0ELj1024ELj4ENS_18Kernel_traits_baseILj2048EfS2_fS2_fjLj1024EEEEELb0EEEvNS_9BwdParamsE,"aw",@nobits
	.sectionflags	@""
	.align	16
.nv.shared._ZN10layer_norm40ln_parallel_residual_bwd_finalize_kernelINS_22Kernel_traits_finalizeILj2048Ef6__halffS2_fjLb0ELj1024ELj4ENS_18Kernel_traits_baseILj2048EfS2_fS2_fjLj1024EEEEELb0EEEvNS_9BwdParamsE:
	.zero		16896


//--------------------- .nv.shared._ZN10layer_norm31ln_parallel_residual_bwd_kernelINS_13Kernel_traitsIf6__halffS2_fjLj2048ELj1ELj1ELj4ELj16ENS_18Kernel_traits_baseILj2048EfS2_fS2_fjLj128EEEEELb1ELb1ELb0EEEvNS_9BwdParamsE --------------------------
	.section	.nv.shared._ZN10layer_norm31ln_parallel_residual_bwd_kernelINS_13Kernel_traitsIf6__halffS2_fjLj2048ELj1ELj1ELj4ELj16ENS_18Kernel_traits_baseILj2048EfS2_fS2_fjLj128EEEEELb1ELb1ELb0EEEvNS_9BwdParamsE,"aw",@nobits
	.sectionflags	@""
	.align	16


//--------------------- .nv.shared._ZN10layer_norm22ln_bwd_finalize_kernelINS_22Kernel_traits_finalizeILj2048Ef6__halffS2_fjLb0ELj1024ELj4ENS_18Kernel_traits_baseILj2048EfS2_fS2_fjLj1024EEEEELb0ELb1EEEvNS_9BwdParamsE --------------------------
	.section	.nv.shared._ZN10layer_norm22ln_bwd_finalize_kernelINS_22Kernel_traits_finalizeILj2048Ef6__halffS2_fjLb0ELj1024ELj4ENS_18Kernel_traits_baseILj2048EfS2_fS2_fjLj1024EEEEELb0ELb1EEEvNS_9BwdParamsE,"aw",@nobits
	.sectionflags	@""
	.align	16
.nv.shared._ZN10layer_norm22ln_bwd_finalize_kernelINS_22Kernel_traits_finalizeILj2048Ef6__halffS2_fjLb0ELj1024ELj4ENS_18Kernel_traits_baseILj2048EfS2_fS2_fjLj1024EEEEELb0ELb1EEEvNS_9BwdParamsE:
	.zero		8448


//--------------------- .nv.shared._ZN10layer_norm40ln_parallel_residual_bwd_finalize_kernelINS_22Kernel_traits_finalizeILj2048Ef6__halffS2_fjLb0ELj1024ELj4ENS_18Kernel_traits_baseILj2048EfS2_fS2_fjLj1024EEEEELb1EEEvNS_9BwdParamsE --------------------------
	.section	.nv.shared._ZN10layer_norm40ln_parallel_residual_bwd_finalize_kernelINS_22Kernel_traits_finalizeILj2048Ef6__halffS2_fjLb0ELj1024ELj4ENS_18Kernel_traits_baseILj2048EfS2_fS2_fjLj1024EEEEELb1EEEvNS_9BwdParamsE,"aw",@nobits
	.sectionflags	@""
	.align	16
.nv.shared._ZN10layer_norm40ln_parallel_residual_bwd_finalize_kernelINS_22Kernel_traits_finalizeILj2048Ef6__halffS2_fjLb0ELj1024ELj4ENS_18Kernel_traits_baseILj2048EfS2_fS2_fjLj1024EEEEELb1EEEvNS_9BwdParamsE:
	.zero		16896


//--------------------- .nv.shared._ZN10layer_norm31ln_parallel_residual_bwd_kernelINS_13Kernel_traitsIf6__halffS2_fjLj2048ELj1ELj1ELj4ELj16ENS_18Kernel_traits_baseILj2048EfS2_fS2_fjLj128EEEEELb1ELb1ELb1EEEvNS_9BwdParamsE --------------------------
	.section	.nv.shared._ZN10layer_norm31ln_parallel_residual_bwd_kernelINS_13Kernel_traitsIf6__halffS2_fjLj2048ELj1ELj1ELj4ELj16ENS_18Kernel_traits_baseILj2048EfS2_fS2_fjLj128EEEEELb1ELb1ELb1EEEvNS_9BwdParamsE,"aw",@nobits
	.sectionflags	@""
	.align	16


//--------------------- .nv.shared._ZN10layer_norm31ln_parallel_residual_bwd_kernelINS_13Kernel_traitsI6__halfffffjLj2048ELj1ELj1ELj4ELj16ENS_18Kernel_traits_baseILj2048ES2_ffffjLj128EEEEELb0ELb0ELb0EEEvNS_9BwdParamsE --------------------------
	.section	.nv.shared._ZN10layer_norm31ln_parallel_residual_bwd_kernelINS_13Kernel_traitsI6__halfffffjLj2048ELj1ELj1ELj4ELj16ENS_18Kernel_traits_baseILj2048ES2_ffffjLj128EEEEELb0ELb0ELb0EEEvNS_9BwdParamsE,"aw",@nobits
	.sectionflags	@""
	.align	16


//--------------------- .nv.shared._ZN10layer_norm31ln_parallel_residual_bwd_kernelINS_13Kernel_traitsI6__halfffffjLj2048ELj1ELj1ELj4ELj16ENS_18Kernel_traits_baseILj2048ES2_ffffjLj128EEEEELb0ELb0ELb1EEEvNS_9BwdParamsE --------------------------
	.section	.nv.shared._ZN10layer_norm31ln_parallel_residual_bwd_kernelINS_13Kernel_traitsI6__halfffffjLj2048ELj1ELj1ELj4ELj16ENS_18Kernel_traits_baseILj2048ES2_ffffjLj128EEEEELb0ELb0ELb1EEEvNS_9BwdParamsE,"aw",@nobits
	.sectionflags	@""
	.align	16


//--------------------- .nv.shared._ZN10layer_norm31ln_parallel_residual_bwd_kernelINS_13Kernel_traitsI6__halfffffjLj2048ELj1ELj1ELj4ELj16ENS_18Kernel_traits_baseILj2048ES2_ffffjLj128EEEEELb0ELb1ELb0EEEvNS_9BwdParamsE --------------------------
	.section	.nv.shared._ZN10layer_norm31ln_parallel_residual_bwd_kernelINS_13Kernel_traitsI6__halfffffjLj2048ELj1ELj1ELj4ELj16ENS_18Kernel_traits_baseILj2048ES2_ffffjLj128EEEEELb0ELb1ELb0EEEvNS_9BwdParamsE,"aw",@nobits
	.sectionflags	@""
	.align	16


//--------------------- .nv.shared._ZN10layer_norm31ln_parallel_residual_bwd_kernelINS_13Kernel_traitsI6__halfffffjLj2048ELj1ELj1ELj4ELj16ENS_18Kernel_traits_baseILj2048ES2_ffffjLj128EEEEELb0ELb1ELb1EEEvNS_9BwdParamsE --------------------------
	.section	.nv.shared._ZN10layer_norm31ln_parallel_residual_bwd_kernelINS_13Kernel_traitsI6__halfffffjLj2048ELj1ELj1ELj4ELj16ENS_18Kernel_traits_baseILj2048ES2_ffffjLj128EEEEELb0ELb1ELb1EEEvNS_9BwdParamsE,"aw",@nobits
	.sectionflags	@""
	.align	16


//--------------------- .nv.shared._ZN10layer_norm31ln_parallel_residual_bwd_kernelINS_13Kernel_traitsI6__halfffffjLj2048ELj1ELj1ELj4ELj16ENS_18Kernel_traits_baseILj2048ES2_ffffjLj128EEEEELb1ELb0ELb0EEEvNS_9BwdParamsE --------------------------
	.section	.nv.shared._ZN10layer_norm31ln_parallel_residual_bwd_kernelINS_13Kernel_traitsI6__halfffffjLj2048ELj1ELj1ELj4ELj16ENS_18Kernel_traits_baseILj2048ES2_ffffjLj128EEEEELb1ELb0ELb0EEEvNS_9BwdParamsE,"aw",@nobits
	.sectionflags	@""
	.align	16


//--------------------- .nv.shared._ZN10layer_norm31ln_parallel_residual_bwd_kernelINS_13Kernel_traitsI6__halfffffjLj2048ELj1ELj1ELj4ELj16ENS_18Kernel_traits_baseILj2048ES2_ffffjLj128EEEEELb1ELb0ELb1EEEvNS_9BwdParamsE --------------------------
	.section	.nv.shared._ZN10layer_norm31ln_parallel_residual_bwd_kernelINS_13Kernel_traitsI6__halfffffjLj2048ELj1ELj1ELj4ELj16ENS_18Kernel_traits_baseILj2048ES2_ffffjLj128EEEEELb1ELb0ELb1EEEvNS_9BwdParamsE,"aw",@nobits
	.sectionflags	@""
	.align	16


//--------------------- .nv.shared._ZN10layer_norm22ln_bwd_finalize_kernelINS_22Kernel_traits_finalizeILj2048E6__halfffffjLb0ELj1024ELj4ENS_18Kernel_traits_baseILj2048ES2_ffffjLj1024EEEEELb0ELb0EEEvNS_9BwdParamsE --------------------------
	.section	.nv.shared._ZN10layer_norm22ln_bwd_finalize_kernelINS_22Kernel_traits_finalizeILj2048E6__halfffffjLb0ELj1024ELj4ENS_18Kernel_traits_baseILj2048ES2_ffffjLj1024EEEEELb0ELb0EEEvNS_9BwdParamsE,"aw",@nobits
	.sectionflags	@""
	.align	16
.nv.shared._ZN10layer_norm22ln_bwd_finalize_kernelINS_22Kernel_traits_finalizeILj2048E6__halfffffjLb0ELj1024ELj4ENS_18Kernel_traits_baseILj2048ES2_ffffjLj1024EEEEELb0ELb0EEEvNS_9BwdParamsE:
	.zero		8448


//--------------------- .nv.shared._ZN10layer_norm40ln_parallel_residual_bwd_finalize_kernelINS_22Kernel_traits_finalizeILj2048E6__halfffffjLb0ELj1024ELj4ENS_18Kernel_traits_baseILj2048ES2_ffffjLj1024EEEEELb0EEEvNS_9BwdParamsE --------------------------
	.section	.nv.shared._ZN10layer_norm40ln_parallel_residual_bwd_finalize_kernelINS_22Kernel_traits_finalizeILj2048E6__halfffffjLb0ELj1024ELj4ENS_18Kernel_traits_baseILj2048ES2_ffffjLj1024EEEEELb0EEEvNS_9BwdParamsE,"aw",@nobits
	.sectionflags	@""
	.align	16
.nv.shared._ZN10layer_norm40ln_parallel_residual_bwd_finalize_kernelINS_22Kernel_traits_finalizeILj2048E6__halfffffjLb0ELj1024ELj4ENS_18Kernel_traits_baseILj2048ES2_ffffjLj1024EEEEELb0EEEvNS_9BwdParamsE:
	.zero		16896


//--------------------- .nv.shared._ZN10layer_norm31ln_parallel_residual_bwd_kernelINS_13Kernel_traitsI6__halfffffjLj2048ELj1ELj1ELj4ELj16ENS_18Kernel_traits_baseILj2048ES2_ffffjLj128EEEEELb1ELb1ELb0EEEvNS_9BwdParamsE --------------------------
	.section	.nv.shared._ZN10layer_norm31ln_parallel_residual_bwd_kernelINS_13Kernel_traitsI6__halfffffjLj2048ELj1ELj1ELj4ELj16ENS_18Kernel_traits_baseILj2048ES2_ffffjLj128EEEEELb1ELb1ELb0EEEvNS_9BwdParamsE,"aw",@nobits
	.sectionflags	@""
	.align	16


//--------------------- .nv.shared._ZN10layer_norm22ln_bwd_finalize_kernelINS_22Kernel_traits_finalizeILj2048E6__halfffffjLb0ELj1024ELj4ENS_18Kernel_traits_baseILj2048ES2_ffffjLj1024EEEEELb0ELb1EEEvNS_9BwdParamsE --------------------------
	.section	.nv.shared._ZN10layer_norm22ln_bwd_finalize_kernelINS_22Kernel_traits_finalizeILj2048E6__halfffffjLb0ELj1024ELj4ENS_18Kernel_traits_baseILj2048ES2_ffffjLj1024EEEEELb0ELb1EEEvNS_9BwdParamsE,"aw",@nobits
	.sectionflags	@""
	.align	16
.nv.shared._ZN10layer_norm22ln_bwd_finalize_kernelINS_22Kernel_traits_finalizeILj2048E6__halfffffjLb0ELj1024ELj4ENS_18Kernel_traits_baseILj2048ES2_ffffjLj1024EEEEELb0ELb1EEEvNS_9BwdParamsE:
	.zero		8448


//--------------------- .nv.shared._ZN10layer_norm40ln_parallel_residual_bwd_finalize_kernelINS_22Kernel_traits_finalizeILj2048E6__halfffffjLb0ELj1024ELj4ENS_18Kernel_traits_baseILj2048ES2_ffffjLj1024EEEEELb1EEEvNS_9BwdParamsE --------------------------
	.section	.nv.shared._ZN10layer_norm40ln_parallel_residual_bwd_finalize_kernelINS_22Kernel_traits_finalizeILj2048E6__halfffffjLb0ELj1024ELj4ENS_18Kernel_traits_baseILj2048ES2_ffffjLj1024EEEEELb1EEEvNS_9BwdParamsE,"aw",@nobits
	.sectionflags	@""
	.align	16
.nv.shared._ZN10layer_norm40ln_parallel_residual_bwd_finalize_kernelINS_22Kernel_traits_finalizeILj2048E6__halfffffjLb0ELj1024ELj4ENS_18Kernel_traits_baseILj2048ES2_ffffjLj1024EEEEELb1EEEvNS_9BwdParamsE:
	.zero		16896


//--------------------- .nv.shared._ZN10layer_norm31ln_parallel_residual_bwd_kernelINS_13Kernel_traitsI6__halfffffjLj2048ELj1ELj1ELj4ELj16ENS_18Kernel_traits_baseILj2048ES2_ffffjLj128EEEEELb1ELb1ELb1EEEvNS_9BwdParamsE --------------------------
	.section	.nv.shared._ZN10layer_norm31ln_parallel_residual_bwd_kernelINS_13Kernel_traitsI6__halfffffjLj2048ELj1ELj1ELj4ELj16ENS_18Kernel_traits_baseILj2048ES2_ffffjLj128EEEEELb1ELb1ELb1EEEvNS_9BwdParamsE,"aw",@nobits
	.sectionflags	@""
	.align	16


//--------------------- .nv.shared._ZN10layer_norm31ln_parallel_residual_bwd_kernelINS_13Kernel_traitsIfffffjLj2048ELj1ELj1ELj4ELj16ENS_18Kernel_traits_baseILj2048EfffffjLj128EEEEELb0ELb0ELb0EEEvNS_9BwdParamsE --------------------------
	.section	.nv.shared._ZN10layer_norm31ln_parallel_residual_bwd_kernelINS_13Kernel_traitsIfffffjLj2048ELj1ELj1ELj4ELj16ENS_18Kernel_traits_baseILj2048EfffffjLj128EEEEELb0ELb0ELb0EEEvNS_9BwdParamsE,"aw",@nobits
	.sectionflags	@""
	.align	16


//--------------------- .nv.shared._ZN10layer_norm31ln_parallel_residual_bwd_kernelINS_13Kernel_traitsIfffffjLj2048ELj1ELj1ELj4ELj16ENS_18Kernel_traits_baseILj2048EfffffjLj128EEEEELb0ELb0ELb1EEEvNS_9BwdParamsE --------------------------
	.section	.nv.shared._ZN10layer_norm31ln_parallel_residual_bwd_kernelINS_13Kernel_traitsIfffffjLj2048ELj1ELj1ELj4ELj16ENS_18Kernel_traits_baseILj2048EfffffjLj128EEEEELb0ELb0ELb1EEEvNS_9BwdParamsE,"aw",@nobits
	.sectionflags	@""
	.align	16


//--------------------- .nv.shared._ZN10layer_norm31ln_parallel_residual_bwd_kernelINS_13Kernel_traitsIfffffjLj2048ELj1ELj1ELj4ELj16ENS_18Kernel_traits_baseILj2048EfffffjLj128EEEEELb0ELb1ELb0EEEvNS_9BwdParamsE --------------------------
	.section	.nv.shared._ZN10layer_norm31ln_parallel_residual_bwd_kernelINS_13Kernel_traitsIfffffjLj2048ELj1ELj1ELj4ELj16ENS_18Kernel_traits_baseILj2048EfffffjLj128EEEEELb0ELb1ELb0EEEvNS_9BwdParamsE,"aw",@nobits
	.sectionflags	@""
	.align	16


//--------------------- .nv.shared._ZN10layer_norm31ln_parallel_residual_bwd_kernelINS_13Kernel_traitsIfffffjLj2048ELj1ELj1ELj4ELj16ENS_18Kernel_traits_baseILj2048EfffffjLj128EEEEELb0ELb1ELb1EEEvNS_9BwdParamsE --------------------------
	.section	.nv.shared._ZN10layer_norm31ln_parallel_residual_bwd_kernelINS_13Kernel_traitsIfffffjLj2048ELj1ELj1ELj4ELj16ENS_18Kernel_traits_baseILj2048EfffffjLj128EEEEELb0ELb1ELb1EEEvNS_9BwdParamsE,"aw",@nobits
	.sectionflags	@""
	.align	16


//--------------------- .nv.shared._ZN10layer_norm31ln_parallel_residual_bwd_kernelINS_13Kernel_traitsIfffffjLj2048ELj1ELj1ELj4ELj16ENS_18Kernel_traits_baseILj2048EfffffjLj128EEEEELb1ELb0ELb0EEEvNS_9BwdParamsE --------------------------
	.section	.nv.shared._ZN10layer_norm31ln_parallel_residual_bwd_kernelINS_13Kernel_traitsIfffffjLj2048ELj1ELj1ELj4ELj16ENS_18Kernel_traits_baseILj2048EfffffjLj128EEEEELb1ELb0ELb0EEEvNS_9BwdParamsE,"aw",@nobits
	.sectionflags	@""
	.align	16


//--------------------- .nv.shared._ZN10layer_norm31ln_parallel_residual_bwd_kernelINS_13Kernel_traitsIfffffjLj2048ELj1ELj1ELj4ELj16ENS_18Kernel_traits_baseILj2048EfffffjLj128EEEEELb1ELb0ELb1EEEvNS_9BwdParamsE --------------------------
	.section	.nv.shared._ZN10layer_norm31ln_parallel_residual_bwd_kernelINS_13Kernel_traitsIfffffjLj2048ELj1ELj1ELj4ELj16ENS_18Kernel_traits_baseILj2048EfffffjLj128EEEEELb1ELb0ELb1EEEvNS_9BwdParamsE,"aw",@nobits
	.sectionflags	@""
	.align	16


//--------------------- .nv.shared._ZN10layer_norm22ln_bwd_finalize_kernelINS_22Kernel_traits_finalizeILj2048EfffffjLb0ELj1024ELj4ENS_18Kernel_traits_baseILj2048EfffffjLj1024EEEEELb0ELb0EEEvNS_9BwdParamsE --------------------------
	.section	.nv.shared._ZN10layer_norm22ln_bwd_finalize_kernelINS_22Kernel_traits_finalizeILj2048EfffffjLb0ELj1024ELj4ENS_18Kernel_traits_baseILj2048EfffffjLj1024EEEEELb0ELb0EEEvNS_9BwdParamsE,"aw",@nobits
	.sectionflags	@""
	.align	16
.nv.shared._ZN10layer_norm22ln_bwd_finalize_kernelINS_22Kernel_traits_finalizeILj2048EfffffjLb0ELj1024ELj4ENS_18Kernel_traits_baseILj2048EfffffjLj1024EEEEELb0ELb0EEEvNS_9BwdParamsE:
	.zero		8448


//--------------------- .nv.shared._ZN10layer_norm40ln_parallel_residual_bwd_finalize_kernelINS_22Kernel_traits_finalizeILj2048EfffffjLb0ELj1024ELj4ENS_18Kernel_traits_baseILj2048EfffffjLj1024EEEEELb0EEEvNS_9BwdParamsE --------------------------
	.section	.nv.shared._ZN10layer_norm40ln_parallel_residual_bwd_finalize_kernelINS_22Kernel_traits_finalizeILj2048EfffffjLb0ELj1024ELj4ENS_18Kernel_traits_baseILj2048EfffffjLj1024EEEEELb0EEEvNS_9BwdParamsE,"aw",@nobits
	.sectionflags	@""
	.align	16
.nv.shared._ZN10layer_norm40ln_parallel_residual_bwd_finalize_kernelINS_22Kernel_traits_finalizeILj2048EfffffjLb0ELj1024ELj4ENS_18Kernel_traits_baseILj2048EfffffjLj1024EEEEELb0EEEvNS_9BwdParamsE:
	.zero		16896


//--------------------- .nv.shared._ZN10layer_norm31ln_parallel_residual_bwd_kernelINS_13Kernel_traitsIfffffjLj2048ELj1ELj1ELj4ELj16ENS_18Kernel_traits_baseILj2048EfffffjLj128EEEEELb1ELb1ELb0EEEvNS_9BwdParamsE --------------------------
	.section	.nv.shared._ZN10layer_norm31ln_parallel_residual_bwd_kernelINS_13Kernel_traitsIfffffjLj2048ELj1ELj1ELj4ELj16ENS_18Kernel_traits_baseILj2048EfffffjLj128EEEEELb1ELb1ELb0EEEvNS_9BwdParamsE,"aw",@nobits
	.sectionflags	@""
	.align	16


//--------------------- .nv.shared._ZN10layer_norm22ln_bwd_finalize_kernelINS_22Kernel_traits_finalizeILj2048EfffffjLb0ELj1024ELj4ENS_18Kernel_traits_baseILj2048EfffffjLj1024EEEEELb0ELb1EEEvNS_9BwdParamsE --------------------------
	.section	.nv.shared._ZN10layer_norm22ln_bwd_finalize_kernelINS_22Kernel_traits_finalizeILj2048EfffffjLb0ELj1024ELj4ENS_18Kernel_traits_baseILj2048EfffffjLj1024EEEEELb0ELb1EEEvNS_9BwdParamsE,"aw",@nobits
	.sectionflags	@""
	.align	16
.nv.shared._ZN10layer_norm22ln_bwd_finalize_kernelINS_22Kernel_traits_finalizeILj2048EfffffjLb0ELj1024ELj4ENS_18Kernel_traits_baseILj2048EfffffjLj1024EEEEELb0ELb1EEEvNS_9BwdParamsE:
	.zero		8448


//--------------------- .nv.shared._ZN10layer_norm40ln_parallel_residual_bwd_finalize_kernelINS_22Kernel_traits_finalizeILj2048EfffffjLb0ELj1024ELj4ENS_18Kernel_traits_baseILj2048EfffffjLj1024EEEEELb1EEEvNS_9BwdParamsE --------------------------
	.section	.nv.shared._ZN10layer_norm40ln_parallel_residual_bwd_finalize_kernelINS_22Kernel_traits_finalizeILj2048EfffffjLb0ELj1024ELj4ENS_18Kernel_traits_baseILj2048EfffffjLj1024EEEEELb1EEEvNS_9BwdParamsE,"aw",@nobits
	.sectionflags	@""
	.align	16
.nv.shared._ZN10layer_norm40ln_parallel_residual_bwd_finalize_kernelINS_22Kernel_traits_finalizeILj2048EfffffjLb0ELj1024ELj4ENS_18Kernel_traits_baseILj2048EfffffjLj1024EEEEELb1EEEvNS_9BwdParamsE:
	.zero		16896


//--------------------- .nv.shared._ZN10layer_norm31ln_parallel_residual_bwd_kernelINS_13Kernel_traitsIfffffjLj2048ELj1ELj1ELj4ELj16ENS_18Kernel_traits_baseILj2048EfffffjLj128EEEEELb1ELb1ELb1EEEvNS_9BwdParamsE --------------------------
	.section	.nv.shared._ZN10layer_norm31ln_parallel_residual_bwd_kernelINS_13Kernel_traitsIfffffjLj2048ELj1ELj1ELj4ELj16ENS_18Kernel_traits_baseILj2048EfffffjLj128EEEEELb1ELb1ELb1EEEvNS_9BwdParamsE,"aw",@nobits
	.sectionflags	@""
	.align	16
